	.target	sm_90a

	.elftype	@"ET_EXEC"


//--------------------- .note.nv.tkinfo           --------------------------
	.section	.note.nv.tkinfo,"",@"SHT_NOTE"
	.sectionflags	@"SHF_NOTE_NV_TKINFO"
	.tkinfo
        /*0018*/ 	.word	0x00000002
        /*0030*/ 	.string	""
        /*0030*/ 	.string	"ptxas"
        /*0030*/ 	.string	"Cuda compilation tools, release 13.0, V13.0.88"
        /*0030*/ 	.string	"Build cuda_13.0.r13.0/compiler.36424714_0"
        /*0030*/ 	.string	"-arch sm_90a -m 64 "



//--------------------- .note.nv.cuinfo           --------------------------
	.section	.note.nv.cuinfo,"",@"SHT_NOTE"
	.sectionflags	@"SHF_NOTE_NV_CUINFO"
        /*0018*/ 	.short	0x0002
        /*001a*/ 	.short	0x005a
        /*001c*/ 	.short	0x0082
	.zero		2


//--------------------- .nv.info                  --------------------------
	.section	.nv.info,"",@"SHT_CUDA_INFO"
	.align	4


	//----- nvinfo : EIATTR_REGCOUNT
	.align		4
        /*0000*/ 	.byte	0x04, 0x2f
        /*0002*/ 	.short	(.L_45 - .L_44)
	.align		4
.L_44:
        /*0004*/ 	.word	index@(_ZN2at6native29vectorized_elementwise_kernelILi8EZZZNS0_17asinh_kernel_cudaERNS_18TensorIteratorBaseEENKUlvE_clEvENKUlvE_clEvEUlN3c107complexIdEEE_St5arrayIPcLm2EEEEviT0_T1_)
        /*0008*/ 	.word	0x0000004e


	//----- nvinfo : EIATTR_FRAME_SIZE
	.align		4
.L_45:
        /*000c*/ 	.byte	0x04, 0x11
        /*000e*/ 	.short	(.L_47 - .L_46)
	.align		4
.L_46:
        /*0010*/ 	.word	index@($__internal_34_$__cuda_sm20_dsqrt_rn_f64_mediumpath_v1)
        /*0014*/ 	.word	0x00000000


	//----- nvinfo : EIATTR_FRAME_SIZE
	.align		4
.L_47:
        /*0018*/ 	.byte	0x04, 0x11
        /*001a*/ 	.short	(.L_49 - .L_48)
	.align		4
.L_48:
        /*001c*/ 	.word	index@($__internal_33_$__cuda_sm20_div_rn_f64_full)
        /*0020*/ 	.word	0x00000000


	//----- nvinfo : EIATTR_FRAME_SIZE
	.align		4
.L_49:
        /*0024*/ 	.byte	0x04, 0x11
        /*0026*/ 	.short	(.L_51 - .L_50)
	.align		4
.L_50:
        /*0028*/ 	.word	index@(_ZN2at6native29vectorized_elementwise_kernelILi8EZZZNS0_17asinh_kernel_cudaERNS_18TensorIteratorBaseEENKUlvE_clEvENKUlvE_clEvEUlN3c107complexIdEEE_St5arrayIPcLm2EEEEviT0_T1_)
        /*002c*/ 	.word	0x00000000


	//----- nvinfo : EIATTR_REGCOUNT
	.align		4
.L_51:
        /*0030*/ 	.byte	0x04, 0x2f
        /*0032*/ 	.short	(.L_53 - .L_52)
	.align		4
.L_52:
        /*0034*/ 	.word	index@(_ZN2at6native29vectorized_elementwise_kernelILi4EZZZNS0_17asinh_kernel_cudaERNS_18TensorIteratorBaseEENKUlvE_clEvENKUlvE_clEvEUlN3c107complexIdEEE_St5arrayIPcLm2EEEEviT0_T1_)
        /*0038*/ 	.word	0x0000004e


	//----- nvinfo : EIATTR_FRAME_SIZE
	.align		4
.L_53:
        /*003c*/ 	.byte	0x04, 0x11
        /*003e*/ 	.short	(.L_55 - .L_54)
	.align		4
.L_54:
        /*0040*/ 	.word	index@($__internal_32_$__cuda_sm20_dsqrt_rn_f64_mediumpath_v1)
        /*0044*/ 	.word	0x00000000


	//----- nvinfo : EIATTR_FRAME_SIZE
	.align		4
.L_55:
        /*0048*/ 	.byte	0x04, 0x11
        /*004a*/ 	.short	(.L_57 - .L_56)
	.align		4
.L_56:
        /*004c*/ 	.word	index@($__internal_31_$__cuda_sm20_div_rn_f64_full)
        /*0050*/ 	.word	0x00000000


	//----- nvinfo : EIATTR_FRAME_SIZE
	.align		4
.L_57:
        /*0054*/ 	.byte	0x04, 0x11
        /*0056*/ 	.short	(.L_59 - .L_58)
	.align		4
.L_58:
        /*0058*/ 	.word	index@(_ZN2at6native29vectorized_elementwise_kernelILi4EZZZNS0_17asinh_kernel_cudaERNS_18TensorIteratorBaseEENKUlvE_clEvENKUlvE_clEvEUlN3c107complexIdEEE_St5arrayIPcLm2EEEEviT0_T1_)
        /*005c*/ 	.word	0x00000000


	//----- nvinfo : EIATTR_REGCOUNT
	.align		4
.L_59:
        /*0060*/ 	.byte	0x04, 0x2f
        /*0062*/ 	.short	(.L_61 - .L_60)
	.align		4
.L_60:
        /*0064*/ 	.word	index@(_ZN2at6native29vectorized_elementwise_kernelILi2EZZZNS0_17asinh_kernel_cudaERNS_18TensorIteratorBaseEENKUlvE_clEvENKUlvE_clEvEUlN3c107complexIdEEE_St5arrayIPcLm2EEEEviT0_T1_)
        /*0068*/ 	.word	0x0000004e


	//----- nvinfo : EIATTR_FRAME_SIZE
	.align		4
.L_61:
        /*006c*/ 	.byte	0x04, 0x11
        /*006e*/ 	.short	(.L_63 - .L_62)
	.align		4
.L_62:
        /*0070*/ 	.word	index@($__internal_30_$__cuda_sm20_dsqrt_rn_f64_mediumpath_v1)
        /*0074*/ 	.word	0x00000000


	//----- nvinfo : EIATTR_FRAME_SIZE
	.align		4
.L_63:
        /*0078*/ 	.byte	0x04, 0x11
        /*007a*/ 	.short	(.L_65 - .L_64)
	.align		4
.L_64:
        /*007c*/ 	.word	index@($__internal_29_$__cuda_sm20_div_rn_f64_full)
        /*0080*/ 	.word	0x00000000


	//----- nvinfo : EIATTR_FRAME_SIZE
	.align		4
.L_65:
        /*0084*/ 	.byte	0x04, 0x11
        /*0086*/ 	.short	(.L_67 - .L_66)
	.align		4
.L_66:
        /*0088*/ 	.word	index@(_ZN2at6native29vectorized_elementwise_kernelILi2EZZZNS0_17asinh_kernel_cudaERNS_18TensorIteratorBaseEENKUlvE_clEvENKUlvE_clEvEUlN3c107complexIdEEE_St5arrayIPcLm2EEEEviT0_T1_)
        /*008c*/ 	.word	0x00000000


	//----- nvinfo : EIATTR_REGCOUNT
	.align		4
.L_67:
        /*0090*/ 	.byte	0x04, 0x2f
        /*0092*/ 	.short	(.L_69 - .L_68)
	.align		4
.L_68:
        /*0094*/ 	.word	index@(_ZN2at6native27unrolled_elementwise_kernelIZZZNS0_17asinh_kernel_cudaERNS_18TensorIteratorBaseEENKUlvE_clEvENKUlvE_clEvEUlN3c107complexIdEEE_St5arrayIPcLm2EELi4E23TrivialOffsetCalculatorILi1EjESE_NS0_6memory15LoadWithoutCastENSF_16StoreWithoutCastEEEviT_T0_T2_T3_T4_T5_)
        /*0098*/ 	.word	0x0000003a


	//----- nvinfo : EIATTR_FRAME_SIZE
	.align		4
.L_69:
        /*009c*/ 	.byte	0x04, 0x11
        /*009e*/ 	.short	(.L_71 - .L_70)
	.align		4
.L_70:
        /*00a0*/ 	.word	index@($__internal_28_$__cuda_sm20_dsqrt_rn_f64_mediumpath_v1)
        /*00a4*/ 	.word	0x00000000


	//----- nvinfo : EIATTR_FRAME_SIZE
	.align		4
.L_71:
        /*00a8*/ 	.byte	0x04, 0x11
        /*00aa*/ 	.short	(.L_73 - .L_72)
	.align		4
.L_72:
        /*00ac*/ 	.word	index@($__internal_27_$__cuda_sm20_div_rn_f64_full)
        /*00b0*/ 	.word	0x00000000


	//----- nvinfo : EIATTR_FRAME_SIZE
	.align		4
.L_73:
        /*00b4*/ 	.byte	0x04, 0x11
        /*00b6*/ 	.short	(.L_75 - .L_74)
	.align		4
.L_74:
        /*00b8*/ 	.word	index@(_ZN2at6native27unrolled_elementwise_kernelIZZZNS0_17asinh_kernel_cudaERNS_18TensorIteratorBaseEENKUlvE_clEvENKUlvE_clEvEUlN3c107complexIdEEE_St5arrayIPcLm2EELi4E23TrivialOffsetCalculatorILi1EjESE_NS0_6memory15LoadWithoutCastENSF_16StoreWithoutCastEEEviT_T0_T2_T3_T4_T5_)
        /*00bc*/ 	.word	0x00000000


	//----- nvinfo : EIATTR_REGCOUNT
	.align		4
.L_75:
        /*00c0*/ 	.byte	0x04, 0x2f
        /*00c2*/ 	.short	(.L_77 - .L_76)
	.align		4
.L_76:
        /*00c4*/ 	.word	index@(_ZN2at6native18elementwise_kernelILi128ELi2EZNS0_22gpu_kernel_impl_nocastIZZZNS0_17asinh_kernel_cudaERNS_18TensorIteratorBaseEENKUlvE_clEvENKUlvE_clEvEUlN3c107complexIdEEE_EEvS4_RKT_EUliE_EEviT1_)
        /*00c8*/ 	.word	0x00000030


	//----- nvinfo : EIATTR_FRAME_SIZE
	.align		4
.L_77:
        /*00cc*/ 	.byte	0x04, 0x11
        /*00ce*/ 	.short	(.L_79 - .L_78)
	.align		4
.L_78:
        /*00d0*/ 	.word	index@($__internal_26_$__cuda_sm20_dsqrt_rn_f64_mediumpath_v1)
        /*00d4*/ 	.word	0x00000000


	//----- nvinfo : EIATTR_FRAME_SIZE
	.align		4
.L_79:
        /*00d8*/ 	.byte	0x04, 0x11
        /*00da*/ 	.short	(.L_81 - .L_80)
	.align		4
.L_80:
        /*00dc*/ 	.word	index@($__internal_25_$__cuda_sm20_div_rn_f64_full)
        /*00e0*/ 	.word	0x00000000


	//----- nvinfo : EIATTR_FRAME_SIZE
	.align		4
.L_81:
        /*00e4*/ 	.byte	0x04, 0x11
        /*00e6*/ 	.short	(.L_83 - .L_82)
	.align		4
.L_82:
        /*00e8*/ 	.word	index@(_ZN2at6native18elementwise_kernelILi128ELi2EZNS0_22gpu_kernel_impl_nocastIZZZNS0_17asinh_kernel_cudaERNS_18TensorIteratorBaseEENKUlvE_clEvENKUlvE_clEvEUlN3c107complexIdEEE_EEvS4_RKT_EUliE_EEviT1_)
        /*00ec*/ 	.word	0x00000000


	//----- nvinfo : EIATTR_REGCOUNT
	.align		4
.L_83:
        /*00f0*/ 	.byte	0x04, 0x2f
        /*00f2*/ 	.short	(.L_85 - .L_84)
	.align		4
.L_84:
        /*00f4*/ 	.word	index@(_ZN2at6native27unrolled_elementwise_kernelIZZZNS0_17asinh_kernel_cudaERNS_18TensorIteratorBaseEENKUlvE_clEvENKUlvE_clEvEUlN3c107complexIdEEE_St5arrayIPcLm2EELi4E23TrivialOffsetCalculatorILi1EjESE_NS0_6memory12LoadWithCastILi1EEENSF_13StoreWithCastILi1EEEEEviT_T0_T2_T3_T4_T5_)
        /*00f8*/ 	.word	0x00000038


	//----- nvinfo : EIATTR_FRAME_SIZE
	.align		4
.L_85:
        /*00fc*/ 	.byte	0x04, 0x11
        /*00fe*/ 	.short	(.L_87 - .L_86)
	.align		4
.L_86:
        /*0100*/ 	.word	index@($__internal_24_$__cuda_sm20_dsqrt_rn_f64_mediumpath_v1)
        /*0104*/ 	.word	0x00000000


	//----- nvinfo : EIATTR_FRAME_SIZE
	.align		4
.L_87:
        /*0108*/ 	.byte	0x04, 0x11
        /*010a*/ 	.short	(.L_89 - .L_88)
	.align		4
.L_88:
        /*010c*/ 	.word	index@($__internal_23_$__cuda_sm20_div_rn_f64_full)
        /*0110*/ 	.word	0x00000000


	//----- nvinfo : EIATTR_FRAME_SIZE
	.align		4
.L_89:
        /*0114*/ 	.byte	0x04, 0x11
        /*0116*/ 	.short	(.L_91 - .L_90)
	.align		4
.L_90:
        /*0118*/ 	.word	index@(_ZN2at6native27unrolled_elementwise_kernelIZZZNS0_17asinh_kernel_cudaERNS_18TensorIteratorBaseEENKUlvE_clEvENKUlvE_clEvEUlN3c107complexIdEEE_St5arrayIPcLm2EELi4E23TrivialOffsetCalculatorILi1EjESE_NS0_6memory12LoadWithCastILi1EEENSF_13StoreWithCastILi1EEEEEviT_T0_T2_T3_T4_T5_)
        /*011c*/ 	.word	0x00000000


	//----- nvinfo : EIATTR_REGCOUNT
	.align		4
.L_91:
        /*0120*/ 	.byte	0x04, 0x2f
        /*0122*/ 	.short	(.L_93 - .L_92)
	.align		4
.L_92:
        /*0124*/ 	.word	index@(_ZN2at6native18elementwise_kernelILi128ELi4EZNS0_15gpu_kernel_implIZZZNS0_17asinh_kernel_cudaERNS_18TensorIteratorBaseEENKUlvE_clEvENKUlvE_clEvEUlN3c107complexIdEEE_EEvS4_RKT_EUliE_EEviT1_)
        /*0128*/ 	.word	0x00000031


	//----- nvinfo : EIATTR_FRAME_SIZE
	.align		4
.L_93:
        /*012c*/ 	.byte	0x04, 0x11
        /*012e*/ 	.short	(.L_95 - .L_94)
	.align		4
.L_94:
        /*0130*/ 	.word	index@($__internal_22_$__cuda_sm20_dsqrt_rn_f64_mediumpath_v1)
        /*0134*/ 	.word	0x00000000


	//----- nvinfo : EIATTR_FRAME_SIZE
	.align		4
.L_95:
        /*0138*/ 	.byte	0x04, 0x11
        /*013a*/ 	.short	(.L_97 - .L_96)
	.align		4
.L_96:
        /*013c*/ 	.word	index@($__internal_21_$__cuda_sm20_div_rn_f64_full)
        /*0140*/ 	.word	0x00000000


	//----- nvinfo : EIATTR_FRAME_SIZE
	.align		4
.L_97:
        /*0144*/ 	.byte	0x04, 0x11
        /*0146*/ 	.short	(.L_99 - .L_98)
	.align		4
.L_98:
        /*0148*/ 	.word	index@(_ZN2at6native18elementwise_kernelILi128ELi4EZNS0_15gpu_kernel_implIZZZNS0_17asinh_kernel_cudaERNS_18TensorIteratorBaseEENKUlvE_clEvENKUlvE_clEvEUlN3c107complexIdEEE_EEvS4_RKT_EUliE_EEviT1_)
        /*014c*/ 	.word	0x00000000


	//----- nvinfo : EIATTR_REGCOUNT
	.align		4
.L_99:
        /*0150*/ 	.byte	0x04, 0x2f
        /*0152*/ 	.short	(.L_101 - .L_100)
	.align		4
.L_100:
        /*0154*/ 	.word	index@(_ZN2at6native29vectorized_elementwise_kernelILi8EZZZNS0_17asinh_kernel_cudaERNS_18TensorIteratorBaseEENKUlvE_clEvENKUlvE0_clEvEUlN3c107complexIfEEE_St5arrayIPcLm2EEEEviT0_T1_)
        /*0158*/ 	.word	0x00000025


	//----- nvinfo : EIATTR_FRAME_SIZE
	.align		4
.L_101:
        /*015c*/ 	.byte	0x04, 0x11
        /*015e*/ 	.short	(.L_103 - .L_102)
	.align		4
.L_102:
        /*0160*/ 	.word	index@($__internal_20_$__cuda_sm3x_div_rn_ftz_f32_slowpath)
        /*0164*/ 	.word	0x00000000


	//----- nvinfo : EIATTR_FRAME_SIZE
	.align		4
.L_103:
        /*0168*/ 	.byte	0x04, 0x11
        /*016a*/ 	.short	(.L_105 - .L_104)
	.align		4
.L_104:
        /*016c*/ 	.word	index@(_ZN2at6native29vectorized_elementwise_kernelILi8EZZZNS0_17asinh_kernel_cudaERNS_18TensorIteratorBaseEENKUlvE_clEvENKUlvE0_clEvEUlN3c107complexIfEEE_St5arrayIPcLm2EEEEviT0_T1_)
        /*0170*/ 	.word	0x00000000


	//----- nvinfo : EIATTR_REGCOUNT
	.align		4
.L_105:
        /*0174*/ 	.byte	0x04, 0x2f
        /*0176*/ 	.short	(.L_107 - .L_106)
	.align		4
.L_106:
        /*0178*/ 	.word	index@(_ZN2at6native29vectorized_elementwise_kernelILi4EZZZNS0_17asinh_kernel_cudaERNS_18TensorIteratorBaseEENKUlvE_clEvENKUlvE0_clEvEUlN3c107complexIfEEE_St5arrayIPcLm2EEEEviT0_T1_)
        /*017c*/ 	.word	0x00000025


	//----- nvinfo : EIATTR_FRAME_SIZE
	.align		4
.L_107:
        /*0180*/ 	.byte	0x04, 0x11
        /*0182*/ 	.short	(.L_109 - .L_108)
	.align		4
.L_108:
        /*0184*/ 	.word	index@($__internal_19_$__cuda_sm3x_div_rn_ftz_f32_slowpath)
        /*0188*/ 	.word	0x00000000


	//----- nvinfo : EIATTR_FRAME_SIZE
	.align		4
.L_109:
        /*018c*/ 	.byte	0x04, 0x11
        /*018e*/ 	.short	(.L_111 - .L_110)
	.align		4
.L_110:
        /*0190*/ 	.word	index@(_ZN2at6native29vectorized_elementwise_kernelILi4EZZZNS0_17asinh_kernel_cudaERNS_18TensorIteratorBaseEENKUlvE_clEvENKUlvE0_clEvEUlN3c107complexIfEEE_St5arrayIPcLm2EEEEviT0_T1_)
        /*0194*/ 	.word	0x00000000


	//----- nvinfo : EIATTR_REGCOUNT
	.align		4
.L_111:
        /*0198*/ 	.byte	0x04, 0x2f
        /*019a*/ 	.short	(.L_113 - .L_112)
	.align		4
.L_112:
        /*019c*/ 	.word	index@(_ZN2at6native29vectorized_elementwise_kernelILi2EZZZNS0_17asinh_kernel_cudaERNS_18TensorIteratorBaseEENKUlvE_clEvENKUlvE0_clEvEUlN3c107complexIfEEE_St5arrayIPcLm2EEEEviT0_T1_)
        /*01a0*/ 	.word	0x00000025


	//----- nvinfo : EIATTR_FRAME_SIZE
	.align		4
.L_113:
        /*01a4*/ 	.byte	0x04, 0x11
        /*01a6*/ 	.short	(.L_115 - .L_114)
	.align		4
.L_114:
        /*01a8*/ 	.word	index@($__internal_18_$__cuda_sm3x_div_rn_ftz_f32_slowpath)
        /*01ac*/ 	.word	0x00000000


	//----- nvinfo : EIATTR_FRAME_SIZE
	.align		4
.L_115:
        /*01b0*/ 	.byte	0x04, 0x11
        /*01b2*/ 	.short	(.L_117 - .L_116)
	.align		4
.L_116:
        /*01b4*/ 	.word	index@(_ZN2at6native29vectorized_elementwise_kernelILi2EZZZNS0_17asinh_kernel_cudaERNS_18TensorIteratorBaseEENKUlvE_clEvENKUlvE0_clEvEUlN3c107complexIfEEE_St5arrayIPcLm2EEEEviT0_T1_)
        /*01b8*/ 	.word	0x00000000


	//----- nvinfo : EIATTR_REGCOUNT
	.align		4
.L_117:
        /*01bc*/ 	.byte	0x04, 0x2f
        /*01be*/ 	.short	(.L_119 - .L_118)
	.align		4
.L_118:
        /*01c0*/ 	.word	index@(_ZN2at6native27unrolled_elementwise_kernelIZZZNS0_17asinh_kernel_cudaERNS_18TensorIteratorBaseEENKUlvE_clEvENKUlvE0_clEvEUlN3c107complexIfEEE_St5arrayIPcLm2EELi4E23TrivialOffsetCalculatorILi1EjESE_NS0_6memory15LoadWithoutCastENSF_16StoreWithoutCastEEEviT_T0_T2_T3_T4_T5_)
        /*01c4*/ 	.word	0x00000020


	//----- nvinfo : EIATTR_FRAME_SIZE
	.align		4
.L_119:
        /*01c8*/ 	.byte	0x04, 0x11
        /*01ca*/ 	.short	(.L_121 - .L_120)
	.align		4
.L_120:
        /*01cc*/ 	.word	index@($__internal_17_$__cuda_sm3x_div_rn_ftz_f32_slowpath)
        /*01d0*/ 	.word	0x00000000


	//----- nvinfo : EIATTR_FRAME_SIZE
	.align		4
.L_121:
        /*01d4*/ 	.byte	0x04, 0x11
        /*01d6*/ 	.short	(.L_123 - .L_122)
	.align		4
.L_122:
        /*01d8*/ 	.word	index@(_ZN2at6native27unrolled_elementwise_kernelIZZZNS0_17asinh_kernel_cudaERNS_18TensorIteratorBaseEENKUlvE_clEvENKUlvE0_clEvEUlN3c107complexIfEEE_St5arrayIPcLm2EELi4E23TrivialOffsetCalculatorILi1EjESE_NS0_6memory15LoadWithoutCastENSF_16StoreWithoutCastEEEviT_T0_T2_T3_T4_T5_)
        /*01dc*/ 	.word	0x00000000


	//----- nvinfo : EIATTR_REGCOUNT
	.align		4
.L_123:
        /*01e0*/ 	.byte	0x04, 0x2f
        /*01e2*/ 	.short	(.L_125 - .L_124)
	.align		4
.L_124:
        /*01e4*/ 	.word	index@(_ZN2at6native18elementwise_kernelILi128ELi2EZNS0_22gpu_kernel_impl_nocastIZZZNS0_17asinh_kernel_cudaERNS_18TensorIteratorBaseEENKUlvE_clEvENKUlvE0_clEvEUlN3c107complexIfEEE_EEvS4_RKT_EUliE_EEviT1_)
        /*01e8*/ 	.word	0x00000018


	//----- nvinfo : EIATTR_FRAME_SIZE
	.align		4
.L_125:
        /*01ec*/ 	.byte	0x04, 0x11
        /*01ee*/ 	.short	(.L_127 - .L_126)
	.align		4
.L_126:
        /*01f0*/ 	.word	index@($__internal_16_$__cuda_sm3x_div_rn_ftz_f32_slowpath)
        /*01f4*/ 	.word	0x00000000


	//----- nvinfo : EIATTR_FRAME_SIZE
	.align		4
.L_127:
        /*01f8*/ 	.byte	0x04, 0x11
        /*01fa*/ 	.short	(.L_129 - .L_128)
	.align		4
.L_128:
        /*01fc*/ 	.word	index@(_ZN2at6native18elementwise_kernelILi128ELi2EZNS0_22gpu_kernel_impl_nocastIZZZNS0_17asinh_kernel_cudaERNS_18TensorIteratorBaseEENKUlvE_clEvENKUlvE0_clEvEUlN3c107complexIfEEE_EEvS4_RKT_EUliE_EEviT1_)
        /*0200*/ 	.word	0x00000000


	//----- nvinfo : EIATTR_REGCOUNT
	.align		4
.L_129:
        /*0204*/ 	.byte	0x04, 0x2f
        /*0206*/ 	.short	(.L_131 - .L_130)
	.align		4
.L_130:
        /*0208*/ 	.word	index@(_ZN2at6native27unrolled_elementwise_kernelIZZZNS0_17asinh_kernel_cudaERNS_18TensorIteratorBaseEENKUlvE_clEvENKUlvE0_clEvEUlN3c107complexIfEEE_St5arrayIPcLm2EELi4E23TrivialOffsetCalculatorILi1EjESE_NS0_6memory12LoadWithCastILi1EEENSF_13StoreWithCastILi1EEEEEviT_T0_T2_T3_T4_T5_)
        /*020c*/ 	.word	0x00000021


	//----- nvinfo : EIATTR_FRAME_SIZE
	.align		4
.L_131:
        /*0210*/ 	.byte	0x04, 0x11
        /*0212*/ 	.short	(.L_133 - .L_132)
	.align		4
.L_132:
        /*0214*/ 	.word	index@($__internal_15_$__cuda_sm3x_div_rn_ftz_f32_slowpath)
        /*0218*/ 	.word	0x00000000


	//----- nvinfo : EIATTR_FRAME_SIZE
	.align		4
.L_133:
        /*021c*/ 	.byte	0x04, 0x11
        /*021e*/ 	.short	(.L_135 - .L_134)
	.align		4
.L_134:
        /*0220*/ 	.word	index@(_ZN2at6native27unrolled_elementwise_kernelIZZZNS0_17asinh_kernel_cudaERNS_18TensorIteratorBaseEENKUlvE_clEvENKUlvE0_clEvEUlN3c107complexIfEEE_St5arrayIPcLm2EELi4E23TrivialOffsetCalculatorILi1EjESE_NS0_6memory12LoadWithCastILi1EEENSF_13StoreWithCastILi1EEEEEviT_T0_T2_T3_T4_T5_)
        /*0224*/ 	.word	0x00000000


	//----- nvinfo : EIATTR_REGCOUNT
	.align		4
.L_135:
        /*0228*/ 	.byte	0x04, 0x2f
        /*022a*/ 	.short	(.L_137 - .L_136)
	.align		4
.L_136:
        /*022c*/ 	.word	index@(_ZN2at6native18elementwise_kernelILi128ELi4EZNS0_15gpu_kernel_implIZZZNS0_17asinh_kernel_cudaERNS_18TensorIteratorBaseEENKUlvE_clEvENKUlvE0_clEvEUlN3c107complexIfEEE_EEvS4_RKT_EUliE_EEviT1_)
        /*0230*/ 	.word	0x0000001a


	//----- nvinfo : EIATTR_FRAME_SIZE
	.align		4
.L_137:
        /*0234*/ 	.byte	0x04, 0x11
        /*0236*/ 	.short	(.L_139 - .L_138)
	.align		4
.L_138:
        /*0238*/ 	.word	index@($__internal_14_$__cuda_sm3x_div_rn_ftz_f32_slowpath)
        /*023c*/ 	.word	0x00000000


	//----- nvinfo : EIATTR_FRAME_SIZE
	.align		4
.L_139:
        /*0240*/ 	.byte	0x04, 0x11
        /*0242*/ 	.short	(.L_141 - .L_140)
	.align		4
.L_140:
        /*0244*/ 	.word	index@(_ZN2at6native18elementwise_kernelILi128ELi4EZNS0_15gpu_kernel_implIZZZNS0_17asinh_kernel_cudaERNS_18TensorIteratorBaseEENKUlvE_clEvENKUlvE0_clEvEUlN3c107complexIfEEE_EEvS4_RKT_EUliE_EEviT1_)
        /*0248*/ 	.word	0x00000000


	//----- nvinfo : EIATTR_REGCOUNT
	.align		4
.L_141:
        /*024c*/ 	.byte	0x04, 0x2f
        /*024e*/ 	.short	(.L_143 - .L_142)
	.align		4
.L_142:
        /*0250*/ 	.word	index@(_ZN2at6native29vectorized_elementwise_kernelILi8EZZZNS0_17asinh_kernel_cudaERNS_18TensorIteratorBaseEENKUlvE_clEvENKUlvE1_clEvEUlN3c107complexINS6_4HalfEEEE_St5arrayIPcLm2EEEEviT0_T1_)
        /*0254*/ 	.word	0x00000027


	//----- nvinfo : EIATTR_FRAME_SIZE
	.align		4
.L_143:
        /*0258*/ 	.byte	0x04, 0x11
        /*025a*/ 	.short	(.L_145 - .L_144)
	.align		4
.L_144:
        /*025c*/ 	.word	index@($__internal_13_$__cuda_sm3x_div_rn_ftz_f32_slowpath)
        /*0260*/ 	.word	0x00000000


	//----- nvinfo : EIATTR_FRAME_SIZE
	.align		4
.L_145:
        /*0264*/ 	.byte	0x04, 0x11
        /*0266*/ 	.short	(.L_147 - .L_146)
	.align		4
.L_146:
        /*0268*/ 	.word	index@(_ZN2at6native29vectorized_elementwise_kernelILi8EZZZNS0_17asinh_kernel_cudaERNS_18TensorIteratorBaseEENKUlvE_clEvENKUlvE1_clEvEUlN3c107complexINS6_4HalfEEEE_St5arrayIPcLm2EEEEviT0_T1_)
        /*026c*/ 	.word	0x00000000


	//----- nvinfo : EIATTR_REGCOUNT
	.align		4
.L_147:
        /*0270*/ 	.byte	0x04, 0x2f
        /*0272*/ 	.short	(.L_149 - .L_148)
	.align		4
.L_148:
        /*0274*/ 	.word	index@(_ZN2at6native29vectorized_elementwise_kernelILi4EZZZNS0_17asinh_kernel_cudaERNS_18TensorIteratorBaseEENKUlvE_clEvENKUlvE1_clEvEUlN3c107complexINS6_4HalfEEEE_St5arrayIPcLm2EEEEviT0_T1_)
        /*0278*/ 	.word	0x00000027


	//----- nvinfo : EIATTR_FRAME_SIZE
	.align		4
.L_149:
        /*027c*/ 	.byte	0x04, 0x11
        /*027e*/ 	.short	(.L_151 - .L_150)
	.align		4
.L_150:
        /*0280*/ 	.word	index@($__internal_12_$__cuda_sm3x_div_rn_ftz_f32_slowpath)
        /*0284*/ 	.word	0x00000000


	//----- nvinfo : EIATTR_FRAME_SIZE
	.align		4
.L_151:
        /*0288*/ 	.byte	0x04, 0x11
        /*028a*/ 	.short	(.L_153 - .L_152)
	.align		4
.L_152:
        /*028c*/ 	.word	index@(_ZN2at6native29vectorized_elementwise_kernelILi4EZZZNS0_17asinh_kernel_cudaERNS_18TensorIteratorBaseEENKUlvE_clEvENKUlvE1_clEvEUlN3c107complexINS6_4HalfEEEE_St5arrayIPcLm2EEEEviT0_T1_)
        /*0290*/ 	.word	0x00000000


	//----- nvinfo : EIATTR_REGCOUNT
	.align		4
.L_153:
        /*0294*/ 	.byte	0x04, 0x2f
        /*0296*/ 	.short	(.L_155 - .L_154)
	.align		4
.L_154:
        /*0298*/ 	.word	index@(_ZN2at6native29vectorized_elementwise_kernelILi2EZZZNS0_17asinh_kernel_cudaERNS_18TensorIteratorBaseEENKUlvE_clEvENKUlvE1_clEvEUlN3c107complexINS6_4HalfEEEE_St5arrayIPcLm2EEEEviT0_T1_)
        /*029c*/ 	.word	0x00000025


	//----- nvinfo : EIATTR_FRAME_SIZE
	.align		4
.L_155:
        /*02a0*/ 	.byte	0x04, 0x11
        /*02a2*/ 	.short	(.L_157 - .L_156)
	.align		4
.L_156:
        /*02a4*/ 	.word	index@($__internal_11_$__cuda_sm3x_div_rn_ftz_f32_slowpath)
        /*02a8*/ 	.word	0x00000000


	//----- nvinfo : EIATTR_FRAME_SIZE
	.align		4
.L_157:
        /*02ac*/ 	.byte	0x04, 0x11
        /*02ae*/ 	.short	(.L_159 - .L_158)
	.align		4
.L_158:
        /*02b0*/ 	.word	index@(_ZN2at6native29vectorized_elementwise_kernelILi2EZZZNS0_17asinh_kernel_cudaERNS_18TensorIteratorBaseEENKUlvE_clEvENKUlvE1_clEvEUlN3c107complexINS6_4HalfEEEE_St5arrayIPcLm2EEEEviT0_T1_)
        /*02b4*/ 	.word	0x00000000


	//----- nvinfo : EIATTR_REGCOUNT
	.align		4
.L_159:
        /*02b8*/ 	.byte	0x04, 0x2f
        /*02ba*/ 	.short	(.L_161 - .L_160)
	.align		4
.L_160:
        /*02bc*/ 	.word	index@(_ZN2at6native27unrolled_elementwise_kernelIZZZNS0_17asinh_kernel_cudaERNS_18TensorIteratorBaseEENKUlvE_clEvENKUlvE1_clEvEUlN3c107complexINS6_4HalfEEEE_St5arrayIPcLm2EELi4E23TrivialOffsetCalculatorILi1EjESF_NS0_6memory15LoadWithoutCastENSG_16StoreWithoutCastEEEviT_T0_T2_T3_T4_T5_)
        /*02c0*/ 	.word	0x0000001e


	//----- nvinfo : EIATTR_FRAME_SIZE
	.align		4
.L_161:
        /*02c4*/ 	.byte	0x04, 0x11
        /*02c6*/ 	.short	(.L_163 - .L_162)
	.align		4
.L_162:
        /*02c8*/ 	.word	index@($__internal_10_$__cuda_sm3x_div_rn_ftz_f32_slowpath)
        /*02cc*/ 	.word	0x00000000


	//----- nvinfo : EIATTR_FRAME_SIZE
	.align		4
.L_163:
        /*02d0*/ 	.byte	0x04, 0x11
        /*02d2*/ 	.short	(.L_165 - .L_164)
	.align		4
.L_164:
        /*02d4*/ 	.word	index@(_ZN2at6native27unrolled_elementwise_kernelIZZZNS0_17asinh_kernel_cudaERNS_18TensorIteratorBaseEENKUlvE_clEvENKUlvE1_clEvEUlN3c107complexINS6_4HalfEEEE_St5arrayIPcLm2EELi4E23TrivialOffsetCalculatorILi1EjESF_NS0_6memory15LoadWithoutCastENSG_16StoreWithoutCastEEEviT_T0_T2_T3_T4_T5_)
        /*02d8*/ 	.word	0x00000000


	//----- nvinfo : EIATTR_REGCOUNT
	.align		4
.L_165:
        /*02dc*/ 	.byte	0x04, 0x2f
        /*02de*/ 	.short	(.L_167 - .L_166)
	.align		4
.L_166:
        /*02e0*/ 	.word	index@(_ZN2at6native18elementwise_kernelILi128ELi2EZNS0_22gpu_kernel_impl_nocastIZZZNS0_17asinh_kernel_cudaERNS_18TensorIteratorBaseEENKUlvE_clEvENKUlvE1_clEvEUlN3c107complexINS7_4HalfEEEE_EEvS4_RKT_EUliE_EEviT1_)
        /*02e4*/ 	.word	0x00000019


	//----- nvinfo : EIATTR_FRAME_SIZE
	.align		4
.L_167:
        /*02e8*/ 	.byte	0x04, 0x11
        /*02ea*/ 	.short	(.L_169 - .L_168)
	.align		4
.L_168:
        /*02ec*/ 	.word	index@($__internal_9_$__cuda_sm3x_div_rn_ftz_f32_slowpath)
        /*02f0*/ 	.word	0x00000000


	//----- nvinfo : EIATTR_FRAME_SIZE
	.align		4
.L_169:
        /*02f4*/ 	.byte	0x04, 0x11
        /*02f6*/ 	.short	(.L_171 - .L_170)
	.align		4
.L_170:
        /*02f8*/ 	.word	index@(_ZN2at6native18elementwise_kernelILi128ELi2EZNS0_22gpu_kernel_impl_nocastIZZZNS0_17asinh_kernel_cudaERNS_18TensorIteratorBaseEENKUlvE_clEvENKUlvE1_clEvEUlN3c107complexINS7_4HalfEEEE_EEvS4_RKT_EUliE_EEviT1_)
        /*02fc*/ 	.word	0x00000000


	//----- nvinfo : EIATTR_REGCOUNT
	.align		4
.L_171:
        /*0300*/ 	.byte	0x04, 0x2f
        /*0302*/ 	.short	(.L_173 - .L_172)
	.align		4
.L_172:
        /*0304*/ 	.word	index@(_ZN2at6native27unrolled_elementwise_kernelIZZZNS0_17asinh_kernel_cudaERNS_18TensorIteratorBaseEENKUlvE_clEvENKUlvE1_clEvEUlN3c107complexINS6_4HalfEEEE_St5arrayIPcLm2EELi4E23TrivialOffsetCalculatorILi1EjESF_NS0_6memory12LoadWithCastILi1EEENSG_13StoreWithCastILi1EEEEEviT_T0_T2_T3_T4_T5_)
        /*0308*/ 	.word	0x00000020


	//----- nvinfo : EIATTR_FRAME_SIZE
	.align		4
.L_173:
        /*030c*/ 	.byte	0x04, 0x11
        /*030e*/ 	.short	(.L_175 - .L_174)
	.align		4
.L_174:
        /*0310*/ 	.word	index@($__internal_8_$__cuda_sm3x_div_rn_ftz_f32_slowpath)
        /*0314*/ 	.word	0x00000000


	//----- nvinfo : EIATTR_FRAME_SIZE
	.align		4
.L_175:
        /*0318*/ 	.byte	0x04, 0x11
        /*031a*/ 	.short	(.L_177 - .L_176)
	.align		4
.L_176:
        /*031c*/ 	.word	index@(_ZN2at6native27unrolled_elementwise_kernelIZZZNS0_17asinh_kernel_cudaERNS_18TensorIteratorBaseEENKUlvE_clEvENKUlvE1_clEvEUlN3c107complexINS6_4HalfEEEE_St5arrayIPcLm2EELi4E23TrivialOffsetCalculatorILi1EjESF_NS0_6memory12LoadWithCastILi1EEENSG_13StoreWithCastILi1EEEEEviT_T0_T2_T3_T4_T5_)
        /*0320*/ 	.word	0x00000000


	//----- nvinfo : EIATTR_REGCOUNT
	.align		4
.L_177:
        /*0324*/ 	.byte	0x04, 0x2f
        /*0326*/ 	.short	(.L_179 - .L_178)
	.align		4
.L_178:
        /*0328*/ 	.word	index@(_ZN2at6native18elementwise_kernelILi128ELi4EZNS0_15gpu_kernel_implIZZZNS0_17asinh_kernel_cudaERNS_18TensorIteratorBaseEENKUlvE_clEvENKUlvE1_clEvEUlN3c107complexINS7_4HalfEEEE_EEvS4_RKT_EUliE_EEviT1_)
        /*032c*/ 	.word	0x0000001a


	//----- nvinfo : EIATTR_FRAME_SIZE
	.align		4
.L_179:
        /*0330*/ 	.byte	0x04, 0x11
        /*0332*/ 	.short	(.L_181 - .L_180)
	.align		4
.L_180:
        /*0334*/ 	.word	index@($__internal_7_$__cuda_sm3x_div_rn_ftz_f32_slowpath)
        /*0338*/ 	.word	0x00000000


	//----- nvinfo : EIATTR_FRAME_SIZE
	.align		4
.L_181:
        /*033c*/ 	.byte	0x04, 0x11
        /*033e*/ 	.short	(.L_183 - .L_182)
	.align		4
.L_182:
        /*0340*/ 	.word	index@(_ZN2at6native18elementwise_kernelILi128ELi4EZNS0_15gpu_kernel_implIZZZNS0_17asinh_kernel_cudaERNS_18TensorIteratorBaseEENKUlvE_clEvENKUlvE1_clEvEUlN3c107complexINS7_4HalfEEEE_EEvS4_RKT_EUliE_EEviT1_)
        /*0344*/ 	.word	0x00000000


	//----- nvinfo : EIATTR_REGCOUNT
	.align		4
.L_183:
        /*0348*/ 	.byte	0x04, 0x2f
        /*034a*/ 	.short	(.L_185 - .L_184)
	.align		4
.L_184:
        /*034c*/ 	.word	index@(_ZN2at6native29vectorized_elementwise_kernelILi8EZZZNS0_17asinh_kernel_cudaERNS_18TensorIteratorBaseEENKUlvE0_clEvENKUlvE_clEvEUldE_St5arrayIPcLm2EEEEviT0_T1_)
        /*0350*/ 	.word	0x0000002c


	//----- nvinfo : EIATTR_FRAME_SIZE
	.align		4
.L_185:
        /*0354*/ 	.byte	0x04, 0x11
        /*0356*/ 	.short	(.L_187 - .L_186)
	.align		4
.L_186:
        /*0358*/ 	.word	index@($__internal_6_$__cuda_sm20_div_rn_f64_full)
        /*035c*/ 	.word	0x00000000


	//----- nvinfo : EIATTR_FRAME_SIZE
	.align		4
.L_187:
        /*0360*/ 	.byte	0x04, 0x11
        /*0362*/ 	.short	(.L_189 - .L_188)
	.align		4
.L_188:
        /*0364*/ 	.word	index@(_ZN2at6native29vectorized_elementwise_kernelILi8EZZZNS0_17asinh_kernel_cudaERNS_18TensorIteratorBaseEENKUlvE0_clEvENKUlvE_clEvEUldE_St5arrayIPcLm2EEEEviT0_T1_)
        /*0368*/ 	.word	0x00000000


	//----- nvinfo : EIATTR_REGCOUNT
	.align		4
.L_189:
        /*036c*/ 	.byte	0x04, 0x2f
        /*036e*/ 	.short	(.L_191 - .L_190)
	.align		4
.L_190:
        /*0370*/ 	.word	index@(_ZN2at6native29vectorized_elementwise_kernelILi4EZZZNS0_17asinh_kernel_cudaERNS_18TensorIteratorBaseEENKUlvE0_clEvENKUlvE_clEvEUldE_St5arrayIPcLm2EEEEviT0_T1_)
        /*0374*/ 	.word	0x0000002c


	//----- nvinfo : EIATTR_FRAME_SIZE
	.align		4
.L_191:
        /*0378*/ 	.byte	0x04, 0x11
        /*037a*/ 	.short	(.L_193 - .L_192)
	.align		4
.L_192:
        /*037c*/ 	.word	index@($__internal_5_$__cuda_sm20_div_rn_f64_full)
        /*0380*/ 	.word	0x00000000


	//----- nvinfo : EIATTR_FRAME_SIZE
	.align		4
.L_193:
        /*0384*/ 	.byte	0x04, 0x11
        /*0386*/ 	.short	(.L_195 - .L_194)
	.align		4
.L_194:
        /*0388*/ 	.word	index@(_ZN2at6native29vectorized_elementwise_kernelILi4EZZZNS0_17asinh_kernel_cudaERNS_18TensorIteratorBaseEENKUlvE0_clEvENKUlvE_clEvEUldE_St5arrayIPcLm2EEEEviT0_T1_)
        /*038c*/ 	.word	0x00000000


	//----- nvinfo : EIATTR_REGCOUNT
	.align		4
.L_195:
        /*0390*/ 	.byte	0x04, 0x2f
        /*0392*/ 	.short	(.L_197 - .L_196)
	.align		4
.L_196:
        /*0394*/ 	.word	index@(_ZN2at6native29vectorized_elementwise_kernelILi2EZZZNS0_17asinh_kernel_cudaERNS_18TensorIteratorBaseEENKUlvE0_clEvENKUlvE_clEvEUldE_St5arrayIPcLm2EEEEviT0_T1_)
        /*0398*/ 	.word	0x0000002c


	//----- nvinfo : EIATTR_FRAME_SIZE
	.align		4
.L_197:
        /*039c*/ 	.byte	0x04, 0x11
        /*039e*/ 	.short	(.L_199 - .L_198)
	.align		4
.L_198:
        /*03a0*/ 	.word	index@($__internal_4_$__cuda_sm20_div_rn_f64_full)
        /*03a4*/ 	.word	0x00000000


	//----- nvinfo : EIATTR_FRAME_SIZE
	.align		4
.L_199:
        /*03a8*/ 	.byte	0x04, 0x11
        /*03aa*/ 	.short	(.L_201 - .L_200)
	.align		4
.L_200:
        /*03ac*/ 	.word	index@(_ZN2at6native29vectorized_elementwise_kernelILi2EZZZNS0_17asinh_kernel_cudaERNS_18TensorIteratorBaseEENKUlvE0_clEvENKUlvE_clEvEUldE_St5arrayIPcLm2EEEEviT0_T1_)
        /*03b0*/ 	.word	0x00000000


	//----- nvinfo : EIATTR_REGCOUNT
	.align		4
.L_201:
        /*03b4*/ 	.byte	0x04, 0x2f
        /*03b6*/ 	.short	(.L_203 - .L_202)
	.align		4
.L_202:
        /*03b8*/ 	.word	index@(_ZN2at6native27unrolled_elementwise_kernelIZZZNS0_17asinh_kernel_cudaERNS_18TensorIteratorBaseEENKUlvE0_clEvENKUlvE_clEvEUldE_St5arrayIPcLm2EELi4E23TrivialOffsetCalculatorILi1EjESB_NS0_6memory15LoadWithoutCastENSC_16StoreWithoutCastEEEviT_T0_T2_T3_T4_T5_)
        /*03bc*/ 	.word	0x00000024


	//----- nvinfo : EIATTR_FRAME_SIZE
	.align		4
.L_203:
        /*03c0*/ 	.byte	0x04, 0x11
        /*03c2*/ 	.short	(.L_205 - .L_204)
	.align		4
.L_204:
        /*03c4*/ 	.word	index@($__internal_3_$__cuda_sm20_div_rn_f64_full)
        /*03c8*/ 	.word	0x00000000


	//----- nvinfo : EIATTR_FRAME_SIZE
	.align		4
.L_205:
        /*03cc*/ 	.byte	0x04, 0x11
        /*03ce*/ 	.short	(.L_207 - .L_206)
	.align		4
.L_206:
        /*03d0*/ 	.word	index@(_ZN2at6native27unrolled_elementwise_kernelIZZZNS0_17asinh_kernel_cudaERNS_18TensorIteratorBaseEENKUlvE0_clEvENKUlvE_clEvEUldE_St5arrayIPcLm2EELi4E23TrivialOffsetCalculatorILi1EjESB_NS0_6memory15LoadWithoutCastENSC_16StoreWithoutCastEEEviT_T0_T2_T3_T4_T5_)
        /*03d4*/ 	.word	0x00000000


	//----- nvinfo : EIATTR_REGCOUNT
	.align		4
.L_207:
        /*03d8*/ 	.byte	0x04, 0x2f
        /*03da*/ 	.short	(.L_209 - .L_208)
	.align		4
.L_208:
        /*03dc*/ 	.word	index@(_ZN2at6native18elementwise_kernelILi128ELi2EZNS0_22gpu_kernel_impl_nocastIZZZNS0_17asinh_kernel_cudaERNS_18TensorIteratorBaseEENKUlvE0_clEvENKUlvE_clEvEUldE_EEvS4_RKT_EUliE_EEviT1_)
        /*03e0*/ 	.word	0x00000020


	//----- nvinfo : EIATTR_FRAME_SIZE
	.align		4
.L_209:
        /*03e4*/ 	.byte	0x04, 0x11
        /*03e6*/ 	.short	(.L_211 - .L_210)
	.align		4
.L_210:
        /*03e8*/ 	.word	index@($__internal_2_$__cuda_sm20_div_rn_f64_full)
        /*03ec*/ 	.word	0x00000000


	//----- nvinfo : EIATTR_FRAME_SIZE
	.align		4
.L_211:
        /*03f0*/ 	.byte	0x04, 0x11
        /*03f2*/ 	.short	(.L_213 - .L_212)
	.align		4
.L_212:
        /*03f4*/ 	.word	index@(_ZN2at6native18elementwise_kernelILi128ELi2EZNS0_22gpu_kernel_impl_nocastIZZZNS0_17asinh_kernel_cudaERNS_18TensorIteratorBaseEENKUlvE0_clEvENKUlvE_clEvEUldE_EEvS4_RKT_EUliE_EEviT1_)
        /*03f8*/ 	.word	0x00000000


	//----- nvinfo : EIATTR_REGCOUNT
	.align		4
.L_213:
        /*03fc*/ 	.byte	0x04, 0x2f
        /*03fe*/ 	.short	(.L_215 - .L_214)
	.align		4
.L_214:
        /*0400*/ 	.word	index@(_ZN2at6native27unrolled_elementwise_kernelIZZZNS0_17asinh_kernel_cudaERNS_18TensorIteratorBaseEENKUlvE0_clEvENKUlvE_clEvEUldE_St5arrayIPcLm2EELi4E23TrivialOffsetCalculatorILi1EjESB_NS0_6memory12LoadWithCastILi1EEENSC_13StoreWithCastILi1EEEEEviT_T0_T2_T3_T4_T5_)
        /*0404*/ 	.word	0x00000026


	//----- nvinfo : EIATTR_FRAME_SIZE
	.align		4
.L_215:
        /*0408*/ 	.byte	0x04, 0x11
        /*040a*/ 	.short	(.L_217 - .L_216)
	.align		4
.L_216:
        /*040c*/ 	.word	index@($__internal_1_$__cuda_sm20_div_rn_f64_full)
        /*0410*/ 	.word	0x00000000


	//----- nvinfo : EIATTR_FRAME_SIZE
	.align		4
.L_217:
        /*0414*/ 	.byte	0x04, 0x11
        /*0416*/ 	.short	(.L_219 - .L_218)
	.align		4
.L_218:
        /*0418*/ 	.word	index@(_ZN2at6native27unrolled_elementwise_kernelIZZZNS0_17asinh_kernel_cudaERNS_18TensorIteratorBaseEENKUlvE0_clEvENKUlvE_clEvEUldE_St5arrayIPcLm2EELi4E23TrivialOffsetCalculatorILi1EjESB_NS0_6memory12LoadWithCastILi1EEENSC_13StoreWithCastILi1EEEEEviT_T0_T2_T3_T4_T5_)
        /*041c*/ 	.word	0x00000000


	//----- nvinfo : EIATTR_REGCOUNT
	.align		4
.L_219:
        /*0420*/ 	.byte	0x04, 0x2f
        /*0422*/ 	.short	(.L_221 - .L_220)
	.align		4
.L_220:
        /*0424*/ 	.word	index@(_ZN2at6native18elementwise_kernelILi128ELi4EZNS0_15gpu_kernel_implIZZZNS0_17asinh_kernel_cudaERNS_18TensorIteratorBaseEENKUlvE0_clEvENKUlvE_clEvEUldE_EEvS4_RKT_EUliE_EEviT1_)
        /*0428*/ 	.word	0x00000021


	//----- nvinfo : EIATTR_FRAME_SIZE
	.align		4
.L_221:
        /*042c*/ 	.byte	0x04, 0x11
        /*042e*/ 	.short	(.L_223 - .L_222)
	.align		4
.L_222:
        /*0430*/ 	.word	index@($__internal_0_$__cuda_sm20_div_rn_f64_full)
        /*0434*/ 	.word	0x00000000


	//----- nvinfo : EIATTR_FRAME_SIZE
	.align		4
.L_223:
        /*0438*/ 	.byte	0x04, 0x11
        /*043a*/ 	.short	(.L_225 - .L_224)
	.align		4
.L_224:
        /*043c*/ 	.word	index@(_ZN2at6native18elementwise_kernelILi128ELi4EZNS0_15gpu_kernel_implIZZZNS0_17asinh_kernel_cudaERNS_18TensorIteratorBaseEENKUlvE0_clEvENKUlvE_clEvEUldE_EEvS4_RKT_EUliE_EEviT1_)
        /*0440*/ 	.word	0x00000000


	//----- nvinfo : EIATTR_REGCOUNT
	.align		4
.L_225:
        /*0444*/ 	.byte	0x04, 0x2f
        /*0446*/ 	.short	(.L_227 - .L_226)
	.align		4
.L_226:
        /*0448*/ 	.word	index@(_ZN2at6native29vectorized_elementwise_kernelILi8EZZZNS0_17asinh_kernel_cudaERNS_18TensorIteratorBaseEENKUlvE0_clEvENKUlvE0_clEvEUlfE_St5arrayIPcLm2EEEEviT0_T1_)
        /*044c*/ 	.word	0x00000020


	//----- nvinfo : EIATTR_FRAME_SIZE
	.align		4
.L_227:
        /*0450*/ 	.byte	0x04, 0x11
        /*0452*/ 	.short	(.L_229 - .L_228)
	.align		4
.L_228:
        /*0454*/ 	.word	index@(_ZN2at6native29vectorized_elementwise_kernelILi8EZZZNS0_17asinh_kernel_cudaERNS_18TensorIteratorBaseEENKUlvE0_clEvENKUlvE0_clEvEUlfE_St5arrayIPcLm2EEEEviT0_T1_)
        /*0458*/ 	.word	0x00000000


	//----- nvinfo : EIATTR_REGCOUNT
	.align		4
.L_229:
        /*045c*/ 	.byte	0x04, 0x2f
        /*045e*/ 	.short	(.L_231 - .L_230)
	.align		4
.L_230:
        /*0460*/ 	.word	index@(_ZN2at6native29vectorized_elementwise_kernelILi4EZZZNS0_17asinh_kernel_cudaERNS_18TensorIteratorBaseEENKUlvE0_clEvENKUlvE0_clEvEUlfE_St5arrayIPcLm2EEEEviT0_T1_)
        /*0464*/ 	.word	0x00000020


	//----- nvinfo : EIATTR_FRAME_SIZE
	.align		4
.L_231:
        /*0468*/ 	.byte	0x04, 0x11
        /*046a*/ 	.short	(.L_233 - .L_232)
	.align		4
.L_232:
        /*046c*/ 	.word	index@(_ZN2at6native29vectorized_elementwise_kernelILi4EZZZNS0_17asinh_kernel_cudaERNS_18TensorIteratorBaseEENKUlvE0_clEvENKUlvE0_clEvEUlfE_St5arrayIPcLm2EEEEviT0_T1_)
        /*0470*/ 	.word	0x00000000


	//----- nvinfo : EIATTR_REGCOUNT
	.align		4
.L_233:
        /*0474*/ 	.byte	0x04, 0x2f
        /*0476*/ 	.short	(.L_235 - .L_234)
	.align		4
.L_234:
        /*0478*/ 	.word	index@(_ZN2at6native29vectorized_elementwise_kernelILi2EZZZNS0_17asinh_kernel_cudaERNS_18TensorIteratorBaseEENKUlvE0_clEvENKUlvE0_clEvEUlfE_St5arrayIPcLm2EEEEviT0_T1_)
        /*047c*/ 	.word	0x00000020


	//----- nvinfo : EIATTR_FRAME_SIZE
	.align		4
.L_235:
        /*0480*/ 	.byte	0x04, 0x11
        /*0482*/ 	.short	(.L_237 - .L_236)
	.align		4
.L_236:
        /*0484*/ 	.word	index@(_ZN2at6native29vectorized_elementwise_kernelILi2EZZZNS0_17asinh_kernel_cudaERNS_18TensorIteratorBaseEENKUlvE0_clEvENKUlvE0_clEvEUlfE_St5arrayIPcLm2EEEEviT0_T1_)
        /*0488*/ 	.word	0x00000000


	//----- nvinfo : EIATTR_REGCOUNT
	.align		4
.L_237:
        /*048c*/ 	.byte	0x04, 0x2f
        /*048e*/ 	.short	(.L_239 - .L_238)
	.align		4
.L_238:
        /*0490*/ 	.word	index@(_ZN2at6native27unrolled_elementwise_kernelIZZZNS0_17asinh_kernel_cudaERNS_18TensorIteratorBaseEENKUlvE0_clEvENKUlvE0_clEvEUlfE_St5arrayIPcLm2EELi4E23TrivialOffsetCalculatorILi1EjESB_NS0_6memory15LoadWithoutCastENSC_16StoreWithoutCastEEEviT_T0_T2_T3_T4_T5_)
        /*0494*/ 	.word	0x00000016


	//----- nvinfo : EIATTR_FRAME_SIZE
	.align		4
.L_239:
        /*0498*/ 	.byte	0x04, 0x11
        /*049a*/ 	.short	(.L_241 - .L_240)
	.align		4
.L_240:
        /*049c*/ 	.word	index@(_ZN2at6native27unrolled_elementwise_kernelIZZZNS0_17asinh_kernel_cudaERNS_18TensorIteratorBaseEENKUlvE0_clEvENKUlvE0_clEvEUlfE_St5arrayIPcLm2EELi4E23TrivialOffsetCalculatorILi1EjESB_NS0_6memory15LoadWithoutCastENSC_16StoreWithoutCastEEEviT_T0_T2_T3_T4_T5_)
        /*04a0*/ 	.word	0x00000000


	//----- nvinfo : EIATTR_REGCOUNT
	.align		4
.L_241:
        /*04a4*/ 	.byte	0x04, 0x2f
        /*04a6*/ 	.short	(.L_243 - .L_242)
	.align		4
.L_242:
        /*04a8*/ 	.word	index@(_ZN2at6native18elementwise_kernelILi128ELi2EZNS0_22gpu_kernel_impl_nocastIZZZNS0_17asinh_kernel_cudaERNS_18TensorIteratorBaseEENKUlvE0_clEvENKUlvE0_clEvEUlfE_EEvS4_RKT_EUliE_EEviT1_)
        /*04ac*/ 	.word	0x00000012


	//----- nvinfo : EIATTR_FRAME_SIZE
	.align		4
.L_243:
        /*04b0*/ 	.byte	0x04, 0x11
        /*04b2*/ 	.short	(.L_245 - .L_244)
	.align		4
.L_244:
        /*04b4*/ 	.word	index@(_ZN2at6native18elementwise_kernelILi128ELi2EZNS0_22gpu_kernel_impl_nocastIZZZNS0_17asinh_kernel_cudaERNS_18TensorIteratorBaseEENKUlvE0_clEvENKUlvE0_clEvEUlfE_EEvS4_RKT_EUliE_EEviT1_)
        /*04b8*/ 	.word	0x00000000


	//----- nvinfo : EIATTR_REGCOUNT
	.align		4
.L_245:
        /*04bc*/ 	.byte	0x04, 0x2f
        /*04be*/ 	.short	(.L_247 - .L_246)
	.align		4
.L_246:
        /*04c0*/ 	.word	index@(_ZN2at6native27unrolled_elementwise_kernelIZZZNS0_17asinh_kernel_cudaERNS_18TensorIteratorBaseEENKUlvE0_clEvENKUlvE0_clEvEUlfE_St5arrayIPcLm2EELi4E23TrivialOffsetCalculatorILi1EjESB_NS0_6memory12LoadWithCastILi1EEENSC_13StoreWithCastILi1EEEEEviT_T0_T2_T3_T4_T5_)
        /*04c4*/ 	.word	0x0000001d


	//----- nvinfo : EIATTR_FRAME_SIZE
	.align		4
.L_247:
        /*04c8*/ 	.byte	0x04, 0x11
        /*04ca*/ 	.short	(.L_249 - .L_248)
	.align		4
.L_248:
        /*04cc*/ 	.word	index@(_ZN2at6native27unrolled_elementwise_kernelIZZZNS0_17asinh_kernel_cudaERNS_18TensorIteratorBaseEENKUlvE0_clEvENKUlvE0_clEvEUlfE_St5arrayIPcLm2EELi4E23TrivialOffsetCalculatorILi1EjESB_NS0_6memory12LoadWithCastILi1EEENSC_13StoreWithCastILi1EEEEEviT_T0_T2_T3_T4_T5_)
        /*04d0*/ 	.word	0x00000000


	//----- nvinfo : EIATTR_REGCOUNT
	.align		4
.L_249:
        /*04d4*/ 	.byte	0x04, 0x2f
        /*04d6*/ 	.short	(.L_251 - .L_250)
	.align		4
.L_250:
        /*04d8*/ 	.word	index@(_ZN2at6native18elementwise_kernelILi128ELi4EZNS0_15gpu_kernel_implIZZZNS0_17asinh_kernel_cudaERNS_18TensorIteratorBaseEENKUlvE0_clEvENKUlvE0_clEvEUlfE_EEvS4_RKT_EUliE_EEviT1_)
        /*04dc*/ 	.word	0x0000001a


	//----- nvinfo : EIATTR_FRAME_SIZE
	.align		4
.L_251:
        /*04e0*/ 	.byte	0x04, 0x11
        /*04e2*/ 	.short	(.L_253 - .L_252)
	.align		4
.L_252:
        /*04e4*/ 	.word	index@(_ZN2at6native18elementwise_kernelILi128ELi4EZNS0_15gpu_kernel_implIZZZNS0_17asinh_kernel_cudaERNS_18TensorIteratorBaseEENKUlvE0_clEvENKUlvE0_clEvEUlfE_EEvS4_RKT_EUliE_EEviT1_)
        /*04e8*/ 	.word	0x00000000


	//----- nvinfo : EIATTR_REGCOUNT
	.align		4
.L_253:
        /*04ec*/ 	.byte	0x04, 0x2f
        /*04ee*/ 	.short	(.L_255 - .L_254)
	.align		4
.L_254:
        /*04f0*/ 	.word	index@(_ZN2at6native29vectorized_elementwise_kernelILi8EZZZNS0_17asinh_kernel_cudaERNS_18TensorIteratorBaseEENKUlvE0_clEvENKUlvE1_clEvEUlN3c104HalfEE_St5arrayIPcLm2EEEEviT0_T1_)
        /*04f4*/ 	.word	0x00000020


	//----- nvinfo : EIATTR_FRAME_SIZE
	.align		4
.L_255:
        /*04f8*/ 	.byte	0x04, 0x11
        /*04fa*/ 	.short	(.L_257 - .L_256)
	.align		4
.L_256:
        /*04fc*/ 	.word	index@(_ZN2at6native29vectorized_elementwise_kernelILi8EZZZNS0_17asinh_kernel_cudaERNS_18TensorIteratorBaseEENKUlvE0_clEvENKUlvE1_clEvEUlN3c104HalfEE_St5arrayIPcLm2EEEEviT0_T1_)
        /*0500*/ 	.word	0x00000000


	//----- nvinfo : EIATTR_REGCOUNT
	.align		4
.L_257:
        /*0504*/ 	.byte	0x04, 0x2f
        /*0506*/ 	.short	(.L_259 - .L_258)
	.align		4
.L_258:
        /*0508*/ 	.word	index@(_ZN2at6native29vectorized_elementwise_kernelILi4EZZZNS0_17asinh_kernel_cudaERNS_18TensorIteratorBaseEENKUlvE0_clEvENKUlvE1_clEvEUlN3c104HalfEE_St5arrayIPcLm2EEEEviT0_T1_)
        /*050c*/ 	.word	0x00000020


	//----- nvinfo : EIATTR_FRAME_SIZE
	.align		4
.L_259:
        /*0510*/ 	.byte	0x04, 0x11
        /*0512*/ 	.short	(.L_261 - .L_260)
	.align		4
.L_260:
        /*0514*/ 	.word	index@(_ZN2at6native29vectorized_elementwise_kernelILi4EZZZNS0_17asinh_kernel_cudaERNS_18TensorIteratorBaseEENKUlvE0_clEvENKUlvE1_clEvEUlN3c104HalfEE_St5arrayIPcLm2EEEEviT0_T1_)
        /*0518*/ 	.word	0x00000000


	//----- nvinfo : EIATTR_REGCOUNT
	.align		4
.L_261:
        /*051c*/ 	.byte	0x04, 0x2f
        /*051e*/ 	.short	(.L_263 - .L_262)
	.align		4
.L_262:
        /*0520*/ 	.word	index@(_ZN2at6native29vectorized_elementwise_kernelILi2EZZZNS0_17asinh_kernel_cudaERNS_18TensorIteratorBaseEENKUlvE0_clEvENKUlvE1_clEvEUlN3c104HalfEE_St5arrayIPcLm2EEEEviT0_T1_)
        /*0524*/ 	.word	0x00000020


	//----- nvinfo : EIATTR_FRAME_SIZE
	.align		4
.L_263:
        /*0528*/ 	.byte	0x04, 0x11
        /*052a*/ 	.short	(.L_265 - .L_264)
	.align		4
.L_264:
        /*052c*/ 	.word	index@(_ZN2at6native29vectorized_elementwise_kernelILi2EZZZNS0_17asinh_kernel_cudaERNS_18TensorIteratorBaseEENKUlvE0_clEvENKUlvE1_clEvEUlN3c104HalfEE_St5arrayIPcLm2EEEEviT0_T1_)
        /*0530*/ 	.word	0x00000000


	//----- nvinfo : EIATTR_REGCOUNT
	.align		4
.L_265:
        /*0534*/ 	.byte	0x04, 0x2f
        /*0536*/ 	.short	(.L_267 - .L_266)
	.align		4
.L_266:
        /*0538*/ 	.word	index@(_ZN2at6native27unrolled_elementwise_kernelIZZZNS0_17asinh_kernel_cudaERNS_18TensorIteratorBaseEENKUlvE0_clEvENKUlvE1_clEvEUlN3c104HalfEE_St5arrayIPcLm2EELi4E23TrivialOffsetCalculatorILi1EjESD_NS0_6memory15LoadWithoutCastENSE_16StoreWithoutCastEEEviT_T0_T2_T3_T4_T5_)
        /*053c*/ 	.word	0x00000016


	//----- nvinfo : EIATTR_FRAME_SIZE
	.align		4
.L_267:
        /*0540*/ 	.byte	0x04, 0x11
        /*0542*/ 	.short	(.L_269 - .L_268)
	.align		4
.L_268:
        /*0544*/ 	.word	index@(_ZN2at6native27unrolled_elementwise_kernelIZZZNS0_17asinh_kernel_cudaERNS_18TensorIteratorBaseEENKUlvE0_clEvENKUlvE1_clEvEUlN3c104HalfEE_St5arrayIPcLm2EELi4E23TrivialOffsetCalculatorILi1EjESD_NS0_6memory15LoadWithoutCastENSE_16StoreWithoutCastEEEviT_T0_T2_T3_T4_T5_)
        /*0548*/ 	.word	0x00000000


	//----- nvinfo : EIATTR_REGCOUNT
	.align		4
.L_269:
        /*054c*/ 	.byte	0x04, 0x2f
        /*054e*/ 	.short	(.L_271 - .L_270)
	.align		4
.L_270:
        /*0550*/ 	.word	index@(_ZN2at6native18elementwise_kernelILi128ELi4EZNS0_22gpu_kernel_impl_nocastIZZZNS0_17asinh_kernel_cudaERNS_18TensorIteratorBaseEENKUlvE0_clEvENKUlvE1_clEvEUlN3c104HalfEE_EEvS4_RKT_EUliE_EEviT1_)
        /*0554*/ 	.word	0x00000012


	//----- nvinfo : EIATTR_FRAME_SIZE
	.align		4
.L_271:
        /*0558*/ 	.byte	0x04, 0x11
        /*055a*/ 	.short	(.L_273 - .L_272)
	.align		4
.L_272:
        /*055c*/ 	.word	index@(_ZN2at6native18elementwise_kernelILi128ELi4EZNS0_22gpu_kernel_impl_nocastIZZZNS0_17asinh_kernel_cudaERNS_18TensorIteratorBaseEENKUlvE0_clEvENKUlvE1_clEvEUlN3c104HalfEE_EEvS4_RKT_EUliE_EEviT1_)
        /*0560*/ 	.word	0x00000000


	//----- nvinfo : EIATTR_REGCOUNT
	.align		4
.L_273:
        /*0564*/ 	.byte	0x04, 0x2f
        /*0566*/ 	.short	(.L_275 - .L_274)
	.align		4
.L_274:
        /*0568*/ 	.word	index@(_ZN2at6native27unrolled_elementwise_kernelIZZZNS0_17asinh_kernel_cudaERNS_18TensorIteratorBaseEENKUlvE0_clEvENKUlvE1_clEvEUlN3c104HalfEE_St5arrayIPcLm2EELi4E23TrivialOffsetCalculatorILi1EjESD_NS0_6memory12LoadWithCastILi1EEENSE_13StoreWithCastILi1EEEEEviT_T0_T2_T3_T4_T5_)
        /*056c*/ 	.word	0x0000001c


	//----- nvinfo : EIATTR_FRAME_SIZE
	.align		4
.L_275:
        /*0570*/ 	.byte	0x04, 0x11
        /*0572*/ 	.short	(.L_277 - .L_276)
	.align		4
.L_276:
        /*0574*/ 	.word	index@(_ZN2at6native27unrolled_elementwise_kernelIZZZNS0_17asinh_kernel_cudaERNS_18TensorIteratorBaseEENKUlvE0_clEvENKUlvE1_clEvEUlN3c104HalfEE_St5arrayIPcLm2EELi4E23TrivialOffsetCalculatorILi1EjESD_NS0_6memory12LoadWithCastILi1EEENSE_13StoreWithCastILi1EEEEEviT_T0_T2_T3_T4_T5_)
        /*0578*/ 	.word	0x00000000


	//----- nvinfo : EIATTR_REGCOUNT
	.align		4
.L_277:
        /*057c*/ 	.byte	0x04, 0x2f
        /*057e*/ 	.short	(.L_279 - .L_278)
	.align		4
.L_278:
        /*0580*/ 	.word	index@(_ZN2at6native18elementwise_kernelILi128ELi4EZNS0_15gpu_kernel_implIZZZNS0_17asinh_kernel_cudaERNS_18TensorIteratorBaseEENKUlvE0_clEvENKUlvE1_clEvEUlN3c104HalfEE_EEvS4_RKT_EUliE_EEviT1_)
        /*0584*/ 	.word	0x0000001a


	//----- nvinfo : EIATTR_FRAME_SIZE
	.align		4
.L_279:
        /*0588*/ 	.byte	0x04, 0x11
        /*058a*/ 	.short	(.L_281 - .L_280)
	.align		4
.L_280:
        /*058c*/ 	.word	index@(_ZN2at6native18elementwise_kernelILi128ELi4EZNS0_15gpu_kernel_implIZZZNS0_17asinh_kernel_cudaERNS_18TensorIteratorBaseEENKUlvE0_clEvENKUlvE1_clEvEUlN3c104HalfEE_EEvS4_RKT_EUliE_EEviT1_)
        /*0590*/ 	.word	0x00000000


	//----- nvinfo : EIATTR_REGCOUNT
	.align		4
.L_281:
        /*0594*/ 	.byte	0x04, 0x2f
        /*0596*/ 	.short	(.L_283 - .L_282)
	.align		4
.L_282:
        /*0598*/ 	.word	index@(_ZN2at6native29vectorized_elementwise_kernelILi8EZZZNS0_17asinh_kernel_cudaERNS_18TensorIteratorBaseEENKUlvE0_clEvENKUlvE2_clEvEUlN3c108BFloat16EE_St5arrayIPcLm2EEEEviT0_T1_)
        /*059c*/ 	.word	0x00000020


	//----- nvinfo : EIATTR_FRAME_SIZE
	.align		4
.L_283:
        /*05a0*/ 	.byte	0x04, 0x11
        /*05a2*/ 	.short	(.L_285 - .L_284)
	.align		4
.L_284:
        /*05a4*/ 	.word	index@(_ZN2at6native29vectorized_elementwise_kernelILi8EZZZNS0_17asinh_kernel_cudaERNS_18TensorIteratorBaseEENKUlvE0_clEvENKUlvE2_clEvEUlN3c108BFloat16EE_St5arrayIPcLm2EEEEviT0_T1_)
        /*05a8*/ 	.word	0x00000000


	//----- nvinfo : EIATTR_REGCOUNT
	.align		4
.L_285:
        /*05ac*/ 	.byte	0x04, 0x2f
        /*05ae*/ 	.short	(.L_287 - .L_286)
	.align		4
.L_286:
        /*05b0*/ 	.word	index@(_ZN2at6native29vectorized_elementwise_kernelILi4EZZZNS0_17asinh_kernel_cudaERNS_18TensorIteratorBaseEENKUlvE0_clEvENKUlvE2_clEvEUlN3c108BFloat16EE_St5arrayIPcLm2EEEEviT0_T1_)
        /*05b4*/ 	.word	0x00000020


	//----- nvinfo : EIATTR_FRAME_SIZE
	.align		4
.L_287:
        /*05b8*/ 	.byte	0x04, 0x11
        /*05ba*/ 	.short	(.L_289 - .L_288)
	.align		4
.L_288:
        /*05bc*/ 	.word	index@(_ZN2at6native29vectorized_elementwise_kernelILi4EZZZNS0_17asinh_kernel_cudaERNS_18TensorIteratorBaseEENKUlvE0_clEvENKUlvE2_clEvEUlN3c108BFloat16EE_St5arrayIPcLm2EEEEviT0_T1_)
        /*05c0*/ 	.word	0x00000000


	//----- nvinfo : EIATTR_REGCOUNT
	.align		4
.L_289:
        /*05c4*/ 	.byte	0x04, 0x2f
        /*05c6*/ 	.short	(.L_291 - .L_290)
	.align		4
.L_290:
        /*05c8*/ 	.word	index@(_ZN2at6native29vectorized_elementwise_kernelILi2EZZZNS0_17asinh_kernel_cudaERNS_18TensorIteratorBaseEENKUlvE0_clEvENKUlvE2_clEvEUlN3c108BFloat16EE_St5arrayIPcLm2EEEEviT0_T1_)
        /*05cc*/ 	.word	0x00000020


	//----- nvinfo : EIATTR_FRAME_SIZE
	.align		4
.L_291:
        /*05d0*/ 	.byte	0x04, 0x11
        /*05d2*/ 	.short	(.L_293 - .L_292)
	.align		4
.L_292:
        /*05d4*/ 	.word	index@(_ZN2at6native29vectorized_elementwise_kernelILi2EZZZNS0_17asinh_kernel_cudaERNS_18TensorIteratorBaseEENKUlvE0_clEvENKUlvE2_clEvEUlN3c108BFloat16EE_St5arrayIPcLm2EEEEviT0_T1_)
        /*05d8*/ 	.word	0x00000000


	//----- nvinfo : EIATTR_REGCOUNT
	.align		4
.L_293:
        /*05dc*/ 	.byte	0x04, 0x2f
        /*05de*/ 	.short	(.L_295 - .L_294)
	.align		4
.L_294:
        /*05e0*/ 	.word	index@(_ZN2at6native27unrolled_elementwise_kernelIZZZNS0_17asinh_kernel_cudaERNS_18TensorIteratorBaseEENKUlvE0_clEvENKUlvE2_clEvEUlN3c108BFloat16EE_St5arrayIPcLm2EELi4E23TrivialOffsetCalculatorILi1EjESD_NS0_6memory15LoadWithoutCastENSE_16StoreWithoutCastEEEviT_T0_T2_T3_T4_T5_)
        /*05e4*/ 	.word	0x00000016


	//----- nvinfo : EIATTR_FRAME_SIZE
	.align		4
.L_295:
        /*05e8*/ 	.byte	0x04, 0x11
        /*05ea*/ 	.short	(.L_297 - .L_296)
	.align		4
.L_296:
        /*05ec*/ 	.word	index@(_ZN2at6native27unrolled_elementwise_kernelIZZZNS0_17asinh_kernel_cudaERNS_18TensorIteratorBaseEENKUlvE0_clEvENKUlvE2_clEvEUlN3c108BFloat16EE_St5arrayIPcLm2EELi4E23TrivialOffsetCalculatorILi1EjESD_NS0_6memory15LoadWithoutCastENSE_16StoreWithoutCastEEEviT_T0_T2_T3_T4_T5_)
        /*05f0*/ 	.word	0x00000000


	//----- nvinfo : EIATTR_REGCOUNT
	.align		4
.L_297:
        /*05f4*/ 	.byte	0x04, 0x2f
        /*05f6*/ 	.short	(.L_299 - .L_298)
	.align		4
.L_298:
        /*05f8*/ 	.word	index@(_ZN2at6native18elementwise_kernelILi128ELi4EZNS0_22gpu_kernel_impl_nocastIZZZNS0_17asinh_kernel_cudaERNS_18TensorIteratorBaseEENKUlvE0_clEvENKUlvE2_clEvEUlN3c108BFloat16EE_EEvS4_RKT_EUliE_EEviT1_)
        /*05fc*/ 	.word	0x00000012


	//----- nvinfo : EIATTR_FRAME_SIZE
	.align		4
.L_299:
        /*0600*/ 	.byte	0x04, 0x11
        /*0602*/ 	.short	(.L_301 - .L_300)
	.align		4
.L_300:
        /*0604*/ 	.word	index@(_ZN2at6native18elementwise_kernelILi128ELi4EZNS0_22gpu_kernel_impl_nocastIZZZNS0_17asinh_kernel_cudaERNS_18TensorIteratorBaseEENKUlvE0_clEvENKUlvE2_clEvEUlN3c108BFloat16EE_EEvS4_RKT_EUliE_EEviT1_)
        /*0608*/ 	.word	0x00000000


	//----- nvinfo : EIATTR_REGCOUNT
	.align		4
.L_301:
        /*060c*/ 	.byte	0x04, 0x2f
        /*060e*/ 	.short	(.L_303 - .L_302)
	.align		4
.L_302:
        /*0610*/ 	.word	index@(_ZN2at6native27unrolled_elementwise_kernelIZZZNS0_17asinh_kernel_cudaERNS_18TensorIteratorBaseEENKUlvE0_clEvENKUlvE2_clEvEUlN3c108BFloat16EE_St5arrayIPcLm2EELi4E23TrivialOffsetCalculatorILi1EjESD_NS0_6memory12LoadWithCastILi1EEENSE_13StoreWithCastILi1EEEEEviT_T0_T2_T3_T4_T5_)
        /*0614*/ 	.word	0x0000001c


	//----- nvinfo : EIATTR_FRAME_SIZE
	.align		4
.L_303:
        /*0618*/ 	.byte	0x04, 0x11
        /*061a*/ 	.short	(.L_305 - .L_304)
	.align		4
.L_304:
        /*061c*/ 	.word	index@(_ZN2at6native27unrolled_elementwise_kernelIZZZNS0_17asinh_kernel_cudaERNS_18TensorIteratorBaseEENKUlvE0_clEvENKUlvE2_clEvEUlN3c108BFloat16EE_St5arrayIPcLm2EELi4E23TrivialOffsetCalculatorILi1EjESD_NS0_6memory12LoadWithCastILi1EEENSE_13StoreWithCastILi1EEEEEviT_T0_T2_T3_T4_T5_)
        /*0620*/ 	.word	0x00000000


	//----- nvinfo : EIATTR_REGCOUNT
	.align		4
.L_305:
        /*0624*/ 	.byte	0x04, 0x2f
        /*0626*/ 	.short	(.L_307 - .L_306)
	.align		4
.L_306:
        /*0628*/ 	.word	index@(_ZN2at6native18elementwise_kernelILi128ELi4EZNS0_15gpu_kernel_implIZZZNS0_17asinh_kernel_cudaERNS_18TensorIteratorBaseEENKUlvE0_clEvENKUlvE2_clEvEUlN3c108BFloat16EE_EEvS4_RKT_EUliE_EEviT1_)
        /*062c*/ 	.word	0x0000001a


	//----- nvinfo : EIATTR_FRAME_SIZE
	.align		4
.L_307:
        /*0630*/ 	.byte	0x04, 0x11
        /*0632*/ 	.short	(.L_309 - .L_308)
	.align		4
.L_308:
        /*0634*/ 	.word	index@(_ZN2at6native18elementwise_kernelILi128ELi4EZNS0_15gpu_kernel_implIZZZNS0_17asinh_kernel_cudaERNS_18TensorIteratorBaseEENKUlvE0_clEvENKUlvE2_clEvEUlN3c108BFloat16EE_EEvS4_RKT_EUliE_EEviT1_)
        /*0638*/ 	.word	0x00000000


	//----- nvinfo : EIATTR_MIN_STACK_SIZE
	.align		4
.L_309:
        /*063c*/ 	.byte	0x04, 0x12
        /*063e*/ 	.short	(.L_311 - .L_310)
	.align		4
.L_310:
        /*0640*/ 	.word	index@(_ZN2at6native18elementwise_kernelILi128ELi4EZNS0_15gpu_kernel_implIZZZNS0_17asinh_kernel_cudaERNS_18TensorIteratorBaseEENKUlvE0_clEvENKUlvE2_clEvEUlN3c108BFloat16EE_EEvS4_RKT_EUliE_EEviT1_)
        /*0644*/ 	.word	0x00000000


	//----- nvinfo : EIATTR_MIN_STACK_SIZE
	.align		4
.L_311:
        /*0648*/ 	.byte	0x04, 0x12
        /*064a*/ 	.short	(.L_313 - .L_312)
	.align		4
.L_312:
        /*064c*/ 	.word	index@(_ZN2at6native27unrolled_elementwise_kernelIZZZNS0_17asinh_kernel_cudaERNS_18TensorIteratorBaseEENKUlvE0_clEvENKUlvE2_clEvEUlN3c108BFloat16EE_St5arrayIPcLm2EELi4E23TrivialOffsetCalculatorILi1EjESD_NS0_6memory12LoadWithCastILi1EEENSE_13StoreWithCastILi1EEEEEviT_T0_T2_T3_T4_T5_)
        /*0650*/ 	.word	0x00000000


	//----- nvinfo : EIATTR_MIN_STACK_SIZE
	.align		4
.L_313:
        /*0654*/ 	.byte	0x04, 0x12
        /*0656*/ 	.short	(.L_315 - .L_314)
	.align		4
.L_314:
        /*0658*/ 	.word	index@(_ZN2at6native18elementwise_kernelILi128ELi4EZNS0_22gpu_kernel_impl_nocastIZZZNS0_17asinh_kernel_cudaERNS_18TensorIteratorBaseEENKUlvE0_clEvENKUlvE2_clEvEUlN3c108BFloat16EE_EEvS4_RKT_EUliE_EEviT1_)
        /*065c*/ 	.word	0x00000000


	//----- nvinfo : EIATTR_MIN_STACK_SIZE
	.align		4
.L_315:
        /*0660*/ 	.byte	0x04, 0x12
        /*0662*/ 	.short	(.L_317 - .L_316)
	.align		4
.L_316:
        /*0664*/ 	.word	index@(_ZN2at6native27unrolled_elementwise_kernelIZZZNS0_17asinh_kernel_cudaERNS_18TensorIteratorBaseEENKUlvE0_clEvENKUlvE2_clEvEUlN3c108BFloat16EE_St5arrayIPcLm2EELi4E23TrivialOffsetCalculatorILi1EjESD_NS0_6memory15LoadWithoutCastENSE_16StoreWithoutCastEEEviT_T0_T2_T3_T4_T5_)
        /*0668*/ 	.word	0x00000000


	//----- nvinfo : EIATTR_MIN_STACK_SIZE
	.align		4
.L_317:
        /*066c*/ 	.byte	0x04, 0x12
        /*066e*/ 	.short	(.L_319 - .L_318)
	.align		4
.L_318:
        /*0670*/ 	.word	index@(_ZN2at6native29vectorized_elementwise_kernelILi2EZZZNS0_17asinh_kernel_cudaERNS_18TensorIteratorBaseEENKUlvE0_clEvENKUlvE2_clEvEUlN3c108BFloat16EE_St5arrayIPcLm2EEEEviT0_T1_)
        /*0674*/ 	.word	0x00000000


	//----- nvinfo : EIATTR_MIN_STACK_SIZE
	.align		4
.L_319:
        /*0678*/ 	.byte	0x04, 0x12
        /*067a*/ 	.short	(.L_321 - .L_320)
	.align		4
.L_320:
        /*067c*/ 	.word	index@(_ZN2at6native29vectorized_elementwise_kernelILi4EZZZNS0_17asinh_kernel_cudaERNS_18TensorIteratorBaseEENKUlvE0_clEvENKUlvE2_clEvEUlN3c108BFloat16EE_St5arrayIPcLm2EEEEviT0_T1_)
        /*0680*/ 	.word	0x00000000


	//----- nvinfo : EIATTR_MIN_STACK_SIZE
	.align		4
.L_321:
        /*0684*/ 	.byte	0x04, 0x12
        /*0686*/ 	.short	(.L_323 - .L_322)
	.align		4
.L_322:
        /*0688*/ 	.word	index@(_ZN2at6native29vectorized_elementwise_kernelILi8EZZZNS0_17asinh_kernel_cudaERNS_18TensorIteratorBaseEENKUlvE0_clEvENKUlvE2_clEvEUlN3c108BFloat16EE_St5arrayIPcLm2EEEEviT0_T1_)
        /*068c*/ 	.word	0x00000000


	//----- nvinfo : EIATTR_MIN_STACK_SIZE
	.align		4
.L_323:
        /*0690*/ 	.byte	0x04, 0x12
        /*0692*/ 	.short	(.L_325 - .L_324)
	.align		4
.L_324:
        /*0694*/ 	.word	index@(_ZN2at6native18elementwise_kernelILi128ELi4EZNS0_15gpu_kernel_implIZZZNS0_17asinh_kernel_cudaERNS_18TensorIteratorBaseEENKUlvE0_clEvENKUlvE1_clEvEUlN3c104HalfEE_EEvS4_RKT_EUliE_EEviT1_)
        /*0698*/ 	.word	0x00000000


	//----- nvinfo : EIATTR_MIN_STACK_SIZE
	.align		4
.L_325:
        /*069c*/ 	.byte	0x04, 0x12
        /*069e*/ 	.short	(.L_327 - .L_326)
	.align		4
.L_326:
        /*06a0*/ 	.word	index@(_ZN2at6native27unrolled_elementwise_kernelIZZZNS0_17asinh_kernel_cudaERNS_18TensorIteratorBaseEENKUlvE0_clEvENKUlvE1_clEvEUlN3c104HalfEE_St5arrayIPcLm2EELi4E23TrivialOffsetCalculatorILi1EjESD_NS0_6memory12LoadWithCastILi1EEENSE_13StoreWithCastILi1EEEEEviT_T0_T2_T3_T4_T5_)
        /*06a4*/ 	.word	0x00000000


	//----- nvinfo : EIATTR_MIN_STACK_SIZE
	.align		4
.L_327:
        /*06a8*/ 	.byte	0x04, 0x12
        /*06aa*/ 	.short	(.L_329 - .L_328)
	.align		4
.L_328:
        /*06ac*/ 	.word	index@(_ZN2at6native18elementwise_kernelILi128ELi4EZNS0_22gpu_kernel_impl_nocastIZZZNS0_17asinh_kernel_cudaERNS_18TensorIteratorBaseEENKUlvE0_clEvENKUlvE1_clEvEUlN3c104HalfEE_EEvS4_RKT_EUliE_EEviT1_)
        /*06b0*/ 	.word	0x00000000


	//----- nvinfo : EIATTR_MIN_STACK_SIZE
	.align		4
.L_329:
        /*06b4*/ 	.byte	0x04, 0x12
        /*06b6*/ 	.short	(.L_331 - .L_330)
	.align		4
.L_330:
        /*06b8*/ 	.word	index@(_ZN2at6native27unrolled_elementwise_kernelIZZZNS0_17asinh_kernel_cudaERNS_18TensorIteratorBaseEENKUlvE0_clEvENKUlvE1_clEvEUlN3c104HalfEE_St5arrayIPcLm2EELi4E23TrivialOffsetCalculatorILi1EjESD_NS0_6memory15LoadWithoutCastENSE_16StoreWithoutCastEEEviT_T0_T2_T3_T4_T5_)
        /*06bc*/ 	.word	0x00000000


	//----- nvinfo : EIATTR_MIN_STACK_SIZE
	.align		4
.L_331:
        /*06c0*/ 	.byte	0x04, 0x12
        /*06c2*/ 	.short	(.L_333 - .L_332)
	.align		4
.L_332:
        /*06c4*/ 	.word	index@(_ZN2at6native29vectorized_elementwise_kernelILi2EZZZNS0_17asinh_kernel_cudaERNS_18TensorIteratorBaseEENKUlvE0_clEvENKUlvE1_clEvEUlN3c104HalfEE_St5arrayIPcLm2EEEEviT0_T1_)
        /*06c8*/ 	.word	0x00000000


	//----- nvinfo : EIATTR_MIN_STACK_SIZE
	.align		4
.L_333:
        /*06cc*/ 	.byte	0x04, 0x12
        /*06ce*/ 	.short	(.L_335 - .L_334)
	.align		4
.L_334:
        /*06d0*/ 	.word	index@(_ZN2at6native29vectorized_elementwise_kernelILi4EZZZNS0_17asinh_kernel_cudaERNS_18TensorIteratorBaseEENKUlvE0_clEvENKUlvE1_clEvEUlN3c104HalfEE_St5arrayIPcLm2EEEEviT0_T1_)
        /*06d4*/ 	.word	0x00000000


	//----- nvinfo : EIATTR_MIN_STACK_SIZE
	.align		4
.L_335:
        /*06d8*/ 	.byte	0x04, 0x12
        /*06da*/ 	.short	(.L_337 - .L_336)
	.align		4
.L_336:
        /*06dc*/ 	.word	index@(_ZN2at6native29vectorized_elementwise_kernelILi8EZZZNS0_17asinh_kernel_cudaERNS_18TensorIteratorBaseEENKUlvE0_clEvENKUlvE1_clEvEUlN3c104HalfEE_St5arrayIPcLm2EEEEviT0_T1_)
        /*06e0*/ 	.word	0x00000000


	//----- nvinfo : EIATTR_MIN_STACK_SIZE
	.align		4
.L_337:
        /*06e4*/ 	.byte	0x04, 0x12
        /*06e6*/ 	.short	(.L_339 - .L_338)
	.align		4
.L_338:
        /*06e8*/ 	.word	index@(_ZN2at6native18elementwise_kernelILi128ELi4EZNS0_15gpu_kernel_implIZZZNS0_17asinh_kernel_cudaERNS_18TensorIteratorBaseEENKUlvE0_clEvENKUlvE0_clEvEUlfE_EEvS4_RKT_EUliE_EEviT1_)
        /*06ec*/ 	.word	0x00000000


	//----- nvinfo : EIATTR_MIN_STACK_SIZE
	.align		4
.L_339:
        /*06f0*/ 	.byte	0x04, 0x12
        /*06f2*/ 	.short	(.L_341 - .L_340)
	.align		4
.L_340:
        /*06f4*/ 	.word	index@(_ZN2at6native27unrolled_elementwise_kernelIZZZNS0_17asinh_kernel_cudaERNS_18TensorIteratorBaseEENKUlvE0_clEvENKUlvE0_clEvEUlfE_St5arrayIPcLm2EELi4E23TrivialOffsetCalculatorILi1EjESB_NS0_6memory12LoadWithCastILi1EEENSC_13StoreWithCastILi1EEEEEviT_T0_T2_T3_T4_T5_)
        /*06f8*/ 	.word	0x00000000


	//----- nvinfo : EIATTR_MIN_STACK_SIZE
	.align		4
.L_341:
        /*06fc*/ 	.byte	0x04, 0x12
        /*06fe*/ 	.short	(.L_343 - .L_342)
	.align		4
.L_342:
        /*0700*/ 	.word	index@(_ZN2at6native18elementwise_kernelILi128ELi2EZNS0_22gpu_kernel_impl_nocastIZZZNS0_17asinh_kernel_cudaERNS_18TensorIteratorBaseEENKUlvE0_clEvENKUlvE0_clEvEUlfE_EEvS4_RKT_EUliE_EEviT1_)
        /*0704*/ 	.word	0x00000000


	//----- nvinfo : EIATTR_MIN_STACK_SIZE
	.align		4
.L_343:
        /*0708*/ 	.byte	0x04, 0x12
        /*070a*/ 	.short	(.L_345 - .L_344)
	.align		4
.L_344:
        /*070c*/ 	.word	index@(_ZN2at6native27unrolled_elementwise_kernelIZZZNS0_17asinh_kernel_cudaERNS_18TensorIteratorBaseEENKUlvE0_clEvENKUlvE0_clEvEUlfE_St5arrayIPcLm2EELi4E23TrivialOffsetCalculatorILi1EjESB_NS0_6memory15LoadWithoutCastENSC_16StoreWithoutCastEEEviT_T0_T2_T3_T4_T5_)
        /*0710*/ 	.word	0x00000000


	//----- nvinfo : EIATTR_MIN_STACK_SIZE
	.align		4
.L_345:
        /*0714*/ 	.byte	0x04, 0x12
        /*0716*/ 	.short	(.L_347 - .L_346)
	.align		4
.L_346:
        /*0718*/ 	.word	index@(_ZN2at6native29vectorized_elementwise_kernelILi2EZZZNS0_17asinh_kernel_cudaERNS_18TensorIteratorBaseEENKUlvE0_clEvENKUlvE0_clEvEUlfE_St5arrayIPcLm2EEEEviT0_T1_)
        /*071c*/ 	.word	0x00000000


	//----- nvinfo : EIATTR_MIN_STACK_SIZE
	.align		4
.L_347:
        /*0720*/ 	.byte	0x04, 0x12
        /*0722*/ 	.short	(.L_349 - .L_348)
	.align		4
.L_348:
        /*0724*/ 	.word	index@(_ZN2at6native29vectorized_elementwise_kernelILi4EZZZNS0_17asinh_kernel_cudaERNS_18TensorIteratorBaseEENKUlvE0_clEvENKUlvE0_clEvEUlfE_St5arrayIPcLm2EEEEviT0_T1_)
        /*0728*/ 	.word	0x00000000


	//----- nvinfo : EIATTR_MIN_STACK_SIZE
	.align		4
.L_349:
        /*072c*/ 	.byte	0x04, 0x12
        /*072e*/ 	.short	(.L_351 - .L_350)
	.align		4
.L_350:
        /*0730*/ 	.word	index@(_ZN2at6native29vectorized_elementwise_kernelILi8EZZZNS0_17asinh_kernel_cudaERNS_18TensorIteratorBaseEENKUlvE0_clEvENKUlvE0_clEvEUlfE_St5arrayIPcLm2EEEEviT0_T1_)
        /*0734*/ 	.word	0x00000000


	//----- nvinfo : EIATTR_MIN_STACK_SIZE
	.align		4
.L_351:
        /*0738*/ 	.byte	0x04, 0x12
        /*073a*/ 	.short	(.L_353 - .L_352)
	.align		4
.L_352:
        /*073c*/ 	.word	index@(_ZN2at6native18elementwise_kernelILi128ELi4EZNS0_15gpu_kernel_implIZZZNS0_17asinh_kernel_cudaERNS_18TensorIteratorBaseEENKUlvE0_clEvENKUlvE_clEvEUldE_EEvS4_RKT_EUliE_EEviT1_)
        /*0740*/ 	.word	0x00000000


	//----- nvinfo : EIATTR_MIN_STACK_SIZE
	.align		4
.L_353:
        /*0744*/ 	.byte	0x04, 0x12
        /*0746*/ 	.short	(.L_355 - .L_354)
	.align		4
.L_354:
        /*0748*/ 	.word	index@(_ZN2at6native27unrolled_elementwise_kernelIZZZNS0_17asinh_kernel_cudaERNS_18TensorIteratorBaseEENKUlvE0_clEvENKUlvE_clEvEUldE_St5arrayIPcLm2EELi4E23TrivialOffsetCalculatorILi1EjESB_NS0_6memory12LoadWithCastILi1EEENSC_13StoreWithCastILi1EEEEEviT_T0_T2_T3_T4_T5_)
        /*074c*/ 	.word	0x00000000


	//----- nvinfo : EIATTR_MIN_STACK_SIZE
	.align		4
.L_355:
        /*0750*/ 	.byte	0x04, 0x12
        /*0752*/ 	.short	(.L_357 - .L_356)
	.align		4
.L_356:
        /*0754*/ 	.word	index@(_ZN2at6native18elementwise_kernelILi128ELi2EZNS0_22gpu_kernel_impl_nocastIZZZNS0_17asinh_kernel_cudaERNS_18TensorIteratorBaseEENKUlvE0_clEvENKUlvE_clEvEUldE_EEvS4_RKT_EUliE_EEviT1_)
        /*0758*/ 	.word	0x00000000


	//----- nvinfo : EIATTR_MIN_STACK_SIZE
	.align		4
.L_357:
        /*075c*/ 	.byte	0x04, 0x12
        /*075e*/ 	.short	(.L_359 - .L_358)
	.align		4
.L_358:
        /*0760*/ 	.word	index@(_ZN2at6native27unrolled_elementwise_kernelIZZZNS0_17asinh_kernel_cudaERNS_18TensorIteratorBaseEENKUlvE0_clEvENKUlvE_clEvEUldE_St5arrayIPcLm2EELi4E23TrivialOffsetCalculatorILi1EjESB_NS0_6memory15LoadWithoutCastENSC_16StoreWithoutCastEEEviT_T0_T2_T3_T4_T5_)
        /*0764*/ 	.word	0x00000000


	//----- nvinfo : EIATTR_MIN_STACK_SIZE
	.align		4
.L_359:
        /*0768*/ 	.byte	0x04, 0x12
        /*076a*/ 	.short	(.L_361 - .L_360)
	.align		4
.L_360:
        /*076c*/ 	.word	index@(_ZN2at6native29vectorized_elementwise_kernelILi2EZZZNS0_17asinh_kernel_cudaERNS_18TensorIteratorBaseEENKUlvE0_clEvENKUlvE_clEvEUldE_St5arrayIPcLm2EEEEviT0_T1_)
        /*0770*/ 	.word	0x00000000


	//----- nvinfo : EIATTR_MIN_STACK_SIZE
	.align		4
.L_361:
        /*0774*/ 	.byte	0x04, 0x12
        /*0776*/ 	.short	(.L_363 - .L_362)
	.align		4
.L_362:
        /*0778*/ 	.word	index@(_ZN2at6native29vectorized_elementwise_kernelILi4EZZZNS0_17asinh_kernel_cudaERNS_18TensorIteratorBaseEENKUlvE0_clEvENKUlvE_clEvEUldE_St5arrayIPcLm2EEEEviT0_T1_)
        /*077c*/ 	.word	0x00000000


	//----- nvinfo : EIATTR_MIN_STACK_SIZE
	.align		4
.L_363:
        /*0780*/ 	.byte	0x04, 0x12
        /*0782*/ 	.short	(.L_365 - .L_364)
	.align		4
.L_364:
        /*0784*/ 	.word	index@(_ZN2at6native29vectorized_elementwise_kernelILi8EZZZNS0_17asinh_kernel_cudaERNS_18TensorIteratorBaseEENKUlvE0_clEvENKUlvE_clEvEUldE_St5arrayIPcLm2EEEEviT0_T1_)
        /*0788*/ 	.word	0x00000000


	//----- nvinfo : EIATTR_MIN_STACK_SIZE
	.align		4
.L_365:
        /*078c*/ 	.byte	0x04, 0x12
        /*078e*/ 	.short	(.L_367 - .L_366)
	.align		4
.L_366:
        /*0790*/ 	.word	index@(_ZN2at6native18elementwise_kernelILi128ELi4EZNS0_15gpu_kernel_implIZZZNS0_17asinh_kernel_cudaERNS_18TensorIteratorBaseEENKUlvE_clEvENKUlvE1_clEvEUlN3c107complexINS7_4HalfEEEE_EEvS4_RKT_EUliE_EEviT1_)
        /*0794*/ 	.word	0x00000000


	//----- nvinfo : EIATTR_MIN_STACK_SIZE
	.align		4
.L_367:
        /*0798*/ 	.byte	0x04, 0x12
        /*079a*/ 	.short	(.L_369 - .L_368)
	.align		4
.L_368:
        /*079c*/ 	.word	index@(_ZN2at6native27unrolled_elementwise_kernelIZZZNS0_17asinh_kernel_cudaERNS_18TensorIteratorBaseEENKUlvE_clEvENKUlvE1_clEvEUlN3c107complexINS6_4HalfEEEE_St5arrayIPcLm2EELi4E23TrivialOffsetCalculatorILi1EjESF_NS0_6memory12LoadWithCastILi1EEENSG_13StoreWithCastILi1EEEEEviT_T0_T2_T3_T4_T5_)
        /*07a0*/ 	.word	0x00000000


	//----- nvinfo : EIATTR_MIN_STACK_SIZE
	.align		4
.L_369:
        /*07a4*/ 	.byte	0x04, 0x12
        /*07a6*/ 	.short	(.L_371 - .L_370)
	.align		4
.L_370:
        /*07a8*/ 	.word	index@(_ZN2at6native18elementwise_kernelILi128ELi2EZNS0_22gpu_kernel_impl_nocastIZZZNS0_17asinh_kernel_cudaERNS_18TensorIteratorBaseEENKUlvE_clEvENKUlvE1_clEvEUlN3c107complexINS7_4HalfEEEE_EEvS4_RKT_EUliE_EEviT1_)
        /*07ac*/ 	.word	0x00000000


	//----- nvinfo : EIATTR_MIN_STACK_SIZE
	.align		4
.L_371:
        /*07b0*/ 	.byte	0x04, 0x12
        /*07b2*/ 	.short	(.L_373 - .L_372)
	.align		4
.L_372:
        /*07b4*/ 	.word	index@(_ZN2at6native27unrolled_elementwise_kernelIZZZNS0_17asinh_kernel_cudaERNS_18TensorIteratorBaseEENKUlvE_clEvENKUlvE1_clEvEUlN3c107complexINS6_4HalfEEEE_St5arrayIPcLm2EELi4E23TrivialOffsetCalculatorILi1EjESF_NS0_6memory15LoadWithoutCastENSG_16StoreWithoutCastEEEviT_T0_T2_T3_T4_T5_)
        /*07b8*/ 	.word	0x00000000


	//----- nvinfo : EIATTR_MIN_STACK_SIZE
	.align		4
.L_373:
        /*07bc*/ 	.byte	0x04, 0x12
        /*07be*/ 	.short	(.L_375 - .L_374)
	.align		4
.L_374:
        /*07c0*/ 	.word	index@(_ZN2at6native29vectorized_elementwise_kernelILi2EZZZNS0_17asinh_kernel_cudaERNS_18TensorIteratorBaseEENKUlvE_clEvENKUlvE1_clEvEUlN3c107complexINS6_4HalfEEEE_St5arrayIPcLm2EEEEviT0_T1_)
        /*07c4*/ 	.word	0x00000000


	//----- nvinfo : EIATTR_MIN_STACK_SIZE
	.align		4
.L_375:
        /*07c8*/ 	.byte	0x04, 0x12
        /*07ca*/ 	.short	(.L_377 - .L_376)
	.align		4
.L_376:
        /*07cc*/ 	.word	index@(_ZN2at6native29vectorized_elementwise_kernelILi4EZZZNS0_17asinh_kernel_cudaERNS_18TensorIteratorBaseEENKUlvE_clEvENKUlvE1_clEvEUlN3c107complexINS6_4HalfEEEE_St5arrayIPcLm2EEEEviT0_T1_)
        /*07d0*/ 	.word	0x00000000


	//----- nvinfo : EIATTR_MIN_STACK_SIZE
	.align		4
.L_377:
        /*07d4*/ 	.byte	0x04, 0x12
        /*07d6*/ 	.short	(.L_379 - .L_378)
	.align		4
.L_378:
        /*07d8*/ 	.word	index@(_ZN2at6native29vectorized_elementwise_kernelILi8EZZZNS0_17asinh_kernel_cudaERNS_18TensorIteratorBaseEENKUlvE_clEvENKUlvE1_clEvEUlN3c107complexINS6_4HalfEEEE_St5arrayIPcLm2EEEEviT0_T1_)
        /*07dc*/ 	.word	0x00000000


	//----- nvinfo : EIATTR_MIN_STACK_SIZE
	.align		4
.L_379:
        /*07e0*/ 	.byte	0x04, 0x12
        /*07e2*/ 	.short	(.L_381 - .L_380)
	.align		4
.L_380:
        /*07e4*/ 	.word	index@(_ZN2at6native18elementwise_kernelILi128ELi4EZNS0_15gpu_kernel_implIZZZNS0_17asinh_kernel_cudaERNS_18TensorIteratorBaseEENKUlvE_clEvENKUlvE0_clEvEUlN3c107complexIfEEE_EEvS4_RKT_EUliE_EEviT1_)
        /*07e8*/ 	.word	0x00000000


	//----- nvinfo : EIATTR_MIN_STACK_SIZE
	.align		4
.L_381:
        /*07ec*/ 	.byte	0x04, 0x12
        /*07ee*/ 	.short	(.L_383 - .L_382)
	.align		4
.L_382:
        /*07f0*/ 	.word	index@(_ZN2at6native27unrolled_elementwise_kernelIZZZNS0_17asinh_kernel_cudaERNS_18TensorIteratorBaseEENKUlvE_clEvENKUlvE0_clEvEUlN3c107complexIfEEE_St5arrayIPcLm2EELi4E23TrivialOffsetCalculatorILi1EjESE_NS0_6memory12LoadWithCastILi1EEENSF_13StoreWithCastILi1EEEEEviT_T0_T2_T3_T4_T5_)
        /*07f4*/ 	.word	0x00000000


	//----- nvinfo : EIATTR_MIN_STACK_SIZE
	.align		4
.L_383:
        /*07f8*/ 	.byte	0x04, 0x12
        /*07fa*/ 	.short	(.L_385 - .L_384)
	.align		4
.L_384:
        /*07fc*/ 	.word	index@(_ZN2at6native18elementwise_kernelILi128ELi2EZNS0_22gpu_kernel_impl_nocastIZZZNS0_17asinh_kernel_cudaERNS_18TensorIteratorBaseEENKUlvE_clEvENKUlvE0_clEvEUlN3c107complexIfEEE_EEvS4_RKT_EUliE_EEviT1_)
        /*0800*/ 	.word	0x00000000


	//----- nvinfo : EIATTR_MIN_STACK_SIZE
	.align		4
.L_385:
        /*0804*/ 	.byte	0x04, 0x12
        /*0806*/ 	.short	(.L_387 - .L_386)
	.align		4
.L_386:
        /*0808*/ 	.word	index@(_ZN2at6native27unrolled_elementwise_kernelIZZZNS0_17asinh_kernel_cudaERNS_18TensorIteratorBaseEENKUlvE_clEvENKUlvE0_clEvEUlN3c107complexIfEEE_St5arrayIPcLm2EELi4E23TrivialOffsetCalculatorILi1EjESE_NS0_6memory15LoadWithoutCastENSF_16StoreWithoutCastEEEviT_T0_T2_T3_T4_T5_)
        /*080c*/ 	.word	0x00000000


	//----- nvinfo : EIATTR_MIN_STACK_SIZE
	.align		4
.L_387:
        /*0810*/ 	.byte	0x04, 0x12
        /*0812*/ 	.short	(.L_389 - .L_388)
	.align		4
.L_388:
        /*0814*/ 	.word	index@(_ZN2at6native29vectorized_elementwise_kernelILi2EZZZNS0_17asinh_kernel_cudaERNS_18TensorIteratorBaseEENKUlvE_clEvENKUlvE0_clEvEUlN3c107complexIfEEE_St5arrayIPcLm2EEEEviT0_T1_)
        /*0818*/ 	.word	0x00000000


	//----- nvinfo : EIATTR_MIN_STACK_SIZE
	.align		4
.L_389:
        /*081c*/ 	.byte	0x04, 0x12
        /*081e*/ 	.short	(.L_391 - .L_390)
	.align		4
.L_390:
        /*0820*/ 	.word	index@(_ZN2at6native29vectorized_elementwise_kernelILi4EZZZNS0_17asinh_kernel_cudaERNS_18TensorIteratorBaseEENKUlvE_clEvENKUlvE0_clEvEUlN3c107complexIfEEE_St5arrayIPcLm2EEEEviT0_T1_)
        /*0824*/ 	.word	0x00000000


	//----- nvinfo : EIATTR_MIN_STACK_SIZE
	.align		4
.L_391:
        /*0828*/ 	.byte	0x04, 0x12
        /*082a*/ 	.short	(.L_393 - .L_392)
	.align		4
.L_392:
        /*082c*/ 	.word	index@(_ZN2at6native29vectorized_elementwise_kernelILi8EZZZNS0_17asinh_kernel_cudaERNS_18TensorIteratorBaseEENKUlvE_clEvENKUlvE0_clEvEUlN3c107complexIfEEE_St5arrayIPcLm2EEEEviT0_T1_)
        /*0830*/ 	.word	0x00000000


	//----- nvinfo : EIATTR_MIN_STACK_SIZE
	.align		4
.L_393:
        /*0834*/ 	.byte	0x04, 0x12
        /*0836*/ 	.short	(.L_395 - .L_394)
	.align		4
.L_394:
        /*0838*/ 	.word	index@(_ZN2at6native18elementwise_kernelILi128ELi4EZNS0_15gpu_kernel_implIZZZNS0_17asinh_kernel_cudaERNS_18TensorIteratorBaseEENKUlvE_clEvENKUlvE_clEvEUlN3c107complexIdEEE_EEvS4_RKT_EUliE_EEviT1_)
        /*083c*/ 	.word	0x00000000


	//----- nvinfo : EIATTR_MIN_STACK_SIZE
	.align		4
.L_395:
        /*0840*/ 	.byte	0x04, 0x12
        /*0842*/ 	.short	(.L_397 - .L_396)
	.align		4
.L_396:
        /*0844*/ 	.word	index@(_ZN2at6native27unrolled_elementwise_kernelIZZZNS0_17asinh_kernel_cudaERNS_18TensorIteratorBaseEENKUlvE_clEvENKUlvE_clEvEUlN3c107complexIdEEE_St5arrayIPcLm2EELi4E23TrivialOffsetCalculatorILi1EjESE_NS0_6memory12LoadWithCastILi1EEENSF_13StoreWithCastILi1EEEEEviT_T0_T2_T3_T4_T5_)
        /*0848*/ 	.word	0x00000000


	//----- nvinfo : EIATTR_MIN_STACK_SIZE
	.align		4
.L_397:
        /*084c*/ 	.byte	0x04, 0x12
        /*084e*/ 	.short	(.L_399 - .L_398)
	.align		4
.L_398:
        /*0850*/ 	.word	index@(_ZN2at6native18elementwise_kernelILi128ELi2EZNS0_22gpu_kernel_impl_nocastIZZZNS0_17asinh_kernel_cudaERNS_18TensorIteratorBaseEENKUlvE_clEvENKUlvE_clEvEUlN3c107complexIdEEE_EEvS4_RKT_EUliE_EEviT1_)
        /*0854*/ 	.word	0x00000000


	//----- nvinfo : EIATTR_MIN_STACK_SIZE
	.align		4
.L_399:
        /*0858*/ 	.byte	0x04, 0x12
        /*085a*/ 	.short	(.L_401 - .L_400)
	.align		4
.L_400:
        /*085c*/ 	.word	index@(_ZN2at6native27unrolled_elementwise_kernelIZZZNS0_17asinh_kernel_cudaERNS_18TensorIteratorBaseEENKUlvE_clEvENKUlvE_clEvEUlN3c107complexIdEEE_St5arrayIPcLm2EELi4E23TrivialOffsetCalculatorILi1EjESE_NS0_6memory15LoadWithoutCastENSF_16StoreWithoutCastEEEviT_T0_T2_T3_T4_T5_)
        /*0860*/ 	.word	0x00000000


	//----- nvinfo : EIATTR_MIN_STACK_SIZE
	.align		4
.L_401:
        /*0864*/ 	.byte	0x04, 0x12
        /*0866*/ 	.short	(.L_403 - .L_402)
	.align		4
.L_402:
        /*0868*/ 	.word	index@(_ZN2at6native29vectorized_elementwise_kernelILi2EZZZNS0_17asinh_kernel_cudaERNS_18TensorIteratorBaseEENKUlvE_clEvENKUlvE_clEvEUlN3c107complexIdEEE_St5arrayIPcLm2EEEEviT0_T1_)
        /*086c*/ 	.word	0x00000000


	//----- nvinfo : EIATTR_MIN_STACK_SIZE
	.align		4
.L_403:
        /*0870*/ 	.byte	0x04, 0x12
        /*0872*/ 	.short	(.L_405 - .L_404)
	.align		4
.L_404:
        /*0874*/ 	.word	index@(_ZN2at6native29vectorized_elementwise_kernelILi4EZZZNS0_17asinh_kernel_cudaERNS_18TensorIteratorBaseEENKUlvE_clEvENKUlvE_clEvEUlN3c107complexIdEEE_St5arrayIPcLm2EEEEviT0_T1_)
        /*0878*/ 	.word	0x00000000


	//----- nvinfo : EIATTR_MIN_STACK_SIZE
	.align		4
.L_405:
        /*087c*/ 	.byte	0x04, 0x12
        /*087e*/ 	.short	(.L_407 - .L_406)
	.align		4
.L_406:
        /*0880*/ 	.word	index@(_ZN2at6native29vectorized_elementwise_kernelILi8EZZZNS0_17asinh_kernel_cudaERNS_18TensorIteratorBaseEENKUlvE_clEvENKUlvE_clEvEUlN3c107complexIdEEE_St5arrayIPcLm2EEEEviT0_T1_)
        /*0884*/ 	.word	0x00000000
.L_407:


//--------------------- .nv.compat                --------------------------
	.section	.nv.compat,"",@"SHT_CUDA_COMPAT_INFO"
	.align	4
        /*0000*/ 	.byte	0x02, 0x09, 0x01, 0x00, 0x02, 0x02, 0x01, 0x00, 0x02, 0x05, 0x05, 0x00, 0x03, 0x07, 0x01, 0x01
        /*0010*/ 	.byte	0x02, 0x03, 0x00, 0x00, 0x02, 0x06, 0x01, 0x00, 0x04, 0x0b, 0x08, 0x00, 0x00, 0x00, 0x00, 0x00
        /*0020*/ 	.byte	0x00, 0x00, 0x00, 0x00


//--------------------- .nv.info._ZN2at6native18elementwise_kernelILi128ELi4EZNS0_15gpu_kernel_implIZZZNS0_17asinh_kernel_cudaERNS_18TensorIteratorBaseEENKUlvE0_clEvENKUlvE2_clEvEUlN3c108BFloat16EE_EEvS4_RKT_EUliE_EEviT1_ --------------------------
	.section	.nv.info._ZN2at6native18elementwise_kernelILi128ELi4EZNS0_15gpu_kernel_implIZZZNS0_17asinh_kernel_cudaERNS_18TensorIteratorBaseEENKUlvE0_clEvENKUlvE2_clEvEUlN3c108BFloat16EE_EEvS4_RKT_EUliE_EEviT1_,"",@"SHT_CUDA_INFO"
	.sectionflags	@""
	.align	4


	//----- nvinfo : EIATTR_CUDA_API_VERSION
	.align		4
        /*0000*/ 	.byte	0x04, 0x37
        /*0002*/ 	.short	(.L_409 - .L_408)
.L_408:
        /*0004*/ 	.word	0x00000082


	//----- nvinfo : EIATTR_KPARAM_INFO
	.align		4
.L_409:
        /*0008*/ 	.byte	0x04, 0x17
        /*000a*/ 	.short	(.L_411 - .L_410)
.L_410:
        /*000c*/ 	.word	0x00000000
        /*0010*/ 	.short	0x0001
        /*0012*/ 	.short	0x0008
        /*0014*/ 	.byte	0x00, 0xf0, 0x61, 0x08


	//----- nvinfo : EIATTR_KPARAM_INFO
	.align		4
.L_411:
        /*0018*/ 	.byte	0x04, 0x17
        /*001a*/ 	.short	(.L_413 - .L_412)
.L_412:
        /*001c*/ 	.word	0x00000000
        /*0020*/ 	.short	0x0000
        /*0022*/ 	.short	0x0000
        /*0024*/ 	.byte	0x00, 0xf0, 0x11, 0x00


	//----- nvinfo : EIATTR_SPARSE_MMA_MASK
	.align		4
.L_413:
        /*0028*/ 	.byte	0x03, 0x50
        /*002a*/ 	.short	0x0000


	//----- nvinfo : EIATTR_MAXREG_COUNT
	.align		4
        /*002c*/ 	.byte	0x03, 0x1b
        /*002e*/ 	.short	0x0080


	//----- nvinfo : EIATTR_EXTERNS
	.align		4
        /*0030*/ 	.byte	0x04, 0x0f
        /*0032*/ 	.short	(.L_415 - .L_414)


	//   ....[0]....
	.align		4
.L_414:
        /*0034*/ 	.word	index@(__assertfail)


	//----- nvinfo : EIATTR_MERCURY_ISA_VERSION
	.align		4
.L_415:
        /*0038*/ 	.byte	0x03, 0x5f
        /*003a*/ 	.short	0x0101


	//----- nvinfo : EIATTR_SYSCALL_OFFSETS
	.align		4
        /*003c*/ 	.byte	0x04, 0x46
        /*003e*/ 	.short	(.L_417 - .L_416)


	//   ....[0]....
.L_416:
        /*0040*/ 	.word	0x000022d0


	//   ....[1]....
        /*0044*/ 	.word	0x00003500


	//   ....[2]....
        /*0048*/ 	.word	0x00005830


	//   ....[3]....
        /*004c*/ 	.word	0x00006a60


	//   ....[4]....
        /*0050*/ 	.word	0x00008d80


	//   ....[5]....
        /*0054*/ 	.word	0x00009fb0


	//   ....[6]....
        /*0058*/ 	.word	0x0000c2c0


	//   ....[7]....
        /*005c*/ 	.word	0x0000d4f0


	//----- nvinfo : EIATTR_EXIT_INSTR_OFFSETS
	.align		4
.L_417:
        /*0060*/ 	.byte	0x04, 0x1c
        /*0062*/ 	.short	(.L_419 - .L_418)


	//   ....[0]....
.L_418:
        /*0064*/ 	.word	0x0000a080


	//   ....[1]....
        /*0068*/ 	.word	0x0000c720


	//   ....[2]....
        /*006c*/ 	.word	0x0000c760


	//   ....[3]....
        /*0070*/ 	.word	0x0000c800


	//   ....[4]....
        /*0074*/ 	.word	0x0000c840


	//   ....[5]....
        /*0078*/ 	.word	0x0000c880


	//   ....[6]....
        /*007c*/ 	.word	0x0000c910


	//   ....[7]....
        /*0080*/ 	.word	0x0000c950


	//   ....[8]....
        /*0084*/ 	.word	0x0000c9f0


	//   ....[9]....
        /*0088*/ 	.word	0x0000ca40


	//   ....[10]....
        /*008c*/ 	.word	0x0000ca90


	//   ....[11]....
        /*0090*/ 	.word	0x0000cb60


	//   ....[12]....
        /*0094*/ 	.word	0x0000cbc0


	//   ....[13]....
        /*0098*/ 	.word	0x0000cd50


	//   ....[14]....
        /*009c*/ 	.word	0x0000ceb0


	//   ....[15]....
        /*00a0*/ 	.word	0x0000ced0


	//   ....[16]....
        /*00a4*/ 	.word	0x0000cf90


	//   ....[17]....
        /*00a8*/ 	.word	0x0000d110


	//   ....[18]....
        /*00ac*/ 	.word	0x0000d290


	//   ....[19]....
        /*00b0*/ 	.word	0x0000d3f0


	//   ....[20]....
        /*00b4*/ 	.word	0x0000d500


	//   ....[21]....
        /*00b8*/ 	.word	0x0000d540


	//   ....[22]....
        /*00bc*/ 	.word	0x0000d580


	//----- nvinfo : EIATTR_MAX_THREADS
	.align		4
.L_419:
        /*00c0*/ 	.byte	0x04, 0x05
        /*00c2*/ 	.short	(.L_421 - .L_420)
.L_420:
        /*00c4*/ 	.word	0x00000080
        /*00c8*/ 	.word	0x00000001
        /*00cc*/ 	.word	0x00000001


	//----- nvinfo : EIATTR_CRS_STACK_SIZE
	.align		4
.L_421:
        /*00d0*/ 	.byte	0x04, 0x1e
        /*00d2*/ 	.short	(.L_423 - .L_422)
.L_422:
        /*00d4*/ 	.word	0x00000000


	//----- nvinfo : EIATTR_CBANK_PARAM_SIZE
	.align		4
.L_423:
        /*00d8*/ 	.byte	0x03, 0x19
        /*00da*/ 	.short	0x0220


	//----- nvinfo : EIATTR_PARAM_CBANK
	.align		4
        /*00dc*/ 	.byte	0x04, 0x0a
        /*00de*/ 	.short	(.L_425 - .L_424)
	.align		4
.L_424:
        /*00e0*/ 	.word	index@(.nv.constant0._ZN2at6native18elementwise_kernelILi128ELi4EZNS0_15gpu_kernel_implIZZZNS0_17asinh_kernel_cudaERNS_18TensorIteratorBaseEENKUlvE0_clEvENKUlvE2_clEvEUlN3c108BFloat16EE_EEvS4_RKT_EUliE_EEviT1_)
        /*00e4*/ 	.short	0x0210
        /*00e6*/ 	.short	0x0220


	//----- nvinfo : EIATTR_SW_WAR
	.align		4
.L_425:
        /*00e8*/ 	.byte	0x04, 0x36
        /*00ea*/ 	.short	(.L_427 - .L_426)
.L_426:
        /*00ec*/ 	.word	0x00000008
.L_427:


//--------------------- .nv.info._ZN2at6native27unrolled_elementwise_kernelIZZZNS0_17asinh_kernel_cudaERNS_18TensorIteratorBaseEENKUlvE0_clEvENKUlvE2_clEvEUlN3c108BFloat16EE_St5arrayIPcLm2EELi4E23TrivialOffsetCalculatorILi1EjESD_NS0_6memory12LoadWithCastILi1EEENSE_13StoreWithCastILi1EEEEEviT_T0_T2_T3_T4_T5_ --------------------------
	.section	.nv.info._ZN2at6native27unrolled_elementwise_kernelIZZZNS0_17asinh_kernel_cudaERNS_18TensorIteratorBaseEENKUlvE0_clEvENKUlvE2_clEvEUlN3c108BFloat16EE_St5arrayIPcLm2EELi4E23TrivialOffsetCalculatorILi1EjESD_NS0_6memory12LoadWithCastILi1EEENSE_13StoreWithCastILi1EEEEEviT_T0_T2_T3_T4_T5_,"",@"SHT_CUDA_INFO"
	.sectionflags	@""
	.align	4


	//----- nvinfo : EIATTR_CUDA_API_VERSION
	.align		4
        /*0000*/ 	.byte	0x04, 0x37
        /*0002*/ 	.short	(.L_429 - .L_428)
.L_428:
        /*0004*/ 	.word	0x00000082


	//----- nvinfo : EIATTR_KPARAM_INFO
	.align		4
.L_429:
        /*0008*/ 	.byte	0x04, 0x17
        /*000a*/ 	.short	(.L_431 - .L_430)
.L_430:
        /*000c*/ 	.word	0x00000000
        /*0010*/ 	.short	0x0006
        /*0012*/ 	.short	0x0024
        /*0014*/ 	.byte	0x00, 0xf0, 0x21, 0x00


	//----- nvinfo : EIATTR_KPARAM_INFO
	.align		4
.L_431:
        /*0018*/ 	.byte	0x04, 0x17
        /*001a*/ 	.short	(.L_433 - .L_432)
.L_432:
        /*001c*/ 	.word	0x00000000
        /*0020*/ 	.short	0x0005
        /*0022*/ 	.short	0x001c
        /*0024*/ 	.byte	0x00, 0xf0, 0x21, 0x00


	//----- nvinfo : EIATTR_KPARAM_INFO
	.align		4
.L_433:
        /*0028*/ 	.byte	0x04, 0x17
        /*002a*/ 	.short	(.L_435 - .L_434)
.L_434:
        /*002c*/ 	.word	0x00000000
        /*0030*/ 	.short	0x0004
        /*0032*/ 	.short	0x0019
        /*0034*/ 	.byte	0x00, 0xf0, 0x05, 0x00


	//----- nvinfo : EIATTR_KPARAM_INFO
	.align		4
.L_435:
        /*0038*/ 	.byte	0x04, 0x17
        /*003a*/ 	.short	(.L_437 - .L_436)
.L_436:
        /*003c*/ 	.word	0x00000000
        /*0040*/ 	.short	0x0003
        /*0042*/ 	.short	0x0018
        /*0044*/ 	.byte	0x00, 0xf0, 0x05, 0x00


	//----- nvinfo : EIATTR_KPARAM_INFO
	.align		4
.L_437:
        /*0048*/ 	.byte	0x04, 0x17
        /*004a*/ 	.short	(.L_439 - .L_438)
.L_438:
        /*004c*/ 	.word	0x00000000
        /*0050*/ 	.short	0x0002
        /*0052*/ 	.short	0x0008
        /*0054*/ 	.byte	0x00, 0xf0, 0x41, 0x00


	//----- nvinfo : EIATTR_KPARAM_INFO
	.align		4
.L_439:
        /*0058*/ 	.byte	0x04, 0x17
        /*005a*/ 	.short	(.L_441 - .L_440)
.L_440:
        /*005c*/ 	.word	0x00000000
        /*0060*/ 	.short	0x0001
        /*0062*/ 	.short	0x0004
        /*0064*/ 	.byte	0x00, 0xf0, 0x05, 0x00


	//----- nvinfo : EIATTR_KPARAM_INFO
	.align		4
.L_441:
        /*0068*/ 	.byte	0x04, 0x17
        /*006a*/ 	.short	(.L_443 - .L_442)
.L_442:
        /*006c*/ 	.word	0x00000000
        /*0070*/ 	.short	0x0000
        /*0072*/ 	.short	0x0000
        /*0074*/ 	.byte	0x00, 0xf0, 0x11, 0x00


	//----- nvinfo : EIATTR_SPARSE_MMA_MASK
	.align		4
.L_443:
        /*0078*/ 	.byte	0x03, 0x50
        /*007a*/ 	.short	0x0000


	//----- nvinfo : EIATTR_MAXREG_COUNT
	.align		4
        /*007c*/ 	.byte	0x03, 0x1b
        /*007e*/ 	.short	0x00ff


	//----- nvinfo : EIATTR_EXTERNS
	.align		4
        /*0080*/ 	.byte	0x04, 0x0f
        /*0082*/ 	.short	(.L_445 - .L_444)


	//   ....[0]....
	.align		4
.L_444:
        /*0084*/ 	.word	index@(__assertfail)


	//----- nvinfo : EIATTR_MERCURY_ISA_VERSION
	.align		4
.L_445:
        /*0088*/ 	.byte	0x03, 0x5f
        /*008a*/ 	.short	0x0101


	//----- nvinfo : EIATTR_SYSCALL_OFFSETS
	.align		4
        /*008c*/ 	.byte	0x04, 0x46
        /*008e*/ 	.short	(.L_447 - .L_446)


	//   ....[0]....
.L_446:
        /*0090*/ 	.word	0x000010e0


	//   ....[1]....
        /*0094*/ 	.word	0x00002220


	//   ....[2]....
        /*0098*/ 	.word	0x00003370


	//   ....[3]....
        /*009c*/ 	.word	0x00004490


	//   ....[4]....
        /*00a0*/ 	.word	0x00006250


	//   ....[5]....
        /*00a4*/ 	.word	0x00007270


	//   ....[6]....
        /*00a8*/ 	.word	0x00008250


	//   ....[7]....
        /*00ac*/ 	.word	0x00009230


	//----- nvinfo : EIATTR_EXIT_INSTR_OFFSETS
	.align		4
.L_447:
        /*00b0*/ 	.byte	0x04, 0x1c
        /*00b2*/ 	.short	(.L_449 - .L_448)


	//   ....[0]....
.L_448:
        /*00b4*/ 	.word	0x00008310


	//   ....[1]....
        /*00b8*/ 	.word	0x00008460


	//   ....[2]....
        /*00bc*/ 	.word	0x000084a0


	//   ....[3]....
        /*00c0*/ 	.word	0x00008540


	//   ....[4]....
        /*00c4*/ 	.word	0x00008580


	//   ....[5]....
        /*00c8*/ 	.word	0x000085c0


	//   ....[6]....
        /*00cc*/ 	.word	0x00008650


	//   ....[7]....
        /*00d0*/ 	.word	0x00008690


	//   ....[8]....
        /*00d4*/ 	.word	0x00008730


	//   ....[9]....
        /*00d8*/ 	.word	0x00008780


	//   ....[10]....
        /*00dc*/ 	.word	0x000087d0


	//   ....[11]....
        /*00e0*/ 	.word	0x000088a0


	//   ....[12]....
        /*00e4*/ 	.word	0x00008900


	//   ....[13]....
        /*00e8*/ 	.word	0x00008a90


	//   ....[14]....
        /*00ec*/ 	.word	0x00008bf0


	//   ....[15]....
        /*00f0*/ 	.word	0x00008c10


	//   ....[16]....
        /*00f4*/ 	.word	0x00008cd0


	//   ....[17]....
        /*00f8*/ 	.word	0x00008e50


	//   ....[18]....
        /*00fc*/ 	.word	0x00008fd0


	//   ....[19]....
        /*0100*/ 	.word	0x00009130


	//   ....[20]....
        /*0104*/ 	.word	0x00009240


	//   ....[21]....
        /*0108*/ 	.word	0x00009280


	//   ....[22]....
        /*010c*/ 	.word	0x000092c0


	//----- nvinfo : EIATTR_MAX_THREADS
	.align		4
.L_449:
        /*0110*/ 	.byte	0x04, 0x05
        /*0112*/ 	.short	(.L_451 - .L_450)
.L_450:
        /*0114*/ 	.word	0x00000080
        /*0118*/ 	.word	0x00000001
        /*011c*/ 	.word	0x00000001


	//----- nvinfo : EIATTR_CRS_STACK_SIZE
	.align		4
.L_451:
        /*0120*/ 	.byte	0x04, 0x1e
        /*0122*/ 	.short	(.L_453 - .L_452)
.L_452:
        /*0124*/ 	.word	0x00000000


	//----- nvinfo : EIATTR_CBANK_PARAM_SIZE
	.align		4
.L_453:
        /*0128*/ 	.byte	0x03, 0x19
        /*012a*/ 	.short	0x002c


	//----- nvinfo : EIATTR_PARAM_CBANK
	.align		4
        /*012c*/ 	.byte	0x04, 0x0a
        /*012e*/ 	.short	(.L_455 - .L_454)
	.align		4
.L_454:
        /*0130*/ 	.word	index@(.nv.constant0._ZN2at6native27unrolled_elementwise_kernelIZZZNS0_17asinh_kernel_cudaERNS_18TensorIteratorBaseEENKUlvE0_clEvENKUlvE2_clEvEUlN3c108BFloat16EE_St5arrayIPcLm2EELi4E23TrivialOffsetCalculatorILi1EjESD_NS0_6memory12LoadWithCastILi1EEENSE_13StoreWithCastILi1EEEEEviT_T0_T2_T3_T4_T5_)
        /*0134*/ 	.short	0x0210
        /*0136*/ 	.short	0x002c


	//----- nvinfo : EIATTR_SW_WAR
	.align		4
.L_455:
        /*0138*/ 	.byte	0x04, 0x36
        /*013a*/ 	.short	(.L_457 - .L_456)
.L_456:
        /*013c*/ 	.word	0x00000008
.L_457:


//--------------------- .nv.info._ZN2at6native18elementwise_kernelILi128ELi4EZNS0_22gpu_kernel_impl_nocastIZZZNS0_17asinh_kernel_cudaERNS_18TensorIteratorBaseEENKUlvE0_clEvENKUlvE2_clEvEUlN3c108BFloat16EE_EEvS4_RKT_EUliE_EEviT1_ --------------------------
	.section	.nv.info._ZN2at6native18elementwise_kernelILi128ELi4EZNS0_22gpu_kernel_impl_nocastIZZZNS0_17asinh_kernel_cudaERNS_18TensorIteratorBaseEENKUlvE0_clEvENKUlvE2_clEvEUlN3c108BFloat16EE_EEvS4_RKT_EUliE_EEviT1_,"",@"SHT_CUDA_INFO"
	.sectionflags	@""
	.align	4


	//----- nvinfo : EIATTR_CUDA_API_VERSION
	.align		4
        /*0000*/ 	.byte	0x04, 0x37
        /*0002*/ 	.short	(.L_459 - .L_458)
.L_458:
        /*0004*/ 	.word	0x00000082


	//----- nvinfo : EIATTR_KPARAM_INFO
	.align		4
.L_459:
        /*0008*/ 	.byte	0x04, 0x17
        /*000a*/ 	.short	(.L_461 - .L_460)
.L_460:
        /*000c*/ 	.word	0x00000000
        /*0010*/ 	.short	0x0001
        /*0012*/ 	.short	0x0008
        /*0014*/ 	.byte	0x00, 0xf0, 0x61, 0x08


	//----- nvinfo : EIATTR_KPARAM_INFO
	.align		4
.L_461:
        /*0018*/ 	.byte	0x04, 0x17
        /*001a*/ 	.short	(.L_463 - .L_462)
.L_462:
        /*001c*/ 	.word	0x00000000
        /*0020*/ 	.short	0x0000
        /*0022*/ 	.short	0x0000
        /*0024*/ 	.byte	0x00, 0xf0, 0x11, 0x00


	//----- nvinfo : EIATTR_SPARSE_MMA_MASK
	.align		4
.L_463:
        /*0028*/ 	.byte	0x03, 0x50
        /*002a*/ 	.short	0x0000


	//----- nvinfo : EIATTR_MAXREG_COUNT
	.align		4
        /*002c*/ 	.byte	0x03, 0x1b
        /*002e*/ 	.short	0x0080


	//----- nvinfo : EIATTR_MERCURY_ISA_VERSION
	.align		4
        /*0030*/ 	.byte	0x03, 0x5f
        /*0032*/ 	.short	0x0101


	//----- nvinfo : EIATTR_EXIT_INSTR_OFFSETS
	.align		4
        /*0034*/ 	.byte	0x04, 0x1c
        /*0036*/ 	.short	(.L_465 - .L_464)


	//   ....[0]....
.L_464:
        /*0038*/ 	.word	0x000043e0


	//   ....[1]....
        /*003c*/ 	.word	0x00005a20


	//----- nvinfo : EIATTR_MAX_THREADS
	.align		4
.L_465:
        /*0040*/ 	.byte	0x04, 0x05
        /*0042*/ 	.short	(.L_467 - .L_466)
.L_466:
        /*0044*/ 	.word	0x00000080
        /*0048*/ 	.word	0x00000001
        /*004c*/ 	.word	0x00000001


	//----- nvinfo : EIATTR_CRS_STACK_SIZE
	.align		4
.L_467:
        /*0050*/ 	.byte	0x04, 0x1e
        /*0052*/ 	.short	(.L_469 - .L_468)
.L_468:
        /*0054*/ 	.word	0x00000000


	//----- nvinfo : EIATTR_CBANK_PARAM_SIZE
	.align		4
.L_469:
        /*0058*/ 	.byte	0x03, 0x19
        /*005a*/ 	.short	0x0220


	//----- nvinfo : EIATTR_PARAM_CBANK
	.align		4
        /*005c*/ 	.byte	0x04, 0x0a
        /*005e*/ 	.short	(.L_471 - .L_470)
	.align		4
.L_470:
        /*0060*/ 	.word	index@(.nv.constant0._ZN2at6native18elementwise_kernelILi128ELi4EZNS0_22gpu_kernel_impl_nocastIZZZNS0_17asinh_kernel_cudaERNS_18TensorIteratorBaseEENKUlvE0_clEvENKUlvE2_clEvEUlN3c108BFloat16EE_EEvS4_RKT_EUliE_EEviT1_)
        /*0064*/ 	.short	0x0210
        /*0066*/ 	.short	0x0220


	//----- nvinfo : EIATTR_SW_WAR
	.align		4
.L_471:
        /*0068*/ 	.byte	0x04, 0x36
        /*006a*/ 	.short	(.L_473 - .L_472)
.L_472:
        /*006c*/ 	.word	0x00000008
.L_473:


//--------------------- .nv.info._ZN2at6native27unrolled_elementwise_kernelIZZZNS0_17asinh_kernel_cudaERNS_18TensorIteratorBaseEENKUlvE0_clEvENKUlvE2_clEvEUlN3c108BFloat16EE_St5arrayIPcLm2EELi4E23TrivialOffsetCalculatorILi1EjESD_NS0_6memory15LoadWithoutCastENSE_16StoreWithoutCastEEEviT_T0_T2_T3_T4_T5_ --------------------------
	.section	.nv.info._ZN2at6native27unrolled_elementwise_kernelIZZZNS0_17asinh_kernel_cudaERNS_18TensorIteratorBaseEENKUlvE0_clEvENKUlvE2_clEvEUlN3c108BFloat16EE_St5arrayIPcLm2EELi4E23TrivialOffsetCalculatorILi1EjESD_NS0_6memory15LoadWithoutCastENSE_16StoreWithoutCastEEEviT_T0_T2_T3_T4_T5_,"",@"SHT_CUDA_INFO"
	.sectionflags	@""
	.align	4


	//----- nvinfo : EIATTR_CUDA_API_VERSION
	.align		4
        /*0000*/ 	.byte	0x04, 0x37
        /*0002*/ 	.short	(.L_475 - .L_474)
.L_474:
        /*0004*/ 	.word	0x00000082


	//----- nvinfo : EIATTR_KPARAM_INFO
	.align		4
.L_475:
        /*0008*/ 	.byte	0x04, 0x17
        /*000a*/ 	.short	(.L_477 - .L_476)
.L_476:
        /*000c*/ 	.word	0x00000000
        /*0010*/ 	.short	0x0006
        /*0012*/ 	.short	0x001b
        /*0014*/ 	.byte	0x00, 0xf0, 0x05, 0x00


	//----- nvinfo : EIATTR_KPARAM_INFO
	.align		4
.L_477:
        /*0018*/ 	.byte	0x04, 0x17
        /*001a*/ 	.short	(.L_479 - .L_478)
.L_478:
        /*001c*/ 	.word	0x00000000
        /*0020*/ 	.short	0x0005
        /*0022*/ 	.short	0x001a
        /*0024*/ 	.byte	0x00, 0xf0, 0x05, 0x00


	//----- nvinfo : EIATTR_KPARAM_INFO
	.align		4
.L_479:
        /*0028*/ 	.byte	0x04, 0x17
        /*002a*/ 	.short	(.L_481 - .L_480)
.L_480:
        /*002c*/ 	.word	0x00000000
        /*0030*/ 	.short	0x0004
        /*0032*/ 	.short	0x0019
        /*0034*/ 	.byte	0x00, 0xf0, 0x05, 0x00


	//----- nvinfo : EIATTR_KPARAM_INFO
	.align		4
.L_481:
        /*0038*/ 	.byte	0x04, 0x17
        /*003a*/ 	.short	(.L_483 - .L_482)
.L_482:
        /*003c*/ 	.word	0x00000000
        /*0040*/ 	.short	0x0003
        /*0042*/ 	.short	0x0018
        /*0044*/ 	.byte	0x00, 0xf0, 0x05, 0x00


	//----- nvinfo : EIATTR_KPARAM_INFO
	.align		4
.L_483:
        /*0048*/ 	.byte	0x04, 0x17
        /*004a*/ 	.short	(.L_485 - .L_484)
.L_484:
        /*004c*/ 	.word	0x00000000
        /*0050*/ 	.short	0x0002
        /*0052*/ 	.short	0x0008
        /*0054*/ 	.byte	0x00, 0xf0, 0x41, 0x00


	//----- nvinfo : EIATTR_KPARAM_INFO
	.align		4
.L_485:
        /*0058*/ 	.byte	0x04, 0x17
        /*005a*/ 	.short	(.L_487 - .L_486)
.L_486:
        /*005c*/ 	.word	0x00000000
        /*0060*/ 	.short	0x0001
        /*0062*/ 	.short	0x0004
        /*0064*/ 	.byte	0x00, 0xf0, 0x05, 0x00


	//----- nvinfo : EIATTR_KPARAM_INFO
	.align		4
.L_487:
        /*0068*/ 	.byte	0x04, 0x17
        /*006a*/ 	.short	(.L_489 - .L_488)
.L_488:
        /*006c*/ 	.word	0x00000000
        /*0070*/ 	.short	0x0000
        /*0072*/ 	.short	0x0000
        /*0074*/ 	.byte	0x00, 0xf0, 0x11, 0x00


	//----- nvinfo : EIATTR_SPARSE_MMA_MASK
	.align		4
.L_489:
        /*0078*/ 	.byte	0x03, 0x50
        /*007a*/ 	.short	0x0000


	//----- nvinfo : EIATTR_MAXREG_COUNT
	.align		4
        /*007c*/ 	.byte	0x03, 0x1b
        /*007e*/ 	.short	0x00ff


	//----- nvinfo : EIATTR_MERCURY_ISA_VERSION
	.align		4
        /*0080*/ 	.byte	0x03, 0x5f
        /*0082*/ 	.short	0x0101


	//----- nvinfo : EIATTR_EXIT_INSTR_OFFSETS
	.align		4
        /*0084*/ 	.byte	0x04, 0x1c
        /*0086*/ 	.short	(.L_491 - .L_490)


	//   ....[0]....
.L_490:
        /*0088*/ 	.word	0x00001030


	//   ....[1]....
        /*008c*/ 	.word	0x00001080


	//----- nvinfo : EIATTR_MAX_THREADS
	.align		4
.L_491:
        /*0090*/ 	.byte	0x04, 0x05
        /*0092*/ 	.short	(.L_493 - .L_492)
.L_492:
        /*0094*/ 	.word	0x00000080
        /*0098*/ 	.word	0x00000001
        /*009c*/ 	.word	0x00000001


	//----- nvinfo : EIATTR_CRS_STACK_SIZE
	.align		4
.L_493:
        /*00a0*/ 	.byte	0x04, 0x1e
        /*00a2*/ 	.short	(.L_495 - .L_494)
.L_494:
        /*00a4*/ 	.word	0x00000000


	//----- nvinfo : EIATTR_CBANK_PARAM_SIZE
	.align		4
.L_495:
        /*00a8*/ 	.byte	0x03, 0x19
        /*00aa*/ 	.short	0x001c


	//----- nvinfo : EIATTR_PARAM_CBANK
	.align		4
        /*00ac*/ 	.byte	0x04, 0x0a
        /*00ae*/ 	.short	(.L_497 - .L_496)
	.align		4
.L_496:
        /*00b0*/ 	.word	index@(.nv.constant0._ZN2at6native27unrolled_elementwise_kernelIZZZNS0_17asinh_kernel_cudaERNS_18TensorIteratorBaseEENKUlvE0_clEvENKUlvE2_clEvEUlN3c108BFloat16EE_St5arrayIPcLm2EELi4E23TrivialOffsetCalculatorILi1EjESD_NS0_6memory15LoadWithoutCastENSE_16StoreWithoutCastEEEviT_T0_T2_T3_T4_T5_)
        /*00b4*/ 	.short	0x0210
        /*00b6*/ 	.short	0x001c


	//----- nvinfo : EIATTR_SW_WAR
	.align		4
.L_497:
        /*00b8*/ 	.byte	0x04, 0x36
        /*00ba*/ 	.short	(.L_499 - .L_498)
.L_498:
        /*00bc*/ 	.word	0x00000008
.L_499:


//--------------------- .nv.info._ZN2at6native29vectorized_elementwise_kernelILi2EZZZNS0_17asinh_kernel_cudaERNS_18TensorIteratorBaseEENKUlvE0_clEvENKUlvE2_clEvEUlN3c108BFloat16EE_St5arrayIPcLm2EEEEviT0_T1_ --------------------------
	.section	.nv.info._ZN2at6native29vectorized_elementwise_kernelILi2EZZZNS0_17asinh_kernel_cudaERNS_18TensorIteratorBaseEENKUlvE0_clEvENKUlvE2_clEvEUlN3c108BFloat16EE_St5arrayIPcLm2EEEEviT0_T1_,"",@"SHT_CUDA_INFO"
	.sectionflags	@""
	.align	4


	//----- nvinfo : EIATTR_CUDA_API_VERSION
	.align		4
        /*0000*/ 	.byte	0x04, 0x37
        /*0002*/ 	.short	(.L_501 - .L_500)
.L_500:
        /*0004*/ 	.word	0x00000082


	//----- nvinfo : EIATTR_KPARAM_INFO
	.align		4
.L_501:
        /*0008*/ 	.byte	0x04, 0x17
        /*000a*/ 	.short	(.L_503 - .L_502)
.L_502:
        /*000c*/ 	.word	0x00000000
        /*0010*/ 	.short	0x0002
        /*0012*/ 	.short	0x0008
        /*0014*/ 	.byte	0x00, 0xf0, 0x41, 0x00


	//----- nvinfo : EIATTR_KPARAM_INFO
	.align		4
.L_503:
        /*0018*/ 	.byte	0x04, 0x17
        /*001a*/ 	.short	(.L_505 - .L_504)
.L_504:
        /*001c*/ 	.word	0x00000000
        /*0020*/ 	.short	0x0001
        /*0022*/ 	.short	0x0004
        /*0024*/ 	.byte	0x00, 0xf0, 0x05, 0x00


	//----- nvinfo : EIATTR_KPARAM_INFO
	.align		4
.L_505:
        /*0028*/ 	.byte	0x04, 0x17
        /*002a*/ 	.short	(.L_507 - .L_506)
.L_506:
        /*002c*/ 	.word	0x00000000
        /*0030*/ 	.short	0x0000
        /*0032*/ 	.short	0x0000
        /*0034*/ 	.byte	0x00, 0xf0, 0x11, 0x00


	//----- nvinfo : EIATTR_SPARSE_MMA_MASK
	.align		4
.L_507:
        /*0038*/ 	.byte	0x03, 0x50
        /*003a*/ 	.short	0x0000


	//----- nvinfo : EIATTR_MAXREG_COUNT
	.align		4
        /*003c*/ 	.byte	0x03, 0x1b
        /*003e*/ 	.short	0x00ff


	//----- nvinfo : EIATTR_MERCURY_ISA_VERSION
	.align		4
        /*0040*/ 	.byte	0x03, 0x5f
        /*0042*/ 	.short	0x0101


	//----- nvinfo : EIATTR_EXIT_INSTR_OFFSETS
	.align		4
        /*0044*/ 	.byte	0x04, 0x1c
        /*0046*/ 	.short	(.L_509 - .L_508)


	//   ....[0]....
.L_508:
        /*0048*/ 	.word	0x00001740


	//   ....[1]....
        /*004c*/ 	.word	0x00003730


	//   ....[2]....
        /*0050*/ 	.word	0x00003780


	//----- nvinfo : EIATTR_MAX_THREADS
	.align		4
.L_509:
        /*0054*/ 	.byte	0x04, 0x05
        /*0056*/ 	.short	(.L_511 - .L_510)
.L_510:
        /*0058*/ 	.word	0x00000080
        /*005c*/ 	.word	0x00000001
        /*0060*/ 	.word	0x00000001


	//----- nvinfo : EIATTR_CRS_STACK_SIZE
	.align		4
.L_511:
        /*0064*/ 	.byte	0x04, 0x1e
        /*0066*/ 	.short	(.L_513 - .L_512)
.L_512:
        /*0068*/ 	.word	0x00000000


	//----- nvinfo : EIATTR_CBANK_PARAM_SIZE
	.align		4
.L_513:
        /*006c*/ 	.byte	0x03, 0x19
        /*006e*/ 	.short	0x0018


	//----- nvinfo : EIATTR_PARAM_CBANK
	.align		4
        /*0070*/ 	.byte	0x04, 0x0a
        /*0072*/ 	.short	(.L_515 - .L_514)
	.align		4
.L_514:
        /*0074*/ 	.word	index@(.nv.constant0._ZN2at6native29vectorized_elementwise_kernelILi2EZZZNS0_17asinh_kernel_cudaERNS_18TensorIteratorBaseEENKUlvE0_clEvENKUlvE2_clEvEUlN3c108BFloat16EE_St5arrayIPcLm2EEEEviT0_T1_)
        /*0078*/ 	.short	0x0210
        /*007a*/ 	.short	0x0018


	//----- nvinfo : EIATTR_SW_WAR
	.align		4
.L_515:
        /*007c*/ 	.byte	0x04, 0x36
        /*007e*/ 	.short	(.L_517 - .L_516)
.L_516:
        /*0080*/ 	.word	0x00000008
.L_517:


//--------------------- .nv.info._ZN2at6native29vectorized_elementwise_kernelILi4EZZZNS0_17asinh_kernel_cudaERNS_18TensorIteratorBaseEENKUlvE0_clEvENKUlvE2_clEvEUlN3c108BFloat16EE_St5arrayIPcLm2EEEEviT0_T1_ --------------------------
	.section	.nv.info._ZN2at6native29vectorized_elementwise_kernelILi4EZZZNS0_17asinh_kernel_cudaERNS_18TensorIteratorBaseEENKUlvE0_clEvENKUlvE2_clEvEUlN3c108BFloat16EE_St5arrayIPcLm2EEEEviT0_T1_,"",@"SHT_CUDA_INFO"
	.sectionflags	@""
	.align	4


	//----- nvinfo : EIATTR_CUDA_API_VERSION
	.align		4
        /*0000*/ 	.byte	0x04, 0x37
        /*0002*/ 	.short	(.L_519 - .L_518)
.L_518:
        /*0004*/ 	.word	0x00000082


	//----- nvinfo : EIATTR_KPARAM_INFO
	.align		4
.L_519:
        /*0008*/ 	.byte	0x04, 0x17
        /*000a*/ 	.short	(.L_521 - .L_520)
.L_520:
        /*000c*/ 	.word	0x00000000
        /*0010*/ 	.short	0x0002
        /*0012*/ 	.short	0x0008
        /*0014*/ 	.byte	0x00, 0xf0, 0x41, 0x00


	//----- nvinfo : EIATTR_KPARAM_INFO
	.align		4
.L_521:
        /*0018*/ 	.byte	0x04, 0x17
        /*001a*/ 	.short	(.L_523 - .L_522)
.L_522:
        /*001c*/ 	.word	0x00000000
        /*0020*/ 	.short	0x0001
        /*0022*/ 	.short	0x0004
        /*0024*/ 	.byte	0x00, 0xf0, 0x05, 0x00


	//----- nvinfo : EIATTR_KPARAM_INFO
	.align		4
.L_523:
        /*0028*/ 	.byte	0x04, 0x17
        /*002a*/ 	.short	(.L_525 - .L_524)
.L_524:
        /*002c*/ 	.word	0x00000000
        /*0030*/ 	.short	0x0000
        /*0032*/ 	.short	0x0000
        /*0034*/ 	.byte	0x00, 0xf0, 0x11, 0x00


	//----- nvinfo : EIATTR_SPARSE_MMA_MASK
	.align		4
.L_525:
        /*0038*/ 	.byte	0x03, 0x50
        /*003a*/ 	.short	0x0000


	//----- nvinfo : EIATTR_MAXREG_COUNT
	.align		4
        /*003c*/ 	.byte	0x03, 0x1b
        /*003e*/ 	.short	0x00ff


	//----- nvinfo : EIATTR_MERCURY_ISA_VERSION
	.align		4
        /*0040*/ 	.byte	0x03, 0x5f
        /*0042*/ 	.short	0x0101


	//----- nvinfo : EIATTR_EXIT_INSTR_OFFSETS
	.align		4
        /*0044*/ 	.byte	0x04, 0x1c
        /*0046*/ 	.short	(.L_527 - .L_526)


	//   ....[0]....
.L_526:
        /*0048*/ 	.word	0x000016f0


	//   ....[1]....
        /*004c*/ 	.word	0x000036e0


	//   ....[2]....
        /*0050*/ 	.word	0x00003730


	//----- nvinfo : EIATTR_MAX_THREADS
	.align		4
.L_527:
        /*0054*/ 	.byte	0x04, 0x05
        /*0056*/ 	.short	(.L_529 - .L_528)
.L_528:
        /*0058*/ 	.word	0x00000080
        /*005c*/ 	.word	0x00000001
        /*0060*/ 	.word	0x00000001


	//----- nvinfo : EIATTR_CRS_STACK_SIZE
	.align		4
.L_529:
        /*0064*/ 	.byte	0x04, 0x1e
        /*0066*/ 	.short	(.L_531 - .L_530)
.L_530:
        /*0068*/ 	.word	0x00000000


	//----- nvinfo : EIATTR_CBANK_PARAM_SIZE
	.align		4
.L_531:
        /*006c*/ 	.byte	0x03, 0x19
        /*006e*/ 	.short	0x0018


	//----- nvinfo : EIATTR_PARAM_CBANK
	.align		4
        /*0070*/ 	.byte	0x04, 0x0a
        /*0072*/ 	.short	(.L_533 - .L_532)
	.align		4
.L_532:
        /*0074*/ 	.word	index@(.nv.constant0._ZN2at6native29vectorized_elementwise_kernelILi4EZZZNS0_17asinh_kernel_cudaERNS_18TensorIteratorBaseEENKUlvE0_clEvENKUlvE2_clEvEUlN3c108BFloat16EE_St5arrayIPcLm2EEEEviT0_T1_)
        /*0078*/ 	.short	0x0210
        /*007a*/ 	.short	0x0018


	//----- nvinfo : EIATTR_SW_WAR
	.align		4
.L_533:
        /*007c*/ 	.byte	0x04, 0x36
        /*007e*/ 	.short	(.L_535 - .L_534)
.L_534:
        /*0080*/ 	.word	0x00000008
.L_535:


//--------------------- .nv.info._ZN2at6native29vectorized_elementwise_kernelILi8EZZZNS0_17asinh_kernel_cudaERNS_18TensorIteratorBaseEENKUlvE0_clEvENKUlvE2_clEvEUlN3c108BFloat16EE_St5arrayIPcLm2EEEEviT0_T1_ --------------------------
	.section	.nv.info._ZN2at6native29vectorized_elementwise_kernelILi8EZZZNS0_17asinh_kernel_cudaERNS_18TensorIteratorBaseEENKUlvE0_clEvENKUlvE2_clEvEUlN3c108BFloat16EE_St5arrayIPcLm2EEEEviT0_T1_,"",@"SHT_CUDA_INFO"
	.sectionflags	@""
	.align	4


	//----- nvinfo : EIATTR_CUDA_API_VERSION
	.align		4
        /*0000*/ 	.byte	0x04, 0x37
        /*0002*/ 	.short	(.L_537 - .L_536)
.L_536:
        /*0004*/ 	.word	0x00000082


	//----- nvinfo : EIATTR_KPARAM_INFO
	.align		4
.L_537:
        /*0008*/ 	.byte	0x04, 0x17
        /*000a*/ 	.short	(.L_539 - .L_538)
.L_538:
        /*000c*/ 	.word	0x00000000
        /*0010*/ 	.short	0x0002
        /*0012*/ 	.short	0x0008
        /*0014*/ 	.byte	0x00, 0xf0, 0x41, 0x00


	//----- nvinfo : EIATTR_KPARAM_INFO
	.align		4
.L_539:
        /*0018*/ 	.byte	0x04, 0x17
        /*001a*/ 	.short	(.L_541 - .L_540)
.L_540:
        /*001c*/ 	.word	0x00000000
        /*0020*/ 	.short	0x0001
        /*0022*/ 	.short	0x0004
        /*0024*/ 	.byte	0x00, 0xf0, 0x05, 0x00


	//----- nvinfo : EIATTR_KPARAM_INFO
	.align		4
.L_541:
        /*0028*/ 	.byte	0x04, 0x17
        /*002a*/ 	.short	(.L_543 - .L_542)
.L_542:
        /*002c*/ 	.word	0x00000000
        /*0030*/ 	.short	0x0000
        /*0032*/ 	.short	0x0000
        /*0034*/ 	.byte	0x00, 0xf0, 0x11, 0x00


	//----- nvinfo : EIATTR_SPARSE_MMA_MASK
	.align		4
.L_543:
        /*0038*/ 	.byte	0x03, 0x50
        /*003a*/ 	.short	0x0000


	//----- nvinfo : EIATTR_MAXREG_COUNT
	.align		4
        /*003c*/ 	.byte	0x03, 0x1b
        /*003e*/ 	.short	0x00ff


	//----- nvinfo : EIATTR_MERCURY_ISA_VERSION
	.align		4
        /*0040*/ 	.byte	0x03, 0x5f
        /*0042*/ 	.short	0x0101


	//----- nvinfo : EIATTR_EXIT_INSTR_OFFSETS
	.align		4
        /*0044*/ 	.byte	0x04, 0x1c
        /*0046*/ 	.short	(.L_545 - .L_544)


	//   ....[0]....
.L_544:
        /*0048*/ 	.word	0x000016c0


	//   ....[1]....
        /*004c*/ 	.word	0x000036b0


	//   ....[2]....
        /*0050*/ 	.word	0x00003700


	//----- nvinfo : EIATTR_MAX_THREADS
	.align		4
.L_545:
        /*0054*/ 	.byte	0x04, 0x05
        /*0056*/ 	.short	(.L_547 - .L_546)
.L_546:
        /*0058*/ 	.word	0x00000080
        /*005c*/ 	.word	0x00000001
        /*0060*/ 	.word	0x00000001


	//----- nvinfo : EIATTR_CRS_STACK_SIZE
	.align		4
.L_547:
        /*0064*/ 	.byte	0x04, 0x1e
        /*0066*/ 	.short	(.L_549 - .L_548)
.L_548:
        /*0068*/ 	.word	0x00000000


	//----- nvinfo : EIATTR_CBANK_PARAM_SIZE
	.align		4
.L_549:
        /*006c*/ 	.byte	0x03, 0x19
        /*006e*/ 	.short	0x0018


	//----- nvinfo : EIATTR_PARAM_CBANK
	.align		4
        /*0070*/ 	.byte	0x04, 0x0a
        /*0072*/ 	.short	(.L_551 - .L_550)
	.align		4
.L_550:
        /*0074*/ 	.word	index@(.nv.constant0._ZN2at6native29vectorized_elementwise_kernelILi8EZZZNS0_17asinh_kernel_cudaERNS_18TensorIteratorBaseEENKUlvE0_clEvENKUlvE2_clEvEUlN3c108BFloat16EE_St5arrayIPcLm2EEEEviT0_T1_)
        /*0078*/ 	.short	0x0210
        /*007a*/ 	.short	0x0018


	//----- nvinfo : EIATTR_SW_WAR
	.align		4
.L_551:
        /*007c*/ 	.byte	0x04, 0x36
        /*007e*/ 	.short	(.L_553 - .L_552)
.L_552:
        /*0080*/ 	.word	0x00000008
.L_553:


//--------------------- .nv.info._ZN2at6native18elementwise_kernelILi128ELi4EZNS0_15gpu_kernel_implIZZZNS0_17asinh_kernel_cudaERNS_18TensorIteratorBaseEENKUlvE0_clEvENKUlvE1_clEvEUlN3c104HalfEE_EEvS4_RKT_EUliE_EEviT1_ --------------------------
	.section	.nv.info._ZN2at6native18elementwise_kernelILi128ELi4EZNS0_15gpu_kernel_implIZZZNS0_17asinh_kernel_cudaERNS_18TensorIteratorBaseEENKUlvE0_clEvENKUlvE1_clEvEUlN3c104HalfEE_EEvS4_RKT_EUliE_EEviT1_,"",@"SHT_CUDA_INFO"
	.sectionflags	@""
	.align	4


	//----- nvinfo : EIATTR_CUDA_API_VERSION
	.align		4
        /*0000*/ 	.byte	0x04, 0x37
        /*0002*/ 	.short	(.L_555 - .L_554)
.L_554:
        /*0004*/ 	.word	0x00000082


	//----- nvinfo : EIATTR_KPARAM_INFO
	.align		4
.L_555:
        /*0008*/ 	.byte	0x04, 0x17
        /*000a*/ 	.short	(.L_557 - .L_556)
.L_556:
        /*000c*/ 	.word	0x00000000
        /*0010*/ 	.short	0x0001
        /*0012*/ 	.short	0x0008
        /*0014*/ 	.byte	0x00, 0xf0, 0x61, 0x08


	//----- nvinfo : EIATTR_KPARAM_INFO
	.align		4
.L_557:
        /*0018*/ 	.byte	0x04, 0x17
        /*001a*/ 	.short	(.L_559 - .L_558)
.L_558:
        /*001c*/ 	.word	0x00000000
        /*0020*/ 	.short	0x0000
        /*0022*/ 	.short	0x0000
        /*0024*/ 	.byte	0x00, 0xf0, 0x11, 0x00


	//----- nvinfo : EIATTR_SPARSE_MMA_MASK
	.align		4
.L_559:
        /*0028*/ 	.byte	0x03, 0x50
        /*002a*/ 	.short	0x0000


	//----- nvinfo : EIATTR_MAXREG_COUNT
	.align		4
        /*002c*/ 	.byte	0x03, 0x1b
        /*002e*/ 	.short	0x0080


	//----- nvinfo : EIATTR_EXTERNS
	.align		4
        /*0030*/ 	.byte	0x04, 0x0f
        /*0032*/ 	.short	(.L_561 - .L_560)


	//   ....[0]....
	.align		4
.L_560:
        /*0034*/ 	.word	index@(__assertfail)


	//----- nvinfo : EIATTR_MERCURY_ISA_VERSION
	.align		4
.L_561:
        /*0038*/ 	.byte	0x03, 0x5f
        /*003a*/ 	.short	0x0101


	//----- nvinfo : EIATTR_SYSCALL_OFFSETS
	.align		4
        /*003c*/ 	.byte	0x04, 0x46
        /*003e*/ 	.short	(.L_563 - .L_562)


	//   ....[0]....
.L_562:
        /*0040*/ 	.word	0x000022b0


	//   ....[1]....
        /*0044*/ 	.word	0x000034e0


	//   ....[2]....
        /*0048*/ 	.word	0x000057f0


	//   ....[3]....
        /*004c*/ 	.word	0x00006a20


	//   ....[4]....
        /*0050*/ 	.word	0x00008d20


	//   ....[5]....
        /*0054*/ 	.word	0x00009f50


	//   ....[6]....
        /*0058*/ 	.word	0x0000c240


	//   ....[7]....
        /*005c*/ 	.word	0x0000d470


	//----- nvinfo : EIATTR_EXIT_INSTR_OFFSETS
	.align		4
.L_563:
        /*0060*/ 	.byte	0x04, 0x1c
        /*0062*/ 	.short	(.L_565 - .L_564)


	//   ....[0]....
.L_564:
        /*0064*/ 	.word	0x0000a020


	//   ....[1]....
        /*0068*/ 	.word	0x0000c6a0


	//   ....[2]....
        /*006c*/ 	.word	0x0000c6e0


	//   ....[3]....
        /*0070*/ 	.word	0x0000c780


	//   ....[4]....
        /*0074*/ 	.word	0x0000c7c0


	//   ....[5]....
        /*0078*/ 	.word	0x0000c800


	//   ....[6]....
        /*007c*/ 	.word	0x0000c890


	//   ....[7]....
        /*0080*/ 	.word	0x0000c8b0


	//   ....[8]....
        /*0084*/ 	.word	0x0000c950


	//   ....[9]....
        /*0088*/ 	.word	0x0000c9a0


	//   ....[10]....
        /*008c*/ 	.word	0x0000c9f0


	//   ....[11]....
        /*0090*/ 	.word	0x0000cac0


	//   ....[12]....
        /*0094*/ 	.word	0x0000cb20


	//   ....[13]....
        /*0098*/ 	.word	0x0000ccb0


	//   ....[14]....
        /*009c*/ 	.word	0x0000ce10


	//   ....[15]....
        /*00a0*/ 	.word	0x0000ce50


	//   ....[16]....
        /*00a4*/ 	.word	0x0000cf10


	//   ....[17]....
        /*00a8*/ 	.word	0x0000d090


	//   ....[18]....
        /*00ac*/ 	.word	0x0000d210


	//   ....[19]....
        /*00b0*/ 	.word	0x0000d370


	//   ....[20]....
        /*00b4*/ 	.word	0x0000d480


	//   ....[21]....
        /*00b8*/ 	.word	0x0000d4c0


	//   ....[22]....
        /*00bc*/ 	.word	0x0000d500


	//----- nvinfo : EIATTR_MAX_THREADS
	.align		4
.L_565:
        /*00c0*/ 	.byte	0x04, 0x05
        /*00c2*/ 	.short	(.L_567 - .L_566)
.L_566:
        /*00c4*/ 	.word	0x00000080
        /*00c8*/ 	.word	0x00000001
        /*00cc*/ 	.word	0x00000001


	//----- nvinfo : EIATTR_CRS_STACK_SIZE
	.align		4
.L_567:
        /*00d0*/ 	.byte	0x04, 0x1e
        /*00d2*/ 	.short	(.L_569 - .L_568)
.L_568:
        /*00d4*/ 	.word	0x00000000


	//----- nvinfo : EIATTR_CBANK_PARAM_SIZE
	.align		4
.L_569:
        /*00d8*/ 	.byte	0x03, 0x19
        /*00da*/ 	.short	0x0220


	//----- nvinfo : EIATTR_PARAM_CBANK
	.align		4
        /*00dc*/ 	.byte	0x04, 0x0a
        /*00de*/ 	.short	(.L_571 - .L_570)
	.align		4
.L_570:
        /*00e0*/ 	.word	index@(.nv.constant0._ZN2at6native18elementwise_kernelILi128ELi4EZNS0_15gpu_kernel_implIZZZNS0_17asinh_kernel_cudaERNS_18TensorIteratorBaseEENKUlvE0_clEvENKUlvE1_clEvEUlN3c104HalfEE_EEvS4_RKT_EUliE_EEviT1_)
        /*00e4*/ 	.short	0x0210
        /*00e6*/ 	.short	0x0220


	//----- nvinfo : EIATTR_SW_WAR
	.align		4
.L_571:
        /*00e8*/ 	.byte	0x04, 0x36
        /*00ea*/ 	.short	(.L_573 - .L_572)
.L_572:
        /*00ec*/ 	.word	0x00000008
.L_573:


//--------------------- .nv.info._ZN2at6native27unrolled_elementwise_kernelIZZZNS0_17asinh_kernel_cudaERNS_18TensorIteratorBaseEENKUlvE0_clEvENKUlvE1_clEvEUlN3c104HalfEE_St5arrayIPcLm2EELi4E23TrivialOffsetCalculatorILi1EjESD_NS0_6memory12LoadWithCastILi1EEENSE_13StoreWithCastILi1EEEEEviT_T0_T2_T3_T4_T5_ --------------------------
	.section	.nv.info._ZN2at6native27unrolled_elementwise_kernelIZZZNS0_17asinh_kernel_cudaERNS_18TensorIteratorBaseEENKUlvE0_clEvENKUlvE1_clEvEUlN3c104HalfEE_St5arrayIPcLm2EELi4E23TrivialOffsetCalculatorILi1EjESD_NS0_6memory12LoadWithCastILi1EEENSE_13StoreWithCastILi1EEEEEviT_T0_T2_T3_T4_T5_,"",@"SHT_CUDA_INFO"
	.sectionflags	@""
	.align	4


	//----- nvinfo : EIATTR_CUDA_API_VERSION
	.align		4
        /*0000*/ 	.byte	0x04, 0x37
        /*0002*/ 	.short	(.L_575 - .L_574)
.L_574:
        /*0004*/ 	.word	0x00000082


	//----- nvinfo : EIATTR_KPARAM_INFO
	.align		4
.L_575:
        /*0008*/ 	.byte	0x04, 0x17
        /*000a*/ 	.short	(.L_577 - .L_576)
.L_576:
        /*000c*/ 	.word	0x00000000
        /*0010*/ 	.short	0x0006
        /*0012*/ 	.short	0x0024
        /*0014*/ 	.byte	0x00, 0xf0, 0x21, 0x00


	//----- nvinfo : EIATTR_KPARAM_INFO
	.align		4
.L_577:
        /*0018*/ 	.byte	0x04, 0x17
        /*001a*/ 	.short	(.L_579 - .L_578)
.L_578:
        /*001c*/ 	.word	0x00000000
        /*0020*/ 	.short	0x0005
        /*0022*/ 	.short	0x001c
        /*0024*/ 	.byte	0x00, 0xf0, 0x21, 0x00


	//----- nvinfo : EIATTR_KPARAM_INFO
	.align		4
.L_579:
        /*0028*/ 	.byte	0x04, 0x17
        /*002a*/ 	.short	(.L_581 - .L_580)
.L_580:
        /*002c*/ 	.word	0x00000000
        /*0030*/ 	.short	0x0004
        /*0032*/ 	.short	0x0019
        /*0034*/ 	.byte	0x00, 0xf0, 0x05, 0x00


	//----- nvinfo : EIATTR_KPARAM_INFO
	.align		4
.L_581:
        /*0038*/ 	.byte	0x04, 0x17
        /*003a*/ 	.short	(.L_583 - .L_582)
.L_582:
        /*003c*/ 	.word	0x00000000
        /*0040*/ 	.short	0x0003
        /*0042*/ 	.short	0x0018
        /*0044*/ 	.byte	0x00, 0xf0, 0x05, 0x00


	//----- nvinfo : EIATTR_KPARAM_INFO
	.align		4
.L_583:
        /*0048*/ 	.byte	0x04, 0x17
        /*004a*/ 	.short	(.L_585 - .L_584)
.L_584:
        /*004c*/ 	.word	0x00000000
        /*0050*/ 	.short	0x0002
        /*0052*/ 	.short	0x0008
        /*0054*/ 	.byte	0x00, 0xf0, 0x41, 0x00


	//----- nvinfo : EIATTR_KPARAM_INFO
	.align		4
.L_585:
        /*0058*/ 	.byte	0x04, 0x17
        /*005a*/ 	.short	(.L_587 - .L_586)
.L_586:
        /*005c*/ 	.word	0x00000000
        /*0060*/ 	.short	0x0001
        /*0062*/ 	.short	0x0004
        /*0064*/ 	.byte	0x00, 0xf0, 0x05, 0x00


	//----- nvinfo : EIATTR_KPARAM_INFO
	.align		4
.L_587:
        /*0068*/ 	.byte	0x04, 0x17
        /*006a*/ 	.short	(.L_589 - .L_588)
.L_588:
        /*006c*/ 	.word	0x00000000
        /*0070*/ 	.short	0x0000
        /*0072*/ 	.short	0x0000
        /*0074*/ 	.byte	0x00, 0xf0, 0x11, 0x00


	//----- nvinfo : EIATTR_SPARSE_MMA_MASK
	.align		4
.L_589:
        /*0078*/ 	.byte	0x03, 0x50
        /*007a*/ 	.short	0x0000


	//----- nvinfo : EIATTR_MAXREG_COUNT
	.align		4
        /*007c*/ 	.byte	0x03, 0x1b
        /*007e*/ 	.short	0x00ff


	//----- nvinfo : EIATTR_EXTERNS
	.align		4
        /*0080*/ 	.byte	0x04, 0x0f
        /*0082*/ 	.short	(.L_591 - .L_590)


	//   ....[0]....
	.align		4
.L_590:
        /*0084*/ 	.word	index@(__assertfail)


	//----- nvinfo : EIATTR_MERCURY_ISA_VERSION
	.align		4
.L_591:
        /*0088*/ 	.byte	0x03, 0x5f
        /*008a*/ 	.short	0x0101


	//----- nvinfo : EIATTR_SYSCALL_OFFSETS
	.align		4
        /*008c*/ 	.byte	0x04, 0x46
        /*008e*/ 	.short	(.L_593 - .L_592)


	//   ....[0]....
.L_592:
        /*0090*/ 	.word	0x000010b0


	//   ....[1]....
        /*0094*/ 	.word	0x000021c0


	//   ....[2]....
        /*0098*/ 	.word	0x000032d0


	//   ....[3]....
        /*009c*/ 	.word	0x000043c0


	//   ....[4]....
        /*00a0*/ 	.word	0x00006180


	//   ....[5]....
        /*00a4*/ 	.word	0x000071a0


	//   ....[6]....
        /*00a8*/ 	.word	0x00008180


	//   ....[7]....
        /*00ac*/ 	.word	0x00009160


	//----- nvinfo : EIATTR_EXIT_INSTR_OFFSETS
	.align		4
.L_593:
        /*00b0*/ 	.byte	0x04, 0x1c
        /*00b2*/ 	.short	(.L_595 - .L_594)


	//   ....[0]....
.L_594:
        /*00b4*/ 	.word	0x00008240


	//   ....[1]....
        /*00b8*/ 	.word	0x00008390


	//   ....[2]....
        /*00bc*/ 	.word	0x000083d0


	//   ....[3]....
        /*00c0*/ 	.word	0x00008470


	//   ....[4]....
        /*00c4*/ 	.word	0x000084b0


	//   ....[5]....
        /*00c8*/ 	.word	0x000084f0


	//   ....[6]....
        /*00cc*/ 	.word	0x00008580


	//   ....[7]....
        /*00d0*/ 	.word	0x000085a0


	//   ....[8]....
        /*00d4*/ 	.word	0x00008640


	//   ....[9]....
        /*00d8*/ 	.word	0x00008690


	//   ....[10]....
        /*00dc*/ 	.word	0x000086e0


	//   ....[11]....
        /*00e0*/ 	.word	0x000087b0


	//   ....[12]....
        /*00e4*/ 	.word	0x00008810


	//   ....[13]....
        /*00e8*/ 	.word	0x000089a0


	//   ....[14]....
        /*00ec*/ 	.word	0x00008b00


	//   ....[15]....
        /*00f0*/ 	.word	0x00008b40


	//   ....[16]....
        /*00f4*/ 	.word	0x00008c00


	//   ....[17]....
        /*00f8*/ 	.word	0x00008d80


	//   ....[18]....
        /*00fc*/ 	.word	0x00008f00


	//   ....[19]....
        /*0100*/ 	.word	0x00009060


	//   ....[20]....
        /*0104*/ 	.word	0x00009170


	//   ....[21]....
        /*0108*/ 	.word	0x000091b0


	//   ....[22]....
        /*010c*/ 	.word	0x000091f0


	//----- nvinfo : EIATTR_MAX_THREADS
	.align		4
.L_595:
        /*0110*/ 	.byte	0x04, 0x05
        /*0112*/ 	.short	(.L_597 - .L_596)
.L_596:
        /*0114*/ 	.word	0x00000080
        /*0118*/ 	.word	0x00000001
        /*011c*/ 	.word	0x00000001


	//----- nvinfo : EIATTR_CRS_STACK_SIZE
	.align		4
.L_597:
        /*0120*/ 	.byte	0x04, 0x1e
        /*0122*/ 	.short	(.L_599 - .L_598)
.L_598:
        /*0124*/ 	.word	0x00000000


	//----- nvinfo : EIATTR_CBANK_PARAM_SIZE
	.align		4
.L_599:
        /*0128*/ 	.byte	0x03, 0x19
        /*012a*/ 	.short	0x002c


	//----- nvinfo : EIATTR_PARAM_CBANK
	.align		4
        /*012c*/ 	.byte	0x04, 0x0a
        /*012e*/ 	.short	(.L_601 - .L_600)
	.align		4
.L_600:
        /*0130*/ 	.word	index@(.nv.constant0._ZN2at6native27unrolled_elementwise_kernelIZZZNS0_17asinh_kernel_cudaERNS_18TensorIteratorBaseEENKUlvE0_clEvENKUlvE1_clEvEUlN3c104HalfEE_St5arrayIPcLm2EELi4E23TrivialOffsetCalculatorILi1EjESD_NS0_6memory12LoadWithCastILi1EEENSE_13StoreWithCastILi1EEEEEviT_T0_T2_T3_T4_T5_)
        /*0134*/ 	.short	0x0210
        /*0136*/ 	.short	0x002c


	//----- nvinfo : EIATTR_SW_WAR
	.align		4
.L_601:
        /*0138*/ 	.byte	0x04, 0x36
        /*013a*/ 	.short	(.L_603 - .L_602)
.L_602:
        /*013c*/ 	.word	0x00000008
.L_603:


//--------------------- .nv.info._ZN2at6native18elementwise_kernelILi128ELi4EZNS0_22gpu_kernel_impl_nocastIZZZNS0_17asinh_kernel_cudaERNS_18TensorIteratorBaseEENKUlvE0_clEvENKUlvE1_clEvEUlN3c104HalfEE_EEvS4_RKT_EUliE_EEviT1_ --------------------------
	.section	.nv.info._ZN2at6native18elementwise_kernelILi128ELi4EZNS0_22gpu_kernel_impl_nocastIZZZNS0_17asinh_kernel_cudaERNS_18TensorIteratorBaseEENKUlvE0_clEvENKUlvE1_clEvEUlN3c104HalfEE_EEvS4_RKT_EUliE_EEviT1_,"",@"SHT_CUDA_INFO"
	.sectionflags	@""
	.align	4


	//----- nvinfo : EIATTR_CUDA_API_VERSION
	.align		4
        /*0000*/ 	.byte	0x04, 0x37
        /*0002*/ 	.short	(.L_605 - .L_604)
.L_604:
        /*0004*/ 	.word	0x00000082


	//----- nvinfo : EIATTR_KPARAM_INFO
	.align		4
.L_605:
        /*0008*/ 	.byte	0x04, 0x17
        /*000a*/ 	.short	(.L_607 - .L_606)
.L_606:
        /*000c*/ 	.word	0x00000000
        /*0010*/ 	.short	0x0001
        /*0012*/ 	.short	0x0008
        /*0014*/ 	.byte	0x00, 0xf0, 0x61, 0x08


	//----- nvinfo : EIATTR_KPARAM_INFO
	.align		4
.L_607:
        /*0018*/ 	.byte	0x04, 0x17
        /*001a*/ 	.short	(.L_609 - .L_608)
.L_608:
        /*001c*/ 	.word	0x00000000
        /*0020*/ 	.short	0x0000
        /*0022*/ 	.short	0x0000
        /*0024*/ 	.byte	0x00, 0xf0, 0x11, 0x00


	//----- nvinfo : EIATTR_SPARSE_MMA_MASK
	.align		4
.L_609:
        /*0028*/ 	.byte	0x03, 0x50
        /*002a*/ 	.short	0x0000


	//----- nvinfo : EIATTR_MAXREG_COUNT
	.align		4
        /*002c*/ 	.byte	0x03, 0x1b
        /*002e*/ 	.short	0x0080


	//----- nvinfo : EIATTR_MERCURY_ISA_VERSION
	.align		4
        /*0030*/ 	.byte	0x03, 0x5f
        /*0032*/ 	.short	0x0101


	//----- nvinfo : EIATTR_EXIT_INSTR_OFFSETS
	.align		4
        /*0034*/ 	.byte	0x04, 0x1c
        /*0036*/ 	.short	(.L_611 - .L_610)


	//   ....[0]....
.L_610:
        /*0038*/ 	.word	0x000043e0


	//   ....[1]....
        /*003c*/ 	.word	0x00005a20


	//----- nvinfo : EIATTR_MAX_THREADS
	.align		4
.L_611:
        /*0040*/ 	.byte	0x04, 0x05
        /*0042*/ 	.short	(.L_613 - .L_612)
.L_612:
        /*0044*/ 	.word	0x00000080
        /*0048*/ 	.word	0x00000001
        /*004c*/ 	.word	0x00000001


	//----- nvinfo : EIATTR_CRS_STACK_SIZE
	.align		4
.L_613:
        /*0050*/ 	.byte	0x04, 0x1e
        /*0052*/ 	.short	(.L_615 - .L_614)
.L_614:
        /*0054*/ 	.word	0x00000000


	//----- nvinfo : EIATTR_CBANK_PARAM_SIZE
	.align		4
.L_615:
        /*0058*/ 	.byte	0x03, 0x19
        /*005a*/ 	.short	0x0220


	//----- nvinfo : EIATTR_PARAM_CBANK
	.align		4
        /*005c*/ 	.byte	0x04, 0x0a
        /*005e*/ 	.short	(.L_617 - .L_616)
	.align		4
.L_616:
        /*0060*/ 	.word	index@(.nv.constant0._ZN2at6native18elementwise_kernelILi128ELi4EZNS0_22gpu_kernel_impl_nocastIZZZNS0_17asinh_kernel_cudaERNS_18TensorIteratorBaseEENKUlvE0_clEvENKUlvE1_clEvEUlN3c104HalfEE_EEvS4_RKT_EUliE_EEviT1_)
        /*0064*/ 	.short	0x0210
        /*0066*/ 	.short	0x0220


	//----- nvinfo : EIATTR_SW_WAR
	.align		4
.L_617:
        /*0068*/ 	.byte	0x04, 0x36
        /*006a*/ 	.short	(.L_619 - .L_618)
.L_618:
        /*006c*/ 	.word	0x00000008
.L_619:


//--------------------- .nv.info._ZN2at6native27unrolled_elementwise_kernelIZZZNS0_17asinh_kernel_cudaERNS_18TensorIteratorBaseEENKUlvE0_clEvENKUlvE1_clEvEUlN3c104HalfEE_St5arrayIPcLm2EELi4E23TrivialOffsetCalculatorILi1EjESD_NS0_6memory15LoadWithoutCastENSE_16StoreWithoutCastEEEviT_T0_T2_T3_T4_T5_ --------------------------
	.section	.nv.info._ZN2at6native27unrolled_elementwise_kernelIZZZNS0_17asinh_kernel_cudaERNS_18TensorIteratorBaseEENKUlvE0_clEvENKUlvE1_clEvEUlN3c104HalfEE_St5arrayIPcLm2EELi4E23TrivialOffsetCalculatorILi1EjESD_NS0_6memory15LoadWithoutCastENSE_16StoreWithoutCastEEEviT_T0_T2_T3_T4_T5_,"",@"SHT_CUDA_INFO"
	.sectionflags	@""
	.align	4


	//----- nvinfo : EIATTR_CUDA_API_VERSION
	.align		4
        /*0000*/ 	.byte	0x04, 0x37
        /*0002*/ 	.short	(.L_621 - .L_620)
.L_620:
        /*0004*/ 	.word	0x00000082


	//----- nvinfo : EIATTR_KPARAM_INFO
	.align		4
.L_621:
        /*0008*/ 	.byte	0x04, 0x17
        /*000a*/ 	.short	(.L_623 - .L_622)
.L_622:
        /*000c*/ 	.word	0x00000000
        /*0010*/ 	.short	0x0006
        /*0012*/ 	.short	0x001b
        /*0014*/ 	.byte	0x00, 0xf0, 0x05, 0x00


	//----- nvinfo : EIATTR_KPARAM_INFO
	.align		4
.L_623:
        /*0018*/ 	.byte	0x04, 0x17
        /*001a*/ 	.short	(.L_625 - .L_624)
.L_624:
        /*001c*/ 	.word	0x00000000
        /*0020*/ 	.short	0x0005
        /*0022*/ 	.short	0x001a
        /*0024*/ 	.byte	0x00, 0xf0, 0x05, 0x00


	//----- nvinfo : EIATTR_KPARAM_INFO
	.align		4
.L_625:
        /*0028*/ 	.byte	0x04, 0x17
        /*002a*/ 	.short	(.L_627 - .L_626)
.L_626:
        /*002c*/ 	.word	0x00000000
        /*0030*/ 	.short	0x0004
        /*0032*/ 	.short	0x0019
        /*0034*/ 	.byte	0x00, 0xf0, 0x05, 0x00


	//----- nvinfo : EIATTR_KPARAM_INFO
	.align		4
.L_627:
        /*0038*/ 	.byte	0x04, 0x17
        /*003a*/ 	.short	(.L_629 - .L_628)
.L_628:
        /*003c*/ 	.word	0x00000000
        /*0040*/ 	.short	0x0003
        /*0042*/ 	.short	0x0018
        /*0044*/ 	.byte	0x00, 0xf0, 0x05, 0x00


	//----- nvinfo : EIATTR_KPARAM_INFO
	.align		4
.L_629:
        /*0048*/ 	.byte	0x04, 0x17
        /*004a*/ 	.short	(.L_631 - .L_630)
.L_630:
        /*004c*/ 	.word	0x00000000
        /*0050*/ 	.short	0x0002
        /*0052*/ 	.short	0x0008
        /*0054*/ 	.byte	0x00, 0xf0, 0x41, 0x00


	//----- nvinfo : EIATTR_KPARAM_INFO
	.align		4
.L_631:
        /*0058*/ 	.byte	0x04, 0x17
        /*005a*/ 	.short	(.L_633 - .L_632)
.L_632:
        /*005c*/ 	.word	0x00000000
        /*0060*/ 	.short	0x0001
        /*0062*/ 	.short	0x0004
        /*0064*/ 	.byte	0x00, 0xf0, 0x05, 0x00


	//----- nvinfo : EIATTR_KPARAM_INFO
	.align		4
.L_633:
        /*0068*/ 	.byte	0x04, 0x17
        /*006a*/ 	.short	(.L_635 - .L_634)
.L_634:
        /*006c*/ 	.word	0x00000000
        /*0070*/ 	.short	0x0000
        /*0072*/ 	.short	0x0000
        /*0074*/ 	.byte	0x00, 0xf0, 0x11, 0x00


	//----- nvinfo : EIATTR_SPARSE_MMA_MASK
	.align		4
.L_635:
        /*0078*/ 	.byte	0x03, 0x50
        /*007a*/ 	.short	0x0000


	//----- nvinfo : EIATTR_MAXREG_COUNT
	.align		4
        /*007c*/ 	.byte	0x03, 0x1b
        /*007e*/ 	.short	0x00ff


	//----- nvinfo : EIATTR_MERCURY_ISA_VERSION
	.align		4
        /*0080*/ 	.byte	0x03, 0x5f
        /*0082*/ 	.short	0x0101


	//----- nvinfo : EIATTR_EXIT_INSTR_OFFSETS
	.align		4
        /*0084*/ 	.byte	0x04, 0x1c
        /*0086*/ 	.short	(.L_637 - .L_636)


	//   ....[0]....
.L_636:
        /*0088*/ 	.word	0x00001030


	//   ....[1]....
        /*008c*/ 	.word	0x00001080


	//----- nvinfo : EIATTR_MAX_THREADS
	.align		4
.L_637:
        /*0090*/ 	.byte	0x04, 0x05
        /*0092*/ 	.short	(.L_639 - .L_638)
.L_638:
        /*0094*/ 	.word	0x00000080
        /*0098*/ 	.word	0x00000001
        /*009c*/ 	.word	0x00000001


	//----- nvinfo : EIATTR_CRS_STACK_SIZE
	.align		4
.L_639:
        /*00a0*/ 	.byte	0x04, 0x1e
        /*00a2*/ 	.short	(.L_641 - .L_640)
.L_640:
        /*00a4*/ 	.word	0x00000000


	//----- nvinfo : EIATTR_CBANK_PARAM_SIZE
	.align		4
.L_641:
        /*00a8*/ 	.byte	0x03, 0x19
        /*00aa*/ 	.short	0x001c


	//----- nvinfo : EIATTR_PARAM_CBANK
	.align		4
        /*00ac*/ 	.byte	0x04, 0x0a
        /*00ae*/ 	.short	(.L_643 - .L_642)
	.align		4
.L_642:
        /*00b0*/ 	.word	index@(.nv.constant0._ZN2at6native27unrolled_elementwise_kernelIZZZNS0_17asinh_kernel_cudaERNS_18TensorIteratorBaseEENKUlvE0_clEvENKUlvE1_clEvEUlN3c104HalfEE_St5arrayIPcLm2EELi4E23TrivialOffsetCalculatorILi1EjESD_NS0_6memory15LoadWithoutCastENSE_16StoreWithoutCastEEEviT_T0_T2_T3_T4_T5_)
        /*00b4*/ 	.short	0x0210
        /*00b6*/ 	.short	0x001c


	//----- nvinfo : EIATTR_SW_WAR
	.align		4
.L_643:
        /*00b8*/ 	.byte	0x04, 0x36
        /*00ba*/ 	.short	(.L_645 - .L_644)
.L_644:
        /*00bc*/ 	.word	0x00000008
.L_645:


//--------------------- .nv.info._ZN2at6native29vectorized_elementwise_kernelILi2EZZZNS0_17asinh_kernel_cudaERNS_18TensorIteratorBaseEENKUlvE0_clEvENKUlvE1_clEvEUlN3c104HalfEE_St5arrayIPcLm2EEEEviT0_T1_ --------------------------
	.section	.nv.info._ZN2at6native29vectorized_elementwise_kernelILi2EZZZNS0_17asinh_kernel_cudaERNS_18TensorIteratorBaseEENKUlvE0_clEvENKUlvE1_clEvEUlN3c104HalfEE_St5arrayIPcLm2EEEEviT0_T1_,"",@"SHT_CUDA_INFO"
	.sectionflags	@""
	.align	4


	//----- nvinfo : EIATTR_CUDA_API_VERSION
	.align		4
        /*0000*/ 	.byte	0x04, 0x37
        /*0002*/ 	.short	(.L_647 - .L_646)
.L_646:
        /*0004*/ 	.word	0x00000082


	//----- nvinfo : EIATTR_KPARAM_INFO
	.align		4
.L_647:
        /*0008*/ 	.byte	0x04, 0x17
        /*000a*/ 	.short	(.L_649 - .L_648)
.L_648:
        /*000c*/ 	.word	0x00000000
        /*0010*/ 	.short	0x0002
        /*0012*/ 	.short	0x0008
        /*0014*/ 	.byte	0x00, 0xf0, 0x41, 0x00


	//----- nvinfo : EIATTR_KPARAM_INFO
	.align		4
.L_649:
        /*0018*/ 	.byte	0x04, 0x17
        /*001a*/ 	.short	(.L_651 - .L_650)
.L_650:
        /*001c*/ 	.word	0x00000000
        /*0020*/ 	.short	0x0001
        /*0022*/ 	.short	0x0004
        /*0024*/ 	.byte	0x00, 0xf0, 0x05, 0x00


	//----- nvinfo : EIATTR_KPARAM_INFO
	.align		4
.L_651:
        /*0028*/ 	.byte	0x04, 0x17
        /*002a*/ 	.short	(.L_653 - .L_652)
.L_652:
        /*002c*/ 	.word	0x00000000
        /*0030*/ 	.short	0x0000
        /*0032*/ 	.short	0x0000
        /*0034*/ 	.byte	0x00, 0xf0, 0x11, 0x00


	//----- nvinfo : EIATTR_SPARSE_MMA_MASK
	.align		4
.L_653:
        /*0038*/ 	.byte	0x03, 0x50
        /*003a*/ 	.short	0x0000


	//----- nvinfo : EIATTR_MAXREG_COUNT
	.align		4
        /*003c*/ 	.byte	0x03, 0x1b
        /*003e*/ 	.short	0x00ff


	//----- nvinfo : EIATTR_MERCURY_ISA_VERSION
	.align		4
        /*0040*/ 	.byte	0x03, 0x5f
        /*0042*/ 	.short	0x0101


	//----- nvinfo : EIATTR_EXIT_INSTR_OFFSETS
	.align		4
        /*0044*/ 	.byte	0x04, 0x1c
        /*0046*/ 	.short	(.L_655 - .L_654)


	//   ....[0]....
.L_654:
        /*0048*/ 	.word	0x000016f0


	//   ....[1]....
        /*004c*/ 	.word	0x000036e0


	//   ....[2]....
        /*0050*/ 	.word	0x00003730


	//----- nvinfo : EIATTR_MAX_THREADS
	.align		4
.L_655:
        /*0054*/ 	.byte	0x04, 0x05
        /*0056*/ 	.short	(.L_657 - .L_656)
.L_656:
        /*0058*/ 	.word	0x00000080
        /*005c*/ 	.word	0x00000001
        /*0060*/ 	.word	0x00000001


	//----- nvinfo : EIATTR_CRS_STACK_SIZE
	.align		4
.L_657:
        /*0064*/ 	.byte	0x04, 0x1e
        /*0066*/ 	.short	(.L_659 - .L_658)
.L_658:
        /*0068*/ 	.word	0x00000000


	//----- nvinfo : EIATTR_CBANK_PARAM_SIZE
	.align		4
.L_659:
        /*006c*/ 	.byte	0x03, 0x19
        /*006e*/ 	.short	0x0018


	//----- nvinfo : EIATTR_PARAM_CBANK
	.align		4
        /*0070*/ 	.byte	0x04, 0x0a
        /*0072*/ 	.short	(.L_661 - .L_660)
	.align		4
.L_660:
        /*0074*/ 	.word	index@(.nv.constant0._ZN2at6native29vectorized_elementwise_kernelILi2EZZZNS0_17asinh_kernel_cudaERNS_18TensorIteratorBaseEENKUlvE0_clEvENKUlvE1_clEvEUlN3c104HalfEE_St5arrayIPcLm2EEEEviT0_T1_)
        /*0078*/ 	.short	0x0210
        /*007a*/ 	.short	0x0018


	//----- nvinfo : EIATTR_SW_WAR
	.align		4
.L_661:
        /*007c*/ 	.byte	0x04, 0x36
        /*007e*/ 	.short	(.L_663 - .L_662)
.L_662:
        /*0080*/ 	.word	0x00000008
.L_663:


//--------------------- .nv.info._ZN2at6native29vectorized_elementwise_kernelILi4EZZZNS0_17asinh_kernel_cudaERNS_18TensorIteratorBaseEENKUlvE0_clEvENKUlvE1_clEvEUlN3c104HalfEE_St5arrayIPcLm2EEEEviT0_T1_ --------------------------
	.section	.nv.info._ZN2at6native29vectorized_elementwise_kernelILi4EZZZNS0_17asinh_kernel_cudaERNS_18TensorIteratorBaseEENKUlvE0_clEvENKUlvE1_clEvEUlN3c104HalfEE_St5arrayIPcLm2EEEEviT0_T1_,"",@"SHT_CUDA_INFO"
	.sectionflags	@""
	.align	4


	//----- nvinfo : EIATTR_CUDA_API_VERSION
	.align		4
        /*0000*/ 	.byte	0x04, 0x37
        /*0002*/ 	.short	(.L_665 - .L_664)
.L_664:
        /*0004*/ 	.word	0x00000082


	//----- nvinfo : EIATTR_KPARAM_INFO
	.align		4
.L_665:
        /*0008*/ 	.byte	0x04, 0x17
        /*000a*/ 	.short	(.L_667 - .L_666)
.L_666:
        /*000c*/ 	.word	0x00000000
        /*0010*/ 	.short	0x0002
        /*0012*/ 	.short	0x0008
        /*0014*/ 	.byte	0x00, 0xf0, 0x41, 0x00


	//----- nvinfo : EIATTR_KPARAM_INFO
	.align		4
.L_667:
        /*0018*/ 	.byte	0x04, 0x17
        /*001a*/ 	.short	(.L_669 - .L_668)
.L_668:
        /*001c*/ 	.word	0x00000000
        /*0020*/ 	.short	0x0001
        /*0022*/ 	.short	0x0004
        /*0024*/ 	.byte	0x00, 0xf0, 0x05, 0x00


	//----- nvinfo : EIATTR_KPARAM_INFO
	.align		4
.L_669:
        /*0028*/ 	.byte	0x04, 0x17
        /*002a*/ 	.short	(.L_671 - .L_670)
.L_670:
        /*002c*/ 	.word	0x00000000
        /*0030*/ 	.short	0x0000
        /*0032*/ 	.short	0x0000
        /*0034*/ 	.byte	0x00, 0xf0, 0x11, 0x00


	//----- nvinfo : EIATTR_SPARSE_MMA_MASK
	.align		4
.L_671:
        /*0038*/ 	.byte	0x03, 0x50
        /*003a*/ 	.short	0x0000


	//----- nvinfo : EIATTR_MAXREG_COUNT
	.align		4
        /*003c*/ 	.byte	0x03, 0x1b
        /*003e*/ 	.short	0x00ff


	//----- nvinfo : EIATTR_MERCURY_ISA_VERSION
	.align		4
        /*0040*/ 	.byte	0x03, 0x5f
        /*0042*/ 	.short	0x0101


	//----- nvinfo : EIATTR_EXIT_INSTR_OFFSETS
	.align		4
        /*0044*/ 	.byte	0x04, 0x1c
        /*0046*/ 	.short	(.L_673 - .L_672)


	//   ....[0]....
.L_672:
        /*0048*/ 	.word	0x000016b0


	//   ....[1]....
        /*004c*/ 	.word	0x000036a0


	//   ....[2]....
        /*0050*/ 	.word	0x000036f0


	//----- nvinfo : EIATTR_MAX_THREADS
	.align		4
.L_673:
        /*0054*/ 	.byte	0x04, 0x05
        /*0056*/ 	.short	(.L_675 - .L_674)
.L_674:
        /*0058*/ 	.word	0x00000080
        /*005c*/ 	.word	0x00000001
        /*0060*/ 	.word	0x00000001


	//----- nvinfo : EIATTR_CRS_STACK_SIZE
	.align		4
.L_675:
        /*0064*/ 	.byte	0x04, 0x1e
        /*0066*/ 	.short	(.L_677 - .L_676)
.L_676:
        /*0068*/ 	.word	0x00000000


	//----- nvinfo : EIATTR_CBANK_PARAM_SIZE
	.align		4
.L_677:
        /*006c*/ 	.byte	0x03, 0x19
        /*006e*/ 	.short	0x0018


	//----- nvinfo : EIATTR_PARAM_CBANK
	.align		4
        /*0070*/ 	.byte	0x04, 0x0a
        /*0072*/ 	.short	(.L_679 - .L_678)
	.align		4
.L_678:
        /*0074*/ 	.word	index@(.nv.constant0._ZN2at6native29vectorized_elementwise_kernelILi4EZZZNS0_17asinh_kernel_cudaERNS_18TensorIteratorBaseEENKUlvE0_clEvENKUlvE1_clEvEUlN3c104HalfEE_St5arrayIPcLm2EEEEviT0_T1_)
        /*0078*/ 	.short	0x0210
        /*007a*/ 	.short	0x0018


	//----- nvinfo : EIATTR_SW_WAR
	.align		4
.L_679:
        /*007c*/ 	.byte	0x04, 0x36
        /*007e*/ 	.short	(.L_681 - .L_680)
.L_680:
        /*0080*/ 	.word	0x00000008
.L_681:


//--------------------- .nv.info._ZN2at6native29vectorized_elementwise_kernelILi8EZZZNS0_17asinh_kernel_cudaERNS_18TensorIteratorBaseEENKUlvE0_clEvENKUlvE1_clEvEUlN3c104HalfEE_St5arrayIPcLm2EEEEviT0_T1_ --------------------------
	.section	.nv.info._ZN2at6native29vectorized_elementwise_kernelILi8EZZZNS0_17asinh_kernel_cudaERNS_18TensorIteratorBaseEENKUlvE0_clEvENKUlvE1_clEvEUlN3c104HalfEE_St5arrayIPcLm2EEEEviT0_T1_,"",@"SHT_CUDA_INFO"
	.sectionflags	@""
	.align	4


	//----- nvinfo : EIATTR_CUDA_API_VERSION
	.align		4
        /*0000*/ 	.byte	0x04, 0x37
        /*0002*/ 	.short	(.L_683 - .L_682)
.L_682:
        /*0004*/ 	.word	0x00000082


	//----- nvinfo : EIATTR_KPARAM_INFO
	.align		4
.L_683:
        /*0008*/ 	.byte	0x04, 0x17
        /*000a*/ 	.short	(.L_685 - .L_684)
.L_684:
        /*000c*/ 	.word	0x00000000
        /*0010*/ 	.short	0x0002
        /*0012*/ 	.short	0x0008
        /*0014*/ 	.byte	0x00, 0xf0, 0x41, 0x00


	//----- nvinfo : EIATTR_KPARAM_INFO
	.align		4
.L_685:
        /*0018*/ 	.byte	0x04, 0x17
        /*001a*/ 	.short	(.L_687 - .L_686)
.L_686:
        /*001c*/ 	.word	0x00000000
        /*0020*/ 	.short	0x0001
        /*0022*/ 	.short	0x0004
        /*0024*/ 	.byte	0x00, 0xf0, 0x05, 0x00


	//----- nvinfo : EIATTR_KPARAM_INFO
	.align		4
.L_687:
        /*0028*/ 	.byte	0x04, 0x17
        /*002a*/ 	.short	(.L_689 - .L_688)
.L_688:
        /*002c*/ 	.word	0x00000000
        /*0030*/ 	.short	0x0000
        /*0032*/ 	.short	0x0000
        /*0034*/ 	.byte	0x00, 0xf0, 0x11, 0x00


	//----- nvinfo : EIATTR_SPARSE_MMA_MASK
	.align		4
.L_689:
        /*0038*/ 	.byte	0x03, 0x50
        /*003a*/ 	.short	0x0000


	//----- nvinfo : EIATTR_MAXREG_COUNT
	.align		4
        /*003c*/ 	.byte	0x03, 0x1b
        /*003e*/ 	.short	0x00ff


	//----- nvinfo : EIATTR_MERCURY_ISA_VERSION
	.align		4
        /*0040*/ 	.byte	0x03, 0x5f
        /*0042*/ 	.short	0x0101


	//----- nvinfo : EIATTR_EXIT_INSTR_OFFSETS
	.align		4
        /*0044*/ 	.byte	0x04, 0x1c
        /*0046*/ 	.short	(.L_691 - .L_690)


	//   ....[0]....
.L_690:
        /*0048*/ 	.word	0x00001670


	//   ....[1]....
        /*004c*/ 	.word	0x00003660


	//   ....[2]....
        /*0050*/ 	.word	0x000036b0


	//----- nvinfo : EIATTR_MAX_THREADS
	.align		4
.L_691:
        /*0054*/ 	.byte	0x04, 0x05
        /*0056*/ 	.short	(.L_693 - .L_692)
.L_692:
        /*0058*/ 	.word	0x00000080
        /*005c*/ 	.word	0x00000001
        /*0060*/ 	.word	0x00000001


	//----- nvinfo : EIATTR_CRS_STACK_SIZE
	.align		4
.L_693:
        /*0064*/ 	.byte	0x04, 0x1e
        /*0066*/ 	.short	(.L_695 - .L_694)
.L_694:
        /*0068*/ 	.word	0x00000000


	//----- nvinfo : EIATTR_CBANK_PARAM_SIZE
	.align		4
.L_695:
        /*006c*/ 	.byte	0x03, 0x19
        /*006e*/ 	.short	0x0018


	//----- nvinfo : EIATTR_PARAM_CBANK
	.align		4
        /*0070*/ 	.byte	0x04, 0x0a
        /*0072*/ 	.short	(.L_697 - .L_696)
	.align		4
.L_696:
        /*0074*/ 	.word	index@(.nv.constant0._ZN2at6native29vectorized_elementwise_kernelILi8EZZZNS0_17asinh_kernel_cudaERNS_18TensorIteratorBaseEENKUlvE0_clEvENKUlvE1_clEvEUlN3c104HalfEE_St5arrayIPcLm2EEEEviT0_T1_)
        /*0078*/ 	.short	0x0210
        /*007a*/ 	.short	0x0018


	//----- nvinfo : EIATTR_SW_WAR
	.align		4
.L_697:
        /*007c*/ 	.byte	0x04, 0x36
        /*007e*/ 	.short	(.L_699 - .L_698)
.L_698:
        /*0080*/ 	.word	0x00000008
.L_699:


//--------------------- .nv.info._ZN2at6native18elementwise_kernelILi128ELi4EZNS0_15gpu_kernel_implIZZZNS0_17asinh_kernel_cudaERNS_18TensorIteratorBaseEENKUlvE0_clEvENKUlvE0_clEvEUlfE_EEvS4_RKT_EUliE_EEviT1_ --------------------------
	.section	.nv.info._ZN2at6native18elementwise_kernelILi128ELi4EZNS0_15gpu_kernel_implIZZZNS0_17asinh_kernel_cudaERNS_18TensorIteratorBaseEENKUlvE0_clEvENKUlvE0_clEvEUlfE_EEvS4_RKT_EUliE_EEviT1_,"",@"SHT_CUDA_INFO"
	.sectionflags	@""
	.align	4


	//----- nvinfo : EIATTR_CUDA_API_VERSION
	.align		4
        /*0000*/ 	.byte	0x04, 0x37
        /*0002*/ 	.short	(.L_701 - .L_700)
.L_700:
        /*0004*/ 	.word	0x00000082


	//----- nvinfo : EIATTR_KPARAM_INFO
	.align		4
.L_701:
        /*0008*/ 	.byte	0x04, 0x17
        /*000a*/ 	.short	(.L_703 - .L_702)
.L_702:
        /*000c*/ 	.word	0x00000000
        /*0010*/ 	.short	0x0001
        /*0012*/ 	.short	0x0008
        /*0014*/ 	.byte	0x00, 0xf0, 0x61, 0x08


	//----- nvinfo : EIATTR_KPARAM_INFO
	.align		4
.L_703:
        /*0018*/ 	.byte	0x04, 0x17
        /*001a*/ 	.short	(.L_705 - .L_704)
.L_704:
        /*001c*/ 	.word	0x00000000
        /*0020*/ 	.short	0x0000
        /*0022*/ 	.short	0x0000
        /*0024*/ 	.byte	0x00, 0xf0, 0x11, 0x00


	//----- nvinfo : EIATTR_SPARSE_MMA_MASK
	.align		4
.L_705:
        /*0028*/ 	.byte	0x03, 0x50
        /*002a*/ 	.short	0x0000


	//----- nvinfo : EIATTR_MAXREG_COUNT
	.align		4
        /*002c*/ 	.byte	0x03, 0x1b
        /*002e*/ 	.short	0x0080


	//----- nvinfo : EIATTR_EXTERNS
	.align		4
        /*0030*/ 	.byte	0x04, 0x0f
        /*0032*/ 	.short	(.L_707 - .L_706)


	//   ....[0]....
	.align		4
.L_706:
        /*0034*/ 	.word	index@(__assertfail)


	//----- nvinfo : EIATTR_MERCURY_ISA_VERSION
	.align		4
.L_707:
        /*0038*/ 	.byte	0x03, 0x5f
        /*003a*/ 	.short	0x0101


	//----- nvinfo : EIATTR_SYSCALL_OFFSETS
	.align		4
        /*003c*/ 	.byte	0x04, 0x46
        /*003e*/ 	.short	(.L_709 - .L_708)


	//   ....[0]....
.L_708:
        /*0040*/ 	.word	0x00002150


	//   ....[1]....
        /*0044*/ 	.word	0x00003260


	//   ....[2]....
        /*0048*/ 	.word	0x000053f0


	//   ....[3]....
        /*004c*/ 	.word	0x00006500


	//   ....[4]....
        /*0050*/ 	.word	0x00008680


	//   ....[5]....
        /*0054*/ 	.word	0x00009790


	//   ....[6]....
        /*0058*/ 	.word	0x0000b900


	//   ....[7]....
        /*005c*/ 	.word	0x0000ca10


	//----- nvinfo : EIATTR_EXIT_INSTR_OFFSETS
	.align		4
.L_709:
        /*0060*/ 	.byte	0x04, 0x1c
        /*0062*/ 	.short	(.L_711 - .L_710)


	//   ....[0]....
.L_710:
        /*0064*/ 	.word	0x00009840


	//   ....[1]....
        /*0068*/ 	.word	0x0000bd30


	//   ....[2]....
        /*006c*/ 	.word	0x0000bd70


	//   ....[3]....
        /*0070*/ 	.word	0x0000be00


	//   ....[4]....
        /*0074*/ 	.word	0x0000be30


	//   ....[5]....
        /*0078*/ 	.word	0x0000be60


	//   ....[6]....
        /*007c*/ 	.word	0x0000bee0


	//   ....[7]....
        /*0080*/ 	.word	0x0000bf10


	//   ....[8]....
        /*0084*/ 	.word	0x0000bfa0


	//   ....[9]....
        /*0088*/ 	.word	0x0000bfe0


	//   ....[10]....
        /*008c*/ 	.word	0x0000c020


	//   ....[11]....
        /*0090*/ 	.word	0x0000c0e0


	//   ....[12]....
        /*0094*/ 	.word	0x0000c130


	//   ....[13]....
        /*0098*/ 	.word	0x0000c2b0


	//   ....[14]....
        /*009c*/ 	.word	0x0000c400


	//   ....[15]....
        /*00a0*/ 	.word	0x0000c430


	//   ....[16]....
        /*00a4*/ 	.word	0x0000c4e0


	//   ....[17]....
        /*00a8*/ 	.word	0x0000c650


	//   ....[18]....
        /*00ac*/ 	.word	0x0000c7c0


	//   ....[19]....
        /*00b0*/ 	.word	0x0000c910


	//   ....[20]....
        /*00b4*/ 	.word	0x0000ca20


	//   ....[21]....
        /*00b8*/ 	.word	0x0000ca50


	//   ....[22]....
        /*00bc*/ 	.word	0x0000ca80


	//----- nvinfo : EIATTR_MAX_THREADS
	.align		4
.L_711:
        /*00c0*/ 	.byte	0x04, 0x05
        /*00c2*/ 	.short	(.L_713 - .L_712)
.L_712:
        /*00c4*/ 	.word	0x00000080
        /*00c8*/ 	.word	0x00000001
        /*00cc*/ 	.word	0x00000001


	//----- nvinfo : EIATTR_CRS_STACK_SIZE
	.align		4
.L_713:
        /*00d0*/ 	.byte	0x04, 0x1e
        /*00d2*/ 	.short	(.L_715 - .L_714)
.L_714:
        /*00d4*/ 	.word	0x00000000


	//----- nvinfo : EIATTR_CBANK_PARAM_SIZE
	.align		4
.L_715:
        /*00d8*/ 	.byte	0x03, 0x19
        /*00da*/ 	.short	0x0220


	//----- nvinfo : EIATTR_PARAM_CBANK
	.align		4
        /*00dc*/ 	.byte	0x04, 0x0a
        /*00de*/ 	.short	(.L_717 - .L_716)
	.align		4
.L_716:
        /*00e0*/ 	.word	index@(.nv.constant0._ZN2at6native18elementwise_kernelILi128ELi4EZNS0_15gpu_kernel_implIZZZNS0_17asinh_kernel_cudaERNS_18TensorIteratorBaseEENKUlvE0_clEvENKUlvE0_clEvEUlfE_EEvS4_RKT_EUliE_EEviT1_)
        /*00e4*/ 	.short	0x0210
        /*00e6*/ 	.short	0x0220


	//----- nvinfo : EIATTR_SW_WAR
	.align		4
.L_717:
        /*00e8*/ 	.byte	0x04, 0x36
        /*00ea*/ 	.short	(.L_719 - .L_718)
.L_718:
        /*00ec*/ 	.word	0x00000008
.L_719:


//--------------------- .nv.info._ZN2at6native27unrolled_elementwise_kernelIZZZNS0_17asinh_kernel_cudaERNS_18TensorIteratorBaseEENKUlvE0_clEvENKUlvE0_clEvEUlfE_St5arrayIPcLm2EELi4E23TrivialOffsetCalculatorILi1EjESB_NS0_6memory12LoadWithCastILi1EEENSC_13StoreWithCastILi1EEEEEviT_T0_T2_T3_T4_T5_ --------------------------
	.section	.nv.info._ZN2at6native27unrolled_elementwise_kernelIZZZNS0_17asinh_kernel_cudaERNS_18TensorIteratorBaseEENKUlvE0_clEvENKUlvE0_clEvEUlfE_St5arrayIPcLm2EELi4E23TrivialOffsetCalculatorILi1EjESB_NS0_6memory12LoadWithCastILi1EEENSC_13StoreWithCastILi1EEEEEviT_T0_T2_T3_T4_T5_,"",@"SHT_CUDA_INFO"
	.sectionflags	@""
	.align	4


	//----- nvinfo : EIATTR_CUDA_API_VERSION
	.align		4
        /*0000*/ 	.byte	0x04, 0x37
        /*0002*/ 	.short	(.L_721 - .L_720)
.L_720:
        /*0004*/ 	.word	0x00000082


	//----- nvinfo : EIATTR_KPARAM_INFO
	.align		4
.L_721:
        /*0008*/ 	.byte	0x04, 0x17
        /*000a*/ 	.short	(.L_723 - .L_722)
.L_722:
        /*000c*/ 	.word	0x00000000
        /*0010*/ 	.short	0x0006
        /*0012*/ 	.short	0x0024
        /*0014*/ 	.byte	0x00, 0xf0, 0x21, 0x00


	//----- nvinfo : EIATTR_KPARAM_INFO
	.align		4
.L_723:
        /*0018*/ 	.byte	0x04, 0x17
        /*001a*/ 	.short	(.L_725 - .L_724)
.L_724:
        /*001c*/ 	.word	0x00000000
        /*0020*/ 	.short	0x0005
        /*0022*/ 	.short	0x001c
        /*0024*/ 	.byte	0x00, 0xf0, 0x21, 0x00


	//----- nvinfo : EIATTR_KPARAM_INFO
	.align		4
.L_725:
        /*0028*/ 	.byte	0x04, 0x17
        /*002a*/ 	.short	(.L_727 - .L_726)
.L_726:
        /*002c*/ 	.word	0x00000000
        /*0030*/ 	.short	0x0004
        /*0032*/ 	.short	0x0019
        /*0034*/ 	.byte	0x00, 0xf0, 0x05, 0x00


	//----- nvinfo : EIATTR_KPARAM_INFO
	.align		4
.L_727:
        /*0038*/ 	.byte	0x04, 0x17
        /*003a*/ 	.short	(.L_729 - .L_728)
.L_728:
        /*003c*/ 	.word	0x00000000
        /*0040*/ 	.short	0x0003
        /*0042*/ 	.short	0x0018
        /*0044*/ 	.byte	0x00, 0xf0, 0x05, 0x00


	//----- nvinfo : EIATTR_KPARAM_INFO
	.align		4
.L_729:
        /*0048*/ 	.byte	0x04, 0x17
        /*004a*/ 	.short	(.L_731 - .L_730)
.L_730:
        /*004c*/ 	.word	0x00000000
        /*0050*/ 	.short	0x0002
        /*0052*/ 	.short	0x0008
        /*0054*/ 	.byte	0x00, 0xf0, 0x41, 0x00


	//----- nvinfo : EIATTR_KPARAM_INFO
	.align		4
.L_731:
        /*0058*/ 	.byte	0x04, 0x17
        /*005a*/ 	.short	(.L_733 - .L_732)
.L_732:
        /*005c*/ 	.word	0x00000000
        /*0060*/ 	.short	0x0001
        /*0062*/ 	.short	0x0004
        /*0064*/ 	.byte	0x00, 0xf0, 0x05, 0x00


	//----- nvinfo : EIATTR_KPARAM_INFO
	.align		4
.L_733:
        /*0068*/ 	.byte	0x04, 0x17
        /*006a*/ 	.short	(.L_735 - .L_734)
.L_734:
        /*006c*/ 	.word	0x00000000
        /*0070*/ 	.short	0x0000
        /*0072*/ 	.short	0x0000
        /*0074*/ 	.byte	0x00, 0xf0, 0x11, 0x00


	//----- nvinfo : EIATTR_SPARSE_MMA_MASK
	.align		4
.L_735:
        /*0078*/ 	.byte	0x03, 0x50
        /*007a*/ 	.short	0x0000


	//----- nvinfo : EIATTR_MAXREG_COUNT
	.align		4
        /*007c*/ 	.byte	0x03, 0x1b
        /*007e*/ 	.short	0x00ff


	//----- nvinfo : EIATTR_EXTERNS
	.align		4
        /*0080*/ 	.byte	0x04, 0x0f
        /*0082*/ 	.short	(.L_737 - .L_736)


	//   ....[0]....
	.align		4
.L_736:
        /*0084*/ 	.word	index@(__assertfail)


	//----- nvinfo : EIATTR_MERCURY_ISA_VERSION
	.align		4
.L_737:
        /*0088*/ 	.byte	0x03, 0x5f
        /*008a*/ 	.short	0x0101


	//----- nvinfo : EIATTR_SYSCALL_OFFSETS
	.align		4
        /*008c*/ 	.byte	0x04, 0x46
        /*008e*/ 	.short	(.L_739 - .L_738)


	//   ....[0]....
.L_738:
        /*0090*/ 	.word	0x00000e70


	//   ....[1]....
        /*0094*/ 	.word	0x00001d20


	//   ....[2]....
        /*0098*/ 	.word	0x00002be0


	//   ....[3]....
        /*009c*/ 	.word	0x00003a40


	//   ....[4]....
        /*00a0*/ 	.word	0x00005640


	//   ....[5]....
        /*00a4*/ 	.word	0x00006540


	//   ....[6]....
        /*00a8*/ 	.word	0x00007400


	//   ....[7]....
        /*00ac*/ 	.word	0x000082c0


	//----- nvinfo : EIATTR_EXIT_INSTR_OFFSETS
	.align		4
.L_739:
        /*00b0*/ 	.byte	0x04, 0x1c
        /*00b2*/ 	.short	(.L_741 - .L_740)


	//   ....[0]....
.L_740:
        /*00b4*/ 	.word	0x000074a0


	//   ....[1]....
        /*00b8*/ 	.word	0x000075e0


	//   ....[2]....
        /*00bc*/ 	.word	0x00007620


	//   ....[3]....
        /*00c0*/ 	.word	0x000076b0


	//   ....[4]....
        /*00c4*/ 	.word	0x000076e0


	//   ....[5]....
        /*00c8*/ 	.word	0x00007710


	//   ....[6]....
        /*00cc*/ 	.word	0x00007790


	//   ....[7]....
        /*00d0*/ 	.word	0x000077c0


	//   ....[8]....
        /*00d4*/ 	.word	0x00007850


	//   ....[9]....
        /*00d8*/ 	.word	0x00007890


	//   ....[10]....
        /*00dc*/ 	.word	0x000078d0


	//   ....[11]....
        /*00e0*/ 	.word	0x00007990


	//   ....[12]....
        /*00e4*/ 	.word	0x000079e0


	//   ....[13]....
        /*00e8*/ 	.word	0x00007b60


	//   ....[14]....
        /*00ec*/ 	.word	0x00007cb0


	//   ....[15]....
        /*00f0*/ 	.word	0x00007ce0


	//   ....[16]....
        /*00f4*/ 	.word	0x00007d90


	//   ....[17]....
        /*00f8*/ 	.word	0x00007f00


	//   ....[18]....
        /*00fc*/ 	.word	0x00008070


	//   ....[19]....
        /*0100*/ 	.word	0x000081c0


	//   ....[20]....
        /*0104*/ 	.word	0x000082d0


	//   ....[21]....
        /*0108*/ 	.word	0x00008300


	//   ....[22]....
        /*010c*/ 	.word	0x00008330


	//----- nvinfo : EIATTR_MAX_THREADS
	.align		4
.L_741:
        /*0110*/ 	.byte	0x04, 0x05
        /*0112*/ 	.short	(.L_743 - .L_742)
.L_742:
        /*0114*/ 	.word	0x00000080
        /*0118*/ 	.word	0x00000001
        /*011c*/ 	.word	0x00000001


	//----- nvinfo : EIATTR_CRS_STACK_SIZE
	.align		4
.L_743:
        /*0120*/ 	.byte	0x04, 0x1e
        /*0122*/ 	.short	(.L_745 - .L_744)
.L_744:
        /*0124*/ 	.word	0x00000000


	//----- nvinfo : EIATTR_CBANK_PARAM_SIZE
	.align		4
.L_745:
        /*0128*/ 	.byte	0x03, 0x19
        /*012a*/ 	.short	0x002c


	//----- nvinfo : EIATTR_PARAM_CBANK
	.align		4
        /*012c*/ 	.byte	0x04, 0x0a
        /*012e*/ 	.short	(.L_747 - .L_746)
	.align		4
.L_746:
        /*0130*/ 	.word	index@(.nv.constant0._ZN2at6native27unrolled_elementwise_kernelIZZZNS0_17asinh_kernel_cudaERNS_18TensorIteratorBaseEENKUlvE0_clEvENKUlvE0_clEvEUlfE_St5arrayIPcLm2EELi4E23TrivialOffsetCalculatorILi1EjESB_NS0_6memory12LoadWithCastILi1EEENSC_13StoreWithCastILi1EEEEEviT_T0_T2_T3_T4_T5_)
        /*0134*/ 	.short	0x0210
        /*0136*/ 	.short	0x002c


	//----- nvinfo : EIATTR_SW_WAR
	.align		4
.L_747:
        /*0138*/ 	.byte	0x04, 0x36
        /*013a*/ 	.short	(.L_749 - .L_748)
.L_748:
        /*013c*/ 	.word	0x00000008
.L_749:


//--------------------- .nv.info._ZN2at6native18elementwise_kernelILi128ELi2EZNS0_22gpu_kernel_impl_nocastIZZZNS0_17asinh_kernel_cudaERNS_18TensorIteratorBaseEENKUlvE0_clEvENKUlvE0_clEvEUlfE_EEvS4_RKT_EUliE_EEviT1_ --------------------------
	.section	.nv.info._ZN2at6native18elementwise_kernelILi128ELi2EZNS0_22gpu_kernel_impl_nocastIZZZNS0_17asinh_kernel_cudaERNS_18TensorIteratorBaseEENKUlvE0_clEvENKUlvE0_clEvEUlfE_EEvS4_RKT_EUliE_EEviT1_,"",@"SHT_CUDA_INFO"
	.sectionflags	@""
	.align	4


	//----- nvinfo : EIATTR_CUDA_API_VERSION
	.align		4
        /*0000*/ 	.byte	0x04, 0x37
        /*0002*/ 	.short	(.L_751 - .L_750)
.L_750:
        /*0004*/ 	.word	0x00000082


	//----- nvinfo : EIATTR_KPARAM_INFO
	.align		4
.L_751:
        /*0008*/ 	.byte	0x04, 0x17
        /*000a*/ 	.short	(.L_753 - .L_752)
.L_752:
        /*000c*/ 	.word	0x00000000
        /*0010*/ 	.short	0x0001
        /*0012*/ 	.short	0x0008
        /*0014*/ 	.byte	0x00, 0xf0, 0x61, 0x08


	//----- nvinfo : EIATTR_KPARAM_INFO
	.align		4
.L_753:
        /*0018*/ 	.byte	0x04, 0x17
        /*001a*/ 	.short	(.L_755 - .L_754)
.L_754:
        /*001c*/ 	.word	0x00000000
        /*0020*/ 	.short	0x0000
        /*0022*/ 	.short	0x0000
        /*0024*/ 	.byte	0x00, 0xf0, 0x11, 0x00


	//----- nvinfo : EIATTR_SPARSE_MMA_MASK
	.align		4
.L_755:
        /*0028*/ 	.byte	0x03, 0x50
        /*002a*/ 	.short	0x0000


	//----- nvinfo : EIATTR_MAXREG_COUNT
	.align		4
        /*002c*/ 	.byte	0x03, 0x1b
        /*002e*/ 	.short	0x0080


	//----- nvinfo : EIATTR_MERCURY_ISA_VERSION
	.align		4
        /*0030*/ 	.byte	0x03, 0x5f
        /*0032*/ 	.short	0x0101


	//----- nvinfo : EIATTR_EXIT_INSTR_OFFSETS
	.align		4
        /*0034*/ 	.byte	0x04, 0x1c
        /*0036*/ 	.short	(.L_757 - .L_756)


	//   ....[0]....
.L_756:
        /*0038*/ 	.word	0x00001700


	//   ....[1]....
        /*003c*/ 	.word	0x00002d30


	//----- nvinfo : EIATTR_MAX_THREADS
	.align		4
.L_757:
        /*0040*/ 	.byte	0x04, 0x05
        /*0042*/ 	.short	(.L_759 - .L_758)
.L_758:
        /*0044*/ 	.word	0x00000080
        /*0048*/ 	.word	0x00000001
        /*004c*/ 	.word	0x00000001


	//----- nvinfo : EIATTR_CRS_STACK_SIZE
	.align		4
.L_759:
        /*0050*/ 	.byte	0x04, 0x1e
        /*0052*/ 	.short	(.L_761 - .L_760)
.L_760:
        /*0054*/ 	.word	0x00000000


	//----- nvinfo : EIATTR_CBANK_PARAM_SIZE
	.align		4
.L_761:
        /*0058*/ 	.byte	0x03, 0x19
        /*005a*/ 	.short	0x0220


	//----- nvinfo : EIATTR_PARAM_CBANK
	.align		4
        /*005c*/ 	.byte	0x04, 0x0a
        /*005e*/ 	.short	(.L_763 - .L_762)
	.align		4
.L_762:
        /*0060*/ 	.word	index@(.nv.constant0._ZN2at6native18elementwise_kernelILi128ELi2EZNS0_22gpu_kernel_impl_nocastIZZZNS0_17asinh_kernel_cudaERNS_18TensorIteratorBaseEENKUlvE0_clEvENKUlvE0_clEvEUlfE_EEvS4_RKT_EUliE_EEviT1_)
        /*0064*/ 	.short	0x0210
        /*0066*/ 	.short	0x0220


	//----- nvinfo : EIATTR_SW_WAR
	.align		4
.L_763:
        /*0068*/ 	.byte	0x04, 0x36
        /*006a*/ 	.short	(.L_765 - .L_764)
.L_764:
        /*006c*/ 	.word	0x00000008
.L_765:


//--------------------- .nv.info._ZN2at6native27unrolled_elementwise_kernelIZZZNS0_17asinh_kernel_cudaERNS_18TensorIteratorBaseEENKUlvE0_clEvENKUlvE0_clEvEUlfE_St5arrayIPcLm2EELi4E23TrivialOffsetCalculatorILi1EjESB_NS0_6memory15LoadWithoutCastENSC_16StoreWithoutCastEEEviT_T0_T2_T3_T4_T5_ --------------------------
	.section	.nv.info._ZN2at6native27unrolled_elementwise_kernelIZZZNS0_17asinh_kernel_cudaERNS_18TensorIteratorBaseEENKUlvE0_clEvENKUlvE0_clEvEUlfE_St5arrayIPcLm2EELi4E23TrivialOffsetCalculatorILi1EjESB_NS0_6memory15LoadWithoutCastENSC_16StoreWithoutCastEEEviT_T0_T2_T3_T4_T5_,"",@"SHT_CUDA_INFO"
	.sectionflags	@""
	.align	4


	//----- nvinfo : EIATTR_CUDA_API_VERSION
	.align		4
        /*0000*/ 	.byte	0x04, 0x37
        /*0002*/ 	.short	(.L_767 - .L_766)
.L_766:
        /*0004*/ 	.word	0x00000082


	//----- nvinfo : EIATTR_KPARAM_INFO
	.align		4
.L_767:
        /*0008*/ 	.byte	0x04, 0x17
        /*000a*/ 	.short	(.L_769 - .L_768)
.L_768:
        /*000c*/ 	.word	0x00000000
        /*0010*/ 	.short	0x0006
        /*0012*/ 	.short	0x001b
        /*0014*/ 	.byte	0x00, 0xf0, 0x05, 0x00


	//----- nvinfo : EIATTR_KPARAM_INFO
	.align		4
.L_769:
        /*0018*/ 	.byte	0x04, 0x17
        /*001a*/ 	.short	(.L_771 - .L_770)
.L_770:
        /*001c*/ 	.word	0x00000000
        /*0020*/ 	.short	0x0005
        /*0022*/ 	.short	0x001a
        /*0024*/ 	.byte	0x00, 0xf0, 0x05, 0x00


	//----- nvinfo : EIATTR_KPARAM_INFO
	.align		4
.L_771:
        /*0028*/ 	.byte	0x04, 0x17
        /*002a*/ 	.short	(.L_773 - .L_772)
.L_772:
        /*002c*/ 	.word	0x00000000
        /*0030*/ 	.short	0x0004
        /*0032*/ 	.short	0x0019
        /*0034*/ 	.byte	0x00, 0xf0, 0x05, 0x00


	//----- nvinfo : EIATTR_KPARAM_INFO
	.align		4
.L_773:
        /*0038*/ 	.byte	0x04, 0x17
        /*003a*/ 	.short	(.L_775 - .L_774)
.L_774:
        /*003c*/ 	.word	0x00000000
        /*0040*/ 	.short	0x0003
        /*0042*/ 	.short	0x0018
        /*0044*/ 	.byte	0x00, 0xf0, 0x05, 0x00


	//----- nvinfo : EIATTR_KPARAM_INFO
	.align		4
.L_775:
        /*0048*/ 	.byte	0x04, 0x17
        /*004a*/ 	.short	(.L_777 - .L_776)
.L_776:
        /*004c*/ 	.word	0x00000000
        /*0050*/ 	.short	0x0002
        /*0052*/ 	.short	0x0008
        /*0054*/ 	.byte	0x00, 0xf0, 0x41, 0x00


	//----- nvinfo : EIATTR_KPARAM_INFO
	.align		4
.L_777:
        /*0058*/ 	.byte	0x04, 0x17
        /*005a*/ 	.short	(.L_779 - .L_778)
.L_778:
        /*005c*/ 	.word	0x00000000
        /*0060*/ 	.short	0x0001
        /*0062*/ 	.short	0x0004
        /*0064*/ 	.byte	0x00, 0xf0, 0x05, 0x00


	//----- nvinfo : EIATTR_KPARAM_INFO
	.align		4
.L_779:
        /*0068*/ 	.byte	0x04, 0x17
        /*006a*/ 	.short	(.L_781 - .L_780)
.L_780:
        /*006c*/ 	.word	0x00000000
        /*0070*/ 	.short	0x0000
        /*0072*/ 	.short	0x0000
        /*0074*/ 	.byte	0x00, 0xf0, 0x11, 0x00


	//----- nvinfo : EIATTR_SPARSE_MMA_MASK
	.align		4
.L_781:
        /*0078*/ 	.byte	0x03, 0x50
        /*007a*/ 	.short	0x0000


	//----- nvinfo : EIATTR_MAXREG_COUNT
	.align		4
        /*007c*/ 	.byte	0x03, 0x1b
        /*007e*/ 	.short	0x00ff


	//----- nvinfo : EIATTR_MERCURY_ISA_VERSION
	.align		4
        /*0080*/ 	.byte	0x03, 0x5f
        /*0082*/ 	.short	0x0101


	//----- nvinfo : EIATTR_EXIT_INSTR_OFFSETS
	.align		4
        /*0084*/ 	.byte	0x04, 0x1c
        /*0086*/ 	.short	(.L_783 - .L_782)


	//   ....[0]....
.L_782:
        /*0088*/ 	.word	0x00000f90


	//   ....[1]....
        /*008c*/ 	.word	0x00000fe0


	//----- nvinfo : EIATTR_MAX_THREADS
	.align		4
.L_783:
        /*0090*/ 	.byte	0x04, 0x05
        /*0092*/ 	.short	(.L_785 - .L_784)
.L_784:
        /*0094*/ 	.word	0x00000080
        /*0098*/ 	.word	0x00000001
        /*009c*/ 	.word	0x00000001


	//----- nvinfo : EIATTR_CRS_STACK_SIZE
	.align		4
.L_785:
        /*00a0*/ 	.byte	0x04, 0x1e
        /*00a2*/ 	.short	(.L_787 - .L_786)
.L_786:
        /*00a4*/ 	.word	0x00000000


	//----- nvinfo : EIATTR_CBANK_PARAM_SIZE
	.align		4
.L_787:
        /*00a8*/ 	.byte	0x03, 0x19
        /*00aa*/ 	.short	0x001c


	//----- nvinfo : EIATTR_PARAM_CBANK
	.align		4
        /*00ac*/ 	.byte	0x04, 0x0a
        /*00ae*/ 	.short	(.L_789 - .L_788)
	.align		4
.L_788:
        /*00b0*/ 	.word	index@(.nv.constant0._ZN2at6native27unrolled_elementwise_kernelIZZZNS0_17asinh_kernel_cudaERNS_18TensorIteratorBaseEENKUlvE0_clEvENKUlvE0_clEvEUlfE_St5arrayIPcLm2EELi4E23TrivialOffsetCalculatorILi1EjESB_NS0_6memory15LoadWithoutCastENSC_16StoreWithoutCastEEEviT_T0_T2_T3_T4_T5_)
        /*00b4*/ 	.short	0x0210
        /*00b6*/ 	.short	0x001c


	//----- nvinfo : EIATTR_SW_WAR
	.align		4
.L_789:
        /*00b8*/ 	.byte	0x04, 0x36
        /*00ba*/ 	.short	(.L_791 - .L_790)
.L_790:
        /*00bc*/ 	.word	0x00000008
.L_791:


//--------------------- .nv.info._ZN2at6native29vectorized_elementwise_kernelILi2EZZZNS0_17asinh_kernel_cudaERNS_18TensorIteratorBaseEENKUlvE0_clEvENKUlvE0_clEvEUlfE_St5arrayIPcLm2EEEEviT0_T1_ --------------------------
	.section	.nv.info._ZN2at6native29vectorized_elementwise_kernelILi2EZZZNS0_17asinh_kernel_cudaERNS_18TensorIteratorBaseEENKUlvE0_clEvENKUlvE0_clEvEUlfE_St5arrayIPcLm2EEEEviT0_T1_,"",@"SHT_CUDA_INFO"
	.sectionflags	@""
	.align	4


	//----- nvinfo : EIATTR_CUDA_API_VERSION
	.align		4
        /*0000*/ 	.byte	0x04, 0x37
        /*0002*/ 	.short	(.L_793 - .L_792)
.L_792:
        /*0004*/ 	.word	0x00000082


	//----- nvinfo : EIATTR_KPARAM_INFO
	.align		4
.L_793:
        /*0008*/ 	.byte	0x04, 0x17
        /*000a*/ 	.short	(.L_795 - .L_794)
.L_794:
        /*000c*/ 	.word	0x00000000
        /*0010*/ 	.short	0x0002
        /*0012*/ 	.short	0x0008
        /*0014*/ 	.byte	0x00, 0xf0, 0x41, 0x00


	//----- nvinfo : EIATTR_KPARAM_INFO
	.align		4
.L_795:
        /*0018*/ 	.byte	0x04, 0x17
        /*001a*/ 	.short	(.L_797 - .L_796)
.L_796:
        /*001c*/ 	.word	0x00000000
        /*0020*/ 	.short	0x0001
        /*0022*/ 	.short	0x0004
        /*0024*/ 	.byte	0x00, 0xf0, 0x05, 0x00


	//----- nvinfo : EIATTR_KPARAM_INFO
	.align		4
.L_797:
        /*0028*/ 	.byte	0x04, 0x17
        /*002a*/ 	.short	(.L_799 - .L_798)
.L_798:
        /*002c*/ 	.word	0x00000000
        /*0030*/ 	.short	0x0000
        /*0032*/ 	.short	0x0000
        /*0034*/ 	.byte	0x00, 0xf0, 0x11, 0x00


	//----- nvinfo : EIATTR_SPARSE_MMA_MASK
	.align		4
.L_799:
        /*0038*/ 	.byte	0x03, 0x50
        /*003a*/ 	.short	0x0000


	//----- nvinfo : EIATTR_MAXREG_COUNT
	.align		4
        /*003c*/ 	.byte	0x03, 0x1b
        /*003e*/ 	.short	0x00ff


	//----- nvinfo : EIATTR_MERCURY_ISA_VERSION
	.align		4
        /*0040*/ 	.byte	0x03, 0x5f
        /*0042*/ 	.short	0x0101


	//----- nvinfo : EIATTR_EXIT_INSTR_OFFSETS
	.align		4
        /*0044*/ 	.byte	0x04, 0x1c
        /*0046*/ 	.short	(.L_801 - .L_800)


	//   ....[0]....
.L_800:
        /*0048*/ 	.word	0x00001630


	//   ....[1]....
        /*004c*/ 	.word	0x00003510


	//   ....[2]....
        /*0050*/ 	.word	0x00003560


	//----- nvinfo : EIATTR_MAX_THREADS
	.align		4
.L_801:
        /*0054*/ 	.byte	0x04, 0x05
        /*0056*/ 	.short	(.L_803 - .L_802)
.L_802:
        /*0058*/ 	.word	0x00000080
        /*005c*/ 	.word	0x00000001
        /*0060*/ 	.word	0x00000001


	//----- nvinfo : EIATTR_CRS_STACK_SIZE
	.align		4
.L_803:
        /*0064*/ 	.byte	0x04, 0x1e
        /*0066*/ 	.short	(.L_805 - .L_804)
.L_804:
        /*0068*/ 	.word	0x00000000


	//----- nvinfo : EIATTR_CBANK_PARAM_SIZE
	.align		4
.L_805:
        /*006c*/ 	.byte	0x03, 0x19
        /*006e*/ 	.short	0x0018


	//----- nvinfo : EIATTR_PARAM_CBANK
	.align		4
        /*0070*/ 	.byte	0x04, 0x0a
        /*0072*/ 	.short	(.L_807 - .L_806)
	.align		4
.L_806:
        /*0074*/ 	.word	index@(.nv.constant0._ZN2at6native29vectorized_elementwise_kernelILi2EZZZNS0_17asinh_kernel_cudaERNS_18TensorIteratorBaseEENKUlvE0_clEvENKUlvE0_clEvEUlfE_St5arrayIPcLm2EEEEviT0_T1_)
        /*0078*/ 	.short	0x0210
        /*007a*/ 	.short	0x0018


	//----- nvinfo : EIATTR_SW_WAR
	.align		4
.L_807:
        /*007c*/ 	.byte	0x04, 0x36
        /*007e*/ 	.short	(.L_809 - .L_808)
.L_808:
        /*0080*/ 	.word	0x00000008
.L_809:


//--------------------- .nv.info._ZN2at6native29vectorized_elementwise_kernelILi4EZZZNS0_17asinh_kernel_cudaERNS_18TensorIteratorBaseEENKUlvE0_clEvENKUlvE0_clEvEUlfE_St5arrayIPcLm2EEEEviT0_T1_ --------------------------
	.section	.nv.info._ZN2at6native29vectorized_elementwise_kernelILi4EZZZNS0_17asinh_kernel_cudaERNS_18TensorIteratorBaseEENKUlvE0_clEvENKUlvE0_clEvEUlfE_St5arrayIPcLm2EEEEviT0_T1_,"",@"SHT_CUDA_INFO"
	.sectionflags	@""
	.align	4


	//----- nvinfo : EIATTR_CUDA_API_VERSION
	.align		4
        /*0000*/ 	.byte	0x04, 0x37
        /*0002*/ 	.short	(.L_811 - .L_810)
.L_810:
        /*0004*/ 	.word	0x00000082


	//----- nvinfo : EIATTR_KPARAM_INFO
	.align		4
.L_811:
        /*0008*/ 	.byte	0x04, 0x17
        /*000a*/ 	.short	(.L_813 - .L_812)
.L_812:
        /*000c*/ 	.word	0x00000000
        /*0010*/ 	.short	0x0002
        /*0012*/ 	.short	0x0008
        /*0014*/ 	.byte	0x00, 0xf0, 0x41, 0x00


	//----- nvinfo : EIATTR_KPARAM_INFO
	.align		4
.L_813:
        /*0018*/ 	.byte	0x04, 0x17
        /*001a*/ 	.short	(.L_815 - .L_814)
.L_814:
        /*001c*/ 	.word	0x00000000
        /*0020*/ 	.short	0x0001
        /*0022*/ 	.short	0x0004
        /*0024*/ 	.byte	0x00, 0xf0, 0x05, 0x00


	//----- nvinfo : EIATTR_KPARAM_INFO
	.align		4
.L_815:
        /*0028*/ 	.byte	0x04, 0x17
        /*002a*/ 	.short	(.L_817 - .L_816)
.L_816:
        /*002c*/ 	.word	0x00000000
        /*0030*/ 	.short	0x0000
        /*0032*/ 	.short	0x0000
        /*0034*/ 	.byte	0x00, 0xf0, 0x11, 0x00


	//----- nvinfo : EIATTR_SPARSE_MMA_MASK
	.align		4
.L_817:
        /*0038*/ 	.byte	0x03, 0x50
        /*003a*/ 	.short	0x0000


	//----- nvinfo : EIATTR_MAXREG_COUNT
	.align		4
        /*003c*/ 	.byte	0x03, 0x1b
        /*003e*/ 	.short	0x00ff


	//----- nvinfo : EIATTR_MERCURY_ISA_VERSION
	.align		4
        /*0040*/ 	.byte	0x03, 0x5f
        /*0042*/ 	.short	0x0101


	//----- nvinfo : EIATTR_EXIT_INSTR_OFFSETS
	.align		4
        /*0044*/ 	.byte	0x04, 0x1c
        /*0046*/ 	.short	(.L_819 - .L_818)


	//   ....[0]....
.L_818:
        /*0048*/ 	.word	0x00001600


	//   ....[1]....
        /*004c*/ 	.word	0x000034e0


	//   ....[2]....
        /*0050*/ 	.word	0x00003530


	//----- nvinfo : EIATTR_MAX_THREADS
	.align		4
.L_819:
        /*0054*/ 	.byte	0x04, 0x05
        /*0056*/ 	.short	(.L_821 - .L_820)
.L_820:
        /*0058*/ 	.word	0x00000080
        /*005c*/ 	.word	0x00000001
        /*0060*/ 	.word	0x00000001


	//----- nvinfo : EIATTR_CRS_STACK_SIZE
	.align		4
.L_821:
        /*0064*/ 	.byte	0x04, 0x1e
        /*0066*/ 	.short	(.L_823 - .L_822)
.L_822:
        /*0068*/ 	.word	0x00000000


	//----- nvinfo : EIATTR_CBANK_PARAM_SIZE
	.align		4
.L_823:
        /*006c*/ 	.byte	0x03, 0x19
        /*006e*/ 	.short	0x0018


	//----- nvinfo : EIATTR_PARAM_CBANK
	.align		4
        /*0070*/ 	.byte	0x04, 0x0a
        /*0072*/ 	.short	(.L_825 - .L_824)
	.align		4
.L_824:
        /*0074*/ 	.word	index@(.nv.constant0._ZN2at6native29vectorized_elementwise_kernelILi4EZZZNS0_17asinh_kernel_cudaERNS_18TensorIteratorBaseEENKUlvE0_clEvENKUlvE0_clEvEUlfE_St5arrayIPcLm2EEEEviT0_T1_)
        /*0078*/ 	.short	0x0210
        /*007a*/ 	.short	0x0018


	//----- nvinfo : EIATTR_SW_WAR
	.align		4
.L_825:
        /*007c*/ 	.byte	0x04, 0x36
        /*007e*/ 	.short	(.L_827 - .L_826)
.L_826:
        /*0080*/ 	.word	0x00000008
.L_827:


//--------------------- .nv.info._ZN2at6native29vectorized_elementwise_kernelILi8EZZZNS0_17asinh_kernel_cudaERNS_18TensorIteratorBaseEENKUlvE0_clEvENKUlvE0_clEvEUlfE_St5arrayIPcLm2EEEEviT0_T1_ --------------------------
	.section	.nv.info._ZN2at6native29vectorized_elementwise_kernelILi8EZZZNS0_17asinh_kernel_cudaERNS_18TensorIteratorBaseEENKUlvE0_clEvENKUlvE0_clEvEUlfE_St5arrayIPcLm2EEEEviT0_T1_,"",@"SHT_CUDA_INFO"
	.sectionflags	@""
	.align	4


	//----- nvinfo : EIATTR_CUDA_API_VERSION
	.align		4
        /*0000*/ 	.byte	0x04, 0x37
        /*0002*/ 	.short	(.L_829 - .L_828)
.L_828:
        /*0004*/ 	.word	0x00000082


	//----- nvinfo : EIATTR_KPARAM_INFO
	.align		4
.L_829:
        /*0008*/ 	.byte	0x04, 0x17
        /*000a*/ 	.short	(.L_831 - .L_830)
.L_830:
        /*000c*/ 	.word	0x00000000
        /*0010*/ 	.short	0x0002
        /*0012*/ 	.short	0x0008
        /*0014*/ 	.byte	0x00, 0xf0, 0x41, 0x00


	//----- nvinfo : EIATTR_KPARAM_INFO
	.align		4
.L_831:
        /*0018*/ 	.byte	0x04, 0x17
        /*001a*/ 	.short	(.L_833 - .L_832)
.L_832:
        /*001c*/ 	.word	0x00000000
        /*0020*/ 	.short	0x0001
        /*0022*/ 	.short	0x0004
        /*0024*/ 	.byte	0x00, 0xf0, 0x05, 0x00


	//----- nvinfo : EIATTR_KPARAM_INFO
	.align		4
.L_833:
        /*0028*/ 	.byte	0x04, 0x17
        /*002a*/ 	.short	(.L_835 - .L_834)
.L_834:
        /*002c*/ 	.word	0x00000000
        /*0030*/ 	.short	0x0000
        /*0032*/ 	.short	0x0000
        /*0034*/ 	.byte	0x00, 0xf0, 0x11, 0x00


	//----- nvinfo : EIATTR_SPARSE_MMA_MASK
	.align		4
.L_835:
        /*0038*/ 	.byte	0x03, 0x50
        /*003a*/ 	.short	0x0000


	//----- nvinfo : EIATTR_MAXREG_COUNT
	.align		4
        /*003c*/ 	.byte	0x03, 0x1b
        /*003e*/ 	.short	0x00ff


	//----- nvinfo : EIATTR_MERCURY_ISA_VERSION
	.align		4
        /*0040*/ 	.byte	0x03, 0x5f
        /*0042*/ 	.short	0x0101


	//----- nvinfo : EIATTR_EXIT_INSTR_OFFSETS
	.align		4
        /*0044*/ 	.byte	0x04, 0x1c
        /*0046*/ 	.short	(.L_837 - .L_836)


	//   ....[0]....
.L_836:
        /*0048*/ 	.word	0x00001600


	//   ....[1]....
        /*004c*/ 	.word	0x000034e0


	//   ....[2]....
        /*0050*/ 	.word	0x00003530


	//----- nvinfo : EIATTR_MAX_THREADS
	.align		4
.L_837:
        /*0054*/ 	.byte	0x04, 0x05
        /*0056*/ 	.short	(.L_839 - .L_838)
.L_838:
        /*0058*/ 	.word	0x00000080
        /*005c*/ 	.word	0x00000001
        /*0060*/ 	.word	0x00000001


	//----- nvinfo : EIATTR_CRS_STACK_SIZE
	.align		4
.L_839:
        /*0064*/ 	.byte	0x04, 0x1e
        /*0066*/ 	.short	(.L_841 - .L_840)
.L_840:
        /*0068*/ 	.word	0x00000000


	//----- nvinfo : EIATTR_CBANK_PARAM_SIZE
	.align		4
.L_841:
        /*006c*/ 	.byte	0x03, 0x19
        /*006e*/ 	.short	0x0018


	//----- nvinfo : EIATTR_PARAM_CBANK
	.align		4
        /*0070*/ 	.byte	0x04, 0x0a
        /*0072*/ 	.short	(.L_843 - .L_842)
	.align		4
.L_842:
        /*0074*/ 	.word	index@(.nv.constant0._ZN2at6native29vectorized_elementwise_kernelILi8EZZZNS0_17asinh_kernel_cudaERNS_18TensorIteratorBaseEENKUlvE0_clEvENKUlvE0_clEvEUlfE_St5arrayIPcLm2EEEEviT0_T1_)
        /*0078*/ 	.short	0x0210
        /*007a*/ 	.short	0x0018


	//----- nvinfo : EIATTR_SW_WAR
	.align		4
.L_843:
        /*007c*/ 	.byte	0x04, 0x36
        /*007e*/ 	.short	(.L_845 - .L_844)
.L_844:
        /*0080*/ 	.word	0x00000008
.L_845:


//--------------------- .nv.info._ZN2at6native18elementwise_kernelILi128ELi4EZNS0_15gpu_kernel_implIZZZNS0_17asinh_kernel_cudaERNS_18TensorIteratorBaseEENKUlvE0_clEvENKUlvE_clEvEUldE_EEvS4_RKT_EUliE_EEviT1_ --------------------------
	.section	.nv.info._ZN2at6native18elementwise_kernelILi128ELi4EZNS0_15gpu_kernel_implIZZZNS0_17asinh_kernel_cudaERNS_18TensorIteratorBaseEENKUlvE0_clEvENKUlvE_clEvEUldE_EEvS4_RKT_EUliE_EEviT1_,"",@"SHT_CUDA_INFO"
	.sectionflags	@""
	.align	4


	//----- nvinfo : EIATTR_CUDA_API_VERSION
	.align		4
        /*0000*/ 	.byte	0x04, 0x37
        /*0002*/ 	.short	(.L_847 - .L_846)
.L_846:
        /*0004*/ 	.word	0x00000082


	//----- nvinfo : EIATTR_KPARAM_INFO
	.align		4
.L_847:
        /*0008*/ 	.byte	0x04, 0x17
        /*000a*/ 	.short	(.L_849 - .L_848)
.L_848:
        /*000c*/ 	.word	0x00000000
        /*0010*/ 	.short	0x0001
        /*0012*/ 	.short	0x0008
        /*0014*/ 	.byte	0x00, 0xf0, 0x61, 0x08


	//----- nvinfo : EIATTR_KPARAM_INFO
	.align		4
.L_849:
        /*0018*/ 	.byte	0x04, 0x17
        /*001a*/ 	.short	(.L_851 - .L_850)
.L_850:
        /*001c*/ 	.word	0x00000000
        /*0020*/ 	.short	0x0000
        /*0022*/ 	.short	0x0000
        /*0024*/ 	.byte	0x00, 0xf0, 0x11, 0x00


	//----- nvinfo : EIATTR_SPARSE_MMA_MASK
	.align		4
.L_851:
        /*0028*/ 	.byte	0x03, 0x50
        /*002a*/ 	.short	0x0000


	//----- nvinfo : EIATTR_MAXREG_COUNT
	.align		4
        /*002c*/ 	.byte	0x03, 0x1b
        /*002e*/ 	.short	0x0080


	//----- nvinfo : EIATTR_EXTERNS
	.align		4
        /*0030*/ 	.byte	0x04, 0x0f
        /*0032*/ 	.short	(.L_853 - .L_852)


	//   ....[0]....
	.align		4
.L_852:
        /*0034*/ 	.word	index@(__assertfail)


	//----- nvinfo : EIATTR_MERCURY_ISA_VERSION
	.align		4
.L_853:
        /*0038*/ 	.byte	0x03, 0x5f
        /*003a*/ 	.short	0x0101


	//----- nvinfo : EIATTR_SYSCALL_OFFSETS
	.align		4
        /*003c*/ 	.byte	0x04, 0x46
        /*003e*/ 	.short	(.L_855 - .L_854)


	//   ....[0]....
.L_854:
        /*0040*/ 	.word	0x00002240


	//   ....[1]....
        /*0044*/ 	.word	0x00003dd0


	//   ....[2]....
        /*0048*/ 	.word	0x00006060


	//   ....[3]....
        /*004c*/ 	.word	0x00007bd0


	//   ....[4]....
        /*0050*/ 	.word	0x00009e50


	//   ....[5]....
        /*0054*/ 	.word	0x0000b9c0


	//   ....[6]....
        /*0058*/ 	.word	0x0000dc30


	//   ....[7]....
        /*005c*/ 	.word	0x0000f7a0


	//----- nvinfo : EIATTR_EXIT_INSTR_OFFSETS
	.align		4
.L_855:
        /*0060*/ 	.byte	0x04, 0x1c
        /*0062*/ 	.short	(.L_857 - .L_856)


	//   ....[0]....
.L_856:
        /*0064*/ 	.word	0x0000ba70


	//   ....[1]....
        /*0068*/ 	.word	0x0000e7e0


	//   ....[2]....
        /*006c*/ 	.word	0x0000e820


	//   ....[3]....
        /*0070*/ 	.word	0x0000e8b0


	//   ....[4]....
        /*0074*/ 	.word	0x0000e8e0


	//   ....[5]....
        /*0078*/ 	.word	0x0000e910


	//   ....[6]....
        /*007c*/ 	.word	0x0000e9e0


	//   ....[7]....
        /*0080*/ 	.word	0x0000ea60


	//   ....[8]....
        /*0084*/ 	.word	0x0000eb40


	//   ....[9]....
        /*0088*/ 	.word	0x0000ebd0


	//   ....[10]....
        /*008c*/ 	.word	0x0000ebf0


	//   ....[11]....
        /*0090*/ 	.word	0x0000ecb0


	//   ....[12]....
        /*0094*/ 	.word	0x0000ece0


	//   ....[13]....
        /*0098*/ 	.word	0x0000eeb0


	//   ....[14]....
        /*009c*/ 	.word	0x0000f050


	//   ....[15]....
        /*00a0*/ 	.word	0x0000f0d0


	//   ....[16]....
        /*00a4*/ 	.word	0x0000f180


	//   ....[17]....
        /*00a8*/ 	.word	0x0000f340


	//   ....[18]....
        /*00ac*/ 	.word	0x0000f500


	//   ....[19]....
        /*00b0*/ 	.word	0x0000f6a0


	//   ....[20]....
        /*00b4*/ 	.word	0x0000f7b0


	//   ....[21]....
        /*00b8*/ 	.word	0x0000f7e0


	//   ....[22]....
        /*00bc*/ 	.word	0x0000f810


	//----- nvinfo : EIATTR_MAX_THREADS
	.align		4
.L_857:
        /*00c0*/ 	.byte	0x04, 0x05
        /*00c2*/ 	.short	(.L_859 - .L_858)
.L_858:
        /*00c4*/ 	.word	0x00000080
        /*00c8*/ 	.word	0x00000001
        /*00cc*/ 	.word	0x00000001


	//----- nvinfo : EIATTR_CRS_STACK_SIZE
	.align		4
.L_859:
        /*00d0*/ 	.byte	0x04, 0x1e
        /*00d2*/ 	.short	(.L_861 - .L_860)
.L_860:
        /*00d4*/ 	.word	0x00000000


	//----- nvinfo : EIATTR_CBANK_PARAM_SIZE
	.align		4
.L_861:
        /*00d8*/ 	.byte	0x03, 0x19
        /*00da*/ 	.short	0x0220


	//----- nvinfo : EIATTR_PARAM_CBANK
	.align		4
        /*00dc*/ 	.byte	0x04, 0x0a
        /*00de*/ 	.short	(.L_863 - .L_862)
	.align		4
.L_862:
        /*00e0*/ 	.word	index@(.nv.constant0._ZN2at6native18elementwise_kernelILi128ELi4EZNS0_15gpu_kernel_implIZZZNS0_17asinh_kernel_cudaERNS_18TensorIteratorBaseEENKUlvE0_clEvENKUlvE_clEvEUldE_EEvS4_RKT_EUliE_EEviT1_)
        /*00e4*/ 	.short	0x0210
        /*00e6*/ 	.short	0x0220


	//----- nvinfo : EIATTR_SW_WAR
	.align		4
.L_863:
        /*00e8*/ 	.byte	0x04, 0x36
        /*00ea*/ 	.short	(.L_865 - .L_864)
.L_864:
        /*00ec*/ 	.word	0x00000008
.L_865:


//--------------------- .nv.info._ZN2at6native27unrolled_elementwise_kernelIZZZNS0_17asinh_kernel_cudaERNS_18TensorIteratorBaseEENKUlvE0_clEvENKUlvE_clEvEUldE_St5arrayIPcLm2EELi4E23TrivialOffsetCalculatorILi1EjESB_NS0_6memory12LoadWithCastILi1EEENSC_13StoreWithCastILi1EEEEEviT_T0_T2_T3_T4_T5_ --------------------------
	.section	.nv.info._ZN2at6native27unrolled_elementwise_kernelIZZZNS0_17asinh_kernel_cudaERNS_18TensorIteratorBaseEENKUlvE0_clEvENKUlvE_clEvEUldE_St5arrayIPcLm2EELi4E23TrivialOffsetCalculatorILi1EjESB_NS0_6memory12LoadWithCastILi1EEENSC_13StoreWithCastILi1EEEEEviT_T0_T2_T3_T4_T5_,"",@"SHT_CUDA_INFO"
	.sectionflags	@""
	.align	4


	//----- nvinfo : EIATTR_CUDA_API_VERSION
	.align		4
        /*0000*/ 	.byte	0x04, 0x37
        /*0002*/ 	.short	(.L_867 - .L_866)
.L_866:
        /*0004*/ 	.word	0x00000082


	//----- nvinfo : EIATTR_KPARAM_INFO
	.align		4
.L_867:
        /*0008*/ 	.byte	0x04, 0x17
        /*000a*/ 	.short	(.L_869 - .L_868)
.L_868:
        /*000c*/ 	.word	0x00000000
        /*0010*/ 	.short	0x0006
        /*0012*/ 	.short	0x0024
        /*0014*/ 	.byte	0x00, 0xf0, 0x21, 0x00


	//----- nvinfo : EIATTR_KPARAM_INFO
	.align		4
.L_869:
        /*0018*/ 	.byte	0x04, 0x17
        /*001a*/ 	.short	(.L_871 - .L_870)
.L_870:
        /*001c*/ 	.word	0x00000000
        /*0020*/ 	.short	0x0005
        /*0022*/ 	.short	0x001c
        /*0024*/ 	.byte	0x00, 0xf0, 0x21, 0x00


	//----- nvinfo : EIATTR_KPARAM_INFO
	.align		4
.L_871:
        /*0028*/ 	.byte	0x04, 0x17
        /*002a*/ 	.short	(.L_873 - .L_872)
.L_872:
        /*002c*/ 	.word	0x00000000
        /*0030*/ 	.short	0x0004
        /*0032*/ 	.short	0x0019
        /*0034*/ 	.byte	0x00, 0xf0, 0x05, 0x00


	//----- nvinfo : EIATTR_KPARAM_INFO
	.align		4
.L_873:
        /*0038*/ 	.byte	0x04, 0x17
        /*003a*/ 	.short	(.L_875 - .L_874)
.L_874:
        /*003c*/ 	.word	0x00000000
        /*0040*/ 	.short	0x0003
        /*0042*/ 	.short	0x0018
        /*0044*/ 	.byte	0x00, 0xf0, 0x05, 0x00


	//----- nvinfo : EIATTR_KPARAM_INFO
	.align		4
.L_875:
        /*0048*/ 	.byte	0x04, 0x17
        /*004a*/ 	.short	(.L_877 - .L_876)
.L_876:
        /*004c*/ 	.word	0x00000000
        /*0050*/ 	.short	0x0002
        /*0052*/ 	.short	0x0008
        /*0054*/ 	.byte	0x00, 0xf0, 0x41, 0x00


	//----- nvinfo : EIATTR_KPARAM_INFO
	.align		4
.L_877:
        /*0058*/ 	.byte	0x04, 0x17
        /*005a*/ 	.short	(.L_879 - .L_878)
.L_878:
        /*005c*/ 	.word	0x00000000
        /*0060*/ 	.short	0x0001
        /*0062*/ 	.short	0x0004
        /*0064*/ 	.byte	0x00, 0xf0, 0x05, 0x00


	//----- nvinfo : EIATTR_KPARAM_INFO
	.align		4
.L_879:
        /*0068*/ 	.byte	0x04, 0x17
        /*006a*/ 	.short	(.L_881 - .L_880)
.L_880:
        /*006c*/ 	.word	0x00000000
        /*0070*/ 	.short	0x0000
        /*0072*/ 	.short	0x0000
        /*0074*/ 	.byte	0x00, 0xf0, 0x11, 0x00


	//----- nvinfo : EIATTR_SPARSE_MMA_MASK
	.align		4
.L_881:
        /*0078*/ 	.byte	0x03, 0x50
        /*007a*/ 	.short	0x0000


	//----- nvinfo : EIATTR_MAXREG_COUNT
	.align		4
        /*007c*/ 	.byte	0x03, 0x1b
        /*007e*/ 	.short	0x00ff


	//----- nvinfo : EIATTR_EXTERNS
	.align		4
        /*0080*/ 	.byte	0x04, 0x0f
        /*0082*/ 	.short	(.L_883 - .L_882)


	//   ....[0]....
	.align		4
.L_882:
        /*0084*/ 	.word	index@(__assertfail)


	//----- nvinfo : EIATTR_MERCURY_ISA_VERSION
	.align		4
.L_883:
        /*0088*/ 	.byte	0x03, 0x5f
        /*008a*/ 	.short	0x0101


	//----- nvinfo : EIATTR_SYSCALL_OFFSETS
	.align		4
        /*008c*/ 	.byte	0x04, 0x46
        /*008e*/ 	.short	(.L_885 - .L_884)


	//   ....[0]....
.L_884:
        /*0090*/ 	.word	0x00000f80


	//   ....[1]....
        /*0094*/ 	.word	0x00001f20


	//   ....[2]....
        /*0098*/ 	.word	0x00002ed0


	//   ....[3]....
        /*009c*/ 	.word	0x00003e50


	//   ....[4]....
        /*00a0*/ 	.word	0x00007c30


	//   ....[5]....
        /*00a4*/ 	.word	0x00008df0


	//   ....[6]....
        /*00a8*/ 	.word	0x00009f70


	//   ....[7]....
        /*00ac*/ 	.word	0x0000b110


	//----- nvinfo : EIATTR_EXIT_INSTR_OFFSETS
	.align		4
.L_885:
        /*00b0*/ 	.byte	0x04, 0x1c
        /*00b2*/ 	.short	(.L_887 - .L_886)


	//   ....[0]....
.L_886:
        /*00b4*/ 	.word	0x0000a010


	//   ....[1]....
        /*00b8*/ 	.word	0x0000a150


	//   ....[2]....
        /*00bc*/ 	.word	0x0000a190


	//   ....[3]....
        /*00c0*/ 	.word	0x0000a220


	//   ....[4]....
        /*00c4*/ 	.word	0x0000a250


	//   ....[5]....
        /*00c8*/ 	.word	0x0000a280


	//   ....[6]....
        /*00cc*/ 	.word	0x0000a350


	//   ....[7]....
        /*00d0*/ 	.word	0x0000a3d0


	//   ....[8]....
        /*00d4*/ 	.word	0x0000a4b0


	//   ....[9]....
        /*00d8*/ 	.word	0x0000a540


	//   ....[10]....
        /*00dc*/ 	.word	0x0000a560


	//   ....[11]....
        /*00e0*/ 	.word	0x0000a620


	//   ....[12]....
        /*00e4*/ 	.word	0x0000a650


	//   ....[13]....
        /*00e8*/ 	.word	0x0000a820


	//   ....[14]....
        /*00ec*/ 	.word	0x0000a9c0


	//   ....[15]....
        /*00f0*/ 	.word	0x0000aa40


	//   ....[16]....
        /*00f4*/ 	.word	0x0000aaf0


	//   ....[17]....
        /*00f8*/ 	.word	0x0000acb0


	//   ....[18]....
        /*00fc*/ 	.word	0x0000ae70


	//   ....[19]....
        /*0100*/ 	.word	0x0000b010


	//   ....[20]....
        /*0104*/ 	.word	0x0000b120


	//   ....[21]....
        /*0108*/ 	.word	0x0000b150


	//   ....[22]....
        /*010c*/ 	.word	0x0000b180


	//----- nvinfo : EIATTR_MAX_THREADS
	.align		4
.L_887:
        /*0110*/ 	.byte	0x04, 0x05
        /*0112*/ 	.short	(.L_889 - .L_888)
.L_888:
        /*0114*/ 	.word	0x00000080
        /*0118*/ 	.word	0x00000001
        /*011c*/ 	.word	0x00000001


	//----- nvinfo : EIATTR_CRS_STACK_SIZE
	.align		4
.L_889:
        /*0120*/ 	.byte	0x04, 0x1e
        /*0122*/ 	.short	(.L_891 - .L_890)
.L_890:
        /*0124*/ 	.word	0x00000000


	//----- nvinfo : EIATTR_CBANK_PARAM_SIZE
	.align		4
.L_891:
        /*0128*/ 	.byte	0x03, 0x19
        /*012a*/ 	.short	0x002c


	//----- nvinfo : EIATTR_PARAM_CBANK
	.align		4
        /*012c*/ 	.byte	0x04, 0x0a
        /*012e*/ 	.short	(.L_893 - .L_892)
	.align		4
.L_892:
        /*0130*/ 	.word	index@(.nv.constant0._ZN2at6native27unrolled_elementwise_kernelIZZZNS0_17asinh_kernel_cudaERNS_18TensorIteratorBaseEENKUlvE0_clEvENKUlvE_clEvEUldE_St5arrayIPcLm2EELi4E23TrivialOffsetCalculatorILi1EjESB_NS0_6memory12LoadWithCastILi1EEENSC_13StoreWithCastILi1EEEEEviT_T0_T2_T3_T4_T5_)
        /*0134*/ 	.short	0x0210
        /*0136*/ 	.short	0x002c


	//----- nvinfo : EIATTR_SW_WAR
	.align		4
.L_893:
        /*0138*/ 	.byte	0x04, 0x36
        /*013a*/ 	.short	(.L_895 - .L_894)
.L_894:
        /*013c*/ 	.word	0x00000008
.L_895:


//--------------------- .nv.info._ZN2at6native18elementwise_kernelILi128ELi2EZNS0_22gpu_kernel_impl_nocastIZZZNS0_17asinh_kernel_cudaERNS_18TensorIteratorBaseEENKUlvE0_clEvENKUlvE_clEvEUldE_EEvS4_RKT_EUliE_EEviT1_ --------------------------
	.section	.nv.info._ZN2at6native18elementwise_kernelILi128ELi2EZNS0_22gpu_kernel_impl_nocastIZZZNS0_17asinh_kernel_cudaERNS_18TensorIteratorBaseEENKUlvE0_clEvENKUlvE_clEvEUldE_EEvS4_RKT_EUliE_EEviT1_,"",@"SHT_CUDA_INFO"
	.sectionflags	@""
	.align	4


	//----- nvinfo : EIATTR_CUDA_API_VERSION
	.align		4
        /*0000*/ 	.byte	0x04, 0x37
        /*0002*/ 	.short	(.L_897 - .L_896)
.L_896:
        /*0004*/ 	.word	0x00000082


	//----- nvinfo : EIATTR_KPARAM_INFO
	.align		4
.L_897:
        /*0008*/ 	.byte	0x04, 0x17
        /*000a*/ 	.short	(.L_899 - .L_898)
.L_898:
        /*000c*/ 	.word	0x00000000
        /*0010*/ 	.short	0x0001
        /*0012*/ 	.short	0x0008
        /*0014*/ 	.byte	0x00, 0xf0, 0x61, 0x08


	//----- nvinfo : EIATTR_KPARAM_INFO
	.align		4
.L_899:
        /*0018*/ 	.byte	0x04, 0x17
        /*001a*/ 	.short	(.L_901 - .L_900)
.L_900:
        /*001c*/ 	.word	0x00000000
        /*0020*/ 	.short	0x0000
        /*0022*/ 	.short	0x0000
        /*0024*/ 	.byte	0x00, 0xf0, 0x11, 0x00


	//----- nvinfo : EIATTR_SPARSE_MMA_MASK
	.align		4
.L_901:
        /*0028*/ 	.byte	0x03, 0x50
        /*002a*/ 	.short	0x0000


	//----- nvinfo : EIATTR_MAXREG_COUNT
	.align		4
        /*002c*/ 	.byte	0x03, 0x1b
        /*002e*/ 	.short	0x0080


	//----- nvinfo : EIATTR_MERCURY_ISA_VERSION
	.align		4
        /*0030*/ 	.byte	0x03, 0x5f
        /*0032*/ 	.short	0x0101


	//----- nvinfo : EIATTR_EXIT_INSTR_OFFSETS
	.align		4
        /*0034*/ 	.byte	0x04, 0x1c
        /*0036*/ 	.short	(.L_903 - .L_902)


	//   ....[0]....
.L_902:
        /*0038*/ 	.word	0x00001ec0


	//   ....[1]....
        /*003c*/ 	.word	0x00003ca0


	//----- nvinfo : EIATTR_MAX_THREADS
	.align		4
.L_903:
        /*0040*/ 	.byte	0x04, 0x05
        /*0042*/ 	.short	(.L_905 - .L_904)
.L_904:
        /*0044*/ 	.word	0x00000080
        /*0048*/ 	.word	0x00000001
        /*004c*/ 	.word	0x00000001


	//----- nvinfo : EIATTR_CRS_STACK_SIZE
	.align		4
.L_905:
        /*0050*/ 	.byte	0x04, 0x1e
        /*0052*/ 	.short	(.L_907 - .L_906)
.L_906:
        /*0054*/ 	.word	0x00000000


	//----- nvinfo : EIATTR_CBANK_PARAM_SIZE
	.align		4
.L_907:
        /*0058*/ 	.byte	0x03, 0x19
        /*005a*/ 	.short	0x0220


	//----- nvinfo : EIATTR_PARAM_CBANK
	.align		4
        /*005c*/ 	.byte	0x04, 0x0a
        /*005e*/ 	.short	(.L_909 - .L_908)
	.align		4
.L_908:
        /*0060*/ 	.word	index@(.nv.constant0._ZN2at6native18elementwise_kernelILi128ELi2EZNS0_22gpu_kernel_impl_nocastIZZZNS0_17asinh_kernel_cudaERNS_18TensorIteratorBaseEENKUlvE0_clEvENKUlvE_clEvEUldE_EEvS4_RKT_EUliE_EEviT1_)
        /*0064*/ 	.short	0x0210
        /*0066*/ 	.short	0x0220


	//----- nvinfo : EIATTR_SW_WAR
	.align		4
.L_909:
        /*0068*/ 	.byte	0x04, 0x36
        /*006a*/ 	.short	(.L_911 - .L_910)
.L_910:
        /*006c*/ 	.word	0x00000008
.L_911:


//--------------------- .nv.info._ZN2at6native27unrolled_elementwise_kernelIZZZNS0_17asinh_kernel_cudaERNS_18TensorIteratorBaseEENKUlvE0_clEvENKUlvE_clEvEUldE_St5arrayIPcLm2EELi4E23TrivialOffsetCalculatorILi1EjESB_NS0_6memory15LoadWithoutCastENSC_16StoreWithoutCastEEEviT_T0_T2_T3_T4_T5_ --------------------------
	.section	.nv.info._ZN2at6native27unrolled_elementwise_kernelIZZZNS0_17asinh_kernel_cudaERNS_18TensorIteratorBaseEENKUlvE0_clEvENKUlvE_clEvEUldE_St5arrayIPcLm2EELi4E23TrivialOffsetCalculatorILi1EjESB_NS0_6memory15LoadWithoutCastENSC_16StoreWithoutCastEEEviT_T0_T2_T3_T4_T5_,"",@"SHT_CUDA_INFO"
	.sectionflags	@""
	.align	4


	//----- nvinfo : EIATTR_CUDA_API_VERSION
	.align		4
        /*0000*/ 	.byte	0x04, 0x37
        /*0002*/ 	.short	(.L_913 - .L_912)
.L_912:
        /*0004*/ 	.word	0x00000082


	//----- nvinfo : EIATTR_KPARAM_INFO
	.align		4
.L_913:
        /*0008*/ 	.byte	0x04, 0x17
        /*000a*/ 	.short	(.L_915 - .L_914)
.L_914:
        /*000c*/ 	.word	0x00000000
        /*0010*/ 	.short	0x0006
        /*0012*/ 	.short	0x001b
        /*0014*/ 	.byte	0x00, 0xf0, 0x05, 0x00


	//----- nvinfo : EIATTR_KPARAM_INFO
	.align		4
.L_915:
        /*0018*/ 	.byte	0x04, 0x17
        /*001a*/ 	.short	(.L_917 - .L_916)
.L_916:
        /*001c*/ 	.word	0x00000000
        /*0020*/ 	.short	0x0005
        /*0022*/ 	.short	0x001a
        /*0024*/ 	.byte	0x00, 0xf0, 0x05, 0x00


	//----- nvinfo : EIATTR_KPARAM_INFO
	.align		4
.L_917:
        /*0028*/ 	.byte	0x04, 0x17
        /*002a*/ 	.short	(.L_919 - .L_918)
.L_918:
        /*002c*/ 	.word	0x00000000
        /*0030*/ 	.short	0x0004
        /*0032*/ 	.short	0x0019
        /*0034*/ 	.byte	0x00, 0xf0, 0x05, 0x00


	//----- nvinfo : EIATTR_KPARAM_INFO
	.align		4
.L_919:
        /*0038*/ 	.byte	0x04, 0x17
        /*003a*/ 	.short	(.L_921 - .L_920)
.L_920:
        /*003c*/ 	.word	0x00000000
        /*0040*/ 	.short	0x0003
        /*0042*/ 	.short	0x0018
        /*0044*/ 	.byte	0x00, 0xf0, 0x05, 0x00


	//----- nvinfo : EIATTR_KPARAM_INFO
	.align		4
.L_921:
        /*0048*/ 	.byte	0x04, 0x17
        /*004a*/ 	.short	(.L_923 - .L_922)
.L_922:
        /*004c*/ 	.word	0x00000000
        /*0050*/ 	.short	0x0002
        /*0052*/ 	.short	0x0008
        /*0054*/ 	.byte	0x00, 0xf0, 0x41, 0x00


	//----- nvinfo : EIATTR_KPARAM_INFO
	.align		4
.L_923:
        /*0058*/ 	.byte	0x04, 0x17
        /*005a*/ 	.short	(.L_925 - .L_924)
.L_924:
        /*005c*/ 	.word	0x00000000
        /*0060*/ 	.short	0x0001
        /*0062*/ 	.short	0x0004
        /*0064*/ 	.byte	0x00, 0xf0, 0x05, 0x00


	//----- nvinfo : EIATTR_KPARAM_INFO
	.align		4
.L_925:
        /*0068*/ 	.byte	0x04, 0x17
        /*006a*/ 	.short	(.L_927 - .L_926)
.L_926:
        /*006c*/ 	.word	0x00000000
        /*0070*/ 	.short	0x0000
        /*0072*/ 	.short	0x0000
        /*0074*/ 	.byte	0x00, 0xf0, 0x11, 0x00


	//----- nvinfo : EIATTR_SPARSE_MMA_MASK
	.align		4
.L_927:
        /*0078*/ 	.byte	0x03, 0x50
        /*007a*/ 	.short	0x0000


	//----- nvinfo : EIATTR_MAXREG_COUNT
	.align		4
        /*007c*/ 	.byte	0x03, 0x1b
        /*007e*/ 	.short	0x00ff


	//----- nvinfo : EIATTR_MERCURY_ISA_VERSION
	.align		4
        /*0080*/ 	.byte	0x03, 0x5f
        /*0082*/ 	.short	0x0101


	//----- nvinfo : EIATTR_EXIT_INSTR_OFFSETS
	.align		4
        /*0084*/ 	.byte	0x04, 0x1c
        /*0086*/ 	.short	(.L_929 - .L_928)


	//   ....[0]....
.L_928:
        /*0088*/ 	.word	0x00002ed0


	//   ....[1]....
        /*008c*/ 	.word	0x00002f20


	//----- nvinfo : EIATTR_MAX_THREADS
	.align		4
.L_929:
        /*0090*/ 	.byte	0x04, 0x05
        /*0092*/ 	.short	(.L_931 - .L_930)
.L_930:
        /*0094*/ 	.word	0x00000080
        /*0098*/ 	.word	0x00000001
        /*009c*/ 	.word	0x00000001


	//----- nvinfo : EIATTR_CRS_STACK_SIZE
	.align		4
.L_931:
        /*00a0*/ 	.byte	0x04, 0x1e
        /*00a2*/ 	.short	(.L_933 - .L_932)
.L_932:
        /*00a4*/ 	.word	0x00000000


	//----- nvinfo : EIATTR_CBANK_PARAM_SIZE
	.align		4
.L_933:
        /*00a8*/ 	.byte	0x03, 0x19
        /*00aa*/ 	.short	0x001c


	//----- nvinfo : EIATTR_PARAM_CBANK
	.align		4
        /*00ac*/ 	.byte	0x04, 0x0a
        /*00ae*/ 	.short	(.L_935 - .L_934)
	.align		4
.L_934:
        /*00b0*/ 	.word	index@(.nv.constant0._ZN2at6native27unrolled_elementwise_kernelIZZZNS0_17asinh_kernel_cudaERNS_18TensorIteratorBaseEENKUlvE0_clEvENKUlvE_clEvEUldE_St5arrayIPcLm2EELi4E23TrivialOffsetCalculatorILi1EjESB_NS0_6memory15LoadWithoutCastENSC_16StoreWithoutCastEEEviT_T0_T2_T3_T4_T5_)
        /*00b4*/ 	.short	0x0210
        /*00b6*/ 	.short	0x001c


	//----- nvinfo : EIATTR_SW_WAR
	.align		4
.L_935:
        /*00b8*/ 	.byte	0x04, 0x36
        /*00ba*/ 	.short	(.L_937 - .L_936)
.L_936:
        /*00bc*/ 	.word	0x00000008
.L_937:


//--------------------- .nv.info._ZN2at6native29vectorized_elementwise_kernelILi2EZZZNS0_17asinh_kernel_cudaERNS_18TensorIteratorBaseEENKUlvE0_clEvENKUlvE_clEvEUldE_St5arrayIPcLm2EEEEviT0_T1_ --------------------------
	.section	.nv.info._ZN2at6native29vectorized_elementwise_kernelILi2EZZZNS0_17asinh_kernel_cudaERNS_18TensorIteratorBaseEENKUlvE0_clEvENKUlvE_clEvEUldE_St5arrayIPcLm2EEEEviT0_T1_,"",@"SHT_CUDA_INFO"
	.sectionflags	@""
	.align	4


	//----- nvinfo : EIATTR_CUDA_API_VERSION
	.align		4
        /*0000*/ 	.byte	0x04, 0x37
        /*0002*/ 	.short	(.L_939 - .L_938)
.L_938:
        /*0004*/ 	.word	0x00000082


	//----- nvinfo : EIATTR_KPARAM_INFO
	.align		4
.L_939:
        /*0008*/ 	.byte	0x04, 0x17
        /*000a*/ 	.short	(.L_941 - .L_940)
.L_940:
        /*000c*/ 	.word	0x00000000
        /*0010*/ 	.short	0x0002
        /*0012*/ 	.short	0x0008
        /*0014*/ 	.byte	0x00, 0xf0, 0x41, 0x00


	//----- nvinfo : EIATTR_KPARAM_INFO
	.align		4
.L_941:
        /*0018*/ 	.byte	0x04, 0x17
        /*001a*/ 	.short	(.L_943 - .L_942)
.L_942:
        /*001c*/ 	.word	0x00000000
        /*0020*/ 	.short	0x0001
        /*0022*/ 	.short	0x0004
        /*0024*/ 	.byte	0x00, 0xf0, 0x05, 0x00


	//----- nvinfo : EIATTR_KPARAM_INFO
	.align		4
.L_943:
        /*0028*/ 	.byte	0x04, 0x17
        /*002a*/ 	.short	(.L_945 - .L_944)
.L_944:
        /*002c*/ 	.word	0x00000000
        /*0030*/ 	.short	0x0000
        /*0032*/ 	.short	0x0000
        /*0034*/ 	.byte	0x00, 0xf0, 0x11, 0x00


	//----- nvinfo : EIATTR_SPARSE_MMA_MASK
	.align		4
.L_945:
        /*0038*/ 	.byte	0x03, 0x50
        /*003a*/ 	.short	0x0000


	//----- nvinfo : EIATTR_MAXREG_COUNT
	.align		4
        /*003c*/ 	.byte	0x03, 0x1b
        /*003e*/ 	.short	0x00ff


	//----- nvinfo : EIATTR_MERCURY_ISA_VERSION
	.align		4
        /*0040*/ 	.byte	0x03, 0x5f
        /*0042*/ 	.short	0x0101


	//----- nvinfo : EIATTR_EXIT_INSTR_OFFSETS
	.align		4
        /*0044*/ 	.byte	0x04, 0x1c
        /*0046*/ 	.short	(.L_947 - .L_946)


	//   ....[0]....
.L_946:
        /*0048*/ 	.word	0x000052d0


	//   ....[1]....
        /*004c*/ 	.word	0x0000b020


	//   ....[2]....
        /*0050*/ 	.word	0x0000b070


	//----- nvinfo : EIATTR_MAX_THREADS
	.align		4
.L_947:
        /*0054*/ 	.byte	0x04, 0x05
        /*0056*/ 	.short	(.L_949 - .L_948)
.L_948:
        /*0058*/ 	.word	0x00000080
        /*005c*/ 	.word	0x00000001
        /*0060*/ 	.word	0x00000001


	//----- nvinfo : EIATTR_CRS_STACK_SIZE
	.align		4
.L_949:
        /*0064*/ 	.byte	0x04, 0x1e
        /*0066*/ 	.short	(.L_951 - .L_950)
.L_950:
        /*0068*/ 	.word	0x00000000


	//----- nvinfo : EIATTR_CBANK_PARAM_SIZE
	.align		4
.L_951:
        /*006c*/ 	.byte	0x03, 0x19
        /*006e*/ 	.short	0x0018


	//----- nvinfo : EIATTR_PARAM_CBANK
	.align		4
        /*0070*/ 	.byte	0x04, 0x0a
        /*0072*/ 	.short	(.L_953 - .L_952)
	.align		4
.L_952:
        /*0074*/ 	.word	index@(.nv.constant0._ZN2at6native29vectorized_elementwise_kernelILi2EZZZNS0_17asinh_kernel_cudaERNS_18TensorIteratorBaseEENKUlvE0_clEvENKUlvE_clEvEUldE_St5arrayIPcLm2EEEEviT0_T1_)
        /*0078*/ 	.short	0x0210
        /*007a*/ 	.short	0x0018


	//----- nvinfo : EIATTR_SW_WAR
	.align		4
.L_953:
        /*007c*/ 	.byte	0x04, 0x36
        /*007e*/ 	.short	(.L_955 - .L_954)
.L_954:
        /*0080*/ 	.word	0x00000008
.L_955:


//--------------------- .nv.info._ZN2at6native29vectorized_elementwise_kernelILi4EZZZNS0_17asinh_kernel_cudaERNS_18TensorIteratorBaseEENKUlvE0_clEvENKUlvE_clEvEUldE_St5arrayIPcLm2EEEEviT0_T1_ --------------------------
	.section	.nv.info._ZN2at6native29vectorized_elementwise_kernelILi4EZZZNS0_17asinh_kernel_cudaERNS_18TensorIteratorBaseEENKUlvE0_clEvENKUlvE_clEvEUldE_St5arrayIPcLm2EEEEviT0_T1_,"",@"SHT_CUDA_INFO"
	.sectionflags	@""
	.align	4


	//----- nvinfo : EIATTR_CUDA_API_VERSION
	.align		4
        /*0000*/ 	.byte	0x04, 0x37
        /*0002*/ 	.short	(.L_957 - .L_956)
.L_956:
        /*0004*/ 	.word	0x00000082


	//----- nvinfo : EIATTR_KPARAM_INFO
	.align		4
.L_957:
        /*0008*/ 	.byte	0x04, 0x17
        /*000a*/ 	.short	(.L_959 - .L_958)
.L_958:
        /*000c*/ 	.word	0x00000000
        /*0010*/ 	.short	0x0002
        /*0012*/ 	.short	0x0008
        /*0014*/ 	.byte	0x00, 0xf0, 0x41, 0x00


	//----- nvinfo : EIATTR_KPARAM_INFO
	.align		4
.L_959:
        /*0018*/ 	.byte	0x04, 0x17
        /*001a*/ 	.short	(.L_961 - .L_960)
.L_960:
        /*001c*/ 	.word	0x00000000
        /*0020*/ 	.short	0x0001
        /*0022*/ 	.short	0x0004
        /*0024*/ 	.byte	0x00, 0xf0, 0x05, 0x00


	//----- nvinfo : EIATTR_KPARAM_INFO
	.align		4
.L_961:
        /*0028*/ 	.byte	0x04, 0x17
        /*002a*/ 	.short	(.L_963 - .L_962)
.L_962:
        /*002c*/ 	.word	0x00000000
        /*0030*/ 	.short	0x0000
        /*0032*/ 	.short	0x0000
        /*0034*/ 	.byte	0x00, 0xf0, 0x11, 0x00


	//----- nvinfo : EIATTR_SPARSE_MMA_MASK
	.align		4
.L_963:
        /*0038*/ 	.byte	0x03, 0x50
        /*003a*/ 	.short	0x0000


	//----- nvinfo : EIATTR_MAXREG_COUNT
	.align		4
        /*003c*/ 	.byte	0x03, 0x1b
        /*003e*/ 	.short	0x00ff


	//----- nvinfo : EIATTR_MERCURY_ISA_VERSION
	.align		4
        /*0040*/ 	.byte	0x03, 0x5f
        /*0042*/ 	.short	0x0101


	//----- nvinfo : EIATTR_EXIT_INSTR_OFFSETS
	.align		4
        /*0044*/ 	.byte	0x04, 0x1c
        /*0046*/ 	.short	(.L_965 - .L_964)


	//   ....[0]....
.L_964:
        /*0048*/ 	.word	0x000052d0


	//   ....[1]....
        /*004c*/ 	.word	0x0000b020


	//   ....[2]....
        /*0050*/ 	.word	0x0000b070


	//----- nvinfo : EIATTR_MAX_THREADS
	.align		4
.L_965:
        /*0054*/ 	.byte	0x04, 0x05
        /*0056*/ 	.short	(.L_967 - .L_966)
.L_966:
        /*0058*/ 	.word	0x00000080
        /*005c*/ 	.word	0x00000001
        /*0060*/ 	.word	0x00000001


	//----- nvinfo : EIATTR_CRS_STACK_SIZE
	.align		4
.L_967:
        /*0064*/ 	.byte	0x04, 0x1e
        /*0066*/ 	.short	(.L_969 - .L_968)
.L_968:
        /*0068*/ 	.word	0x00000000


	//----- nvinfo : EIATTR_CBANK_PARAM_SIZE
	.align		4
.L_969:
        /*006c*/ 	.byte	0x03, 0x19
        /*006e*/ 	.short	0x0018


	//----- nvinfo : EIATTR_PARAM_CBANK
	.align		4
        /*0070*/ 	.byte	0x04, 0x0a
        /*0072*/ 	.short	(.L_971 - .L_970)
	.align		4
.L_970:
        /*0074*/ 	.word	index@(.nv.constant0._ZN2at6native29vectorized_elementwise_kernelILi4EZZZNS0_17asinh_kernel_cudaERNS_18TensorIteratorBaseEENKUlvE0_clEvENKUlvE_clEvEUldE_St5arrayIPcLm2EEEEviT0_T1_)
        /*0078*/ 	.short	0x0210
        /*007a*/ 	.short	0x0018


	//----- nvinfo : EIATTR_SW_WAR
	.align		4
.L_971:
        /*007c*/ 	.byte	0x04, 0x36
        /*007e*/ 	.short	(.L_973 - .L_972)
.L_972:
        /*0080*/ 	.word	0x00000008
.L_973:


//--------------------- .nv.info._ZN2at6native29vectorized_elementwise_kernelILi8EZZZNS0_17asinh_kernel_cudaERNS_18TensorIteratorBaseEENKUlvE0_clEvENKUlvE_clEvEUldE_St5arrayIPcLm2EEEEviT0_T1_ --------------------------
	.section	.nv.info._ZN2at6native29vectorized_elementwise_kernelILi8EZZZNS0_17asinh_kernel_cudaERNS_18TensorIteratorBaseEENKUlvE0_clEvENKUlvE_clEvEUldE_St5arrayIPcLm2EEEEviT0_T1_,"",@"SHT_CUDA_INFO"
	.sectionflags	@""
	.align	4


	//----- nvinfo : EIATTR_CUDA_API_VERSION
	.align		4
        /*0000*/ 	.byte	0x04, 0x37
        /*0002*/ 	.short	(.L_975 - .L_974)
.L_974:
        /*0004*/ 	.word	0x00000082


	//----- nvinfo : EIATTR_KPARAM_INFO
	.align		4
.L_975:
        /*0008*/ 	.byte	0x04, 0x17
        /*000a*/ 	.short	(.L_977 - .L_976)
.L_976:
        /*000c*/ 	.word	0x00000000
        /*0010*/ 	.short	0x0002
        /*0012*/ 	.short	0x0008
        /*0014*/ 	.byte	0x00, 0xf0, 0x41, 0x00


	//----- nvinfo : EIATTR_KPARAM_INFO
	.align		4
.L_977:
        /*0018*/ 	.byte	0x04, 0x17
        /*001a*/ 	.short	(.L_979 - .L_978)
.L_978:
        /*001c*/ 	.word	0x00000000
        /*0020*/ 	.short	0x0001
        /*0022*/ 	.short	0x0004
        /*0024*/ 	.byte	0x00, 0xf0, 0x05, 0x00


	//----- nvinfo : EIATTR_KPARAM_INFO
	.align		4
.L_979:
        /*0028*/ 	.byte	0x04, 0x17
        /*002a*/ 	.short	(.L_981 - .L_980)
.L_980:
        /*002c*/ 	.word	0x00000000
        /*0030*/ 	.short	0x0000
        /*0032*/ 	.short	0x0000
        /*0034*/ 	.byte	0x00, 0xf0, 0x11, 0x00


	//----- nvinfo : EIATTR_SPARSE_MMA_MASK
	.align		4
.L_981:
        /*0038*/ 	.byte	0x03, 0x50
        /*003a*/ 	.short	0x0000


	//----- nvinfo : EIATTR_MAXREG_COUNT
	.align		4
        /*003c*/ 	.byte	0x03, 0x1b
        /*003e*/ 	.short	0x00ff


	//----- nvinfo : EIATTR_MERCURY_ISA_VERSION
	.align		4
        /*0040*/ 	.byte	0x03, 0x5f
        /*0042*/ 	.short	0x0101


	//----- nvinfo : EIATTR_EXIT_INSTR_OFFSETS
	.align		4
        /*0044*/ 	.byte	0x04, 0x1c
        /*0046*/ 	.short	(.L_983 - .L_982)


	//   ....[0]....
.L_982:
        /*0048*/ 	.word	0x000052d0


	//   ....[1]....
        /*004c*/ 	.word	0x0000b020


	//   ....[2]....
        /*0050*/ 	.word	0x0000b070


	//----- nvinfo : EIATTR_MAX_THREADS
	.align		4
.L_983:
        /*0054*/ 	.byte	0x04, 0x05
        /*0056*/ 	.short	(.L_985 - .L_984)
.L_984:
        /*0058*/ 	.word	0x00000080
        /*005c*/ 	.word	0x00000001
        /*0060*/ 	.word	0x00000001


	//----- nvinfo : EIATTR_CRS_STACK_SIZE
	.align		4
.L_985:
        /*0064*/ 	.byte	0x04, 0x1e
        /*0066*/ 	.short	(.L_987 - .L_986)
.L_986:
        /*0068*/ 	.word	0x00000000


	//----- nvinfo : EIATTR_CBANK_PARAM_SIZE
	.align		4
.L_987:
        /*006c*/ 	.byte	0x03, 0x19
        /*006e*/ 	.short	0x0018


	//----- nvinfo : EIATTR_PARAM_CBANK
	.align		4
        /*0070*/ 	.byte	0x04, 0x0a
        /*0072*/ 	.short	(.L_989 - .L_988)
	.align		4
.L_988:
        /*0074*/ 	.word	index@(.nv.constant0._ZN2at6native29vectorized_elementwise_kernelILi8EZZZNS0_17asinh_kernel_cudaERNS_18TensorIteratorBaseEENKUlvE0_clEvENKUlvE_clEvEUldE_St5arrayIPcLm2EEEEviT0_T1_)
        /*0078*/ 	.short	0x0210
        /*007a*/ 	.short	0x0018


	//----- nvinfo : EIATTR_SW_WAR
	.align		4
.L_989:
        /*007c*/ 	.byte	0x04, 0x36
        /*007e*/ 	.short	(.L_991 - .L_990)
.L_990:
        /*0080*/ 	.word	0x00000008
.L_991:


//--------------------- .nv.info._ZN2at6native18elementwise_kernelILi128ELi4EZNS0_15gpu_kernel_implIZZZNS0_17asinh_kernel_cudaERNS_18TensorIteratorBaseEENKUlvE_clEvENKUlvE1_clEvEUlN3c107complexINS7_4HalfEEEE_EEvS4_RKT_EUliE_EEviT1_ --------------------------
	.section	.nv.info._ZN2at6native18elementwise_kernelILi128ELi4EZNS0_15gpu_kernel_implIZZZNS0_17asinh_kernel_cudaERNS_18TensorIteratorBaseEENKUlvE_clEvENKUlvE1_clEvEUlN3c107complexINS7_4HalfEEEE_EEvS4_RKT_EUliE_EEviT1_,"",@"SHT_CUDA_INFO"
	.sectionflags	@""
	.align	4


	//----- nvinfo : EIATTR_CUDA_API_VERSION
	.align		4
        /*0000*/ 	.byte	0x04, 0x37
        /*0002*/ 	.short	(.L_993 - .L_992)
.L_992:
        /*0004*/ 	.word	0x00000082


	//----- nvinfo : EIATTR_KPARAM_INFO
	.align		4
.L_993:
        /*0008*/ 	.byte	0x04, 0x17
        /*000a*/ 	.short	(.L_995 - .L_994)
.L_994:
        /*000c*/ 	.word	0x00000000
        /*0010*/ 	.short	0x0001
        /*0012*/ 	.short	0x0008
        /*0014*/ 	.byte	0x00, 0xf0, 0x61, 0x08


	//----- nvinfo : EIATTR_KPARAM_INFO
	.align		4
.L_995:
        /*0018*/ 	.byte	0x04, 0x17
        /*001a*/ 	.short	(.L_997 - .L_996)
.L_996:
        /*001c*/ 	.word	0x00000000
        /*0020*/ 	.short	0x0000
        /*0022*/ 	.short	0x0000
        /*0024*/ 	.byte	0x00, 0xf0, 0x11, 0x00


	//----- nvinfo : EIATTR_SPARSE_MMA_MASK
	.align		4
.L_997:
        /*0028*/ 	.byte	0x03, 0x50
        /*002a*/ 	.short	0x0000


	//----- nvinfo : EIATTR_MAXREG_COUNT
	.align		4
        /*002c*/ 	.byte	0x03, 0x1b
        /*002e*/ 	.short	0x0080


	//----- nvinfo : EIATTR_EXTERNS
	.align		4
        /*0030*/ 	.byte	0x04, 0x0f
        /*0032*/ 	.short	(.L_999 - .L_998)


	//   ....[0]....
	.align		4
.L_998:
        /*0034*/ 	.word	index@(__assertfail)


	//----- nvinfo : EIATTR_MERCURY_ISA_VERSION
	.align		4
.L_999:
        /*0038*/ 	.byte	0x03, 0x5f
        /*003a*/ 	.short	0x0101


	//----- nvinfo : EIATTR_SYSCALL_OFFSETS
	.align		4
        /*003c*/ 	.byte	0x04, 0x46
        /*003e*/ 	.short	(.L_1001 - .L_1000)


	//   ....[0]....
.L_1000:
        /*0040*/ 	.word	0x000023e0


	//   ....[1]....
        /*0044*/ 	.word	0x00005fe0


	//   ....[2]....
        /*0048*/ 	.word	0x00008460


	//   ....[3]....
        /*004c*/ 	.word	0x0000c030


	//   ....[4]....
        /*0050*/ 	.word	0x0000e4a0


	//   ....[5]....
        /*0054*/ 	.word	0x00012070


	//   ....[6]....
        /*0058*/ 	.word	0x000144d0


	//   ....[7]....
        /*005c*/ 	.word	0x000180a0


	//----- nvinfo : EIATTR_EXIT_INSTR_OFFSETS
	.align		4
.L_1001:
        /*0060*/ 	.byte	0x04, 0x1c
        /*0062*/ 	.short	(.L_1003 - .L_1002)


	//   ....[0]....
.L_1002:
        /*0064*/ 	.word	0x00012140


	//   ....[1]....
        /*0068*/ 	.word	0x000172a0


	//   ....[2]....
        /*006c*/ 	.word	0x000172e0


	//   ....[3]....
        /*0070*/ 	.word	0x00017380


	//   ....[4]....
        /*0074*/ 	.word	0x000173c0


	//   ....[5]....
        /*0078*/ 	.word	0x00017400


	//   ....[6]....
        /*007c*/ 	.word	0x00017490


	//   ....[7]....
        /*0080*/ 	.word	0x000174b0


	//   ....[8]....
        /*0084*/ 	.word	0x00017550


	//   ....[9]....
        /*0088*/ 	.word	0x00017570


	//   ....[10]....
        /*008c*/ 	.word	0x000175c0


	//   ....[11]....
        /*0090*/ 	.word	0x000176d0


	//   ....[12]....
        /*0094*/ 	.word	0x00017750


	//   ....[13]....
        /*0098*/ 	.word	0x000178e0


	//   ....[14]....
        /*009c*/ 	.word	0x00017a40


	//   ....[15]....
        /*00a0*/ 	.word	0x00017a80


	//   ....[16]....
        /*00a4*/ 	.word	0x00017b40


	//   ....[17]....
        /*00a8*/ 	.word	0x00017cc0


	//   ....[18]....
        /*00ac*/ 	.word	0x00017e40


	//   ....[19]....
        /*00b0*/ 	.word	0x00017fa0


	//   ....[20]....
        /*00b4*/ 	.word	0x000180b0


	//   ....[21]....
        /*00b8*/ 	.word	0x000180f0


	//   ....[22]....
        /*00bc*/ 	.word	0x00018130


	//----- nvinfo : EIATTR_MAX_THREADS
	.align		4
.L_1003:
        /*00c0*/ 	.byte	0x04, 0x05
        /*00c2*/ 	.short	(.L_1005 - .L_1004)
.L_1004:
        /*00c4*/ 	.word	0x00000080
        /*00c8*/ 	.word	0x00000001
        /*00cc*/ 	.word	0x00000001


	//----- nvinfo : EIATTR_CRS_STACK_SIZE
	.align		4
.L_1005:
        /*00d0*/ 	.byte	0x04, 0x1e
        /*00d2*/ 	.short	(.L_1007 - .L_1006)
.L_1006:
        /*00d4*/ 	.word	0x00000000


	//----- nvinfo : EIATTR_CBANK_PARAM_SIZE
	.align		4
.L_1007:
        /*00d8*/ 	.byte	0x03, 0x19
        /*00da*/ 	.short	0x0220


	//----- nvinfo : EIATTR_PARAM_CBANK
	.align		4
        /*00dc*/ 	.byte	0x04, 0x0a
        /*00de*/ 	.short	(.L_1009 - .L_1008)
	.align		4
.L_1008:
        /*00e0*/ 	.word	index@(.nv.constant0._ZN2at6native18elementwise_kernelILi128ELi4EZNS0_15gpu_kernel_implIZZZNS0_17asinh_kernel_cudaERNS_18TensorIteratorBaseEENKUlvE_clEvENKUlvE1_clEvEUlN3c107complexINS7_4HalfEEEE_EEvS4_RKT_EUliE_EEviT1_)
        /*00e4*/ 	.short	0x0210
        /*00e6*/ 	.short	0x0220


	//----- nvinfo : EIATTR_SW_WAR
	.align		4
.L_1009:
        /*00e8*/ 	.byte	0x04, 0x36
        /*00ea*/ 	.short	(.L_1011 - .L_1010)
.L_1010:
        /*00ec*/ 	.word	0x00000008
.L_1011:


//--------------------- .nv.info._ZN2at6native27unrolled_elementwise_kernelIZZZNS0_17asinh_kernel_cudaERNS_18TensorIteratorBaseEENKUlvE_clEvENKUlvE1_clEvEUlN3c107complexINS6_4HalfEEEE_St5arrayIPcLm2EELi4E23TrivialOffsetCalculatorILi1EjESF_NS0_6memory12LoadWithCastILi1EEENSG_13StoreWithCastILi1EEEEEviT_T0_T2_T3_T4_T5_ --------------------------
	.section	.nv.info._ZN2at6native27unrolled_elementwise_kernelIZZZNS0_17asinh_kernel_cudaERNS_18TensorIteratorBaseEENKUlvE_clEvENKUlvE1_clEvEUlN3c107complexINS6_4HalfEEEE_St5arrayIPcLm2EELi4E23TrivialOffsetCalculatorILi1EjESF_NS0_6memory12LoadWithCastILi1EEENSG_13StoreWithCastILi1EEEEEviT_T0_T2_T3_T4_T5_,"",@"SHT_CUDA_INFO"
	.sectionflags	@""
	.align	4


	//----- nvinfo : EIATTR_CUDA_API_VERSION
	.align		4
        /*0000*/ 	.byte	0x04, 0x37
        /*0002*/ 	.short	(.L_1013 - .L_1012)
.L_1012:
        /*0004*/ 	.word	0x00000082


	//----- nvinfo : EIATTR_KPARAM_INFO
	.align		4
.L_1013:
        /*0008*/ 	.byte	0x04, 0x17
        /*000a*/ 	.short	(.L_1015 - .L_1014)
.L_1014:
        /*000c*/ 	.word	0x00000000
        /*0010*/ 	.short	0x0006
        /*0012*/ 	.short	0x0024
        /*0014*/ 	.byte	0x00, 0xf0, 0x21, 0x00


	//----- nvinfo : EIATTR_KPARAM_INFO
	.align		4
.L_1015:
        /*0018*/ 	.byte	0x04, 0x17
        /*001a*/ 	.short	(.L_1017 - .L_1016)
.L_1016:
        /*001c*/ 	.word	0x00000000
        /*0020*/ 	.short	0x0005
        /*0022*/ 	.short	0x001c
        /*0024*/ 	.byte	0x00, 0xf0, 0x21, 0x00


	//----- nvinfo : EIATTR_KPARAM_INFO
	.align		4
.L_1017:
        /*0028*/ 	.byte	0x04, 0x17
        /*002a*/ 	.short	(.L_1019 - .L_1018)
.L_1018:
        /*002c*/ 	.word	0x00000000
        /*0030*/ 	.short	0x0004
        /*0032*/ 	.short	0x0019
        /*0034*/ 	.byte	0x00, 0xf0, 0x05, 0x00


	//----- nvinfo : EIATTR_KPARAM_INFO
	.align		4
.L_1019:
        /*0038*/ 	.byte	0x04, 0x17
        /*003a*/ 	.short	(.L_1021 - .L_1020)
.L_1020:
        /*003c*/ 	.word	0x00000000
        /*0040*/ 	.short	0x0003
        /*0042*/ 	.short	0x0018
        /*0044*/ 	.byte	0x00, 0xf0, 0x05, 0x00


	//----- nvinfo : EIATTR_KPARAM_INFO
	.align		4
.L_1021:
        /*0048*/ 	.byte	0x04, 0x17
        /*004a*/ 	.short	(.L_1023 - .L_1022)
.L_1022:
        /*004c*/ 	.word	0x00000000
        /*0050*/ 	.short	0x0002
        /*0052*/ 	.short	0x0008
        /*0054*/ 	.byte	0x00, 0xf0, 0x41, 0x00


	//----- nvinfo : EIATTR_KPARAM_INFO
	.align		4
.L_1023:
        /*0058*/ 	.byte	0x04, 0x17
        /*005a*/ 	.short	(.L_1025 - .L_1024)
.L_1024:
        /*005c*/ 	.word	0x00000000
        /*0060*/ 	.short	0x0001
        /*0062*/ 	.short	0x0004
        /*0064*/ 	.byte	0x00, 0xf0, 0x05, 0x00


	//----- nvinfo : EIATTR_KPARAM_INFO
	.align		4
.L_1025:
        /*0068*/ 	.byte	0x04, 0x17
        /*006a*/ 	.short	(.L_1027 - .L_1026)
.L_1026:
        /*006c*/ 	.word	0x00000000
        /*0070*/ 	.short	0x0000
        /*0072*/ 	.short	0x0000
        /*0074*/ 	.byte	0x00, 0xf0, 0x11, 0x00


	//----- nvinfo : EIATTR_SPARSE_MMA_MASK
	.align		4
.L_1027:
        /*0078*/ 	.byte	0x03, 0x50
        /*007a*/ 	.short	0x0000


	//----- nvinfo : EIATTR_MAXREG_COUNT
	.align		4
        /*007c*/ 	.byte	0x03, 0x1b
        /*007e*/ 	.short	0x00ff


	//----- nvinfo : EIATTR_EXTERNS
	.align		4
        /*0080*/ 	.byte	0x04, 0x0f
        /*0082*/ 	.short	(.L_1029 - .L_1028)


	//   ....[0]....
	.align		4
.L_1028:
        /*0084*/ 	.word	index@(__assertfail)


	//----- nvinfo : EIATTR_MERCURY_ISA_VERSION
	.align		4
.L_1029:
        /*0088*/ 	.byte	0x03, 0x5f
        /*008a*/ 	.short	0x0101


	//----- nvinfo : EIATTR_SYSCALL_OFFSETS
	.align		4
        /*008c*/ 	.byte	0x04, 0x46
        /*008e*/ 	.short	(.L_1031 - .L_1030)


	//   ....[0]....
.L_1030:
        /*0090*/ 	.word	0x00001170


	//   ....[1]....
        /*0094*/ 	.word	0x00002330


	//   ....[2]....
        /*0098*/ 	.word	0x00003510


	//   ....[3]....
        /*009c*/ 	.word	0x000046c0


	//   ....[4]....
        /*00a0*/ 	.word	0x00010a30


	//   ....[5]....
        /*00a4*/ 	.word	0x00011a60


	//   ....[6]....
        /*00a8*/ 	.word	0x00012a80


	//   ....[7]....
        /*00ac*/ 	.word	0x00013a80


	//----- nvinfo : EIATTR_EXIT_INSTR_OFFSETS
	.align		4
.L_1031:
        /*00b0*/ 	.byte	0x04, 0x1c
        /*00b2*/ 	.short	(.L_1033 - .L_1032)


	//   ....[0]....
.L_1032:
        /*00b4*/ 	.word	0x00012b40


	//   ....[1]....
        /*00b8*/ 	.word	0x00012c90


	//   ....[2]....
        /*00bc*/ 	.word	0x00012cd0


	//   ....[3]....
        /*00c0*/ 	.word	0x00012d70


	//   ....[4]....
        /*00c4*/ 	.word	0x00012db0


	//   ....[5]....
        /*00c8*/ 	.word	0x00012df0


	//   ....[6]....
        /*00cc*/ 	.word	0x00012e80


	//   ....[7]....
        /*00d0*/ 	.word	0x00012ea0


	//   ....[8]....
        /*00d4*/ 	.word	0x00012f40


	//   ....[9]....
        /*00d8*/ 	.word	0x00012f60


	//   ....[10]....
        /*00dc*/ 	.word	0x00012fb0


	//   ....[11]....
        /*00e0*/ 	.word	0x000130b0


	//   ....[12]....
        /*00e4*/ 	.word	0x00013130


	//   ....[13]....
        /*00e8*/ 	.word	0x000132c0


	//   ....[14]....
        /*00ec*/ 	.word	0x00013420


	//   ....[15]....
        /*00f0*/ 	.word	0x00013460


	//   ....[16]....
        /*00f4*/ 	.word	0x00013520


	//   ....[17]....
        /*00f8*/ 	.word	0x000136a0


	//   ....[18]....
        /*00fc*/ 	.word	0x00013820


	//   ....[19]....
        /*0100*/ 	.word	0x00013980


	//   ....[20]....
        /*0104*/ 	.word	0x00013a90


	//   ....[21]....
        /*0108*/ 	.word	0x00013ad0


	//   ....[22]....
        /*010c*/ 	.word	0x00013b10


	//----- nvinfo : EIATTR_MAX_THREADS
	.align		4
.L_1033:
        /*0110*/ 	.byte	0x04, 0x05
        /*0112*/ 	.short	(.L_1035 - .L_1034)
.L_1034:
        /*0114*/ 	.word	0x00000080
        /*0118*/ 	.word	0x00000001
        /*011c*/ 	.word	0x00000001


	//----- nvinfo : EIATTR_CRS_STACK_SIZE
	.align		4
.L_1035:
        /*0120*/ 	.byte	0x04, 0x1e
        /*0122*/ 	.short	(.L_1037 - .L_1036)
.L_1036:
        /*0124*/ 	.word	0x00000000


	//----- nvinfo : EIATTR_CBANK_PARAM_SIZE
	.align		4
.L_1037:
        /*0128*/ 	.byte	0x03, 0x19
        /*012a*/ 	.short	0x002c


	//----- nvinfo : EIATTR_PARAM_CBANK
	.align		4
        /*012c*/ 	.byte	0x04, 0x0a
        /*012e*/ 	.short	(.L_1039 - .L_1038)
	.align		4
.L_1038:
        /*0130*/ 	.word	index@(.nv.constant0._ZN2at6native27unrolled_elementwise_kernelIZZZNS0_17asinh_kernel_cudaERNS_18TensorIteratorBaseEENKUlvE_clEvENKUlvE1_clEvEUlN3c107complexINS6_4HalfEEEE_St5arrayIPcLm2EELi4E23TrivialOffsetCalculatorILi1EjESF_NS0_6memory12LoadWithCastILi1EEENSG_13StoreWithCastILi1EEEEEviT_T0_T2_T3_T4_T5_)
        /*0134*/ 	.short	0x0210
        /*0136*/ 	.short	0x002c


	//----- nvinfo : EIATTR_SW_WAR
	.align		4
.L_1039:
        /*0138*/ 	.byte	0x04, 0x36
        /*013a*/ 	.short	(.L_1041 - .L_1040)
.L_1040:
        /*013c*/ 	.word	0x00000008
.L_1041:


//--------------------- .nv.info._ZN2at6native18elementwise_kernelILi128ELi2EZNS0_22gpu_kernel_impl_nocastIZZZNS0_17asinh_kernel_cudaERNS_18TensorIteratorBaseEENKUlvE_clEvENKUlvE1_clEvEUlN3c107complexINS7_4HalfEEEE_EEvS4_RKT_EUliE_EEviT1_ --------------------------
	.section	.nv.info._ZN2at6native18elementwise_kernelILi128ELi2EZNS0_22gpu_kernel_impl_nocastIZZZNS0_17asinh_kernel_cudaERNS_18TensorIteratorBaseEENKUlvE_clEvENKUlvE1_clEvEUlN3c107complexINS7_4HalfEEEE_EEvS4_RKT_EUliE_EEviT1_,"",@"SHT_CUDA_INFO"
	.sectionflags	@""
	.align	4


	//----- nvinfo : EIATTR_CUDA_API_VERSION
	.align		4
        /*0000*/ 	.byte	0x04, 0x37
        /*0002*/ 	.short	(.L_1043 - .L_1042)
.L_1042:
        /*0004*/ 	.word	0x00000082


	//----- nvinfo : EIATTR_KPARAM_INFO
	.align		4
.L_1043:
        /*0008*/ 	.byte	0x04, 0x17
        /*000a*/ 	.short	(.L_1045 - .L_1044)
.L_1044:
        /*000c*/ 	.word	0x00000000
        /*0010*/ 	.short	0x0001
        /*0012*/ 	.short	0x0008
        /*0014*/ 	.byte	0x00, 0xf0, 0x61, 0x08


	//----- nvinfo : EIATTR_KPARAM_INFO
	.align		4
.L_1045:
        /*0018*/ 	.byte	0x04, 0x17
        /*001a*/ 	.short	(.L_1047 - .L_1046)
.L_1046:
        /*001c*/ 	.word	0x00000000
        /*0020*/ 	.short	0x0000
        /*0022*/ 	.short	0x0000
        /*0024*/ 	.byte	0x00, 0xf0, 0x11, 0x00


	//----- nvinfo : EIATTR_SPARSE_MMA_MASK
	.align		4
.L_1047:
        /*0028*/ 	.byte	0x03, 0x50
        /*002a*/ 	.short	0x0000


	//----- nvinfo : EIATTR_MAXREG_COUNT
	.align		4
        /*002c*/ 	.byte	0x03, 0x1b
        /*002e*/ 	.short	0x0080


	//----- nvinfo : EIATTR_MERCURY_ISA_VERSION
	.align		4
        /*0030*/ 	.byte	0x03, 0x5f
        /*0032*/ 	.short	0x0101


	//----- nvinfo : EIATTR_EXIT_INSTR_OFFSETS
	.align		4
        /*0034*/ 	.byte	0x04, 0x1c
        /*0036*/ 	.short	(.L_1049 - .L_1048)


	//   ....[0]....
.L_1048:
        /*0038*/ 	.word	0x00004000


	//   ....[1]....
        /*003c*/ 	.word	0x00007f40


	//----- nvinfo : EIATTR_MAX_THREADS
	.align		4
.L_1049:
        /*0040*/ 	.byte	0x04, 0x05
        /*0042*/ 	.short	(.L_1051 - .L_1050)
.L_1050:
        /*0044*/ 	.word	0x00000080
        /*0048*/ 	.word	0x00000001
        /*004c*/ 	.word	0x00000001


	//----- nvinfo : EIATTR_CRS_STACK_SIZE
	.align		4
.L_1051:
        /*0050*/ 	.byte	0x04, 0x1e
        /*0052*/ 	.short	(.L_1053 - .L_1052)
.L_1052:
        /*0054*/ 	.word	0x00000000


	//----- nvinfo : EIATTR_CBANK_PARAM_SIZE
	.align		4
.L_1053:
        /*0058*/ 	.byte	0x03, 0x19
        /*005a*/ 	.short	0x0220


	//----- nvinfo : EIATTR_PARAM_CBANK
	.align		4
        /*005c*/ 	.byte	0x04, 0x0a
        /*005e*/ 	.short	(.L_1055 - .L_1054)
	.align		4
.L_1054:
        /*0060*/ 	.word	index@(.nv.constant0._ZN2at6native18elementwise_kernelILi128ELi2EZNS0_22gpu_kernel_impl_nocastIZZZNS0_17asinh_kernel_cudaERNS_18TensorIteratorBaseEENKUlvE_clEvENKUlvE1_clEvEUlN3c107complexINS7_4HalfEEEE_EEvS4_RKT_EUliE_EEviT1_)
        /*0064*/ 	.short	0x0210
        /*0066*/ 	.short	0x0220


	//----- nvinfo : EIATTR_SW_WAR
	.align		4
.L_1055:
        /*0068*/ 	.byte	0x04, 0x36
        /*006a*/ 	.short	(.L_1057 - .L_1056)
.L_1056:
        /*006c*/ 	.word	0x00000008
.L_1057:


//--------------------- .nv.info._ZN2at6native27unrolled_elementwise_kernelIZZZNS0_17asinh_kernel_cudaERNS_18TensorIteratorBaseEENKUlvE_clEvENKUlvE1_clEvEUlN3c107complexINS6_4HalfEEEE_St5arrayIPcLm2EELi4E23TrivialOffsetCalculatorILi1EjESF_NS0_6memory15LoadWithoutCastENSG_16StoreWithoutCastEEEviT_T0_T2_T3_T4_T5_ --------------------------
	.section	.nv.info._ZN2at6native27unrolled_elementwise_kernelIZZZNS0_17asinh_kernel_cudaERNS_18TensorIteratorBaseEENKUlvE_clEvENKUlvE1_clEvEUlN3c107complexINS6_4HalfEEEE_St5arrayIPcLm2EELi4E23TrivialOffsetCalculatorILi1EjESF_NS0_6memory15LoadWithoutCastENSG_16StoreWithoutCastEEEviT_T0_T2_T3_T4_T5_,"",@"SHT_CUDA_INFO"
	.sectionflags	@""
	.align	4


	//----- nvinfo : EIATTR_CUDA_API_VERSION
	.align		4
        /*0000*/ 	.byte	0x04, 0x37
        /*0002*/ 	.short	(.L_1059 - .L_1058)
.L_1058:
        /*0004*/ 	.word	0x00000082


	//----- nvinfo : EIATTR_KPARAM_INFO
	.align		4
.L_1059:
        /*0008*/ 	.byte	0x04, 0x17
        /*000a*/ 	.short	(.L_1061 - .L_1060)
.L_1060:
        /*000c*/ 	.word	0x00000000
        /*0010*/ 	.short	0x0006
        /*0012*/ 	.short	0x001b
        /*0014*/ 	.byte	0x00, 0xf0, 0x05, 0x00


	//----- nvinfo : EIATTR_KPARAM_INFO
	.align		4
.L_1061:
        /*0018*/ 	.byte	0x04, 0x17
        /*001a*/ 	.short	(.L_1063 - .L_1062)
.L_1062:
        /*001c*/ 	.word	0x00000000
        /*0020*/ 	.short	0x0005
        /*0022*/ 	.short	0x001a
        /*0024*/ 	.byte	0x00, 0xf0, 0x05, 0x00


	//----- nvinfo : EIATTR_KPARAM_INFO
	.align		4
.L_1063:
        /*0028*/ 	.byte	0x04, 0x17
        /*002a*/ 	.short	(.L_1065 - .L_1064)
.L_1064:
        /*002c*/ 	.word	0x00000000
        /*0030*/ 	.short	0x0004
        /*0032*/ 	.short	0x0019
        /*0034*/ 	.byte	0x00, 0xf0, 0x05, 0x00


	//----- nvinfo : EIATTR_KPARAM_INFO
	.align		4
.L_1065:
        /*0038*/ 	.byte	0x04, 0x17
        /*003a*/ 	.short	(.L_1067 - .L_1066)
.L_1066:
        /*003c*/ 	.word	0x00000000
        /*0040*/ 	.short	0x0003
        /*0042*/ 	.short	0x0018
        /*0044*/ 	.byte	0x00, 0xf0, 0x05, 0x00


	//----- nvinfo : EIATTR_KPARAM_INFO
	.align		4
.L_1067:
        /*0048*/ 	.byte	0x04, 0x17
        /*004a*/ 	.short	(.L_1069 - .L_1068)
.L_1068:
        /*004c*/ 	.word	0x00000000
        /*0050*/ 	.short	0x0002
        /*0052*/ 	.short	0x0008
        /*0054*/ 	.byte	0x00, 0xf0, 0x41, 0x00


	//----- nvinfo : EIATTR_KPARAM_INFO
	.align		4
.L_1069:
        /*0058*/ 	.byte	0x04, 0x17
        /*005a*/ 	.short	(.L_1071 - .L_1070)
.L_1070:
        /*005c*/ 	.word	0x00000000
        /*0060*/ 	.short	0x0001
        /*0062*/ 	.short	0x0004
        /*0064*/ 	.byte	0x00, 0xf0, 0x05, 0x00


	//----- nvinfo : EIATTR_KPARAM_INFO
	.align		4
.L_1071:
        /*0068*/ 	.byte	0x04, 0x17
        /*006a*/ 	.short	(.L_1073 - .L_1072)
.L_1072:
        /*006c*/ 	.word	0x00000000
        /*0070*/ 	.short	0x0000
        /*0072*/ 	.short	0x0000
        /*0074*/ 	.byte	0x00, 0xf0, 0x11, 0x00


	//----- nvinfo : EIATTR_SPARSE_MMA_MASK
	.align		4
.L_1073:
        /*0078*/ 	.byte	0x03, 0x50
        /*007a*/ 	.short	0x0000


	//----- nvinfo : EIATTR_MAXREG_COUNT
	.align		4
        /*007c*/ 	.byte	0x03, 0x1b
        /*007e*/ 	.short	0x00ff


	//----- nvinfo : EIATTR_MERCURY_ISA_VERSION
	.align		4
        /*0080*/ 	.byte	0x03, 0x5f
        /*0082*/ 	.short	0x0101


	//----- nvinfo : EIATTR_EXIT_INSTR_OFFSETS
	.align		4
        /*0084*/ 	.byte	0x04, 0x1c
        /*0086*/ 	.short	(.L_1075 - .L_1074)


	//   ....[0]....
.L_1074:
        /*0088*/ 	.word	0x0000b3c0


	//   ....[1]....
        /*008c*/ 	.word	0x0000b420


	//----- nvinfo : EIATTR_MAX_THREADS
	.align		4
.L_1075:
        /*0090*/ 	.byte	0x04, 0x05
        /*0092*/ 	.short	(.L_1077 - .L_1076)
.L_1076:
        /*0094*/ 	.word	0x00000080
        /*0098*/ 	.word	0x00000001
        /*009c*/ 	.word	0x00000001


	//----- nvinfo : EIATTR_CRS_STACK_SIZE
	.align		4
.L_1077:
        /*00a0*/ 	.byte	0x04, 0x1e
        /*00a2*/ 	.short	(.L_1079 - .L_1078)
.L_1078:
        /*00a4*/ 	.word	0x00000000


	//----- nvinfo : EIATTR_CBANK_PARAM_SIZE
	.align		4
.L_1079:
        /*00a8*/ 	.byte	0x03, 0x19
        /*00aa*/ 	.short	0x001c


	//----- nvinfo : EIATTR_PARAM_CBANK
	.align		4
        /*00ac*/ 	.byte	0x04, 0x0a
        /*00ae*/ 	.short	(.L_1081 - .L_1080)
	.align		4
.L_1080:
        /*00b0*/ 	.word	index@(.nv.constant0._ZN2at6native27unrolled_elementwise_kernelIZZZNS0_17asinh_kernel_cudaERNS_18TensorIteratorBaseEENKUlvE_clEvENKUlvE1_clEvEUlN3c107complexINS6_4HalfEEEE_St5arrayIPcLm2EELi4E23TrivialOffsetCalculatorILi1EjESF_NS0_6memory15LoadWithoutCastENSG_16StoreWithoutCastEEEviT_T0_T2_T3_T4_T5_)
        /*00b4*/ 	.short	0x0210
        /*00b6*/ 	.short	0x001c


	//----- nvinfo : EIATTR_SW_WAR
	.align		4
.L_1081:
        /*00b8*/ 	.byte	0x04, 0x36
        /*00ba*/ 	.short	(.L_1083 - .L_1082)
.L_1082:
        /*00bc*/ 	.word	0x00000008
.L_1083:


//--------------------- .nv.info._ZN2at6native29vectorized_elementwise_kernelILi2EZZZNS0_17asinh_kernel_cudaERNS_18TensorIteratorBaseEENKUlvE_clEvENKUlvE1_clEvEUlN3c107complexINS6_4HalfEEEE_St5arrayIPcLm2EEEEviT0_T1_ --------------------------
	.section	.nv.info._ZN2at6native29vectorized_elementwise_kernelILi2EZZZNS0_17asinh_kernel_cudaERNS_18TensorIteratorBaseEENKUlvE_clEvENKUlvE1_clEvEUlN3c107complexINS6_4HalfEEEE_St5arrayIPcLm2EEEEviT0_T1_,"",@"SHT_CUDA_INFO"
	.sectionflags	@""
	.align	4


	//----- nvinfo : EIATTR_CUDA_API_VERSION
	.align		4
        /*0000*/ 	.byte	0x04, 0x37
        /*0002*/ 	.short	(.L_1085 - .L_1084)
.L_1084:
        /*0004*/ 	.word	0x00000082


	//----- nvinfo : EIATTR_KPARAM_INFO
	.align		4
.L_1085:
        /*0008*/ 	.byte	0x04, 0x17
        /*000a*/ 	.short	(.L_1087 - .L_1086)
.L_1086:
        /*000c*/ 	.word	0x00000000
        /*0010*/ 	.short	0x0002
        /*0012*/ 	.short	0x0008
        /*0014*/ 	.byte	0x00, 0xf0, 0x41, 0x00


	//----- nvinfo : EIATTR_KPARAM_INFO
	.align		4
.L_1087:
        /*0018*/ 	.byte	0x04, 0x17
        /*001a*/ 	.short	(.L_1089 - .L_1088)
.L_1088:
        /*001c*/ 	.word	0x00000000
        /*0020*/ 	.short	0x0001
        /*0022*/ 	.short	0x0004
        /*0024*/ 	.byte	0x00, 0xf0, 0x05, 0x00


	//----- nvinfo : EIATTR_KPARAM_INFO
	.align		4
.L_1089:
        /*0028*/ 	.byte	0x04, 0x17
        /*002a*/ 	.short	(.L_1091 - .L_1090)
.L_1090:
        /*002c*/ 	.word	0x00000000
        /*0030*/ 	.short	0x0000
        /*0032*/ 	.short	0x0000
        /*0034*/ 	.byte	0x00, 0xf0, 0x11, 0x00


	//----- nvinfo : EIATTR_SPARSE_MMA_MASK
	.align		4
.L_1091:
        /*0038*/ 	.byte	0x03, 0x50
        /*003a*/ 	.short	0x0000


	//----- nvinfo : EIATTR_MAXREG_COUNT
	.align		4
        /*003c*/ 	.byte	0x03, 0x1b
        /*003e*/ 	.short	0x00ff


	//----- nvinfo : EIATTR_MERCURY_ISA_VERSION
	.align		4
        /*0040*/ 	.byte	0x03, 0x5f
        /*0042*/ 	.short	0x0101


	//----- nvinfo : EIATTR_EXIT_INSTR_OFFSETS
	.align		4
        /*0044*/ 	.byte	0x04, 0x1c
        /*0046*/ 	.short	(.L_1093 - .L_1092)


	//   ....[0]....
.L_1092:
        /*0048*/ 	.word	0x00015be0


	//   ....[1]....
        /*004c*/ 	.word	0x0002c070


	//   ....[2]....
        /*0050*/ 	.word	0x0002c0d0


	//----- nvinfo : EIATTR_MAX_THREADS
	.align		4
.L_1093:
        /*0054*/ 	.byte	0x04, 0x05
        /*0056*/ 	.short	(.L_1095 - .L_1094)
.L_1094:
        /*0058*/ 	.word	0x00000080
        /*005c*/ 	.word	0x00000001
        /*0060*/ 	.word	0x00000001


	//----- nvinfo : EIATTR_CRS_STACK_SIZE
	.align		4
.L_1095:
        /*0064*/ 	.byte	0x04, 0x1e
        /*0066*/ 	.short	(.L_1097 - .L_1096)
.L_1096:
        /*0068*/ 	.word	0x00000000


	//----- nvinfo : EIATTR_CBANK_PARAM_SIZE
	.align		4
.L_1097:
        /*006c*/ 	.byte	0x03, 0x19
        /*006e*/ 	.short	0x0018


	//----- nvinfo : EIATTR_PARAM_CBANK
	.align		4
        /*0070*/ 	.byte	0x04, 0x0a
        /*0072*/ 	.short	(.L_1099 - .L_1098)
	.align		4
.L_1098:
        /*0074*/ 	.word	index@(.nv.constant0._ZN2at6native29vectorized_elementwise_kernelILi2EZZZNS0_17asinh_kernel_cudaERNS_18TensorIteratorBaseEENKUlvE_clEvENKUlvE1_clEvEUlN3c107complexINS6_4HalfEEEE_St5arrayIPcLm2EEEEviT0_T1_)
        /*0078*/ 	.short	0x0210
        /*007a*/ 	.short	0x0018


	//----- nvinfo : EIATTR_SW_WAR
	.align		4
.L_1099:
        /*007c*/ 	.byte	0x04, 0x36
        /*007e*/ 	.short	(.L_1101 - .L_1100)
.L_1100:
        /*0080*/ 	.word	0x00000008
.L_1101:


//--------------------- .nv.info._ZN2at6native29vectorized_elementwise_kernelILi4EZZZNS0_17asinh_kernel_cudaERNS_18TensorIteratorBaseEENKUlvE_clEvENKUlvE1_clEvEUlN3c107complexINS6_4HalfEEEE_St5arrayIPcLm2EEEEviT0_T1_ --------------------------
	.section	.nv.info._ZN2at6native29vectorized_elementwise_kernelILi4EZZZNS0_17asinh_kernel_cudaERNS_18TensorIteratorBaseEENKUlvE_clEvENKUlvE1_clEvEUlN3c107complexINS6_4HalfEEEE_St5arrayIPcLm2EEEEviT0_T1_,"",@"SHT_CUDA_INFO"
	.sectionflags	@""
	.align	4


	//----- nvinfo : EIATTR_CUDA_API_VERSION
	.align		4
        /*0000*/ 	.byte	0x04, 0x37
        /*0002*/ 	.short	(.L_1103 - .L_1102)
.L_1102:
        /*0004*/ 	.word	0x00000082


	//----- nvinfo : EIATTR_KPARAM_INFO
	.align		4
.L_1103:
        /*0008*/ 	.byte	0x04, 0x17
        /*000a*/ 	.short	(.L_1105 - .L_1104)
.L_1104:
        /*000c*/ 	.word	0x00000000
        /*0010*/ 	.short	0x0002
        /*0012*/ 	.short	0x0008
        /*0014*/ 	.byte	0x00, 0xf0, 0x41, 0x00


	//----- nvinfo : EIATTR_KPARAM_INFO
	.align		4
.L_1105:
        /*0018*/ 	.byte	0x04, 0x17
        /*001a*/ 	.short	(.L_1107 - .L_1106)
.L_1106:
        /*001c*/ 	.word	0x00000000
        /*0020*/ 	.short	0x0001
        /*0022*/ 	.short	0x0004
        /*0024*/ 	.byte	0x00, 0xf0, 0x05, 0x00


	//----- nvinfo : EIATTR_KPARAM_INFO
	.align		4
.L_1107:
        /*0028*/ 	.byte	0x04, 0x17
        /*002a*/ 	.short	(.L_1109 - .L_1108)
.L_1108:
        /*002c*/ 	.word	0x00000000
        /*0030*/ 	.short	0x0000
        /*0032*/ 	.short	0x0000
        /*0034*/ 	.byte	0x00, 0xf0, 0x11, 0x00


	//----- nvinfo : EIATTR_SPARSE_MMA_MASK
	.align		4
.L_1109:
        /*0038*/ 	.byte	0x03, 0x50
        /*003a*/ 	.short	0x0000


	//----- nvinfo : EIATTR_MAXREG_COUNT
	.align		4
        /*003c*/ 	.byte	0x03, 0x1b
        /*003e*/ 	.short	0x00ff


	//----- nvinfo : EIATTR_MERCURY_ISA_VERSION
	.align		4
        /*0040*/ 	.byte	0x03, 0x5f
        /*0042*/ 	.short	0x0101


	//----- nvinfo : EIATTR_EXIT_INSTR_OFFSETS
	.align		4
        /*0044*/ 	.byte	0x04, 0x1c
        /*0046*/ 	.short	(.L_1111 - .L_1110)


	//   ....[0]....
.L_1110:
        /*0048*/ 	.word	0x00015b70


	//   ....[1]....
        /*004c*/ 	.word	0x0002bff0


	//   ....[2]....
        /*0050*/ 	.word	0x0002c050


	//----- nvinfo : EIATTR_MAX_THREADS
	.align		4
.L_1111:
        /*0054*/ 	.byte	0x04, 0x05
        /*0056*/ 	.short	(.L_1113 - .L_1112)
.L_1112:
        /*0058*/ 	.word	0x00000080
        /*005c*/ 	.word	0x00000001
        /*0060*/ 	.word	0x00000001


	//----- nvinfo : EIATTR_CRS_STACK_SIZE
	.align		4
.L_1113:
        /*0064*/ 	.byte	0x04, 0x1e
        /*0066*/ 	.short	(.L_1115 - .L_1114)
.L_1114:
        /*0068*/ 	.word	0x00000000


	//----- nvinfo : EIATTR_CBANK_PARAM_SIZE
	.align		4
.L_1115:
        /*006c*/ 	.byte	0x03, 0x19
        /*006e*/ 	.short	0x0018


	//----- nvinfo : EIATTR_PARAM_CBANK
	.align		4
        /*0070*/ 	.byte	0x04, 0x0a
        /*0072*/ 	.short	(.L_1117 - .L_1116)
	.align		4
.L_1116:
        /*0074*/ 	.word	index@(.nv.constant0._ZN2at6native29vectorized_elementwise_kernelILi4EZZZNS0_17asinh_kernel_cudaERNS_18TensorIteratorBaseEENKUlvE_clEvENKUlvE1_clEvEUlN3c107complexINS6_4HalfEEEE_St5arrayIPcLm2EEEEviT0_T1_)
        /*0078*/ 	.short	0x0210
        /*007a*/ 	.short	0x0018


	//----- nvinfo : EIATTR_SW_WAR
	.align		4
.L_1117:
        /*007c*/ 	.byte	0x04, 0x36
        /*007e*/ 	.short	(.L_1119 - .L_1118)
.L_1118:
        /*0080*/ 	.word	0x00000008
.L_1119:


//--------------------- .nv.info._ZN2at6native29vectorized_elementwise_kernelILi8EZZZNS0_17asinh_kernel_cudaERNS_18TensorIteratorBaseEENKUlvE_clEvENKUlvE1_clEvEUlN3c107complexINS6_4HalfEEEE_St5arrayIPcLm2EEEEviT0_T1_ --------------------------
	.section	.nv.info._ZN2at6native29vectorized_elementwise_kernelILi8EZZZNS0_17asinh_kernel_cudaERNS_18TensorIteratorBaseEENKUlvE_clEvENKUlvE1_clEvEUlN3c107complexINS6_4HalfEEEE_St5arrayIPcLm2EEEEviT0_T1_,"",@"SHT_CUDA_INFO"
	.sectionflags	@""
	.align	4


	//----- nvinfo : EIATTR_CUDA_API_VERSION
	.align		4
        /*0000*/ 	.byte	0x04, 0x37
        /*0002*/ 	.short	(.L_1121 - .L_1120)
.L_1120:
        /*0004*/ 	.word	0x00000082


	//----- nvinfo : EIATTR_KPARAM_INFO
	.align		4
.L_1121:
        /*0008*/ 	.byte	0x04, 0x17
        /*000a*/ 	.short	(.L_1123 - .L_1122)
.L_1122:
        /*000c*/ 	.word	0x00000000
        /*0010*/ 	.short	0x0002
        /*0012*/ 	.short	0x0008
        /*0014*/ 	.byte	0x00, 0xf0, 0x41, 0x00


	//----- nvinfo : EIATTR_KPARAM_INFO
	.align		4
.L_1123:
        /*0018*/ 	.byte	0x04, 0x17
        /*001a*/ 	.short	(.L_1125 - .L_1124)
.L_1124:
        /*001c*/ 	.word	0x00000000
        /*0020*/ 	.short	0x0001
        /*0022*/ 	.short	0x0004
        /*0024*/ 	.byte	0x00, 0xf0, 0x05, 0x00


	//----- nvinfo : EIATTR_KPARAM_INFO
	.align		4
.L_1125:
        /*0028*/ 	.byte	0x04, 0x17
        /*002a*/ 	.short	(.L_1127 - .L_1126)
.L_1126:
        /*002c*/ 	.word	0x00000000
        /*0030*/ 	.short	0x0000
        /*0032*/ 	.short	0x0000
        /*0034*/ 	.byte	0x00, 0xf0, 0x11, 0x00


	//----- nvinfo : EIATTR_SPARSE_MMA_MASK
	.align		4
.L_1127:
        /*0038*/ 	.byte	0x03, 0x50
        /*003a*/ 	.short	0x0000


	//----- nvinfo : EIATTR_MAXREG_COUNT
	.align		4
        /*003c*/ 	.byte	0x03, 0x1b
        /*003e*/ 	.short	0x00ff


	//----- nvinfo : EIATTR_MERCURY_ISA_VERSION
	.align		4
        /*0040*/ 	.byte	0x03, 0x5f
        /*0042*/ 	.short	0x0101


	//----- nvinfo : EIATTR_EXIT_INSTR_OFFSETS
	.align		4
        /*0044*/ 	.byte	0x04, 0x1c
        /*0046*/ 	.short	(.L_1129 - .L_1128)


	//   ....[0]....
.L_1128:
        /*0048*/ 	.word	0x00015b70


	//   ....[1]....
        /*004c*/ 	.word	0x0002bff0


	//   ....[2]....
        /*0050*/ 	.word	0x0002c050


	//----- nvinfo : EIATTR_MAX_THREADS
	.align		4
.L_1129:
        /*0054*/ 	.byte	0x04, 0x05
        /*0056*/ 	.short	(.L_1131 - .L_1130)
.L_1130:
        /*0058*/ 	.word	0x00000080
        /*005c*/ 	.word	0x00000001
        /*0060*/ 	.word	0x00000001


	//----- nvinfo : EIATTR_CRS_STACK_SIZE
	.align		4
.L_1131:
        /*0064*/ 	.byte	0x04, 0x1e
        /*0066*/ 	.short	(.L_1133 - .L_1132)
.L_1132:
        /*0068*/ 	.word	0x00000000


	//----- nvinfo : EIATTR_CBANK_PARAM_SIZE
	.align		4
.L_1133:
        /*006c*/ 	.byte	0x03, 0x19
        /*006e*/ 	.short	0x0018


	//----- nvinfo : EIATTR_PARAM_CBANK
	.align		4
        /*0070*/ 	.byte	0x04, 0x0a
        /*0072*/ 	.short	(.L_1135 - .L_1134)
	.align		4
.L_1134:
        /*0074*/ 	.word	index@(.nv.constant0._ZN2at6native29vectorized_elementwise_kernelILi8EZZZNS0_17asinh_kernel_cudaERNS_18TensorIteratorBaseEENKUlvE_clEvENKUlvE1_clEvEUlN3c107complexINS6_4HalfEEEE_St5arrayIPcLm2EEEEviT0_T1_)
        /*0078*/ 	.short	0x0210
        /*007a*/ 	.short	0x0018


	//----- nvinfo : EIATTR_SW_WAR
	.align		4
.L_1135:
        /*007c*/ 	.byte	0x04, 0x36
        /*007e*/ 	.short	(.L_1137 - .L_1136)
.L_1136:
        /*0080*/ 	.word	0x00000008
.L_1137:


//--------------------- .nv.info._ZN2at6native18elementwise_kernelILi128ELi4EZNS0_15gpu_kernel_implIZZZNS0_17asinh_kernel_cudaERNS_18TensorIteratorBaseEENKUlvE_clEvENKUlvE0_clEvEUlN3c107complexIfEEE_EEvS4_RKT_EUliE_EEviT1_ --------------------------
	.section	.nv.info._ZN2at6native18elementwise_kernelILi128ELi4EZNS0_15gpu_kernel_implIZZZNS0_17asinh_kernel_cudaERNS_18TensorIteratorBaseEENKUlvE_clEvENKUlvE0_clEvEUlN3c107complexIfEEE_EEvS4_RKT_EUliE_EEviT1_,"",@"SHT_CUDA_INFO"
	.sectionflags	@""
	.align	4


	//----- nvinfo : EIATTR_CUDA_API_VERSION
	.align		4
        /*0000*/ 	.byte	0x04, 0x37
        /*0002*/ 	.short	(.L_1139 - .L_1138)
.L_1138:
        /*0004*/ 	.word	0x00000082


	//----- nvinfo : EIATTR_KPARAM_INFO
	.align		4
.L_1139:
        /*0008*/ 	.byte	0x04, 0x17
        /*000a*/ 	.short	(.L_1141 - .L_1140)
.L_1140:
        /*000c*/ 	.word	0x00000000
        /*0010*/ 	.short	0x0001
        /*0012*/ 	.short	0x0008
        /*0014*/ 	.byte	0x00, 0xf0, 0x61, 0x08


	//----- nvinfo : EIATTR_KPARAM_INFO
	.align		4
.L_1141:
        /*0018*/ 	.byte	0x04, 0x17
        /*001a*/ 	.short	(.L_1143 - .L_1142)
.L_1142:
        /*001c*/ 	.word	0x00000000
        /*0020*/ 	.short	0x0000
        /*0022*/ 	.short	0x0000
        /*0024*/ 	.byte	0x00, 0xf0, 0x11, 0x00


	//----- nvinfo : EIATTR_SPARSE_MMA_MASK
	.align		4
.L_1143:
        /*0028*/ 	.byte	0x03, 0x50
        /*002a*/ 	.short	0x0000


	//----- nvinfo : EIATTR_MAXREG_COUNT
	.align		4
        /*002c*/ 	.byte	0x03, 0x1b
        /*002e*/ 	.short	0x0080


	//----- nvinfo : EIATTR_EXTERNS
	.align		4
        /*0030*/ 	.byte	0x04, 0x0f
        /*0032*/ 	.short	(.L_1145 - .L_1144)


	//   ....[0]....
	.align		4
.L_1144:
        /*0034*/ 	.word	index@(__assertfail)


	//----- nvinfo : EIATTR_MERCURY_ISA_VERSION
	.align		4
.L_1145:
        /*0038*/ 	.byte	0x03, 0x5f
        /*003a*/ 	.short	0x0101


	//----- nvinfo : EIATTR_SYSCALL_OFFSETS
	.align		4
        /*003c*/ 	.byte	0x04, 0x46
        /*003e*/ 	.short	(.L_1147 - .L_1146)


	//   ....[0]....
.L_1146:
        /*0040*/ 	.word	0x00002250


	//   ....[1]....
        /*0044*/ 	.word	0x00005ce0


	//   ....[2]....
        /*0048*/ 	.word	0x00007fb0


	//   ....[3]....
        /*004c*/ 	.word	0x0000ba10


	//   ....[4]....
        /*0050*/ 	.word	0x0000dcd0


	//   ....[5]....
        /*0054*/ 	.word	0x00011730


	//   ....[6]....
        /*0058*/ 	.word	0x000139e0


	//   ....[7]....
        /*005c*/ 	.word	0x00017440


	//----- nvinfo : EIATTR_EXIT_INSTR_OFFSETS
	.align		4
.L_1147:
        /*0060*/ 	.byte	0x04, 0x1c
        /*0062*/ 	.short	(.L_1149 - .L_1148)


	//   ....[0]....
.L_1148:
        /*0064*/ 	.word	0x000117e0


	//   ....[1]....
        /*0068*/ 	.word	0x00016750


	//   ....[2]....
        /*006c*/ 	.word	0x00016790


	//   ....[3]....
        /*0070*/ 	.word	0x00016820


	//   ....[4]....
        /*0074*/ 	.word	0x00016850


	//   ....[5]....
        /*0078*/ 	.word	0x00016880


	//   ....[6]....
        /*007c*/ 	.word	0x00016900


	//   ....[7]....
        /*0080*/ 	.word	0x00016930


	//   ....[8]....
        /*0084*/ 	.word	0x000169b0


	//   ....[9]....
        /*0088*/ 	.word	0x000169e0


	//   ....[10]....
        /*008c*/ 	.word	0x00016a20


	//   ....[11]....
        /*0090*/ 	.word	0x00016b00


	//   ....[12]....
        /*0094*/ 	.word	0x00016b60


	//   ....[13]....
        /*0098*/ 	.word	0x00016ce0


	//   ....[14]....
        /*009c*/ 	.word	0x00016e30


	//   ....[15]....
        /*00a0*/ 	.word	0x00016e60


	//   ....[16]....
        /*00a4*/ 	.word	0x00016f10


	//   ....[17]....
        /*00a8*/ 	.word	0x00017080


	//   ....[18]....
        /*00ac*/ 	.word	0x000171f0


	//   ....[19]....
        /*00b0*/ 	.word	0x00017340


	//   ....[20]....
        /*00b4*/ 	.word	0x00017450


	//   ....[21]....
        /*00b8*/ 	.word	0x00017480


	//   ....[22]....
        /*00bc*/ 	.word	0x000174b0


	//----- nvinfo : EIATTR_MAX_THREADS
	.align		4
.L_1149:
        /*00c0*/ 	.byte	0x04, 0x05
        /*00c2*/ 	.short	(.L_1151 - .L_1150)
.L_1150:
        /*00c4*/ 	.word	0x00000080
        /*00c8*/ 	.word	0x00000001
        /*00cc*/ 	.word	0x00000001


	//----- nvinfo : EIATTR_CRS_STACK_SIZE
	.align		4
.L_1151:
        /*00d0*/ 	.byte	0x04, 0x1e
        /*00d2*/ 	.short	(.L_1153 - .L_1152)
.L_1152:
        /*00d4*/ 	.word	0x00000000


	//----- nvinfo : EIATTR_CBANK_PARAM_SIZE
	.align		4
.L_1153:
        /*00d8*/ 	.byte	0x03, 0x19
        /*00da*/ 	.short	0x0220


	//----- nvinfo : EIATTR_PARAM_CBANK
	.align		4
        /*00dc*/ 	.byte	0x04, 0x0a
        /*00de*/ 	.short	(.L_1155 - .L_1154)
	.align		4
.L_1154:
        /*00e0*/ 	.word	index@(.nv.constant0._ZN2at6native18elementwise_kernelILi128ELi4EZNS0_15gpu_kernel_implIZZZNS0_17asinh_kernel_cudaERNS_18TensorIteratorBaseEENKUlvE_clEvENKUlvE0_clEvEUlN3c107complexIfEEE_EEvS4_RKT_EUliE_EEviT1_)
        /*00e4*/ 	.short	0x0210
        /*00e6*/ 	.short	0x0220


	//----- nvinfo : EIATTR_SW_WAR
	.align		4
.L_1155:
        /*00e8*/ 	.byte	0x04, 0x36
        /*00ea*/ 	.short	(.L_1157 - .L_1156)
.L_1156:
        /*00ec*/ 	.word	0x00000008
.L_1157:


//--------------------- .nv.info._ZN2at6native27unrolled_elementwise_kernelIZZZNS0_17asinh_kernel_cudaERNS_18TensorIteratorBaseEENKUlvE_clEvENKUlvE0_clEvEUlN3c107complexIfEEE_St5arrayIPcLm2EELi4E23TrivialOffsetCalculatorILi1EjESE_NS0_6memory12LoadWithCastILi1EEENSF_13StoreWithCastILi1EEEEEviT_T0_T2_T3_T4_T5_ --------------------------
	.section	.nv.info._ZN2at6native27unrolled_elementwise_kernelIZZZNS0_17asinh_kernel_cudaERNS_18TensorIteratorBaseEENKUlvE_clEvENKUlvE0_clEvEUlN3c107complexIfEEE_St5arrayIPcLm2EELi4E23TrivialOffsetCalculatorILi1EjESE_NS0_6memory12LoadWithCastILi1EEENSF_13StoreWithCastILi1EEEEEviT_T0_T2_T3_T4_T5_,"",@"SHT_CUDA_INFO"
	.sectionflags	@""
	.align	4


	//----- nvinfo : EIATTR_CUDA_API_VERSION
	.align		4
        /*0000*/ 	.byte	0x04, 0x37
        /*0002*/ 	.short	(.L_1159 - .L_1158)
.L_1158:
        /*0004*/ 	.word	0x00000082


	//----- nvinfo : EIATTR_KPARAM_INFO
	.align		4
.L_1159:
        /*0008*/ 	.byte	0x04, 0x17
        /*000a*/ 	.short	(.L_1161 - .L_1160)
.L_1160:
        /*000c*/ 	.word	0x00000000
        /*0010*/ 	.short	0x0006
        /*0012*/ 	.short	0x0024
        /*0014*/ 	.byte	0x00, 0xf0, 0x21, 0x00


	//----- nvinfo : EIATTR_KPARAM_INFO
	.align		4
.L_1161:
        /*0018*/ 	.byte	0x04, 0x17
        /*001a*/ 	.short	(.L_1163 - .L_1162)
.L_1162:
        /*001c*/ 	.word	0x00000000
        /*0020*/ 	.short	0x0005
        /*0022*/ 	.short	0x001c
        /*0024*/ 	.byte	0x00, 0xf0, 0x21, 0x00


	//----- nvinfo : EIATTR_KPARAM_INFO
	.align		4
.L_1163:
        /*0028*/ 	.byte	0x04, 0x17
        /*002a*/ 	.short	(.L_1165 - .L_1164)
.L_1164:
        /*002c*/ 	.word	0x00000000
        /*0030*/ 	.short	0x0004
        /*0032*/ 	.short	0x0019
        /*0034*/ 	.byte	0x00, 0xf0, 0x05, 0x00


	//----- nvinfo : EIATTR_KPARAM_INFO
	.align		4
.L_1165:
        /*0038*/ 	.byte	0x04, 0x17
        /*003a*/ 	.short	(.L_1167 - .L_1166)
.L_1166:
        /*003c*/ 	.word	0x00000000
        /*0040*/ 	.short	0x0003
        /*0042*/ 	.short	0x0018
        /*0044*/ 	.byte	0x00, 0xf0, 0x05, 0x00


	//----- nvinfo : EIATTR_KPARAM_INFO
	.align		4
.L_1167:
        /*0048*/ 	.byte	0x04, 0x17
        /*004a*/ 	.short	(.L_1169 - .L_1168)
.L_1168:
        /*004c*/ 	.word	0x00000000
        /*0050*/ 	.short	0x0002
        /*0052*/ 	.short	0x0008
        /*0054*/ 	.byte	0x00, 0xf0, 0x41, 0x00


	//----- nvinfo : EIATTR_KPARAM_INFO
	.align		4
.L_1169:
        /*0058*/ 	.byte	0x04, 0x17
        /*005a*/ 	.short	(.L_1171 - .L_1170)
.L_1170:
        /*005c*/ 	.word	0x00000000
        /*0060*/ 	.short	0x0001
        /*0062*/ 	.short	0x0004
        /*0064*/ 	.byte	0x00, 0xf0, 0x05, 0x00


	//----- nvinfo : EIATTR_KPARAM_INFO
	.align		4
.L_1171:
        /*0068*/ 	.byte	0x04, 0x17
        /*006a*/ 	.short	(.L_1173 - .L_1172)
.L_1172:
        /*006c*/ 	.word	0x00000000
        /*0070*/ 	.short	0x0000
        /*0072*/ 	.short	0x0000
        /*0074*/ 	.byte	0x00, 0xf0, 0x11, 0x00


	//----- nvinfo : EIATTR_SPARSE_MMA_MASK
	.align		4
.L_1173:
        /*0078*/ 	.byte	0x03, 0x50
        /*007a*/ 	.short	0x0000


	//----- nvinfo : EIATTR_MAXREG_COUNT
	.align		4
        /*007c*/ 	.byte	0x03, 0x1b
        /*007e*/ 	.short	0x00ff


	//----- nvinfo : EIATTR_EXTERNS
	.align		4
        /*0080*/ 	.byte	0x04, 0x0f
        /*0082*/ 	.short	(.L_1175 - .L_1174)


	//   ....[0]....
	.align		4
.L_1174:
        /*0084*/ 	.word	index@(__assertfail)


	//----- nvinfo : EIATTR_MERCURY_ISA_VERSION
	.align		4
.L_1175:
        /*0088*/ 	.byte	0x03, 0x5f
        /*008a*/ 	.short	0x0101


	//----- nvinfo : EIATTR_SYSCALL_OFFSETS
	.align		4
        /*008c*/ 	.byte	0x04, 0x46
        /*008e*/ 	.short	(.L_1177 - .L_1176)


	//   ....[0]....
.L_1176:
        /*0090*/ 	.word	0x00000fd0


	//   ....[1]....
        /*0094*/ 	.word	0x00001fe0


	//   ....[2]....
        /*0098*/ 	.word	0x00003000


	//   ....[3]....
        /*009c*/ 	.word	0x00003ff0


	//   ....[4]....
        /*00a0*/ 	.word	0x00010200


	//   ....[5]....
        /*00a4*/ 	.word	0x00011100


	//   ....[6]....
        /*00a8*/ 	.word	0x00011ff0


	//   ....[7]....
        /*00ac*/ 	.word	0x00012ec0


	//----- nvinfo : EIATTR_EXIT_INSTR_OFFSETS
	.align		4
.L_1177:
        /*00b0*/ 	.byte	0x04, 0x1c
        /*00b2*/ 	.short	(.L_1179 - .L_1178)


	//   ....[0]....
.L_1178:
        /*00b4*/ 	.word	0x00012090


	//   ....[1]....
        /*00b8*/ 	.word	0x000121d0


	//   ....[2]....
        /*00bc*/ 	.word	0x00012210


	//   ....[3]....
        /*00c0*/ 	.word	0x000122a0


	//   ....[4]....
        /*00c4*/ 	.word	0x000122d0


	//   ....[5]....
        /*00c8*/ 	.word	0x00012300


	//   ....[6]....
        /*00cc*/ 	.word	0x00012380


	//   ....[7]....
        /*00d0*/ 	.word	0x000123b0


	//   ....[8]....
        /*00d4*/ 	.word	0x00012430


	//   ....[9]....
        /*00d8*/ 	.word	0x00012460


	//   ....[10]....
        /*00dc*/ 	.word	0x000124a0


	//   ....[11]....
        /*00e0*/ 	.word	0x00012580


	//   ....[12]....
        /*00e4*/ 	.word	0x000125e0


	//   ....[13]....
        /*00e8*/ 	.word	0x00012760


	//   ....[14]....
        /*00ec*/ 	.word	0x000128b0


	//   ....[15]....
        /*00f0*/ 	.word	0x000128e0


	//   ....[16]....
        /*00f4*/ 	.word	0x00012990


	//   ....[17]....
        /*00f8*/ 	.word	0x00012b00


	//   ....[18]....
        /*00fc*/ 	.word	0x00012c70


	//   ....[19]....
        /*0100*/ 	.word	0x00012dc0


	//   ....[20]....
        /*0104*/ 	.word	0x00012ed0


	//   ....[21]....
        /*0108*/ 	.word	0x00012f00


	//   ....[22]....
        /*010c*/ 	.word	0x00012f30


	//----- nvinfo : EIATTR_MAX_THREADS
	.align		4
.L_1179:
        /*0110*/ 	.byte	0x04, 0x05
        /*0112*/ 	.short	(.L_1181 - .L_1180)
.L_1180:
        /*0114*/ 	.word	0x00000080
        /*0118*/ 	.word	0x00000001
        /*011c*/ 	.word	0x00000001


	//----- nvinfo : EIATTR_CRS_STACK_SIZE
	.align		4
.L_1181:
        /*0120*/ 	.byte	0x04, 0x1e
        /*0122*/ 	.short	(.L_1183 - .L_1182)
.L_1182:
        /*0124*/ 	.word	0x00000000


	//----- nvinfo : EIATTR_CBANK_PARAM_SIZE
	.align		4
.L_1183:
        /*0128*/ 	.byte	0x03, 0x19
        /*012a*/ 	.short	0x002c


	//----- nvinfo : EIATTR_PARAM_CBANK
	.align		4
        /*012c*/ 	.byte	0x04, 0x0a
        /*012e*/ 	.short	(.L_1185 - .L_1184)
	.align		4
.L_1184:
        /*0130*/ 	.word	index@(.nv.constant0._ZN2at6native27unrolled_elementwise_kernelIZZZNS0_17asinh_kernel_cudaERNS_18TensorIteratorBaseEENKUlvE_clEvENKUlvE0_clEvEUlN3c107complexIfEEE_St5arrayIPcLm2EELi4E23TrivialOffsetCalculatorILi1EjESE_NS0_6memory12LoadWithCastILi1EEENSF_13StoreWithCastILi1EEEEEviT_T0_T2_T3_T4_T5_)
        /*0134*/ 	.short	0x0210
        /*0136*/ 	.short	0x002c


	//----- nvinfo : EIATTR_SW_WAR
	.align		4
.L_1185:
        /*0138*/ 	.byte	0x04, 0x36
        /*013a*/ 	.short	(.L_1187 - .L_1186)
.L_1186:
        /*013c*/ 	.word	0x00000008
.L_1187:


//--------------------- .nv.info._ZN2at6native18elementwise_kernelILi128ELi2EZNS0_22gpu_kernel_impl_nocastIZZZNS0_17asinh_kernel_cudaERNS_18TensorIteratorBaseEENKUlvE_clEvENKUlvE0_clEvEUlN3c107complexIfEEE_EEvS4_RKT_EUliE_EEviT1_ --------------------------
	.section	.nv.info._ZN2at6native18elementwise_kernelILi128ELi2EZNS0_22gpu_kernel_impl_nocastIZZZNS0_17asinh_kernel_cudaERNS_18TensorIteratorBaseEENKUlvE_clEvENKUlvE0_clEvEUlN3c107complexIfEEE_EEvS4_RKT_EUliE_EEviT1_,"",@"SHT_CUDA_INFO"
	.sectionflags	@""
	.align	4


	//----- nvinfo : EIATTR_CUDA_API_VERSION
	.align		4
        /*0000*/ 	.byte	0x04, 0x37
        /*0002*/ 	.short	(.L_1189 - .L_1188)
.L_1188:
        /*0004*/ 	.word	0x00000082


	//----- nvinfo : EIATTR_KPARAM_INFO
	.align		4
.L_1189:
        /*0008*/ 	.byte	0x04, 0x17
        /*000a*/ 	.short	(.L_1191 - .L_1190)
.L_1190:
        /*000c*/ 	.word	0x00000000
        /*0010*/ 	.short	0x0001
        /*0012*/ 	.short	0x0008
        /*0014*/ 	.byte	0x00, 0xf0, 0x61, 0x08


	//----- nvinfo : EIATTR_KPARAM_INFO
	.align		4
.L_1191:
        /*0018*/ 	.byte	0x04, 0x17
        /*001a*/ 	.short	(.L_1193 - .L_1192)
.L_1192:
        /*001c*/ 	.word	0x00000000
        /*0020*/ 	.short	0x0000
        /*0022*/ 	.short	0x0000
        /*0024*/ 	.byte	0x00, 0xf0, 0x11, 0x00


	//----- nvinfo : EIATTR_SPARSE_MMA_MASK
	.align		4
.L_1193:
        /*0028*/ 	.byte	0x03, 0x50
        /*002a*/ 	.short	0x0000


	//----- nvinfo : EIATTR_MAXREG_COUNT
	.align		4
        /*002c*/ 	.byte	0x03, 0x1b
        /*002e*/ 	.short	0x0080


	//----- nvinfo : EIATTR_MERCURY_ISA_VERSION
	.align		4
        /*0030*/ 	.byte	0x03, 0x5f
        /*0032*/ 	.short	0x0101


	//----- nvinfo : EIATTR_EXIT_INSTR_OFFSETS
	.align		4
        /*0034*/ 	.byte	0x04, 0x1c
        /*0036*/ 	.short	(.L_1195 - .L_1194)


	//   ....[0]....
.L_1194:
        /*0038*/ 	.word	0x00003ff0


	//   ....[1]....
        /*003c*/ 	.word	0x00007f10


	//----- nvinfo : EIATTR_MAX_THREADS
	.align		4
.L_1195:
        /*0040*/ 	.byte	0x04, 0x05
        /*0042*/ 	.short	(.L_1197 - .L_1196)
.L_1196:
        /*0044*/ 	.word	0x00000080
        /*0048*/ 	.word	0x00000001
        /*004c*/ 	.word	0x00000001


	//----- nvinfo : EIATTR_CRS_STACK_SIZE
	.align		4
.L_1197:
        /*0050*/ 	.byte	0x04, 0x1e
        /*0052*/ 	.short	(.L_1199 - .L_1198)
.L_1198:
        /*0054*/ 	.word	0x00000000


	//----- nvinfo : EIATTR_CBANK_PARAM_SIZE
	.align		4
.L_1199:
        /*0058*/ 	.byte	0x03, 0x19
        /*005a*/ 	.short	0x0220


	//----- nvinfo : EIATTR_PARAM_CBANK
	.align		4
        /*005c*/ 	.byte	0x04, 0x0a
        /*005e*/ 	.short	(.L_1201 - .L_1200)
	.align		4
.L_1200:
        /*0060*/ 	.word	index@(.nv.constant0._ZN2at6native18elementwise_kernelILi128ELi2EZNS0_22gpu_kernel_impl_nocastIZZZNS0_17asinh_kernel_cudaERNS_18TensorIteratorBaseEENKUlvE_clEvENKUlvE0_clEvEUlN3c107complexIfEEE_EEvS4_RKT_EUliE_EEviT1_)
        /*0064*/ 	.short	0x0210
        /*0066*/ 	.short	0x0220


	//----- nvinfo : EIATTR_SW_WAR
	.align		4
.L_1201:
        /*0068*/ 	.byte	0x04, 0x36
        /*006a*/ 	.short	(.L_1203 - .L_1202)
.L_1202:
        /*006c*/ 	.word	0x00000008
.L_1203:


//--------------------- .nv.info._ZN2at6native27unrolled_elementwise_kernelIZZZNS0_17asinh_kernel_cudaERNS_18TensorIteratorBaseEENKUlvE_clEvENKUlvE0_clEvEUlN3c107complexIfEEE_St5arrayIPcLm2EELi4E23TrivialOffsetCalculatorILi1EjESE_NS0_6memory15LoadWithoutCastENSF_16StoreWithoutCastEEEviT_T0_T2_T3_T4_T5_ --------------------------
	.section	.nv.info._ZN2at6native27unrolled_elementwise_kernelIZZZNS0_17asinh_kernel_cudaERNS_18TensorIteratorBaseEENKUlvE_clEvENKUlvE0_clEvEUlN3c107complexIfEEE_St5arrayIPcLm2EELi4E23TrivialOffsetCalculatorILi1EjESE_NS0_6memory15LoadWithoutCastENSF_16StoreWithoutCastEEEviT_T0_T2_T3_T4_T5_,"",@"SHT_CUDA_INFO"
	.sectionflags	@""
	.align	4


	//----- nvinfo : EIATTR_CUDA_API_VERSION
	.align		4
        /*0000*/ 	.byte	0x04, 0x37
        /*0002*/ 	.short	(.L_1205 - .L_1204)
.L_1204:
        /*0004*/ 	.word	0x00000082


	//----- nvinfo : EIATTR_KPARAM_INFO
	.align		4
.L_1205:
        /*0008*/ 	.byte	0x04, 0x17
        /*000a*/ 	.short	(.L_1207 - .L_1206)
.L_1206:
        /*000c*/ 	.word	0x00000000
        /*0010*/ 	.short	0x0006
        /*0012*/ 	.short	0x001b
        /*0014*/ 	.byte	0x00, 0xf0, 0x05, 0x00


	//----- nvinfo : EIATTR_KPARAM_INFO
	.align		4
.L_1207:
        /*0018*/ 	.byte	0x04, 0x17
        /*001a*/ 	.short	(.L_1209 - .L_1208)
.L_1208:
        /*001c*/ 	.word	0x00000000
        /*0020*/ 	.short	0x0005
        /*0022*/ 	.short	0x001a
        /*0024*/ 	.byte	0x00, 0xf0, 0x05, 0x00


	//----- nvinfo : EIATTR_KPARAM_INFO
	.align		4
.L_1209:
        /*0028*/ 	.byte	0x04, 0x17
        /*002a*/ 	.short	(.L_1211 - .L_1210)
.L_1210:
        /*002c*/ 	.word	0x00000000
        /*0030*/ 	.short	0x0004
        /*0032*/ 	.short	0x0019
        /*0034*/ 	.byte	0x00, 0xf0, 0x05, 0x00


	//----- nvinfo : EIATTR_KPARAM_INFO
	.align		4
.L_1211:
        /*0038*/ 	.byte	0x04, 0x17
        /*003a*/ 	.short	(.L_1213 - .L_1212)
.L_1212:
        /*003c*/ 	.word	0x00000000
        /*0040*/ 	.short	0x0003
        /*0042*/ 	.short	0x0018
        /*0044*/ 	.byte	0x00, 0xf0, 0x05, 0x00


	//----- nvinfo : EIATTR_KPARAM_INFO
	.align		4
.L_1213:
        /*0048*/ 	.byte	0x04, 0x17
        /*004a*/ 	.short	(.L_1215 - .L_1214)
.L_1214:
        /*004c*/ 	.word	0x00000000
        /*0050*/ 	.short	0x0002
        /*0052*/ 	.short	0x0008
        /*0054*/ 	.byte	0x00, 0xf0, 0x41, 0x00


	//----- nvinfo : EIATTR_KPARAM_INFO
	.align		4
.L_1215:
        /*0058*/ 	.byte	0x04, 0x17
        /*005a*/ 	.short	(.L_1217 - .L_1216)
.L_1216:
        /*005c*/ 	.word	0x00000000
        /*0060*/ 	.short	0x0001
        /*0062*/ 	.short	0x0004
        /*0064*/ 	.byte	0x00, 0xf0, 0x05, 0x00


	//----- nvinfo : EIATTR_KPARAM_INFO
	.align		4
.L_1217:
        /*0068*/ 	.byte	0x04, 0x17
        /*006a*/ 	.short	(.L_1219 - .L_1218)
.L_1218:
        /*006c*/ 	.word	0x00000000
        /*0070*/ 	.short	0x0000
        /*0072*/ 	.short	0x0000
        /*0074*/ 	.byte	0x00, 0xf0, 0x11, 0x00


	//----- nvinfo : EIATTR_SPARSE_MMA_MASK
	.align		4
.L_1219:
        /*0078*/ 	.byte	0x03, 0x50
        /*007a*/ 	.short	0x0000


	//----- nvinfo : EIATTR_MAXREG_COUNT
	.align		4
        /*007c*/ 	.byte	0x03, 0x1b
        /*007e*/ 	.short	0x00ff


	//----- nvinfo : EIATTR_MERCURY_ISA_VERSION
	.align		4
        /*0080*/ 	.byte	0x03, 0x5f
        /*0082*/ 	.short	0x0101


	//----- nvinfo : EIATTR_EXIT_INSTR_OFFSETS
	.align		4
        /*0084*/ 	.byte	0x04, 0x1c
        /*0086*/ 	.short	(.L_1221 - .L_1220)


	//   ....[0]....
.L_1220:
        /*0088*/ 	.word	0x0000b5a0


	//   ....[1]....
        /*008c*/ 	.word	0x0000b5f0


	//----- nvinfo : EIATTR_MAX_THREADS
	.align		4
.L_1221:
        /*0090*/ 	.byte	0x04, 0x05
        /*0092*/ 	.short	(.L_1223 - .L_1222)
.L_1222:
        /*0094*/ 	.word	0x00000080
        /*0098*/ 	.word	0x00000001
        /*009c*/ 	.word	0x00000001


	//----- nvinfo : EIATTR_CRS_STACK_SIZE
	.align		4
.L_1223:
        /*00a0*/ 	.byte	0x04, 0x1e
        /*00a2*/ 	.short	(.L_1225 - .L_1224)
.L_1224:
        /*00a4*/ 	.word	0x00000000


	//----- nvinfo : EIATTR_CBANK_PARAM_SIZE
	.align		4
.L_1225:
        /*00a8*/ 	.byte	0x03, 0x19
        /*00aa*/ 	.short	0x001c


	//----- nvinfo : EIATTR_PARAM_CBANK
	.align		4
        /*00ac*/ 	.byte	0x04, 0x0a
        /*00ae*/ 	.short	(.L_1227 - .L_1226)
	.align		4
.L_1226:
        /*00b0*/ 	.word	index@(.nv.constant0._ZN2at6native27unrolled_elementwise_kernelIZZZNS0_17asinh_kernel_cudaERNS_18TensorIteratorBaseEENKUlvE_clEvENKUlvE0_clEvEUlN3c107complexIfEEE_St5arrayIPcLm2EELi4E23TrivialOffsetCalculatorILi1EjESE_NS0_6memory15LoadWithoutCastENSF_16StoreWithoutCastEEEviT_T0_T2_T3_T4_T5_)
        /*00b4*/ 	.short	0x0210
        /*00b6*/ 	.short	0x001c


	//----- nvinfo : EIATTR_SW_WAR
	.align		4
.L_1227:
        /*00b8*/ 	.byte	0x04, 0x36
        /*00ba*/ 	.short	(.L_1229 - .L_1228)
.L_1228:
        /*00bc*/ 	.word	0x00000008
.L_1229:


//--------------------- .nv.info._ZN2at6native29vectorized_elementwise_kernelILi2EZZZNS0_17asinh_kernel_cudaERNS_18TensorIteratorBaseEENKUlvE_clEvENKUlvE0_clEvEUlN3c107complexIfEEE_St5arrayIPcLm2EEEEviT0_T1_ --------------------------
	.section	.nv.info._ZN2at6native29vectorized_elementwise_kernelILi2EZZZNS0_17asinh_kernel_cudaERNS_18TensorIteratorBaseEENKUlvE_clEvENKUlvE0_clEvEUlN3c107complexIfEEE_St5arrayIPcLm2EEEEviT0_T1_,"",@"SHT_CUDA_INFO"
	.sectionflags	@""
	.align	4


	//----- nvinfo : EIATTR_CUDA_API_VERSION
	.align		4
        /*0000*/ 	.byte	0x04, 0x37
        /*0002*/ 	.short	(.L_1231 - .L_1230)
.L_1230:
        /*0004*/ 	.word	0x00000082


	//----- nvinfo : EIATTR_KPARAM_INFO
	.align		4
.L_1231:
        /*0008*/ 	.byte	0x04, 0x17
        /*000a*/ 	.short	(.L_1233 - .L_1232)
.L_1232:
        /*000c*/ 	.word	0x00000000
        /*0010*/ 	.short	0x0002
        /*0012*/ 	.short	0x0008
        /*0014*/ 	.byte	0x00, 0xf0, 0x41, 0x00


	//----- nvinfo : EIATTR_KPARAM_INFO
	.align		4
.L_1233:
        /*0018*/ 	.byte	0x04, 0x17
        /*001a*/ 	.short	(.L_1235 - .L_1234)
.L_1234:
        /*001c*/ 	.word	0x00000000
        /*0020*/ 	.short	0x0001
        /*0022*/ 	.short	0x0004
        /*0024*/ 	.byte	0x00, 0xf0, 0x05, 0x00


	//----- nvinfo : EIATTR_KPARAM_INFO
	.align		4
.L_1235:
        /*0028*/ 	.byte	0x04, 0x17
        /*002a*/ 	.short	(.L_1237 - .L_1236)
.L_1236:
        /*002c*/ 	.word	0x00000000
        /*0030*/ 	.short	0x0000
        /*0032*/ 	.short	0x0000
        /*0034*/ 	.byte	0x00, 0xf0, 0x11, 0x00


	//----- nvinfo : EIATTR_SPARSE_MMA_MASK
	.align		4
.L_1237:
        /*0038*/ 	.byte	0x03, 0x50
        /*003a*/ 	.short	0x0000


	//----- nvinfo : EIATTR_MAXREG_COUNT
	.align		4
        /*003c*/ 	.byte	0x03, 0x1b
        /*003e*/ 	.short	0x00ff


	//----- nvinfo : EIATTR_MERCURY_ISA_VERSION
	.align		4
        /*0040*/ 	.byte	0x03, 0x5f
        /*0042*/ 	.short	0x0101


	//----- nvinfo : EIATTR_EXIT_INSTR_OFFSETS
	.align		4
        /*0044*/ 	.byte	0x04, 0x1c
        /*0046*/ 	.short	(.L_1239 - .L_1238)


	//   ....[0]....
.L_1238:
        /*0048*/ 	.word	0x00015df0


	//   ....[1]....
        /*004c*/ 	.word	0x0002c820


	//   ....[2]....
        /*0050*/ 	.word	0x0002c870


	//----- nvinfo : EIATTR_MAX_THREADS
	.align		4
.L_1239:
        /*0054*/ 	.byte	0x04, 0x05
        /*0056*/ 	.short	(.L_1241 - .L_1240)
.L_1240:
        /*0058*/ 	.word	0x00000080
        /*005c*/ 	.word	0x00000001
        /*0060*/ 	.word	0x00000001


	//----- nvinfo : EIATTR_CRS_STACK_SIZE
	.align		4
.L_1241:
        /*0064*/ 	.byte	0x04, 0x1e
        /*0066*/ 	.short	(.L_1243 - .L_1242)
.L_1242:
        /*0068*/ 	.word	0x00000000


	//----- nvinfo : EIATTR_CBANK_PARAM_SIZE
	.align		4
.L_1243:
        /*006c*/ 	.byte	0x03, 0x19
        /*006e*/ 	.short	0x0018


	//----- nvinfo : EIATTR_PARAM_CBANK
	.align		4
        /*0070*/ 	.byte	0x04, 0x0a
        /*0072*/ 	.short	(.L_1245 - .L_1244)
	.align		4
.L_1244:
        /*0074*/ 	.word	index@(.nv.constant0._ZN2at6native29vectorized_elementwise_kernelILi2EZZZNS0_17asinh_kernel_cudaERNS_18TensorIteratorBaseEENKUlvE_clEvENKUlvE0_clEvEUlN3c107complexIfEEE_St5arrayIPcLm2EEEEviT0_T1_)
        /*0078*/ 	.short	0x0210
        /*007a*/ 	.short	0x0018


	//----- nvinfo : EIATTR_SW_WAR
	.align		4
.L_1245:
        /*007c*/ 	.byte	0x04, 0x36
        /*007e*/ 	.short	(.L_1247 - .L_1246)
.L_1246:
        /*0080*/ 	.word	0x00000008
.L_1247:


//--------------------- .nv.info._ZN2at6native29vectorized_elementwise_kernelILi4EZZZNS0_17asinh_kernel_cudaERNS_18TensorIteratorBaseEENKUlvE_clEvENKUlvE0_clEvEUlN3c107complexIfEEE_St5arrayIPcLm2EEEEviT0_T1_ --------------------------
	.section	.nv.info._ZN2at6native29vectorized_elementwise_kernelILi4EZZZNS0_17asinh_kernel_cudaERNS_18TensorIteratorBaseEENKUlvE_clEvENKUlvE0_clEvEUlN3c107complexIfEEE_St5arrayIPcLm2EEEEviT0_T1_,"",@"SHT_CUDA_INFO"
	.sectionflags	@""
	.align	4


	//----- nvinfo : EIATTR_CUDA_API_VERSION
	.align		4
        /*0000*/ 	.byte	0x04, 0x37
        /*0002*/ 	.short	(.L_1249 - .L_1248)
.L_1248:
        /*0004*/ 	.word	0x00000082


	//----- nvinfo : EIATTR_KPARAM_INFO
	.align		4
.L_1249:
        /*0008*/ 	.byte	0x04, 0x17
        /*000a*/ 	.short	(.L_1251 - .L_1250)
.L_1250:
        /*000c*/ 	.word	0x00000000
        /*0010*/ 	.short	0x0002
        /*0012*/ 	.short	0x0008
        /*0014*/ 	.byte	0x00, 0xf0, 0x41, 0x00


	//----- nvinfo : EIATTR_KPARAM_INFO
	.align		4
.L_1251:
        /*0018*/ 	.byte	0x04, 0x17
        /*001a*/ 	.short	(.L_1253 - .L_1252)
.L_1252:
        /*001c*/ 	.word	0x00000000
        /*0020*/ 	.short	0x0001
        /*0022*/ 	.short	0x0004
        /*0024*/ 	.byte	0x00, 0xf0, 0x05, 0x00


	//----- nvinfo : EIATTR_KPARAM_INFO
	.align		4
.L_1253:
        /*0028*/ 	.byte	0x04, 0x17
        /*002a*/ 	.short	(.L_1255 - .L_1254)
.L_1254:
        /*002c*/ 	.word	0x00000000
        /*0030*/ 	.short	0x0000
        /*0032*/ 	.short	0x0000
        /*0034*/ 	.byte	0x00, 0xf0, 0x11, 0x00


	//----- nvinfo : EIATTR_SPARSE_MMA_MASK
	.align		4
.L_1255:
        /*0038*/ 	.byte	0x03, 0x50
        /*003a*/ 	.short	0x0000


	//----- nvinfo : EIATTR_MAXREG_COUNT
	.align		4
        /*003c*/ 	.byte	0x03, 0x1b
        /*003e*/ 	.short	0x00ff


	//----- nvinfo : EIATTR_MERCURY_ISA_VERSION
	.align		4
        /*0040*/ 	.byte	0x03, 0x5f
        /*0042*/ 	.short	0x0101


	//----- nvinfo : EIATTR_EXIT_INSTR_OFFSETS
	.align		4
        /*0044*/ 	.byte	0x04, 0x1c
        /*0046*/ 	.short	(.L_1257 - .L_1256)


	//   ....[0]....
.L_1256:
        /*0048*/ 	.word	0x00015df0


	//   ....[1]....
        /*004c*/ 	.word	0x0002c820


	//   ....[2]....
        /*0050*/ 	.word	0x0002c870


	//----- nvinfo : EIATTR_MAX_THREADS
	.align		4
.L_1257:
        /*0054*/ 	.byte	0x04, 0x05
        /*0056*/ 	.short	(.L_1259 - .L_1258)
.L_1258:
        /*0058*/ 	.word	0x00000080
        /*005c*/ 	.word	0x00000001
        /*0060*/ 	.word	0x00000001


	//----- nvinfo : EIATTR_CRS_STACK_SIZE
	.align		4
.L_1259:
        /*0064*/ 	.byte	0x04, 0x1e
        /*0066*/ 	.short	(.L_1261 - .L_1260)
.L_1260:
        /*0068*/ 	.word	0x00000000


	//----- nvinfo : EIATTR_CBANK_PARAM_SIZE
	.align		4
.L_1261:
        /*006c*/ 	.byte	0x03, 0x19
        /*006e*/ 	.short	0x0018


	//----- nvinfo : EIATTR_PARAM_CBANK
	.align		4
        /*0070*/ 	.byte	0x04, 0x0a
        /*0072*/ 	.short	(.L_1263 - .L_1262)
	.align		4
.L_1262:
        /*0074*/ 	.word	index@(.nv.constant0._ZN2at6native29vectorized_elementwise_kernelILi4EZZZNS0_17asinh_kernel_cudaERNS_18TensorIteratorBaseEENKUlvE_clEvENKUlvE0_clEvEUlN3c107complexIfEEE_St5arrayIPcLm2EEEEviT0_T1_)
        /*0078*/ 	.short	0x0210
        /*007a*/ 	.short	0x0018


	//----- nvinfo : EIATTR_SW_WAR
	.align		4
.L_1263:
        /*007c*/ 	.byte	0x04, 0x36
        /*007e*/ 	.short	(.L_1265 - .L_1264)
.L_1264:
        /*0080*/ 	.word	0x00000008
.L_1265:


//--------------------- .nv.info._ZN2at6native29vectorized_elementwise_kernelILi8EZZZNS0_17asinh_kernel_cudaERNS_18TensorIteratorBaseEENKUlvE_clEvENKUlvE0_clEvEUlN3c107complexIfEEE_St5arrayIPcLm2EEEEviT0_T1_ --------------------------
	.section	.nv.info._ZN2at6native29vectorized_elementwise_kernelILi8EZZZNS0_17asinh_kernel_cudaERNS_18TensorIteratorBaseEENKUlvE_clEvENKUlvE0_clEvEUlN3c107complexIfEEE_St5arrayIPcLm2EEEEviT0_T1_,"",@"SHT_CUDA_INFO"
	.sectionflags	@""
	.align	4


	//----- nvinfo : EIATTR_CUDA_API_VERSION
	.align		4
        /*0000*/ 	.byte	0x04, 0x37
        /*0002*/ 	.short	(.L_1267 - .L_1266)
.L_1266:
        /*0004*/ 	.word	0x00000082


	//----- nvinfo : EIATTR_KPARAM_INFO
	.align		4
.L_1267:
        /*0008*/ 	.byte	0x04, 0x17
        /*000a*/ 	.short	(.L_1269 - .L_1268)
.L_1268:
        /*000c*/ 	.word	0x00000000
        /*0010*/ 	.short	0x0002
        /*0012*/ 	.short	0x0008
        /*0014*/ 	.byte	0x00, 0xf0, 0x41, 0x00


	//----- nvinfo : EIATTR_KPARAM_INFO
	.align		4
.L_1269:
        /*0018*/ 	.byte	0x04, 0x17
        /*001a*/ 	.short	(.L_1271 - .L_1270)
.L_1270:
        /*001c*/ 	.word	0x00000000
        /*0020*/ 	.short	0x0001
        /*0022*/ 	.short	0x0004
        /*0024*/ 	.byte	0x00, 0xf0, 0x05, 0x00


	//----- nvinfo : EIATTR_KPARAM_INFO
	.align		4
.L_1271:
        /*0028*/ 	.byte	0x04, 0x17
        /*002a*/ 	.short	(.L_1273 - .L_1272)
.L_1272:
        /*002c*/ 	.word	0x00000000
        /*0030*/ 	.short	0x0000
        /*0032*/ 	.short	0x0000
        /*0034*/ 	.byte	0x00, 0xf0, 0x11, 0x00


	//----- nvinfo : EIATTR_SPARSE_MMA_MASK
	.align		4
.L_1273:
        /*0038*/ 	.byte	0x03, 0x50
        /*003a*/ 	.short	0x0000


	//----- nvinfo : EIATTR_MAXREG_COUNT
	.align		4
        /*003c*/ 	.byte	0x03, 0x1b
        /*003e*/ 	.short	0x00ff


	//----- nvinfo : EIATTR_MERCURY_ISA_VERSION
	.align		4
        /*0040*/ 	.byte	0x03, 0x5f
        /*0042*/ 	.short	0x0101


	//----- nvinfo : EIATTR_EXIT_INSTR_OFFSETS
	.align		4
        /*0044*/ 	.byte	0x04, 0x1c
        /*0046*/ 	.short	(.L_1275 - .L_1274)


	//   ....[0]....
.L_1274:
        /*0048*/ 	.word	0x00015df0


	//   ....[1]....
        /*004c*/ 	.word	0x0002c820


	//   ....[2]....
        /*0050*/ 	.word	0x0002c870


	//----- nvinfo : EIATTR_MAX_THREADS
	.align		4
.L_1275:
        /*0054*/ 	.byte	0x04, 0x05
        /*0056*/ 	.short	(.L_1277 - .L_1276)
.L_1276:
        /*0058*/ 	.word	0x00000080
        /*005c*/ 	.word	0x00000001
        /*0060*/ 	.word	0x00000001


	//----- nvinfo : EIATTR_CRS_STACK_SIZE
	.align		4
.L_1277:
        /*0064*/ 	.byte	0x04, 0x1e
        /*0066*/ 	.short	(.L_1279 - .L_1278)
.L_1278:
        /*0068*/ 	.word	0x00000000


	//----- nvinfo : EIATTR_CBANK_PARAM_SIZE
	.align		4
.L_1279:
        /*006c*/ 	.byte	0x03, 0x19
        /*006e*/ 	.short	0x0018


	//----- nvinfo : EIATTR_PARAM_CBANK
	.align		4
        /*0070*/ 	.byte	0x04, 0x0a
        /*0072*/ 	.short	(.L_1281 - .L_1280)
	.align		4
.L_1280:
        /*0074*/ 	.word	index@(.nv.constant0._ZN2at6native29vectorized_elementwise_kernelILi8EZZZNS0_17asinh_kernel_cudaERNS_18TensorIteratorBaseEENKUlvE_clEvENKUlvE0_clEvEUlN3c107complexIfEEE_St5arrayIPcLm2EEEEviT0_T1_)
        /*0078*/ 	.short	0x0210
        /*007a*/ 	.short	0x0018


	//----- nvinfo : EIATTR_SW_WAR
	.align		4
.L_1281:
        /*007c*/ 	.byte	0x04, 0x36
        /*007e*/ 	.short	(.L_1283 - .L_1282)
.L_1282:
        /*0080*/ 	.word	0x00000008
.L_1283:


//--------------------- .nv.info._ZN2at6native18elementwise_kernelILi128ELi4EZNS0_15gpu_kernel_implIZZZNS0_17asinh_kernel_cudaERNS_18TensorIteratorBaseEENKUlvE_clEvENKUlvE_clEvEUlN3c107complexIdEEE_EEvS4_RKT_EUliE_EEviT1_ --------------------------
	.section	.nv.info._ZN2at6native18elementwise_kernelILi128ELi4EZNS0_15gpu_kernel_implIZZZNS0_17asinh_kernel_cudaERNS_18TensorIteratorBaseEENKUlvE_clEvENKUlvE_clEvEUlN3c107complexIdEEE_EEvS4_RKT_EUliE_EEviT1_,"",@"SHT_CUDA_INFO"
	.sectionflags	@""
	.align	4


	//----- nvinfo : EIATTR_CUDA_API_VERSION
	.align		4
        /*0000*/ 	.byte	0x04, 0x37
        /*0002*/ 	.short	(.L_1285 - .L_1284)
.L_1284:
        /*0004*/ 	.word	0x00000082


	//----- nvinfo : EIATTR_KPARAM_INFO
	.align		4
.L_1285:
        /*0008*/ 	.byte	0x04, 0x17
        /*000a*/ 	.short	(.L_1287 - .L_1286)
.L_1286:
        /*000c*/ 	.word	0x00000000
        /*0010*/ 	.short	0x0001
        /*0012*/ 	.short	0x0008
        /*0014*/ 	.byte	0x00, 0xf0, 0x61, 0x08


	//----- nvinfo : EIATTR_KPARAM_INFO
	.align		4
.L_1287:
        /*0018*/ 	.byte	0x04, 0x17
        /*001a*/ 	.short	(.L_1289 - .L_1288)
.L_1288:
        /*001c*/ 	.word	0x00000000
        /*0020*/ 	.short	0x0000
        /*0022*/ 	.short	0x0000
        /*0024*/ 	.byte	0x00, 0xf0, 0x11, 0x00


	//----- nvinfo : EIATTR_SPARSE_MMA_MASK
	.align		4
.L_1289:
        /*0028*/ 	.byte	0x03, 0x50
        /*002a*/ 	.short	0x0000


	//----- nvinfo : EIATTR_MAXREG_COUNT
	.align		4
        /*002c*/ 	.byte	0x03, 0x1b
        /*002e*/ 	.short	0x0080


	//----- nvinfo : EIATTR_EXTERNS
	.align		4
        /*0030*/ 	.byte	0x04, 0x0f
        /*0032*/ 	.short	(.L_1291 - .L_1290)


	//   ....[0]....
	.align		4
.L_1290:
        /*0034*/ 	.word	index@(__assertfail)


	//----- nvinfo : EIATTR_MERCURY_ISA_VERSION
	.align		4
.L_1291:
        /*0038*/ 	.byte	0x03, 0x5f
        /*003a*/ 	.short	0x0101


	//----- nvinfo : EIATTR_SYSCALL_OFFSETS
	.align		4
        /*003c*/ 	.byte	0x04, 0x46
        /*003e*/ 	.short	(.L_1293 - .L_1292)


	//   ....[0]....
.L_1292:
        /*0040*/ 	.word	0x00002370


	//   ....[1]....
        /*0044*/ 	.word	0x0000df10


	//   ....[2]....
        /*0048*/ 	.word	0x00010320


	//   ....[3]....
        /*004c*/ 	.word	0x0001be90


	//   ....[4]....
        /*0050*/ 	.word	0x0001e270


	//   ....[5]....
        /*0054*/ 	.word	0x00029de0


	//   ....[6]....
        /*0058*/ 	.word	0x0002c1b0


	//   ....[7]....
        /*005c*/ 	.word	0x00037be0


	//----- nvinfo : EIATTR_EXIT_INSTR_OFFSETS
	.align		4
.L_1293:
        /*0060*/ 	.byte	0x04, 0x1c
        /*0062*/ 	.short	(.L_1295 - .L_1294)


	//   ....[0]....
.L_1294:
        /*0064*/ 	.word	0x00029e90


	//   ....[1]....
        /*0068*/ 	.word	0x00036be0


	//   ....[2]....
        /*006c*/ 	.word	0x00036c20


	//   ....[3]....
        /*0070*/ 	.word	0x00036cb0


	//   ....[4]....
        /*0074*/ 	.word	0x00036ce0


	//   ....[5]....
        /*0078*/ 	.word	0x00036d10


	//   ....[6]....
        /*007c*/ 	.word	0x00036de0


	//   ....[7]....
        /*0080*/ 	.word	0x00036e60


	//   ....[8]....
        /*0084*/ 	.word	0x00036f60


	//   ....[9]....
        /*0088*/ 	.word	0x00037010


	//   ....[10]....
        /*008c*/ 	.word	0x00037030


	//   ....[11]....
        /*0090*/ 	.word	0x00037100


	//   ....[12]....
        /*0094*/ 	.word	0x00037120


	//   ....[13]....
        /*0098*/ 	.word	0x000372f0


	//   ....[14]....
        /*009c*/ 	.word	0x00037490


	//   ....[15]....
        /*00a0*/ 	.word	0x00037510


	//   ....[16]....
        /*00a4*/ 	.word	0x000375c0


	//   ....[17]....
        /*00a8*/ 	.word	0x00037780


	//   ....[18]....
        /*00ac*/ 	.word	0x00037940


	//   ....[19]....
        /*00b0*/ 	.word	0x00037ae0


	//   ....[20]....
        /*00b4*/ 	.word	0x00037bf0


	//   ....[21]....
        /*00b8*/ 	.word	0x00037c20


	//   ....[22]....
        /*00bc*/ 	.word	0x00037c50


	//----- nvinfo : EIATTR_MAX_THREADS
	.align		4
.L_1295:
        /*00c0*/ 	.byte	0x04, 0x05
        /*00c2*/ 	.short	(.L_1297 - .L_1296)
.L_1296:
        /*00c4*/ 	.word	0x00000080
        /*00c8*/ 	.word	0x00000001
        /*00cc*/ 	.word	0x00000001


	//----- nvinfo : EIATTR_CRS_STACK_SIZE
	.align		4
.L_1297:
        /*00d0*/ 	.byte	0x04, 0x1e
        /*00d2*/ 	.short	(.L_1299 - .L_1298)
.L_1298:
        /*00d4*/ 	.word	0x00000000


	//----- nvinfo : EIATTR_CBANK_PARAM_SIZE
	.align		4
.L_1299:
        /*00d8*/ 	.byte	0x03, 0x19
        /*00da*/ 	.short	0x0220


	//----- nvinfo : EIATTR_PARAM_CBANK
	.align		4
        /*00dc*/ 	.byte	0x04, 0x0a
        /*00de*/ 	.short	(.L_1301 - .L_1300)
	.align		4
.L_1300:
        /*00e0*/ 	.word	index@(.nv.constant0._ZN2at6native18elementwise_kernelILi128ELi4EZNS0_15gpu_kernel_implIZZZNS0_17asinh_kernel_cudaERNS_18TensorIteratorBaseEENKUlvE_clEvENKUlvE_clEvEUlN3c107complexIdEEE_EEvS4_RKT_EUliE_EEviT1_)
        /*00e4*/ 	.short	0x0210
        /*00e6*/ 	.short	0x0220


	//----- nvinfo : EIATTR_SW_WAR
	.align		4
.L_1301:
        /*00e8*/ 	.byte	0x04, 0x36
        /*00ea*/ 	.short	(.L_1303 - .L_1302)
.L_1302:
        /*00ec*/ 	.word	0x00000008
.L_1303:


//--------------------- .nv.info._ZN2at6native27unrolled_elementwise_kernelIZZZNS0_17asinh_kernel_cudaERNS_18TensorIteratorBaseEENKUlvE_clEvENKUlvE_clEvEUlN3c107complexIdEEE_St5arrayIPcLm2EELi4E23TrivialOffsetCalculatorILi1EjESE_NS0_6memory12LoadWithCastILi1EEENSF_13StoreWithCastILi1EEEEEviT_T0_T2_T3_T4_T5_ --------------------------
	.section	.nv.info._ZN2at6native27unrolled_elementwise_kernelIZZZNS0_17asinh_kernel_cudaERNS_18TensorIteratorBaseEENKUlvE_clEvENKUlvE_clEvEUlN3c107complexIdEEE_St5arrayIPcLm2EELi4E23TrivialOffsetCalculatorILi1EjESE_NS0_6memory12LoadWithCastILi1EEENSF_13StoreWithCastILi1EEEEEviT_T0_T2_T3_T4_T5_,"",@"SHT_CUDA_INFO"
	.sectionflags	@""
	.align	4


	//----- nvinfo : EIATTR_CUDA_API_VERSION
	.align		4
        /*0000*/ 	.byte	0x04, 0x37
        /*0002*/ 	.short	(.L_1305 - .L_1304)
.L_1304:
        /*0004*/ 	.word	0x00000082


	//----- nvinfo : EIATTR_KPARAM_INFO
	.align		4
.L_1305:
        /*0008*/ 	.byte	0x04, 0x17
        /*000a*/ 	.short	(.L_1307 - .L_1306)
.L_1306:
        /*000c*/ 	.word	0x00000000
        /*0010*/ 	.short	0x0006
        /*0012*/ 	.short	0x0024
        /*0014*/ 	.byte	0x00, 0xf0, 0x21, 0x00


	//----- nvinfo : EIATTR_KPARAM_INFO
	.align		4
.L_1307:
        /*0018*/ 	.byte	0x04, 0x17
        /*001a*/ 	.short	(.L_1309 - .L_1308)
.L_1308:
        /*001c*/ 	.word	0x00000000
        /*0020*/ 	.short	0x0005
        /*0022*/ 	.short	0x001c
        /*0024*/ 	.byte	0x00, 0xf0, 0x21, 0x00


	//----- nvinfo : EIATTR_KPARAM_INFO
	.align		4
.L_1309:
        /*0028*/ 	.byte	0x04, 0x17
        /*002a*/ 	.short	(.L_1311 - .L_1310)
.L_1310:
        /*002c*/ 	.word	0x00000000
        /*0030*/ 	.short	0x0004
        /*0032*/ 	.short	0x0019
        /*0034*/ 	.byte	0x00, 0xf0, 0x05, 0x00


	//----- nvinfo : EIATTR_KPARAM_INFO
	.align		4
.L_1311:
        /*0038*/ 	.byte	0x04, 0x17
        /*003a*/ 	.short	(.L_1313 - .L_1312)
.L_1312:
        /*003c*/ 	.word	0x00000000
        /*0040*/ 	.short	0x0003
        /*0042*/ 	.short	0x0018
        /*0044*/ 	.byte	0x00, 0xf0, 0x05, 0x00


	//----- nvinfo : EIATTR_KPARAM_INFO
	.align		4
.L_1313:
        /*0048*/ 	.byte	0x04, 0x17
        /*004a*/ 	.short	(.L_1315 - .L_1314)
.L_1314:
        /*004c*/ 	.word	0x00000000
        /*0050*/ 	.short	0x0002
        /*0052*/ 	.short	0x0008
        /*0054*/ 	.byte	0x00, 0xf0, 0x41, 0x00


	//----- nvinfo : EIATTR_KPARAM_INFO
	.align		4
.L_1315:
        /*0058*/ 	.byte	0x04, 0x17
        /*005a*/ 	.short	(.L_1317 - .L_1316)
.L_1316:
        /*005c*/ 	.word	0x00000000
        /*0060*/ 	.short	0x0001
        /*0062*/ 	.short	0x0004
        /*0064*/ 	.byte	0x00, 0xf0, 0x05, 0x00


	//----- nvinfo : EIATTR_KPARAM_INFO
	.align		4
.L_1317:
        /*0068*/ 	.byte	0x04, 0x17
        /*006a*/ 	.short	(.L_1319 - .L_1318)
.L_1318:
        /*006c*/ 	.word	0x00000000
        /*0070*/ 	.short	0x0000
        /*0072*/ 	.short	0x0000
        /*0074*/ 	.byte	0x00, 0xf0, 0x11, 0x00


	//----- nvinfo : EIATTR_SPARSE_MMA_MASK
	.align		4
.L_1319:
        /*0078*/ 	.byte	0x03, 0x50
        /*007a*/ 	.short	0x0000


	//----- nvinfo : EIATTR_MAXREG_COUNT
	.align		4
        /*007c*/ 	.byte	0x03, 0x1b
        /*007e*/ 	.short	0x00ff


	//----- nvinfo : EIATTR_EXTERNS
	.align		4
        /*0080*/ 	.byte	0x04, 0x0f
        /*0082*/ 	.short	(.L_1321 - .L_1320)


	//   ....[0]....
	.align		4
.L_1320:
        /*0084*/ 	.word	index@(__assertfail)


	//----- nvinfo : EIATTR_MERCURY_ISA_VERSION
	.align		4
.L_1321:
        /*0088*/ 	.byte	0x03, 0x5f
        /*008a*/ 	.short	0x0101


	//----- nvinfo : EIATTR_SYSCALL_OFFSETS
	.align		4
        /*008c*/ 	.byte	0x04, 0x46
        /*008e*/ 	.short	(.L_1323 - .L_1322)


	//   ....[0]....
.L_1322:
        /*0090*/ 	.word	0x000010f0


	//   ....[1]....
        /*0094*/ 	.word	0x00002210


	//   ....[2]....
        /*0098*/ 	.word	0x00003350


	//   ....[3]....
        /*009c*/ 	.word	0x00004460


	//   ....[4]....
        /*00a0*/ 	.word	0x000306d0


	//   ....[5]....
        /*00a4*/ 	.word	0x00031900


	//   ....[6]....
        /*00a8*/ 	.word	0x00032af0


	//   ....[7]....
        /*00ac*/ 	.word	0x00033ce0


	//----- nvinfo : EIATTR_EXIT_INSTR_OFFSETS
	.align		4
.L_1323:
        /*00b0*/ 	.byte	0x04, 0x1c
        /*00b2*/ 	.short	(.L_1325 - .L_1324)


	//   ....[0]....
.L_1324:
        /*00b4*/ 	.word	0x00032b90


	//   ....[1]....
        /*00b8*/ 	.word	0x00032ce0


	//   ....[2]....
        /*00bc*/ 	.word	0x00032d20


	//   ....[3]....
        /*00c0*/ 	.word	0x00032db0


	//   ....[4]....
        /*00c4*/ 	.word	0x00032de0


	//   ....[5]....
        /*00c8*/ 	.word	0x00032e10


	//   ....[6]....
        /*00cc*/ 	.word	0x00032ee0


	//   ....[7]....
        /*00d0*/ 	.word	0x00032f60


	//   ....[8]....
        /*00d4*/ 	.word	0x00033060


	//   ....[9]....
        /*00d8*/ 	.word	0x00033110


	//   ....[10]....
        /*00dc*/ 	.word	0x00033130


	//   ....[11]....
        /*00e0*/ 	.word	0x00033200


	//   ....[12]....
        /*00e4*/ 	.word	0x00033220


	//   ....[13]....
        /*00e8*/ 	.word	0x000333f0


	//   ....[14]....
        /*00ec*/ 	.word	0x00033590


	//   ....[15]....
        /*00f0*/ 	.word	0x00033610


	//   ....[16]....
        /*00f4*/ 	.word	0x000336c0


	//   ....[17]....
        /*00f8*/ 	.word	0x00033880


	//   ....[18]....
        /*00fc*/ 	.word	0x00033a40


	//   ....[19]....
        /*0100*/ 	.word	0x00033be0


	//   ....[20]....
        /*0104*/ 	.word	0x00033cf0


	//   ....[21]....
        /*0108*/ 	.word	0x00033d20


	//   ....[22]....
        /*010c*/ 	.word	0x00033d50


	//----- nvinfo : EIATTR_MAX_THREADS
	.align		4
.L_1325:
        /*0110*/ 	.byte	0x04, 0x05
        /*0112*/ 	.short	(.L_1327 - .L_1326)
.L_1326:
        /*0114*/ 	.word	0x00000080
        /*0118*/ 	.word	0x00000001
        /*011c*/ 	.word	0x00000001


	//----- nvinfo : EIATTR_CRS_STACK_SIZE
	.align		4
.L_1327:
        /*0120*/ 	.byte	0x04, 0x1e
        /*0122*/ 	.short	(.L_1329 - .L_1328)
.L_1328:
        /*0124*/ 	.word	0x00000000


	//----- nvinfo : EIATTR_CBANK_PARAM_SIZE
	.align		4
.L_1329:
        /*0128*/ 	.byte	0x03, 0x19
        /*012a*/ 	.short	0x002c


	//----- nvinfo : EIATTR_PARAM_CBANK
	.align		4
        /*012c*/ 	.byte	0x04, 0x0a
        /*012e*/ 	.short	(.L_1331 - .L_1330)
	.align		4
.L_1330:
        /*0130*/ 	.word	index@(.nv.constant0._ZN2at6native27unrolled_elementwise_kernelIZZZNS0_17asinh_kernel_cudaERNS_18TensorIteratorBaseEENKUlvE_clEvENKUlvE_clEvEUlN3c107complexIdEEE_St5arrayIPcLm2EELi4E23TrivialOffsetCalculatorILi1EjESE_NS0_6memory12LoadWithCastILi1EEENSF_13StoreWithCastILi1EEEEEviT_T0_T2_T3_T4_T5_)
        /*0134*/ 	.short	0x0210
        /*0136*/ 	.short	0x002c


	//----- nvinfo : EIATTR_SW_WAR
	.align		4
.L_1331:
        /*0138*/ 	.byte	0x04, 0x36
        /*013a*/ 	.short	(.L_1333 - .L_1332)
.L_1332:
        /*013c*/ 	.word	0x00000008
.L_1333:


//--------------------- .nv.info._ZN2at6native18elementwise_kernelILi128ELi2EZNS0_22gpu_kernel_impl_nocastIZZZNS0_17asinh_kernel_cudaERNS_18TensorIteratorBaseEENKUlvE_clEvENKUlvE_clEvEUlN3c107complexIdEEE_EEvS4_RKT_EUliE_EEviT1_ --------------------------
	.section	.nv.info._ZN2at6native18elementwise_kernelILi128ELi2EZNS0_22gpu_kernel_impl_nocastIZZZNS0_17asinh_kernel_cudaERNS_18TensorIteratorBaseEENKUlvE_clEvENKUlvE_clEvEUlN3c107complexIdEEE_EEvS4_RKT_EUliE_EEviT1_,"",@"SHT_CUDA_INFO"
	.sectionflags	@""
	.align	4


	//----- nvinfo : EIATTR_CUDA_API_VERSION
	.align		4
        /*0000*/ 	.byte	0x04, 0x37
        /*0002*/ 	.short	(.L_1335 - .L_1334)
.L_1334:
        /*0004*/ 	.word	0x00000082


	//----- nvinfo : EIATTR_KPARAM_INFO
	.align		4
.L_1335:
        /*0008*/ 	.byte	0x04, 0x17
        /*000a*/ 	.short	(.L_1337 - .L_1336)
.L_1336:
        /*000c*/ 	.word	0x00000000
        /*0010*/ 	.short	0x0001
        /*0012*/ 	.short	0x0008
        /*0014*/ 	.byte	0x00, 0xf0, 0x61, 0x08


	//----- nvinfo : EIATTR_KPARAM_INFO
	.align		4
.L_1337:
        /*0018*/ 	.byte	0x04, 0x17
        /*001a*/ 	.short	(.L_1339 - .L_1338)
.L_1338:
        /*001c*/ 	.word	0x00000000
        /*0020*/ 	.short	0x0000
        /*0022*/ 	.short	0x0000
        /*0024*/ 	.byte	0x00, 0xf0, 0x11, 0x00


	//----- nvinfo : EIATTR_SPARSE_MMA_MASK
	.align		4
.L_1339:
        /*0028*/ 	.byte	0x03, 0x50
        /*002a*/ 	.short	0x0000


	//----- nvinfo : EIATTR_MAXREG_COUNT
	.align		4
        /*002c*/ 	.byte	0x03, 0x1b
        /*002e*/ 	.short	0x0080


	//----- nvinfo : EIATTR_MERCURY_ISA_VERSION
	.align		4
        /*0030*/ 	.byte	0x03, 0x5f
        /*0032*/ 	.short	0x0101


	//----- nvinfo : EIATTR_EXIT_INSTR_OFFSETS
	.align		4
        /*0034*/ 	.byte	0x04, 0x1c
        /*0036*/ 	.short	(.L_1341 - .L_1340)


	//   ....[0]....
.L_1340:
        /*0038*/ 	.word	0x0000bd20


	//   ....[1]....
        /*003c*/ 	.word	0x00017910


	//----- nvinfo : EIATTR_MAX_THREADS
	.align		4
.L_1341:
        /*0040*/ 	.byte	0x04, 0x05
        /*0042*/ 	.short	(.L_1343 - .L_1342)
.L_1342:
        /*0044*/ 	.word	0x00000080
        /*0048*/ 	.word	0x00000001
        /*004c*/ 	.word	0x00000001


	//----- nvinfo : EIATTR_CRS_STACK_SIZE
	.align		4
.L_1343:
        /*0050*/ 	.byte	0x04, 0x1e
        /*0052*/ 	.short	(.L_1345 - .L_1344)
.L_1344:
        /*0054*/ 	.word	0x00000000


	//----- nvinfo : EIATTR_CBANK_PARAM_SIZE
	.align		4
.L_1345:
        /*0058*/ 	.byte	0x03, 0x19
        /*005a*/ 	.short	0x0220


	//----- nvinfo : EIATTR_PARAM_CBANK
	.align		4
        /*005c*/ 	.byte	0x04, 0x0a
        /*005e*/ 	.short	(.L_1347 - .L_1346)
	.align		4
.L_1346:
        /*0060*/ 	.word	index@(.nv.constant0._ZN2at6native18elementwise_kernelILi128ELi2EZNS0_22gpu_kernel_impl_nocastIZZZNS0_17asinh_kernel_cudaERNS_18TensorIteratorBaseEENKUlvE_clEvENKUlvE_clEvEUlN3c107complexIdEEE_EEvS4_RKT_EUliE_EEviT1_)
        /*0064*/ 	.short	0x0210
        /*0066*/ 	.short	0x0220


	//----- nvinfo : EIATTR_SW_WAR
	.align		4
.L_1347:
        /*0068*/ 	.byte	0x04, 0x36
        /*006a*/ 	.short	(.L_1349 - .L_1348)
.L_1348:
        /*006c*/ 	.word	0x00000008
.L_1349:


//--------------------- .nv.info._ZN2at6native27unrolled_elementwise_kernelIZZZNS0_17asinh_kernel_cudaERNS_18TensorIteratorBaseEENKUlvE_clEvENKUlvE_clEvEUlN3c107complexIdEEE_St5arrayIPcLm2EELi4E23TrivialOffsetCalculatorILi1EjESE_NS0_6memory15LoadWithoutCastENSF_16StoreWithoutCastEEEviT_T0_T2_T3_T4_T5_ --------------------------
	.section	.nv.info._ZN2at6native27unrolled_elementwise_kernelIZZZNS0_17asinh_kernel_cudaERNS_18TensorIteratorBaseEENKUlvE_clEvENKUlvE_clEvEUlN3c107complexIdEEE_St5arrayIPcLm2EELi4E23TrivialOffsetCalculatorILi1EjESE_NS0_6memory15LoadWithoutCastENSF_16StoreWithoutCastEEEviT_T0_T2_T3_T4_T5_,"",@"SHT_CUDA_INFO"
	.sectionflags	@""
	.align	4


	//----- nvinfo : EIATTR_CUDA_API_VERSION
	.align		4
        /*0000*/ 	.byte	0x04, 0x37
        /*0002*/ 	.short	(.L_1351 - .L_1350)
.L_1350:
        /*0004*/ 	.word	0x00000082


	//----- nvinfo : EIATTR_KPARAM_INFO
	.align		4
.L_1351:
        /*0008*/ 	.byte	0x04, 0x17
        /*000a*/ 	.short	(.L_1353 - .L_1352)
.L_1352:
        /*000c*/ 	.word	0x00000000
        /*0010*/ 	.short	0x0006
        /*0012*/ 	.short	0x001b
        /*0014*/ 	.byte	0x00, 0xf0, 0x05, 0x00


	//----- nvinfo : EIATTR_KPARAM_INFO
	.align		4
.L_1353:
        /*0018*/ 	.byte	0x04, 0x17
        /*001a*/ 	.short	(.L_1355 - .L_1354)
.L_1354:
        /*001c*/ 	.word	0x00000000
        /*0020*/ 	.short	0x0005
        /*0022*/ 	.short	0x001a
        /*0024*/ 	.byte	0x00, 0xf0, 0x05, 0x00


	//----- nvinfo : EIATTR_KPARAM_INFO
	.align		4
.L_1355:
        /*0028*/ 	.byte	0x04, 0x17
        /*002a*/ 	.short	(.L_1357 - .L_1356)
.L_1356:
        /*002c*/ 	.word	0x00000000
        /*0030*/ 	.short	0x0004
        /*0032*/ 	.short	0x0019
        /*0034*/ 	.byte	0x00, 0xf0, 0x05, 0x00


	//----- nvinfo : EIATTR_KPARAM_INFO
	.align		4
.L_1357:
        /*0038*/ 	.byte	0x04, 0x17
        /*003a*/ 	.short	(.L_1359 - .L_1358)
.L_1358:
        /*003c*/ 	.word	0x00000000
        /*0040*/ 	.short	0x0003
        /*0042*/ 	.short	0x0018
        /*0044*/ 	.byte	0x00, 0xf0, 0x05, 0x00


	//----- nvinfo : EIATTR_KPARAM_INFO
	.align		4
.L_1359:
        /*0048*/ 	.byte	0x04, 0x17
        /*004a*/ 	.short	(.L_1361 - .L_1360)
.L_1360:
        /*004c*/ 	.word	0x00000000
        /*0050*/ 	.short	0x0002
        /*0052*/ 	.short	0x0008
        /*0054*/ 	.byte	0x00, 0xf0, 0x41, 0x00


	//----- nvinfo : EIATTR_KPARAM_INFO
	.align		4
.L_1361:
        /*0058*/ 	.byte	0x04, 0x17
        /*005a*/ 	.short	(.L_1363 - .L_1362)
.L_1362:
        /*005c*/ 	.word	0x00000000
        /*0060*/ 	.short	0x0001
        /*0062*/ 	.short	0x0004
        /*0064*/ 	.byte	0x00, 0xf0, 0x05, 0x00


	//----- nvinfo : EIATTR_KPARAM_INFO
	.align		4
.L_1363:
        /*0068*/ 	.byte	0x04, 0x17
        /*006a*/ 	.short	(.L_1365 - .L_1364)
.L_1364:
        /*006c*/ 	.word	0x00000000
        /*0070*/ 	.short	0x0000
        /*0072*/ 	.short	0x0000
        /*0074*/ 	.byte	0x00, 0xf0, 0x11, 0x00


	//----- nvinfo : EIATTR_SPARSE_MMA_MASK
	.align		4
.L_1365:
        /*0078*/ 	.byte	0x03, 0x50
        /*007a*/ 	.short	0x0000


	//----- nvinfo : EIATTR_MAXREG_COUNT
	.align		4
        /*007c*/ 	.byte	0x03, 0x1b
        /*007e*/ 	.short	0x00ff


	//----- nvinfo : EIATTR_MERCURY_ISA_VERSION
	.align		4
        /*0080*/ 	.byte	0x03, 0x5f
        /*0082*/ 	.short	0x0101


	//----- nvinfo : EIATTR_EXIT_INSTR_OFFSETS
	.align		4
        /*0084*/ 	.byte	0x04, 0x1c
        /*0086*/ 	.short	(.L_1367 - .L_1366)


	//   ....[0]....
.L_1366:
        /*0088*/ 	.word	0x0002a9a0


	//   ....[1]....
        /*008c*/ 	.word	0x0002aa00


	//----- nvinfo : EIATTR_MAX_THREADS
	.align		4
.L_1367:
        /*0090*/ 	.byte	0x04, 0x05
        /*0092*/ 	.short	(.L_1369 - .L_1368)
.L_1368:
        /*0094*/ 	.word	0x00000080
        /*0098*/ 	.word	0x00000001
        /*009c*/ 	.word	0x00000001


	//----- nvinfo : EIATTR_CRS_STACK_SIZE
	.align		4
.L_1369:
        /*00a0*/ 	.byte	0x04, 0x1e
        /*00a2*/ 	.short	(.L_1371 - .L_1370)
.L_1370:
        /*00a4*/ 	.word	0x00000000


	//----- nvinfo : EIATTR_CBANK_PARAM_SIZE
	.align		4
.L_1371:
        /*00a8*/ 	.byte	0x03, 0x19
        /*00aa*/ 	.short	0x001c


	//----- nvinfo : EIATTR_PARAM_CBANK
	.align		4
        /*00ac*/ 	.byte	0x04, 0x0a
        /*00ae*/ 	.short	(.L_1373 - .L_1372)
	.align		4
.L_1372:
        /*00b0*/ 	.word	index@(.nv.constant0._ZN2at6native27unrolled_elementwise_kernelIZZZNS0_17asinh_kernel_cudaERNS_18TensorIteratorBaseEENKUlvE_clEvENKUlvE_clEvEUlN3c107complexIdEEE_St5arrayIPcLm2EELi4E23TrivialOffsetCalculatorILi1EjESE_NS0_6memory15LoadWithoutCastENSF_16StoreWithoutCastEEEviT_T0_T2_T3_T4_T5_)
        /*00b4*/ 	.short	0x0210
        /*00b6*/ 	.short	0x001c


	//----- nvinfo : EIATTR_SW_WAR
	.align		4
.L_1373:
        /*00b8*/ 	.byte	0x04, 0x36
        /*00ba*/ 	.short	(.L_1375 - .L_1374)
.L_1374:
        /*00bc*/ 	.word	0x00000008
.L_1375:


//--------------------- .nv.info._ZN2at6native29vectorized_elementwise_kernelILi2EZZZNS0_17asinh_kernel_cudaERNS_18TensorIteratorBaseEENKUlvE_clEvENKUlvE_clEvEUlN3c107complexIdEEE_St5arrayIPcLm2EEEEviT0_T1_ --------------------------
	.section	.nv.info._ZN2at6native29vectorized_elementwise_kernelILi2EZZZNS0_17asinh_kernel_cudaERNS_18TensorIteratorBaseEENKUlvE_clEvENKUlvE_clEvEUlN3c107complexIdEEE_St5arrayIPcLm2EEEEviT0_T1_,"",@"SHT_CUDA_INFO"
	.sectionflags	@""
	.align	4


	//----- nvinfo : EIATTR_CUDA_API_VERSION
	.align		4
        /*0000*/ 	.byte	0x04, 0x37
        /*0002*/ 	.short	(.L_1377 - .L_1376)
.L_1376:
        /*0004*/ 	.word	0x00000082


	//----- nvinfo : EIATTR_KPARAM_INFO
	.align		4
.L_1377:
        /*0008*/ 	.byte	0x04, 0x17
        /*000a*/ 	.short	(.L_1379 - .L_1378)
.L_1378:
        /*000c*/ 	.word	0x00000000
        /*0010*/ 	.short	0x0002
        /*0012*/ 	.short	0x0008
        /*0014*/ 	.byte	0x00, 0xf0, 0x41, 0x00


	//----- nvinfo : EIATTR_KPARAM_INFO
	.align		4
.L_1379:
        /*0018*/ 	.byte	0x04, 0x17
        /*001a*/ 	.short	(.L_1381 - .L_1380)
.L_1380:
        /*001c*/ 	.word	0x00000000
        /*0020*/ 	.short	0x0001
        /*0022*/ 	.short	0x0004
        /*0024*/ 	.byte	0x00, 0xf0, 0x05, 0x00


	//----- nvinfo : EIATTR_KPARAM_INFO
	.align		4
.L_1381:
        /*0028*/ 	.byte	0x04, 0x17
        /*002a*/ 	.short	(.L_1383 - .L_1382)
.L_1382:
        /*002c*/ 	.word	0x00000000
        /*0030*/ 	.short	0x0000
        /*0032*/ 	.short	0x0000
        /*0034*/ 	.byte	0x00, 0xf0, 0x11, 0x00


	//----- nvinfo : EIATTR_SPARSE_MMA_MASK
	.align		4
.L_1383:
        /*0038*/ 	.byte	0x03, 0x50
        /*003a*/ 	.short	0x0000


	//----- nvinfo : EIATTR_MAXREG_COUNT
	.align		4
        /*003c*/ 	.byte	0x03, 0x1b
        /*003e*/ 	.short	0x00ff


	//----- nvinfo : EIATTR_MERCURY_ISA_VERSION
	.align		4
        /*0040*/ 	.byte	0x03, 0x5f
        /*0042*/ 	.short	0x0101


	//----- nvinfo : EIATTR_EXIT_INSTR_OFFSETS
	.align		4
        /*0044*/ 	.byte	0x04, 0x1c
        /*0046*/ 	.short	(.L_1385 - .L_1384)


	//   ....[0]....
.L_1384:
        /*0048*/ 	.word	0x00054810


	//   ....[1]....
        /*004c*/ 	.word	0x000aa9f0


	//   ....[2]....
        /*0050*/ 	.word	0x000aaa40


	//----- nvinfo : EIATTR_MAX_THREADS
	.align		4
.L_1385:
        /*0054*/ 	.byte	0x04, 0x05
        /*0056*/ 	.short	(.L_1387 - .L_1386)
.L_1386:
        /*0058*/ 	.word	0x00000080
        /*005c*/ 	.word	0x00000001
        /*0060*/ 	.word	0x00000001


	//----- nvinfo : EIATTR_CRS_STACK_SIZE
	.align		4
.L_1387:
        /*0064*/ 	.byte	0x04, 0x1e
        /*0066*/ 	.short	(.L_1389 - .L_1388)
.L_1388:
        /*0068*/ 	.word	0x00000000


	//----- nvinfo : EIATTR_CBANK_PARAM_SIZE
	.align		4
.L_1389:
        /*006c*/ 	.byte	0x03, 0x19
        /*006e*/ 	.short	0x0018


	//----- nvinfo : EIATTR_PARAM_CBANK
	.align		4
        /*0070*/ 	.byte	0x04, 0x0a
        /*0072*/ 	.short	(.L_1391 - .L_1390)
	.align		4
.L_1390:
        /*0074*/ 	.word	index@(.nv.constant0._ZN2at6native29vectorized_elementwise_kernelILi2EZZZNS0_17asinh_kernel_cudaERNS_18TensorIteratorBaseEENKUlvE_clEvENKUlvE_clEvEUlN3c107complexIdEEE_St5arrayIPcLm2EEEEviT0_T1_)
        /*0078*/ 	.short	0x0210
        /*007a*/ 	.short	0x0018


	//----- nvinfo : EIATTR_SW_WAR
	.align		4
.L_1391:
        /*007c*/ 	.byte	0x04, 0x36
        /*007e*/ 	.short	(.L_1393 - .L_1392)
.L_1392:
        /*0080*/ 	.word	0x00000008
.L_1393:


//--------------------- .nv.info._ZN2at6native29vectorized_elementwise_kernelILi4EZZZNS0_17asinh_kernel_cudaERNS_18TensorIteratorBaseEENKUlvE_clEvENKUlvE_clEvEUlN3c107complexIdEEE_St5arrayIPcLm2EEEEviT0_T1_ --------------------------
	.section	.nv.info._ZN2at6native29vectorized_elementwise_kernelILi4EZZZNS0_17asinh_kernel_cudaERNS_18TensorIteratorBaseEENKUlvE_clEvENKUlvE_clEvEUlN3c107complexIdEEE_St5arrayIPcLm2EEEEviT0_T1_,"",@"SHT_CUDA_INFO"
	.sectionflags	@""
	.align	4


	//----- nvinfo : EIATTR_CUDA_API_VERSION
	.align		4
        /*0000*/ 	.byte	0x04, 0x37
        /*0002*/ 	.short	(.L_1395 - .L_1394)
.L_1394:
        /*0004*/ 	.word	0x00000082


	//----- nvinfo : EIATTR_KPARAM_INFO
	.align		4
.L_1395:
        /*0008*/ 	.byte	0x04, 0x17
        /*000a*/ 	.short	(.L_1397 - .L_1396)
.L_1396:
        /*000c*/ 	.word	0x00000000
        /*0010*/ 	.short	0x0002
        /*0012*/ 	.short	0x0008
        /*0014*/ 	.byte	0x00, 0xf0, 0x41, 0x00


	//----- nvinfo : EIATTR_KPARAM_INFO
	.align		4
.L_1397:
        /*0018*/ 	.byte	0x04, 0x17
        /*001a*/ 	.short	(.L_1399 - .L_1398)
.L_1398:
        /*001c*/ 	.word	0x00000000
        /*0020*/ 	.short	0x0001
        /*0022*/ 	.short	0x0004
        /*0024*/ 	.byte	0x00, 0xf0, 0x05, 0x00


	//----- nvinfo : EIATTR_KPARAM_INFO
	.align		4
.L_1399:
        /*0028*/ 	.byte	0x04, 0x17
        /*002a*/ 	.short	(.L_1401 - .L_1400)
.L_1400:
        /*002c*/ 	.word	0x00000000
        /*0030*/ 	.short	0x0000
        /*0032*/ 	.short	0x0000
        /*0034*/ 	.byte	0x00, 0xf0, 0x11, 0x00


	//----- nvinfo : EIATTR_SPARSE_MMA_MASK
	.align		4
.L_1401:
        /*0038*/ 	.byte	0x03, 0x50
        /*003a*/ 	.short	0x0000


	//----- nvinfo : EIATTR_MAXREG_COUNT
	.align		4
        /*003c*/ 	.byte	0x03, 0x1b
        /*003e*/ 	.short	0x00ff


	//----- nvinfo : EIATTR_MERCURY_ISA_VERSION
	.align		4
        /*0040*/ 	.byte	0x03, 0x5f
        /*0042*/ 	.short	0x0101


	//----- nvinfo : EIATTR_EXIT_INSTR_OFFSETS
	.align		4
        /*0044*/ 	.byte	0x04, 0x1c
        /*0046*/ 	.short	(.L_1403 - .L_1402)


	//   ....[0]....
.L_1402:
        /*0048*/ 	.word	0x00054810


	//   ....[1]....
        /*004c*/ 	.word	0x000aa9f0


	//   ....[2]....
        /*0050*/ 	.word	0x000aaa40


	//----- nvinfo : EIATTR_MAX_THREADS
	.align		4
.L_1403:
        /*0054*/ 	.byte	0x04, 0x05
        /*0056*/ 	.short	(.L_1405 - .L_1404)
.L_1404:
        /*0058*/ 	.word	0x00000080
        /*005c*/ 	.word	0x00000001
        /*0060*/ 	.word	0x00000001


	//----- nvinfo : EIATTR_CRS_STACK_SIZE
	.align		4
.L_1405:
        /*0064*/ 	.byte	0x04, 0x1e
        /*0066*/ 	.short	(.L_1407 - .L_1406)
.L_1406:
        /*0068*/ 	.word	0x00000000


	//----- nvinfo : EIATTR_CBANK_PARAM_SIZE
	.align		4
.L_1407:
        /*006c*/ 	.byte	0x03, 0x19
        /*006e*/ 	.short	0x0018


	//----- nvinfo : EIATTR_PARAM_CBANK
	.align		4
        /*0070*/ 	.byte	0x04, 0x0a
        /*0072*/ 	.short	(.L_1409 - .L_1408)
	.align		4
.L_1408:
        /*0074*/ 	.word	index@(.nv.constant0._ZN2at6native29vectorized_elementwise_kernelILi4EZZZNS0_17asinh_kernel_cudaERNS_18TensorIteratorBaseEENKUlvE_clEvENKUlvE_clEvEUlN3c107complexIdEEE_St5arrayIPcLm2EEEEviT0_T1_)
        /*0078*/ 	.short	0x0210
        /*007a*/ 	.short	0x0018


	//----- nvinfo : EIATTR_SW_WAR
	.align		4
.L_1409:
        /*007c*/ 	.byte	0x04, 0x36
        /*007e*/ 	.short	(.L_1411 - .L_1410)
.L_1410:
        /*0080*/ 	.word	0x00000008
.L_1411:


//--------------------- .nv.info._ZN2at6native29vectorized_elementwise_kernelILi8EZZZNS0_17asinh_kernel_cudaERNS_18TensorIteratorBaseEENKUlvE_clEvENKUlvE_clEvEUlN3c107complexIdEEE_St5arrayIPcLm2EEEEviT0_T1_ --------------------------
	.section	.nv.info._ZN2at6native29vectorized_elementwise_kernelILi8EZZZNS0_17asinh_kernel_cudaERNS_18TensorIteratorBaseEENKUlvE_clEvENKUlvE_clEvEUlN3c107complexIdEEE_St5arrayIPcLm2EEEEviT0_T1_,"",@"SHT_CUDA_INFO"
	.sectionflags	@""
	.align	4


	//----- nvinfo : EIATTR_CUDA_API_VERSION
	.align		4
        /*0000*/ 	.byte	0x04, 0x37
        /*0002*/ 	.short	(.L_1413 - .L_1412)
.L_1412:
        /*0004*/ 	.word	0x00000082


	//----- nvinfo : EIATTR_KPARAM_INFO
	.align		4
.L_1413:
        /*0008*/ 	.byte	0x04, 0x17
        /*000a*/ 	.short	(.L_1415 - .L_1414)
.L_1414:
        /*000c*/ 	.word	0x00000000
        /*0010*/ 	.short	0x0002
        /*0012*/ 	.short	0x0008
        /*0014*/ 	.byte	0x00, 0xf0, 0x41, 0x00


	//----- nvinfo : EIATTR_KPARAM_INFO
	.align		4
.L_1415:
        /*0018*/ 	.byte	0x04, 0x17
        /*001a*/ 	.short	(.L_1417 - .L_1416)
.L_1416:
        /*001c*/ 	.word	0x00000000
        /*0020*/ 	.short	0x0001
        /*0022*/ 	.short	0x0004
        /*0024*/ 	.byte	0x00, 0xf0, 0x05, 0x00


	//----- nvinfo : EIATTR_KPARAM_INFO
	.align		4
.L_1417:
        /*0028*/ 	.byte	0x04, 0x17
        /*002a*/ 	.short	(.L_1419 - .L_1418)
.L_1418:
        /*002c*/ 	.word	0x00000000
        /*0030*/ 	.short	0x0000
        /*0032*/ 	.short	0x0000
        /*0034*/ 	.byte	0x00, 0xf0, 0x11, 0x00


	//----- nvinfo : EIATTR_SPARSE_MMA_MASK
	.align		4
.L_1419:
        /*0038*/ 	.byte	0x03, 0x50
        /*003a*/ 	.short	0x0000


	//----- nvinfo : EIATTR_MAXREG_COUNT
	.align		4
        /*003c*/ 	.byte	0x03, 0x1b
        /*003e*/ 	.short	0x00ff


	//----- nvinfo : EIATTR_MERCURY_ISA_VERSION
	.align		4
        /*0040*/ 	.byte	0x03, 0x5f
        /*0042*/ 	.short	0x0101


	//----- nvinfo : EIATTR_EXIT_INSTR_OFFSETS
	.align		4
        /*0044*/ 	.byte	0x04, 0x1c
        /*0046*/ 	.short	(.L_1421 - .L_1420)


	//   ....[0]....
.L_1420:
        /*0048*/ 	.word	0x00054810


	//   ....[1]....
        /*004c*/ 	.word	0x000aa9f0


	//   ....[2]....
        /*0050*/ 	.word	0x000aaa40


	//----- nvinfo : EIATTR_MAX_THREADS
	.align		4
.L_1421:
        /*0054*/ 	.byte	0x04, 0x05
        /*0056*/ 	.short	(.L_1423 - .L_1422)
.L_1422:
        /*0058*/ 	.word	0x00000080
        /*005c*/ 	.word	0x00000001
        /*0060*/ 	.word	0x00000001


	//----- nvinfo : EIATTR_CRS_STACK_SIZE
	.align		4
.L_1423:
        /*0064*/ 	.byte	0x04, 0x1e
        /*0066*/ 	.short	(.L_1425 - .L_1424)
.L_1424:
        /*0068*/ 	.word	0x00000000


	//----- nvinfo : EIATTR_CBANK_PARAM_SIZE
	.align		4
.L_1425:
        /*006c*/ 	.byte	0x03, 0x19
        /*006e*/ 	.short	0x0018


	//----- nvinfo : EIATTR_PARAM_CBANK
	.align		4
        /*0070*/ 	.byte	0x04, 0x0a
        /*0072*/ 	.short	(.L_1427 - .L_1426)
	.align		4
.L_1426:
        /*0074*/ 	.word	index@(.nv.constant0._ZN2at6native29vectorized_elementwise_kernelILi8EZZZNS0_17asinh_kernel_cudaERNS_18TensorIteratorBaseEENKUlvE_clEvENKUlvE_clEvEUlN3c107complexIdEEE_St5arrayIPcLm2EEEEviT0_T1_)
        /*0078*/ 	.short	0x0210
        /*007a*/ 	.short	0x0018


	//----- nvinfo : EIATTR_SW_WAR
	.align		4
.L_1427:
        /*007c*/ 	.byte	0x04, 0x36
        /*007e*/ 	.short	(.L_1429 - .L_1428)
.L_1428:
        /*0080*/ 	.word	0x00000008
.L_1429:


//--------------------- .nv.callgraph             --------------------------
	.section	.nv.callgraph,"",@"SHT_CUDA_CALLGRAPH"
	.align	4
	.sectionentsize	8
	.align		4
        /*0000*/ 	.word	0x00000000
	.align		4
        /*0004*/ 	.word	0xffffffff
	.align		4
        /*0008*/ 	.word	index@(_ZN2at6native18elementwise_kernelILi128ELi4EZNS0_15gpu_kernel_implIZZZNS0_17asinh_kernel_cudaERNS_18TensorIteratorBaseEENKUlvE0_clEvENKUlvE2_clEvEUlN3c108BFloat16EE_EEvS4_RKT_EUliE_EEviT1_)
	.align		4
        /*000c*/ 	.word	index@(__assertfail)
	.align		4
        /*0010*/ 	.word	index@(_ZN2at6native27unrolled_elementwise_kernelIZZZNS0_17asinh_kernel_cudaERNS_18TensorIteratorBaseEENKUlvE0_clEvENKUlvE2_clEvEUlN3c108BFloat16EE_St5arrayIPcLm2EELi4E23TrivialOffsetCalculatorILi1EjESD_NS0_6memory12LoadWithCastILi1EEENSE_13StoreWithCastILi1EEEEEviT_T0_T2_T3_T4_T5_)
	.align		4
        /*0014*/ 	.word	index@(__assertfail)
	.align		4
        /*0018*/ 	.word	index@(_ZN2at6native18elementwise_kernelILi128ELi4EZNS0_15gpu_kernel_implIZZZNS0_17asinh_kernel_cudaERNS_18TensorIteratorBaseEENKUlvE0_clEvENKUlvE1_clEvEUlN3c104HalfEE_EEvS4_RKT_EUliE_EEviT1_)
	.align		4
        /*001c*/ 	.word	index@(__assertfail)
	.align		4
        /*0020*/ 	.word	index@(_ZN2at6native27unrolled_elementwise_kernelIZZZNS0_17asinh_kernel_cudaERNS_18TensorIteratorBaseEENKUlvE0_clEvENKUlvE1_clEvEUlN3c104HalfEE_St5arrayIPcLm2EELi4E23TrivialOffsetCalculatorILi1EjESD_NS0_6memory12LoadWithCastILi1EEENSE_13StoreWithCastILi1EEEEEviT_T0_T2_T3_T4_T5_)
	.align		4
        /*0024*/ 	.word	index@(__assertfail)
	.align		4
        /*0028*/ 	.word	index@(_ZN2at6native18elementwise_kernelILi128ELi4EZNS0_15gpu_kernel_implIZZZNS0_17asinh_kernel_cudaERNS_18TensorIteratorBaseEENKUlvE0_clEvENKUlvE0_clEvEUlfE_EEvS4_RKT_EUliE_EEviT1_)
	.align		4
        /*002c*/ 	.word	index@(__assertfail)
	.align		4
        /*0030*/ 	.word	index@(_ZN2at6native27unrolled_elementwise_kernelIZZZNS0_17asinh_kernel_cudaERNS_18TensorIteratorBaseEENKUlvE0_clEvENKUlvE0_clEvEUlfE_St5arrayIPcLm2EELi4E23TrivialOffsetCalculatorILi1EjESB_NS0_6memory12LoadWithCastILi1EEENSC_13StoreWithCastILi1EEEEEviT_T0_T2_T3_T4_T5_)
	.align		4
        /*0034*/ 	.word	index@(__assertfail)
	.align		4
        /*0038*/ 	.word	index@(_ZN2at6native18elementwise_kernelILi128ELi4EZNS0_15gpu_kernel_implIZZZNS0_17asinh_kernel_cudaERNS_18TensorIteratorBaseEENKUlvE0_clEvENKUlvE_clEvEUldE_EEvS4_RKT_EUliE_EEviT1_)
	.align		4
        /*003c*/ 	.word	index@(__assertfail)
	.align		4
        /*0040*/ 	.word	index@(_ZN2at6native27unrolled_elementwise_kernelIZZZNS0_17asinh_kernel_cudaERNS_18TensorIteratorBaseEENKUlvE0_clEvENKUlvE_clEvEUldE_St5arrayIPcLm2EELi4E23TrivialOffsetCalculatorILi1EjESB_NS0_6memory12LoadWithCastILi1EEENSC_13StoreWithCastILi1EEEEEviT_T0_T2_T3_T4_T5_)
	.align		4
        /*0044*/ 	.word	index@(__assertfail)
	.align		4
        /*0048*/ 	.word	index@(_ZN2at6native18elementwise_kernelILi128ELi4EZNS0_15gpu_kernel_implIZZZNS0_17asinh_kernel_cudaERNS_18TensorIteratorBaseEENKUlvE_clEvENKUlvE1_clEvEUlN3c107complexINS7_4HalfEEEE_EEvS4_RKT_EUliE_EEviT1_)
	.align		4
        /*004c*/ 	.word	index@(__assertfail)
	.align		4
        /*0050*/ 	.word	index@(_ZN2at6native27unrolled_elementwise_kernelIZZZNS0_17asinh_kernel_cudaERNS_18TensorIteratorBaseEENKUlvE_clEvENKUlvE1_clEvEUlN3c107complexINS6_4HalfEEEE_St5arrayIPcLm2EELi4E23TrivialOffsetCalculatorILi1EjESF_NS0_6memory12LoadWithCastILi1EEENSG_13StoreWithCastILi1EEEEEviT_T0_T2_T3_T4_T5_)
	.align		4
        /*0054*/ 	.word	index@(__assertfail)
	.align		4
        /*0058*/ 	.word	index@(_ZN2at6native18elementwise_kernelILi128ELi4EZNS0_15gpu_kernel_implIZZZNS0_17asinh_kernel_cudaERNS_18TensorIteratorBaseEENKUlvE_clEvENKUlvE0_clEvEUlN3c107complexIfEEE_EEvS4_RKT_EUliE_EEviT1_)
	.align		4
        /*005c*/ 	.word	index@(__assertfail)
	.align		4
        /*0060*/ 	.word	index@(_ZN2at6native27unrolled_elementwise_kernelIZZZNS0_17asinh_kernel_cudaERNS_18TensorIteratorBaseEENKUlvE_clEvENKUlvE0_clEvEUlN3c107complexIfEEE_St5arrayIPcLm2EELi4E23TrivialOffsetCalculatorILi1EjESE_NS0_6memory12LoadWithCastILi1EEENSF_13StoreWithCastILi1EEEEEviT_T0_T2_T3_T4_T5_)
	.align		4
        /*0064*/ 	.word	index@(__assertfail)
	.align		4
        /*0068*/ 	.word	index@(_ZN2at6native18elementwise_kernelILi128ELi4EZNS0_15gpu_kernel_implIZZZNS0_17asinh_kernel_cudaERNS_18TensorIteratorBaseEENKUlvE_clEvENKUlvE_clEvEUlN3c107complexIdEEE_EEvS4_RKT_EUliE_EEviT1_)
	.align		4
        /*006c*/ 	.word	index@(__assertfail)
	.align		4
        /*0070*/ 	.word	index@(_ZN2at6native27unrolled_elementwise_kernelIZZZNS0_17asinh_kernel_cudaERNS_18TensorIteratorBaseEENKUlvE_clEvENKUlvE_clEvEUlN3c107complexIdEEE_St5arrayIPcLm2EELi4E23TrivialOffsetCalculatorILi1EjESE_NS0_6memory12LoadWithCastILi1EEENSF_13StoreWithCastILi1EEEEEviT_T0_T2_T3_T4_T5_)
	.align		4
        /*0074*/ 	.word	index@(__assertfail)
	.align		4
        /*0078*/ 	.word	0x00000000
	.align		4
        /*007c*/ 	.word	0xfffffffe
	.align		4
        /*0080*/ 	.word	0x00000000
	.align		4
        /*0084*/ 	.word	0xfffffffd
	.align		4
        /*0088*/ 	.word	0x00000000
	.align		4
        /*008c*/ 	.word	0xfffffffc


//--------------------- .nv.constant4             --------------------------
	.section	.nv.constant4,"a",@progbits
	.align	8
	.align		8
.nv.constant4:
        /*0000*/ 	.dword	__assertfail
	.align		8
        /*0008*/ 	.dword	__unnamed_1
	.align		8
        /*0010*/ 	.dword	__unnamed_2
	.align		8
        /*0018*/ 	.dword	__unnamed_3
	.align		8
        /*0020*/ 	.dword	__unnamed_4
	.align		8
        /*0028*/ 	.dword	__unnamed_5
	.align		8
        /*0030*/ 	.dword	__unnamed_6
	.align		8
        /*0038*/ 	.dword	__unnamed_7
	.align		8
        /*0040*/ 	.dword	__unnamed_8
	.align		8
        /*0048*/ 	.dword	__unnamed_9
	.align		8
        /*0050*/ 	.dword	__unnamed_10
	.align		8
        /*0058*/ 	.dword	__unnamed_11
	.align		8
        /*0060*/ 	.dword	__unnamed_12
	.align		8
        /*0068*/ 	.dword	__unnamed_13
	.align		8
        /*0070*/ 	.dword	__unnamed_14
	.align		8
        /*0078*/ 	.dword	_ZN59_INTERNAL_918acfc9_28_UnaryGeometricAsinhKernel_cu_70db38914cuda3std3__45__cpo5beginE
	.align		8
        /*0080*/ 	.dword	_ZN59_INTERNAL_918acfc9_28_UnaryGeometricAsinhKernel_cu_70db38914cuda3std3__45__cpo3endE
	.align		8
        /*0088*/ 	.dword	_ZN59_INTERNAL_918acfc9_28_UnaryGeometricAsinhKernel_cu_70db38914cuda3std3__45__cpo6cbeginE
	.align		8
        /*0090*/ 	.dword	_ZN59_INTERNAL_918acfc9_28_UnaryGeometricAsinhKernel_cu_70db38914cuda3std3__45__cpo4cendE
	.align		8
        /*0098*/ 	.dword	_ZN59_INTERNAL_918acfc9_28_UnaryGeometricAsinhKernel_cu_70db38914cuda3std3__45__cpo6rbeginE
	.align		8
        /*00a0*/ 	.dword	_ZN59_INTERNAL_918acfc9_28_UnaryGeometricAsinhKernel_cu_70db38914cuda3std3__45__cpo4rendE
	.align		8
        /*00a8*/ 	.dword	_ZN59_INTERNAL_918acfc9_28_UnaryGeometricAsinhKernel_cu_70db38914cuda3std3__45__cpo7crbeginE
	.align		8
        /*00b0*/ 	.dword	_ZN59_INTERNAL_918acfc9_28_UnaryGeometricAsinhKernel_cu_70db38914cuda3std3__45__cpo5crendE
	.align		8
        /*00b8*/ 	.dword	_ZN59_INTERNAL_918acfc9_28_UnaryGeometricAsinhKernel_cu_70db38914cuda3std3__461_GLOBAL__N__918acfc9_28_UnaryGeometricAsinhKernel_cu_70db38916ignoreE
	.align		8
        /*00c0*/ 	.dword	_ZN59_INTERNAL_918acfc9_28_UnaryGeometricAsinhKernel_cu_70db38914cuda3std3__419piecewise_constructE
	.align		8
        /*00c8*/ 	.dword	_ZN59_INTERNAL_918acfc9_28_UnaryGeometricAsinhKernel_cu_70db38914cuda3std3__48in_placeE
	.align		8
        /*00d0*/ 	.dword	_ZN59_INTERNAL_918acfc9_28_UnaryGeometricAsinhKernel_cu_70db38914cuda3std3__420unreachable_sentinelE
	.align		8
        /*00d8*/ 	.dword	_ZN59_INTERNAL_918acfc9_28_UnaryGeometricAsinhKernel_cu_70db38914cuda3std6ranges3__45__cpo4swapE
	.align		8
        /*00e0*/ 	.dword	_ZN59_INTERNAL_918acfc9_28_UnaryGeometricAsinhKernel_cu_70db38914cuda3std6ranges3__45__cpo9iter_moveE
	.align		8
        /*00e8*/ 	.dword	_ZN59_INTERNAL_918acfc9_28_UnaryGeometricAsinhKernel_cu_70db38914cuda3std6ranges3__45__cpo5beginE
	.align		8
        /*00f0*/ 	.dword	_ZN59_INTERNAL_918acfc9_28_UnaryGeometricAsinhKernel_cu_70db38914cuda3std6ranges3__45__cpo3endE
	.align		8
        /*00f8*/ 	.dword	_ZN59_INTERNAL_918acfc9_28_UnaryGeometricAsinhKernel_cu_70db38914cuda3std6ranges3__45__cpo6cbeginE
	.align		8
        /*0100*/ 	.dword	_ZN59_INTERNAL_918acfc9_28_UnaryGeometricAsinhKernel_cu_70db38914cuda3std6ranges3__45__cpo4cendE
	.align		8
        /*0108*/ 	.dword	_ZN59_INTERNAL_918acfc9_28_UnaryGeometricAsinhKernel_cu_70db38914cuda3std6ranges3__45__cpo7advanceE
	.align		8
        /*0110*/ 	.dword	_ZN59_INTERNAL_918acfc9_28_UnaryGeometricAsinhKernel_cu_70db38914cuda3std6ranges3__45__cpo9iter_swapE
	.align		8
        /*0118*/ 	.dword	_ZN59_INTERNAL_918acfc9_28_UnaryGeometricAsinhKernel_cu_70db38914cuda3std6ranges3__45__cpo4nextE
	.align		8
        /*0120*/ 	.dword	_ZN59_INTERNAL_918acfc9_28_UnaryGeometricAsinhKernel_cu_70db38914cuda3std6ranges3__45__cpo4prevE
	.align		8
        /*0128*/ 	.dword	_ZN59_INTERNAL_918acfc9_28_UnaryGeometricAsinhKernel_cu_70db38914cuda3std6ranges3__45__cpo4dataE
	.align		8
        /*0130*/ 	.dword	_ZN59_INTERNAL_918acfc9_28_UnaryGeometricAsinhKernel_cu_70db38914cuda3std6ranges3__45__cpo5cdataE
	.align		8
        /*0138*/ 	.dword	_ZN59_INTERNAL_918acfc9_28_UnaryGeometricAsinhKernel_cu_70db38914cuda3std6ranges3__45__cpo4sizeE
	.align		8
        /*0140*/ 	.dword	_ZN59_INTERNAL_918acfc9_28_UnaryGeometricAsinhKernel_cu_70db38914cuda3std6ranges3__45__cpo5ssizeE
	.align		8
        /*0148*/ 	.dword	_ZN59_INTERNAL_918acfc9_28_UnaryGeometricAsinhKernel_cu_70db38914cuda3std6ranges3__45__cpo8distanceE
	.align		8
        /*0150*/ 	.dword	_ZN59_INTERNAL_918acfc9_28_UnaryGeometricAsinhKernel_cu_70db38916thrust23THRUST_300001_SM_900_NS6system6detail10sequential3seqE
	.align		8
        /*0158*/ 	.dword	$str$6
	.align		8
        /*0160*/ 	.dword	$str$7


//--------------------- .text._ZN2at6native18elementwise_kernelILi128ELi4EZNS0_15gpu_kernel_implIZZZNS0_17asinh_kernel_cudaERNS_18TensorIteratorBaseEENKUlvE0_clEvENKUlvE2_clEvEUlN3c108BFloat16EE_EEvS4_RKT_EUliE_EEviT1_ --------------------------
	.section	.text._ZN2at6native18elementwise_kernelILi128ELi4EZNS0_15gpu_kernel_implIZZZNS0_17asinh_kernel_cudaERNS_18TensorIteratorBaseEENKUlvE0_clEvENKUlvE2_clEvEUlN3c108BFloat16EE_EEvS4_RKT_EUliE_EEviT1_,"ax",@progbits
	.align	128
        .global         _ZN2at6native18elementwise_kernelILi128ELi4EZNS0_15gpu_kernel_implIZZZNS0_17asinh_kernel_cudaERNS_18TensorIteratorBaseEENKUlvE0_clEvENKUlvE2_clEvEUlN3c108BFloat16EE_EEvS4_RKT_EUliE_EEviT1_
        .type           _ZN2at6native18elementwise_kernelILi128ELi4EZNS0_15gpu_kernel_implIZZZNS0_17asinh_kernel_cudaERNS_18TensorIteratorBaseEENKUlvE0_clEvENKUlvE2_clEvEUlN3c108BFloat16EE_EEvS4_RKT_EUliE_EEviT1_,@function
        .size           _ZN2at6native18elementwise_kernelILi128ELi4EZNS0_15gpu_kernel_implIZZZNS0_17asinh_kernel_cudaERNS_18TensorIteratorBaseEENKUlvE0_clEvENKUlvE2_clEvEUlN3c108BFloat16EE_EEvS4_RKT_EUliE_EEviT1_,(.L_x_21451 - _ZN2at6native18elementwise_kernelILi128ELi4EZNS0_15gpu_kernel_implIZZZNS0_17asinh_kernel_cudaERNS_18TensorIteratorBaseEENKUlvE0_clEvENKUlvE2_clEvEUlN3c108BFloat16EE_EEvS4_RKT_EUliE_EEviT1_)
        .other          _ZN2at6native18elementwise_kernelILi128ELi4EZNS0_15gpu_kernel_implIZZZNS0_17asinh_kernel_cudaERNS_18TensorIteratorBaseEENKUlvE0_clEvENKUlvE2_clEvEUlN3c108BFloat16EE_EEvS4_RKT_EUliE_EEviT1_,@"STO_CUDA_ENTRY STV_DEFAULT"
_ZN2at6native18elementwise_kernelILi128ELi4EZNS0_15gpu_kernel_implIZZZNS0_17asinh_kernel_cudaERNS_18TensorIteratorBaseEENKUlvE0_clEvENKUlvE2_clEvEUlN3c108BFloat16EE_EEvS4_RKT_EUliE_EEviT1_:
.text._ZN2at6native18elementwise_kernelILi128ELi4EZNS0_15gpu_kernel_implIZZZNS0_17asinh_kernel_cudaERNS_18TensorIteratorBaseEENKUlvE0_clEvENKUlvE2_clEvEUlN3c108BFloat16EE_EEvS4_RKT_EUliE_EEviT1_:
[----:B------:R-:W0:Y:S01]  /*0000*/  LDC R1, c[0x0][0x28] ;  /* 0x00000a00ff017b82 */ /* 0x000e220000000800 */
[----:B------:R-:W1:Y:S01]  /*0010*/  S2R R23, SR_CTAID.X ;  /* 0x0000000000177919 */ /* 0x000e620000002500 */
[----:B------:R-:W-:Y:S01]  /*0020*/  ULDC UR4, c[0x0][0x210] ;  /* 0x0000840000047ab9 */ /* 0x000fe20000000800 */
[----:B------:R-:W-:Y:S01]  /*0030*/  ULDC.64 UR36, c[0x0][0x208] ;  /* 0x0000820000247ab9 */ /* 0x000fe20000000a00 */
[----:B------:R-:W-:Y:S01]  /*0040*/  BSSY B6, `(.L_x_0) ;  /* 0x0000357000067945 */ /* 0x000fe20003800000 */
[----:B------:R-:W1:Y:S02]  /*0050*/  S2R R18, SR_TID.X ;  /* 0x0000000000127919 */ /* 0x000e640000002100 */
[----:B-1----:R-:W-:-:S05]  /*0060*/  IMAD R19, R23, 0x200, R18 ;  /* 0x0000020017137824 */ /* 0x002fca00078e0212 */
[----:B------:R-:W-:-:S13]  /*0070*/  ISETP.GE.AND P0, PT, R19, UR4, PT ;  /* 0x0000000413007c0c */ /* 0x000fda000bf06270 */
[----:B0-----:R-:W-:Y:S05]  /*0080*/  @P0 BRA `(.L_x_1) ;  /* 0x0000003400480947 */ /* 0x001fea0003800000 */
[----:B------:R-:W0:Y:S01]  /*0090*/  LDC R6, c[0x0][0x218] ;  /* 0x00008600ff067b82 */ /* 0x000e220000000800 */
[----:B------:R-:W-:Y:S02]  /*00a0*/  IMAD.MOV.U32 R0, RZ, RZ, RZ ;  /* 0x000000ffff007224 */ /* 0x000fe400078e00ff */
[----:B------:R-:W-:Y:S01]  /*00b0*/  IMAD.MOV.U32 R16, RZ, RZ, RZ ;  /* 0x000000ffff107224 */ /* 0x000fe200078e00ff */
[----:B0-----:R-:W-:-:S13]  /*00c0*/  ISETP.NE.AND P0, PT, R6, RZ, PT ;  /* 0x000000ff0600720c */ /* 0x001fda0003f05270 */
[----:B------:R-:W-:Y:S05]  /*00d0*/  @!P0 BRA `(.L_x_2) ;  /* 0x0000001000ac8947 */ /* 0x000fea0003800000 */
[----:B------:R-:W-:Y:S01]  /*00e0*/  IMAD.MOV.U32 R2, RZ, RZ, RZ ;  /* 0x000000ffff027224 */ /* 0x000fe200078e00ff */
[----:B------:R-:W-:Y:S01]  /*00f0*/  ULDC.64 UR4, c[0x0][0x220] ;  /* 0x0000880000047ab9 */ /* 0x000fe20000000a00 */
[----:B------:R-:W-:Y:S01]  /*0100*/  IMAD.MOV.U32 R3, RZ, RZ, R19 ;  /* 0x000000ffff037224 */ /* 0x000fe200078e0013 */
[----:B------:R-:W-:Y:S01]  /*0110*/  ISETP.NE.AND P0, PT, R6, 0x1, PT ;  /* 0x000000010600780c */ /* 0x000fe20003f05270 */
[----:B------:R-:W-:Y:S01]  /*0120*/  IMAD.HI.U32 R2, R19, UR4, R2 ;  /* 0x0000000413027c27 */ /* 0x000fe2000f8e0002 */
[----:B------:R-:W-:-:S04]  /*0130*/  ULDC UR4, c[0x0][0x21c] ;  /* 0x0000870000047ab9 */ /* 0x000fc80000000800 */
[----:B------:R-:W-:-:S05]  /*0140*/  SHF.R.U32.HI R3, RZ, UR5, R2 ;  /* 0x00000005ff037c19 */ /* 0x000fca0008011602 */
[----:B------:R-:W-:-:S04]  /*0150*/  IMAD.MOV R0, RZ, RZ, -R3 ;  /* 0x000000ffff007224 */ /* 0x000fc800078e0a03 */
[----:B------:R-:W-:Y:S01]  /*0160*/  IMAD R0, R0, UR4, R19 ;  /* 0x0000000400007c24 */ /* 0x000fe2000f8e0213 */
[----:B------:R-:W-:-:S03]  /*0170*/  ULDC.64 UR4, c[0x0][0x348] ;  /* 0x0000d20000047ab9 */ /* 0x000fc60000000a00 */
[C---:B------:R-:W-:Y:S02]  /*0180*/  IMAD R16, R0.reuse, UR4, RZ ;  /* 0x0000000400107c24 */ /* 0x040fe4000f8e02ff */
[----:B------:R-:W-:Y:S01]  /*0190*/  IMAD R0, R0, UR5, RZ ;  /* 0x0000000500007c24 */ /* 0x000fe2000f8e02ff */
[----:B------:R-:W-:Y:S06]  /*01a0*/  @!P0 BRA `(.L_x_2) ;  /* 0x0000001000788947 */ /* 0x000fec0003800000 */
[----:B------:R-:W-:Y:S01]  /*01b0*/  IMAD.MOV.U32 R2, RZ, RZ, RZ ;  /* 0x000000ffff027224 */ /* 0x000fe200078e00ff */
[----:B------:R-:W-:Y:S01]  /*01c0*/  ULDC.64 UR6, c[0x0][0x228] ;  /* 0x00008a0000067ab9 */ /* 0x000fe20000000a00 */
[----:B------:R-:W-:Y:S01]  /*01d0*/  ULDC UR4, c[0x0][0x230] ;  /* 0x00008c0000047ab9 */ /* 0x000fe20000000800 */
[----:B------:R-:W-:Y:S01]  /*01e0*/  ISETP.NE.AND P0, PT, R6, 0x2, PT ;  /* 0x000000020600780c */ /* 0x000fe20003f05270 */
[----:B------:R-:W-:-:S05]  /*01f0*/  IMAD.HI.U32 R4, R3, UR7, R2 ;  /* 0x0000000703047c27 */ /* 0x000fca000f8e0002 */
[----:B------:R-:W-:Y:S01]  /*0200*/  SHF.R.U32.HI R5, RZ, UR4, R4 ;  /* 0x00000004ff057c19 */ /* 0x000fe20008011604 */
[----:B------:R-:W-:-:S04]  /*0210*/  ULDC.64 UR4, c[0x0][0x350] ;  /* 0x0000d40000047ab9 */ /* 0x000fc80000000a00 */
[----:B------:R-:W-:-:S04]  /*0220*/  IMAD.MOV R2, RZ, RZ, -R5 ;  /* 0x000000ffff027224 */ /* 0x000fc800078e0a05 */
[----:B------:R-:W-:-:S04]  /*0230*/  IMAD R3, R2, UR6, R3 ;  /* 0x0000000602037c24 */ /* 0x000fc8000f8e0203 */
[C---:B------:R-:W-:Y:S02]  /*0240*/  IMAD R16, R3.reuse, UR4, R16 ;  /* 0x0000000403107c24 */ /* 0x040fe4000f8e0210 */
[----:B------:R-:W-:Y:S01]  /*0250*/  IMAD R0, R3, UR5, R0 ;  /* 0x0000000503007c24 */ /* 0x000fe2000f8e0200 */
[----:B------:R-:W-:Y:S06]  /*0260*/  @!P0 BRA `(.L_x_2) ;  /* 0x0000001000488947 */ /* 0x000fec0003800000 */
[----:B------:R-:W-:Y:S01]  /*0270*/  IMAD.MOV.U32 R4, RZ, RZ, RZ ;  /* 0x000000ffff047224 */ /* 0x000fe200078e00ff */
[----:B------:R-:W-:Y:S01]  /*0280*/  ULDC.64 UR4, c[0x0][0x238] ;  /* 0x00008e0000047ab9 */ /* 0x000fe20000000a00 */
[----:B------:R-:W-:Y:S02]  /*0290*/  ISETP.NE.AND P0, PT, R6, 0x3, PT ;  /* 0x000000030600780c */ /* 0x000fe40003f05270 */
[----:B------:R-:W-:Y:S01]  /*02a0*/  IMAD.HI.U32 R2, R5, UR4, R4 ;  /* 0x0000000405027c27 */ /* 0x000fe2000f8e0004 */
[----:B------:R-:W-:-:S04]  /*02b0*/  ULDC UR4, c[0x0][0x234] ;  /* 0x00008d0000047ab9 */ /* 0x000fc80000000800 */
[----:B------:R-:W-:-:S05]  /*02c0*/  SHF.R.U32.HI R3, RZ, UR5, R2 ;  /* 0x00000005ff037c19 */ /* 0x000fca0008011602 */
[----:B------:R-:W-:-:S04]  /*02d0*/  IMAD.MOV R4, RZ, RZ, -R3 ;  /* 0x000000ffff047224 */ /* 0x000fc800078e0a03 */
[----:B------:R-:W-:Y:S01]  /*02e0*/  IMAD R5, R4, UR4, R5 ;  /* 0x0000000404057c24 */ /* 0x000fe2000f8e0205 */
[----:B------:R-:W-:-:S03]  /*02f0*/  ULDC.64 UR4, c[0x0][0x358] ;  /* 0x0000d60000047ab9 */ /* 0x000fc60000000a00 */
[C---:B------:R-:W-:Y:S02]  /*0300*/  IMAD R16, R5.reuse, UR4, R16 ;  /* 0x0000000405107c24 */ /* 0x040fe4000f8e0210 */
[----:B------:R-:W-:Y:S01]  /*0310*/  IMAD R0, R5, UR5, R0 ;  /* 0x0000000505007c24 */ /* 0x000fe2000f8e0200 */
        /* <DEDUP_REMOVED lines=205> */
[----:B------:R-:W-:Y:S01]  /*0ff0*/  HFMA2.MMA R4, -RZ, RZ, 0, 0 ;  /* 0x00000000ff047435 */ /* 0x000fe200000001ff */
[----:B------:R-:W-:Y:S01]  /*1000*/  ULDC.64 UR4, c[0x0][0x310] ;  /* 0x0000c40000047ab9 */ /* 0x000fe20000000a00 */
[----:B------:R-:W-:-:S08]  /*1010*/  ISETP.NE.AND P0, PT, R6, 0x15, PT ;  /* 0x000000150600780c */ /* 0x000fd00003f05270 */
        /* <DEDUP_REMOVED lines=46> */
[----:B------:R-:W-:-:S03]  /*1300*/  ULDC.64 UR4, c[0x0][0x340] ;  /* 0x0000d00000047ab9 */ /* 0x000fc60000000a00 */
[----:B------:R-:W-:Y:S01]  /*1310*/  IMAD.HI.U32 R2, R5, UR4, R4 ;  /* 0x0000000405027c27 */ /* 0x000fe2000f8e0004 */
[----:B------:R-:W-:-:S04]  /*1320*/  ULDC UR4, c[0x0][0x33c] ;  /* 0x0000cf0000047ab9 */ /* 0x000fc80000000800 */
[----:B------:R-:W-:-:S05]  /*1330*/  SHF.R.U32.HI R2, RZ, UR5, R2 ;  /* 0x00000005ff027c19 */ /* 0x000fca0008011602 */
[----:B------:R-:W-:-:S04]  /*1340*/  IMAD.MOV R3, RZ, RZ, -R2 ;  /* 0x000000ffff037224 */ /* 0x000fc800078e0a02 */
[----:B------:R-:W-:Y:S01]  /*1350*/  IMAD R5, R3, UR4, R5 ;  /* 0x0000000403057c24 */ /* 0x000fe2000f8e0205 */
[----:B------:R-:W-:-:S03]  /*1360*/  ULDC.64 UR4, c[0x0][0x408] ;  /* 0x0001020000047ab9 */ /* 0x000fc60000000a00 */
[C---:B------:R-:W-:Y:S02]  /*1370*/  IMAD R16, R5.reuse, UR4, R16 ;  /* 0x0000000405107c24 */ /* 0x040fe4000f8e0210 */
[----:B------:R-:W-:-:S07]  /*1380*/  IMAD R0, R5, UR5, R0 ;  /* 0x0000000505007c24 */ /* 0x000fce000f8e0200 */
.L_x_2:
[----:B------:R-:W0:Y:S01]  /*1390*/  LDC.U8 R5, c[0x0][0x422] ;  /* 0x00010880ff057b82 */ /* 0x000e220000000000 */
[----:B------:R-:W-:Y:S01]  /*13a0*/  ULDC.64 UR4, c[0x0][0x410] ;  /* 0x0001040000047ab9 */ /* 0x000fe20000000a00 */
[----:B------:R-:W-:Y:S01]  /*13b0*/  ULDC.64 UR6, c[0x0][0x418] ;  /* 0x0001060000067ab9 */ /* 0x000fe20000000a00 */
[----:B------:R-:W-:Y:S02]  /*13c0*/  IADD3 R16, P1, R16, UR4, RZ ;  /* 0x0000000410107c10 */ /* 0x000fe4000ff3e0ff */
[----:B------:R-:W-:-:S03]  /*13d0*/  IADD3 R2, P2, R0, UR6, RZ ;  /* 0x0000000600027c10 */ /* 0x000fc6000ff5e0ff */
[----:B------:R-:W-:Y:S02]  /*13e0*/  IMAD.X R17, RZ, RZ, UR5, P1 ;  /* 0x00000005ff117e24 */ /* 0x000fe400088e06ff */
[----:B------:R-:W-:Y:S01]  /*13f0*/  IMAD.X R3, RZ, RZ, UR7, P2 ;  /* 0x00000007ff037e24 */ /* 0x000fe200090e06ff */
[----:B0-----:R-:W-:-:S04]  /*1400*/  PRMT R4, R5, 0x9910, RZ ;  /* 0x0000991005047816 */ /* 0x001fc800000000ff */
[----:B------:R-:W-:-:S13]  /*1410*/  ISETP.GT.AND P0, PT, R4, 0x9, PT ;  /* 0x000000090400780c */ /* 0x000fda0003f04270 */
[----:B------:R-:W-:Y:S05]  /*1420*/  @P0 BRA `(.L_x_3) ;  /* 0x0000000400100947 */ /* 0x000fea0003800000 */
[----:B------:R-:W-:-:S13]  /*1430*/  ISETP.GT.AND P0, PT, R4, 0x4, PT ;  /* 0x000000040400780c */ /* 0x000fda0003f04270 */
[----:B------:R-:W-:Y:S05]  /*1440*/  @P0 BRA `(.L_x_4) ;  /* 0x0000000000800947 */ /* 0x000fea0003800000 */
[----:B------:R-:W-:-:S13]  /*1450*/  ISETP.GT.AND P0, PT, R4, 0x1, PT ;  /* 0x000000010400780c */ /* 0x000fda0003f04270 */
[----:B------:R-:W-:Y:S05]  /*1460*/  @P0 BRA `(.L_x_5) ;  /* 0x0000000000300947 */ /* 0x000fea0003800000 */
[----:B------:R-:W-:-:S13]  /*1470*/  ISETP.NE.AND P0, PT, R5, RZ, PT ;  /* 0x000000ff0500720c */ /* 0x000fda0003f05270 */
[----:B------:R-:W-:Y:S05]  /*1480*/  @!P0 BRA `(.L_x_6) ;  /* 0x0000000000188947 */ /* 0x000fea0003800000 */
[----:B------:R-:W-:-:S13]  /*1490*/  ISETP.NE.AND P0, PT, R4, 0x1, PT ;  /* 0x000000010400780c */ /* 0x000fda0003f05270 */
[----:B------:R-:W-:Y:S05]  /*14a0*/  @P0 BRA `(.L_x_7) ;  /* 0x0000000c004c0947 */ /* 0x000fea0003800000 */
[----:B------:R-:W2:Y:S02]  /*14b0*/  LDG.E.S8 R2, desc[UR36][R2.64] ;  /* 0x0000002402027981 */ /* 0x000ea4000c1e1300 */
[----:B--2---:R-:W0:Y:S02]  /*14c0*/  I2F.S16 R0, R2 ;  /* 0x0000000200007306 */ /* 0x004e240000101400 */
[----:B0-----:R-:W-:Y:S01]  /*14d0*/  F2FP.BF16.F32.PACK_AB R0, RZ, R0 ;  /* 0x00000000ff00723e */ /* 0x001fe200000010ff */
[----:B------:R-:W-:Y:S06]  /*14e0*/  BRA `(.L_x_8) ;  /* 0x0000000c00a07947 */ /* 0x000fec0003800000 */
.L_x_6:
[----:B------:R-:W2:Y:S02]  /*14f0*/  LDG.E.U8 R2, desc[UR36][R2.64] ;  /* 0x0000002402027981 */ /* 0x000ea4000c1e1100 */
[----:B--2---:R-:W-:-:S04]  /*1500*/  I2FP.F32.U32 R0, R2 ;  /* 0x0000000200007245 */ /* 0x004fc80000201000 */
[----:B------:R-:W-:Y:S01]  /*1510*/  F2FP.BF16.F32.PACK_AB R0, RZ, R0 ;  /* 0x00000000ff00723e */ /* 0x000fe200000010ff */
[----:B------:R-:W-:Y:S06]  /*1520*/  BRA `(.L_x_8) ;  /* 0x0000000c00907947 */ /* 0x000fec0003800000 */
.L_x_5:
[----:B------:R-:W-:-:S13]  /*1530*/  ISETP.NE.AND P0, PT, R4, 0x2, PT ;  /* 0x000000020400780c */ /* 0x000fda0003f05270 */
[----:B------:R-:W-:Y:S05]  /*1540*/  @!P0 BRA `(.L_x_9) ;  /* 0x0000000000308947 */ /* 0x000fea0003800000 */
[----:B------:R-:W-:-:S13]  /*1550*/  ISETP.NE.AND P0, PT, R4, 0x3, PT ;  /* 0x000000030400780c */ /* 0x000fda0003f05270 */
[----:B------:R-:W-:Y:S05]  /*1560*/  @!P0 BRA `(.L_x_10) ;  /* 0x0000000000188947 */ /* 0x000fea0003800000 */
[----:B------:R-:W-:-:S13]  /*1570*/  ISETP.NE.AND P0, PT, R4, 0x4, PT ;  /* 0x000000040400780c */ /* 0x000fda0003f05270 */
[----:B------:R-:W-:Y:S05]  /*1580*/  @P0 BRA `(.L_x_7) ;  /* 0x0000000c00140947 */ /* 0x000fea0003800000 */
[----:B------:R-:W2:Y:S02]  /*1590*/  LDG.E.64 R2, desc[UR36][R2.64] ;  /* 0x0000002402027981 */ /* 0x000ea4000c1e1b00 */
[----:B--2---:R-:W0:Y:S02]  /*15a0*/  I2F.S64 R0, R2 ;  /* 0x0000000200007312 */ /* 0x004e240000301400 */
[----:B0-----:R-:W-:Y:S01]  /*15b0*/  F2FP.BF16.F32.PACK_AB R0, RZ, R0 ;  /* 0x00000000ff00723e */ /* 0x001fe200000010ff */
[----:B------:R-:W-:Y:S06]  /*15c0*/  BRA `(.L_x_8) ;  /* 0x0000000c00687947 */ /* 0x000fec0003800000 */
.L_x_10:
[----:B------:R-:W2:Y:S02]  /*15d0*/  LDG.E R2, desc[UR36][R2.64] ;  /* 0x0000002402027981 */ /* 0x000ea4000c1e1900 */
[----:B--2---:R-:W-:-:S04]  /*15e0*/  I2FP.F32.S32 R0, R2 ;  /* 0x0000000200007245 */ /* 0x004fc80000201400 */
[----:B------:R-:W-:Y:S01]  /*15f0*/  F2FP.BF16.F32.PACK_AB R0, RZ, R0 ;  /* 0x00000000ff00723e */ /* 0x000fe200000010ff */
[----:B------:R-:W-:Y:S06]  /*1600*/  BRA `(.L_x_8) ;  /* 0x0000000c00587947 */ /* 0x000fec0003800000 */
.L_x_9:
[----:B------:R-:W2:Y:S02]  /*1610*/  LDG.E.U16 R2, desc[UR36][R2.64] ;  /* 0x0000002402027981 */ /* 0x000ea4000c1e1500 */
[----:B--2---:R-:W0:Y:S02]  /*1620*/  I2F.S16 R0, R2 ;  /* 0x0000000200007306 */ /* 0x004e240000101400 */
[----:B0-----:R-:W-:Y:S01]  /*1630*/  F2FP.BF16.F32.PACK_AB R0, RZ, R0 ;  /* 0x00000000ff00723e */ /* 0x001fe200000010ff */
[----:B------:R-:W-:Y:S06]  /*1640*/  BRA `(.L_x_8) ;  /* 0x0000000c00487947 */ /* 0x000fec0003800000 */
.L_x_4:
[----:B------:R-:W-:-:S13]  /*1650*/  ISETP.GT.AND P0, PT, R4, 0x6, PT ;  /* 0x000000060400780c */ /* 0x000fda0003f04270 */
[----:B------:R-:W-:Y:S05]  /*1660*/  @P0 BRA `(.L_x_11) ;  /* 0x00000000002c0947 */ /* 0x000fea0003800000 */
[----:B------:R-:W-:-:S13]  /*1670*/  ISETP.NE.AND P0, PT, R4, 0x5, PT ;  /* 0x000000050400780c */ /* 0x000fda0003f05270 */
[----:B------:R-:W-:Y:S05]  /*1680*/  @!P0 BRA `(.L_x_12) ;  /* 0x0000000000148947 */ /* 0x000fea0003800000 */
[----:B------:R-:W-:-:S13]  /*1690*/  ISETP.NE.AND P0, PT, R4, 0x6, PT ;  /* 0x000000060400780c */ /* 0x000fda0003f05270 */
[----:B------:R-:W-:Y:S05]  /*16a0*/  @P0 BRA `(.L_x_7) ;  /* 0x0000000800cc0947 */ /* 0x000fea0003800000 */
[----:B------:R-:W2:Y:S02]  /*16b0*/  LDG.E R2, desc[UR36][R2.64] ;  /* 0x0000002402027981 */ /* 0x000ea4000c1e1900 */
[----:B--2---:R-:W-:Y:S01]  /*16c0*/  F2FP.BF16.F32.PACK_AB R0, RZ, R2 ;  /* 0x00000002ff00723e */ /* 0x004fe200000010ff */
[----:B------:R-:W-:Y:S06]  /*16d0*/  BRA `(.L_x_8) ;  /* 0x0000000c00247947 */ /* 0x000fec0003800000 */
.L_x_12:
[----:B------:R-:W2:Y:S02]  /*16e0*/  LDG.E.U16 R0, desc[UR36][R2.64] ;  /* 0x0000002402007981 */ /* 0x000ea4000c1e1500 */
[----:B--2---:R-:W-:-:S05]  /*16f0*/  HADD2.F32 R0, -RZ, R0.H0_H0 ;  /* 0x20000000ff007230 */ /* 0x004fca0000004100 */
[----:B------:R-:W-:Y:S01]  /*1700*/  F2FP.BF16.F32.PACK_AB R0, RZ, R0 ;  /* 0x00000000ff00723e */ /* 0x000fe200000010ff */
[----:B------:R-:W-:Y:S06]  /*1710*/  BRA `(.L_x_8) ;  /* 0x0000000c00147947 */ /* 0x000fec0003800000 */
.L_x_11:
[----:B------:R-:W-:-:S13]  /*1720*/  ISETP.NE.AND P0, PT, R4, 0x7, PT ;  /* 0x000000070400780c */ /* 0x000fda0003f05270 */
[----:B------:R-:W-:Y:S05]  /*1730*/  @!P0 BRA `(.L_x_13) ;  /* 0x00000000002c8947 */ /* 0x000fea0003800000 */
[----:B------:R-:W-:-:S13]  /*1740*/  ISETP.NE.AND P0, PT, R4, 0x8, PT ;  /* 0x000000080400780c */ /* 0x000fda0003f05270 */
[----:B------:R-:W-:Y:S05]  /*1750*/  @!P0 BRA `(.L_x_14) ;  /* 0x0000000000148947 */ /* 0x000fea0003800000 */
[----:B------:R-:W-:-:S13]  /*1760*/  ISETP.NE.AND P0, PT, R4, 0x9, PT ;  /* 0x000000090400780c */ /* 0x000fda0003f05270 */
[----:B------:R-:W-:Y:S05]  /*1770*/  @P0 BRA `(.L_x_7) ;  /* 0x0000000800980947 */ /* 0x000fea0003800000 */
[----:B------:R-:W2:Y:S02]  /*1780*/  LDG.E R2, desc[UR36][R2.64] ;  /* 0x0000002402027981 */ /* 0x000ea4000c1e1900 */
[----:B--2---:R-:W-:Y:S01]  /*1790*/  F2FP.BF16.F32.PACK_AB R0, RZ, R2 ;  /* 0x00000002ff00723e */ /* 0x004fe200000010ff */
[----:B------:R-:W-:Y:S06]  /*17a0*/  BRA `(.L_x_8) ;  /* 0x0000000800f07947 */ /* 0x000fec0003800000 */
.L_x_14:
[----:B------:R-:W2:Y:S02]  /*17b0*/  LDG.E.U16 R2, desc[UR36][R2.64] ;  /* 0x0000002402027981 */ /* 0x000ea4000c1e1500 */
[----:B--2---:R-:W-:-:S05]  /*17c0*/  HADD2.F32 R0, -RZ, R2.H0_H0 ;  /* 0x20000002ff007230 */ /* 0x004fca0000004100 */
[----:B------:R-:W-:Y:S01]  /*17d0*/  F2FP.BF16.F32.PACK_AB R0, RZ, R0 ;  /* 0x00000000ff00723e */ /* 0x000fe200000010ff */
[----:B------:R-:W-:Y:S06]  /*17e0*/  BRA `(.L_x_8) ;  /* 0x0000000800e07947 */ /* 0x000fec0003800000 */
.L_x_13:
[----:B------:R-:W2:Y:S01]  /*17f0*/  LDG.E.64 R2, desc[UR36][R2.64] ;  /* 0x0000002402027981 */ /* 0x000ea2000c1e1b00 */
[----:B------:R-:W-:Y:S01]  /*1800*/  UMOV UR4, 0xf0000000 ;  /* 0xf000000000047882 */ /* 0x000fe20000000000 */
[----:B------:R-:W-:Y:S01]  /*1810*/  UMOV UR5, 0x380fffff ;  /* 0x380fffff00057882 */ /* 0x000fe20000000000 */
[----:B--2---:R-:W0:Y:S01]  /*1820*/  F2F.F32.F64 R0, R2 ;  /* 0x0000000200007310 */ /* 0x004e220000301000 */
[----:B------:R-:W-:-:S14]  /*1830*/  DSETP.GEU.AND P0, PT, |R2|, UR4, PT ;  /* 0x0000000402007e2a */ /* 0x000fdc000bf0e200 */
[----:B0-----:R-:W-:-:S05]  /*1840*/  @!P0 FMUL R0, R0, 1.175494350822287508e-38 ;  /* 0x0080000000008820 */ /* 0x001fca0000400000 */
[----:B------:R-:W-:Y:S01]  /*1850*/  F2FP.BF16.F32.PACK_AB R0, RZ, R0 ;  /* 0x00000000ff00723e */ /* 0x000fe200000010ff */
[----:B------:R-:W-:Y:S06]  /*1860*/  BRA `(.L_x_8) ;  /* 0x0000000800c07947 */ /* 0x000fec0003800000 */
.L_x_3:
[----:B------:R-:W-:-:S13]  /*1870*/  ISETP.GT.AND P0, PT, R4, 0x18, PT ;  /* 0x000000180400780c */ /* 0x000fda0003f04270 */
[----:B------:R-:W-:Y:S05]  /*1880*/  @P0 BRA `(.L_x_15) ;  /* 0x0000000400000947 */ /* 0x000fea0003800000 */
[----:B------:R-:W-:-:S13]  /*1890*/  ISETP.GT.AND P0, PT, R4, 0xe, PT ;  /* 0x0000000e0400780c */ /* 0x000fda0003f04270 */
[----:B------:R-:W-:Y:S05]  /*18a0*/  @P0 BRA `(.L_x_16) ;  /* 0x0000000000440947 */ /* 0x000fea0003800000 */
[----:B------:R-:W-:-:S13]  /*18b0*/  ISETP.NE.AND P0, PT, R4, 0xa, PT ;  /* 0x0000000a0400780c */ /* 0x000fda0003f05270 */
[----:B------:R-:W-:Y:S05]  /*18c0*/  @!P0 BRA `(.L_x_17) ;  /* 0x00000000001c8947 */ /* 0x000fea0003800000 */
[----:B------:R-:W-:-:S13]  /*18d0*/  ISETP.NE.AND P0, PT, R4, 0xb, PT ;  /* 0x0000000b0400780c */ /* 0x000fda0003f05270 */
[----:B------:R-:W-:Y:S05]  /*18e0*/  @P0 BRA `(.L_x_7) ;  /* 0x00000008003c0947 */ /* 0x000fea0003800000 */
[----:B------:R-:W2:Y:S02]  /*18f0*/  LDG.E.U8 R2, desc[UR36][R2.64] ;  /* 0x0000002402027981 */ /* 0x000ea4000c1e1100 */
[----:B--2---:R-:W-:-:S04]  /*1900*/  ISETP.NE.AND P0, PT, R2, RZ, PT ;  /* 0x000000ff0200720c */ /* 0x004fc80003f05270 */
[----:B------:R-:W-:-:S04]  /*1910*/  FSEL R0, RZ, 1, !P0 ;  /* 0x3f800000ff007808 */ /* 0x000fc80004000000 */
[----:B------:R-:W-:Y:S01]  /*1920*/  F2FP.BF16.F32.PACK_AB R0, RZ, R0 ;  /* 0x00000000ff00723e */ /* 0x000fe200000010ff */
[----:B------:R-:W-:Y:S06]  /*1930*/  BRA `(.L_x_8) ;  /* 0x00000008008c7947 */ /* 0x000fec0003800000 */
.L_x_17:
        /* <DEDUP_REMOVED lines=8> */
.L_x_16:
[----:B------:R-:W-:-:S13]  /*19c0*/  ISETP.NE.AND P0, PT, R4, 0xf, PT ;  /* 0x0000000f0400780c */ /* 0x000fda0003f05270 */
[----:B------:R-:W-:Y:S05]  /*19d0*/  @!P0 BRA `(.L_x_18) ;  /* 0x0000000000a48947 */ /* 0x000fea0003800000 */
[----:B------:R-:W-:-:S13]  /*19e0*/  ISETP.NE.AND P0, PT, R4, 0x17, PT ;  /* 0x000000170400780c */ /* 0x000fda0003f05270 */
[----:B------:R-:W-:Y:S05]  /*19f0*/  @!P0 BRA `(.L_x_19) ;  /* 0x0000000000608947 */ /* 0x000fea0003800000 */
[----:B------:R-:W-:-:S13]  /*1a00*/  ISETP.NE.AND P0, PT, R4, 0x18, PT ;  /* 0x000000180400780c */ /* 0x000fda0003f05270 */
[----:B------:R-:W-:Y:S05]  /*1a10*/  @P0 BRA `(.L_x_7) ;  /* 0x0000000400f00947 */ /* 0x000fea0003800000 */
[----:B------:R-:W2:Y:S01]  /*1a20*/  LDG.E.U8 R0, desc[UR36][R2.64] ;  /* 0x0000002402007981 */ /* 0x000ea2000c1e1100 */
[----:B------:R-:W-:Y:S02]  /*1a30*/  IMAD.MOV.U32 R8, RZ, RZ, -0x800000 ;  /* 0xff800000ff087424 */ /* 0x000fe400078e00ff */
[----:B--2---:R-:W-:-:S05]  /*1a40*/  IMAD.SHL.U32 R0, R0, 0x1000000, RZ ;  /* 0x0100000000007824 */ /* 0x004fca00078e00ff */
[----:B------:R-:W-:-:S04]  /*1a50*/  LOP3.LUT R4, R0, 0x7f000000, RZ, 0xc0, !PT ;  /* 0x7f00000000047812 */ /* 0x000fc800078ec0ff */
[----:B------:R-:W0:Y:S01]  /*1a60*/  FLO.U32 R5, R4 ;  /* 0x0000000400057300 */ /* 0x000e2200000e0000 */
[C---:B------:R-:W-:Y:S02]  /*1a70*/  VIADD R6, R4.reuse, 0x1000000 ;  /* 0x0100000004067836 */ /* 0x040fe40000000000 */
[----:B------:R-:W-:-:S03]  /*1a80*/  VIADD R2, R4, 0xffffffff ;  /* 0xffffffff04027836 */ /* 0x000fc60000000000 */
[----:B------:R-:W-:Y:S02]  /*1a90*/  SHF.R.S32.HI R6, RZ, 0x8, R6 ;  /* 0x00000008ff067819 */ /* 0x000fe40000011406 */
[----:B------:R-:W-:Y:S02]  /*1aa0*/  SHF.R.S32.HI R2, RZ, 0x1f, R2 ;  /* 0x0000001fff027819 */ /* 0x000fe40000011402 */
[----:B0-----:R-:W-:-:S04]  /*1ab0*/  IADD3 R5, -R5, 0x1f, RZ ;  /* 0x0000001f05057810 */ /* 0x001fc80007ffe1ff */
[C---:B------:R-:W-:Y:S01]  /*1ac0*/  ISETP.GT.U32.AND P0, PT, R5.reuse, 0x4, PT ;  /* 0x000000040500780c */ /* 0x040fe20003f04070 */
[----:B------:R-:W-:-:S05]  /*1ad0*/  VIADD R5, R5, 0xfffffffc ;  /* 0xfffffffc05057836 */ /* 0x000fca0000000000 */
[----:B------:R-:W-:-:S05]  /*1ae0*/  SEL R5, R5, RZ, P0 ;  /* 0x000000ff05057207 */ /* 0x000fca0000000000 */
[----:B------:R-:W-:Y:S01]  /*1af0*/  IMAD R8, R5, R8, 0x3c000000 ;  /* 0x3c00000005087424 */ /* 0x000fe200078e0208 */
[----:B------:R-:W-:-:S04]  /*1b00*/  SHF.L.U32 R5, R4, R5, RZ ;  /* 0x0000000504057219 */ /* 0x000fc800000006ff */
[----:B------:R-:W-:-:S04]  /*1b10*/  LEA.HI R5, R5, R8, RZ, 0x1c ;  /* 0x0000000805057211 */ /* 0x000fc800078fe0ff */
[----:B------:R-:W-:-:S04]  /*1b20*/  LOP3.LUT R5, R5, 0x7f800000, R6, 0xf8, !PT ;  /* 0x7f80000005057812 */ /* 0x000fc800078ef806 */
[----:B------:R-:W-:-:S04]  /*1b30*/  LOP3.LUT R5, R5, R2, RZ, 0x30, !PT ;  /* 0x0000000205057212 */ /* 0x000fc800078e30ff */
[----:B------:R-:W-:-:S04]  /*1b40*/  LOP3.LUT R5, R5, 0x80000000, R0, 0xf8, !PT ;  /* 0x8000000005057812 */ /* 0x000fc800078ef800 */
[----:B------:R-:W-:-:S04]  /*1b50*/  F2FP.BF16.F32.PACK_AB R5, RZ, R5 ;  /* 0x00000005ff05723e */ /* 0x000fc800000010ff */
[----:B------:R-:W-:Y:S01]  /*1b60*/  PRMT R0, R5, 0x7610, R0 ;  /* 0x0000761005007816 */ /* 0x000fe20000000000 */
[----:B------:R-:W-:Y:S06]  /*1b70*/  BRA `(.L_x_8) ;  /* 0x0000000400fc7947 */ /* 0x000fec0003800000 */
.L_x_19:
[----:B------:R-:W2:Y:S02]  /*1b80*/  LDG.E.U8 R2, desc[UR36][R2.64] ;  /* 0x0000002402027981 */ /* 0x000ea4000c1e1100 */
[C---:B--2---:R-:W-:Y:S02]  /*1b90*/  IMAD.SHL.U32 R0, R2.reuse, 0x2000000, RZ ;  /* 0x0200000002007824 */ /* 0x044fe400078e00ff */
[----:B------:R-:W-:-:S03]  /*1ba0*/  IMAD.SHL.U32 R5, R2, 0x1000000, RZ ;  /* 0x0100000002057824 */ /* 0x000fc600078e00ff */
[----:B------:R-:W-:-:S13]  /*1bb0*/  ISETP.GE.U32.AND P0, PT, R0, 0x8000000, PT ;  /* 0x080000000000780c */ /* 0x000fda0003f06070 */
[C---:B------:R-:W-:Y:S02]  /*1bc0*/  @!P0 IMAD.SHL.U32 R0, R2.reuse, 0x100, RZ ;  /* 0x0000010002008824 */ /* 0x040fe400078e00ff */
[----:B------:R-:W-:-:S03]  /*1bd0*/  @P0 IMAD.SHL.U32 R4, R2, 0x200000, RZ ;  /* 0x0020000002040824 */ /* 0x000fc600078e00ff */
[----:B------:R-:W-:Y:S02]  /*1be0*/  @!P0 LOP3.LUT R0, R0, 0x7f00, RZ, 0xc0, !PT ;  /* 0x00007f0000008812 */ /* 0x000fe400078ec0ff */
[----:B------:R-:W-:Y:S02]  /*1bf0*/  @P0 LOP3.LUT R4, R4, 0x70000000, RZ, 0xfc, !PT ;  /* 0x7000000004040812 */ /* 0x000fe400078efcff */
[----:B------:R-:W-:-:S03]  /*1c00*/  @!P0 LOP3.LUT R0, R0, 0x3f000000, RZ, 0xfc, !PT ;  /* 0x3f00000000008812 */ /* 0x000fc600078efcff */
[----:B------:R-:W-:Y:S02]  /*1c10*/  @P0 FMUL.FTZ R4, R4, 1.9259299443872358531e-34 ;  /* 0x0780000004040820 */ /* 0x000fe40000410000 */
[----:B------:R-:W-:-:S05]  /*1c20*/  @!P0 FADD.FTZ R4, R0, -0.5 ;  /* 0xbf00000000048421 */ /* 0x000fca0000010000 */
[----:B------:R-:W-:-:S04]  /*1c30*/  LOP3.LUT R4, R4, 0x80000000, R5, 0xf8, !PT ;  /* 0x8000000004047812 */ /* 0x000fc800078ef805 */
[----:B------:R-:W-:-:S04]  /*1c40*/  F2FP.BF16.F32.PACK_AB R4, RZ, R4 ;  /* 0x00000004ff04723e */ /* 0x000fc800000010ff */
[----:B------:R-:W-:Y:S01]  /*1c50*/  PRMT R0, R4, 0x7610, R0 ;  /* 0x0000761004007816 */ /* 0x000fe20000000000 */
[----:B------:R-:W-:Y:S06]  /*1c60*/  BRA `(.L_x_8) ;  /* 0x0000000400c07947 */ /* 0x000fec0003800000 */
.L_x_18:
[----:B------:R0:W5:Y:S01]  /*1c70*/  LDG.E.U16 R0, desc[UR36][R2.64] ;  /* 0x0000002402007981 */ /* 0x000162000c1e1500 */
[----:B------:R-:W-:Y:S05]  /*1c80*/  BRA `(.L_x_8) ;  /* 0x0000000400b87947 */ /* 0x000fea0003800000 */
.L_x_15:
[----:B------:R-:W-:-:S13]  /*1c90*/  ISETP.GT.AND P0, PT, R4, 0x1b, PT ;  /* 0x0000001b0400780c */ /* 0x000fda0003f04270 */
[----:B------:R-:W-:Y:S05]  /*1ca0*/  @P0 BRA `(.L_x_20) ;  /* 0x0000000400080947 */ /* 0x000fea0003800000 */
[----:B------:R-:W-:-:S13]  /*1cb0*/  ISETP.NE.AND P0, PT, R4, 0x19, PT ;  /* 0x000000190400780c */ /* 0x000fda0003f05270 */
[----:B------:R-:W-:Y:S05]  /*1cc0*/  @!P0 BRA `(.L_x_21) ;  /* 0x0000000000908947 */ /* 0x000fea0003800000 */
[----:B------:R-:W-:-:S13]  /*1cd0*/  ISETP.NE.AND P0, PT, R4, 0x1a, PT ;  /* 0x0000001a0400780c */ /* 0x000fda0003f05270 */
[----:B------:R-:W-:Y:S05]  /*1ce0*/  @!P0 BRA `(.L_x_22) ;  /* 0x0000000000188947 */ /* 0x000fea0003800000 */
[----:B------:R-:W-:-:S13]  /*1cf0*/  ISETP.NE.AND P0, PT, R4, 0x1b, PT ;  /* 0x0000001b0400780c */ /* 0x000fda0003f05270 */
[----:B------:R-:W-:Y:S05]  /*1d00*/  @P0 BRA `(.L_x_7) ;  /* 0x0000000400340947 */ /* 0x000fea0003800000 */
[----:B------:R-:W2:Y:S02]  /*1d10*/  LDG.E.U16 R0, desc[UR36][R2.64] ;  /* 0x0000002402007981 */ /* 0x000ea4000c1e1500 */
[----:B--2---:R-:W-:-:S04]  /*1d20*/  I2FP.F32.U32 R0, R0 ;  /* 0x0000000000007245 */ /* 0x004fc80000201000 */
[----:B------:R-:W-:Y:S01]  /*1d30*/  F2FP.BF16.F32.PACK_AB R0, RZ, R0 ;  /* 0x00000000ff00723e */ /* 0x000fe200000010ff */
[----:B------:R-:W-:Y:S06]  /*1d40*/  BRA `(.L_x_8) ;  /* 0x0000000400887947 */ /* 0x000fec0003800000 */
.L_x_22:
[----:B------:R-:W2:Y:S01]  /*1d50*/  LDG.E.U8 R2, desc[UR36][R2.64] ;  /* 0x0000002402027981 */ /* 0x000ea2000c1e1100 */
[----:B------:R-:W-:Y:S01]  /*1d60*/  BSSY B0, `(.L_x_23) ;  /* 0x0000018000007945 */ /* 0x000fe20003800000 */
[----:B------:R-:W-:Y:S01]  /*1d70*/  IMAD.MOV.U32 R0, RZ, RZ, RZ ;  /* 0x000000ffff007224 */ /* 0x000fe200078e00ff */
[----:B--2---:R-:W-:-:S13]  /*1d80*/  ISETP.NE.AND P0, PT, R2, RZ, PT ;  /* 0x000000ff0200720c */ /* 0x004fda0003f05270 */
[----:B------:R-:W-:Y:S05]  /*1d90*/  @!P0 BRA `(.L_x_24) ;  /* 0x0000000000508947 */ /* 0x000fea0003800000 */
[----:B------:R-:W-:-:S13]  /*1da0*/  ISETP.NE.AND P0, PT, R2, 0x80, PT ;  /* 0x000000800200780c */ /* 0x000fda0003f05270 */
[----:B------:R-:W-:Y:S01]  /*1db0*/  @!P0 IMAD.MOV.U32 R0, RZ, RZ, 0x7f800001 ;  /* 0x7f800001ff008424 */ /* 0x000fe200078e00ff */
[----:B------:R-:W-:Y:S06]  /*1dc0*/  @!P0 BRA `(.L_x_24) ;  /* 0x0000000000448947 */ /* 0x000fec0003800000 */
[C---:B------:R-:W-:Y:S01]  /*1dd0*/  LOP3.LUT P0, R0, R2.reuse, 0x78, RZ, 0xc0, !PT ;  /* 0x0000007802007812 */ /* 0x040fe2000780c0ff */
[----:B------:R-:W-:Y:S01]  /*1de0*/  BSSY B1, `(.L_x_25) ;  /* 0x000000c000017945 */ /* 0x000fe20003800000 */
[----:B------:R-:W-:Y:S02]  /*1df0*/  SHF.R.U32.HI R3, RZ, 0x7, R2 ;  /* 0x00000007ff037819 */ /* 0x000fe40000011602 */
[----:B------:R-:W-:Y:S02]  /*1e00*/  LOP3.LUT R2, R2, 0x7, RZ, 0xc0, !PT ;  /* 0x0000000702027812 */ /* 0x000fe400078ec0ff */
[----:B------:R-:W-:Y:S01]  /*1e10*/  SHF.R.U32.HI R0, RZ, 0x3, R0 ;  /* 0x00000003ff007819 */ /* 0x000fe20000011600 */
[----:B------:R-:W-:-:S06]  /*1e20*/  IMAD.U32 R4, R3, -0x80000000, RZ ;  /* 0x8000000003047824 */ /* 0x000fcc00078e00ff */
[----:B------:R-:W-:Y:S05]  /*1e30*/  @P0 BRA `(.L_x_26) ;  /* 0x0000000000180947 */ /* 0x000fea0003800000 */
[----:B------:R-:W0:Y:S02]  /*1e40*/  FLO.U32 R3, R2 ;  /* 0x0000000200037300 */ /* 0x000e2400000e0000 */
[----:B0-----:R-:W-:-:S04]  /*1e50*/  IADD3 R3, -R3, 0x1f, RZ ;  /* 0x0000001f03037810 */ /* 0x001fc80007ffe1ff */
[----:B------:R-:W-:Y:S01]  /*1e60*/  IADD3 R0, R0, 0x1d, -R3 ;  /* 0x0000001d00007810 */ /* 0x000fe20007ffe803 */
[----:B------:R-:W-:-:S05]  /*1e70*/  VIADD R5, R3, 0xffffffe4 ;  /* 0xffffffe403057836 */ /* 0x000fca0000000000 */
[----:B------:R-:W-:-:S04]  /*1e80*/  SHF.L.U32 R5, R2, R5, RZ ;  /* 0x0000000502057219 */ /* 0x000fc800000006ff */
[----:B------:R-:W-:-:S07]  /*1e90*/  LOP3.LUT R2, R5, 0x7, RZ, 0xc0, !PT ;  /* 0x0000000705027812 */ /* 0x000fce00078ec0ff */
.L_x_26:
[----:B------:R-:W-:Y:S05]  /*1ea0*/  BSYNC B1 ;  /* 0x0000000000017941 */ /* 0x000fea0003800000 */
.L_x_25:
[----:B------:R-:W-:Y:S01]  /*1eb0*/  LEA R3, R0, 0x3b800000, 0x17 ;  /* 0x3b80000000037811 */ /* 0x000fe200078eb8ff */
[----:B------:R-:W-:-:S05]  /*1ec0*/  IMAD.SHL.U32 R0, R2, 0x100000, RZ ;  /* 0x0010000002007824 */ /* 0x000fca00078e00ff */
[----:B------:R-:W-:-:S07]  /*1ed0*/  LOP3.LUT R0, R3, R0, R4, 0xfe, !PT ;  /* 0x0000000003007212 */ /* 0x000fce00078efe04 */
.L_x_24:
[----:B------:R-:W-:Y:S05]  /*1ee0*/  BSYNC B0 ;  /* 0x0000000000007941 */ /* 0x000fea0003800000 */
.L_x_23:
[----:B------:R-:W-:Y:S01]  /*1ef0*/  F2FP.BF16.F32.PACK_AB R0, RZ, R0 ;  /* 0x00000000ff00723e */ /* 0x000fe200000010ff */
[----:B------:R-:W-:Y:S06]  /*1f00*/  BRA `(.L_x_8) ;  /* 0x0000000400187947 */ /* 0x000fec0003800000 */
.L_x_21:
        /* <DEDUP_REMOVED lines=21> */
.L_x_30:
[----:B------:R-:W-:Y:S05]  /*2060*/  BSYNC B1 ;  /* 0x0000000000017941 */ /* 0x000fea0003800000 */
.L_x_29:
[----:B------:R-:W-:Y:S01]  /*2070*/  LEA R3, R0, 0x37800000, 0x17 ;  /* 0x3780000000037811 */ /* 0x000fe200078eb8ff */
[----:B------:R-:W-:-:S05]  /*2080*/  IMAD.SHL.U32 R0, R2, 0x200000, RZ ;  /* 0x0020000002007824 */ /* 0x000fca00078e00ff */
[----:B------:R-:W-:-:S07]  /*2090*/  LOP3.LUT R0, R3, R0, R4, 0xfe, !PT ;  /* 0x0000000003007212 */ /* 0x000fce00078efe04 */
.L_x_28:
[----:B------:R-:W-:Y:S05]  /*20a0*/  BSYNC B0 ;  /* 0x0000000000007941 */ /* 0x000fea0003800000 */
.L_x_27:
[----:B------:R-:W-:Y:S01]  /*20b0*/  F2FP.BF16.F32.PACK_AB R0, RZ, R0 ;  /* 0x00000000ff00723e */ /* 0x000fe200000010ff */
[----:B------:R-:W-:Y:S06]  /*20c0*/  BRA `(.L_x_8) ;  /* 0x0000000000a87947 */ /* 0x000fec0003800000 */
.L_x_20:
[----:B------:R-:W-:-:S13]  /*20d0*/  ISETP.NE.AND P0, PT, R4, 0x1c, PT ;  /* 0x0000001c0400780c */ /* 0x000fda0003f05270 */
[----:B------:R-:W-:Y:S05]  /*20e0*/  @!P0 BRA `(.L_x_31) ;  /* 0x0000000000948947 */ /* 0x000fea0003800000 */
[----:B------:R-:W-:-:S13]  /*20f0*/  ISETP.NE.AND P0, PT, R4, 0x1d, PT ;  /* 0x0000001d0400780c */ /* 0x000fda0003f05270 */
[----:B------:R-:W-:Y:S05]  /*2100*/  @!P0 BRA `(.L_x_32) ;  /* 0x00000000007c8947 */ /* 0x000fea0003800000 */
[----:B------:R-:W-:-:S13]  /*2110*/  ISETP.NE.AND P0, PT, R4, 0x2c, PT ;  /* 0x0000002c0400780c */ /* 0x000fda0003f05270 */
[----:B------:R-:W-:Y:S05]  /*2120*/  @P0 BRA `(.L_x_7) ;  /* 0x00000000002c0947 */ /* 0x000fea0003800000 */
[----:B------:R-:W2:Y:S01]  /*2130*/  LDG.E.U8 R2, desc[UR36][R2.64] ;  /* 0x0000002402027981 */ /* 0x000ea2000c1e1100 */
[----:B------:R-:W-:Y:S01]  /*2140*/  BSSY B0, `(.L_x_33) ;  /* 0x0000007000007945 */ /* 0x000fe20003800000 */
[----:B------:R-:W-:Y:S01]  /*2150*/  IMAD.MOV.U32 R0, RZ, RZ, 0x400000 ;  /* 0x00400000ff007424 */ /* 0x000fe200078e00ff */
[----:B--2---:R-:W-:-:S13]  /*2160*/  ISETP.NE.AND P0, PT, R2, RZ, PT ;  /* 0x000000ff0200720c */ /* 0x004fda0003f05270 */
[----:B------:R-:W-:Y:S05]  /*2170*/  @!P0 BRA `(.L_x_34) ;  /* 0x00000000000c8947 */ /* 0x000fea0003800000 */
[----:B------:R-:W-:-:S13]  /*2180*/  ISETP.NE.AND P0, PT, R2, 0xff, PT ;  /* 0x000000ff0200780c */ /* 0x000fda0003f05270 */
[----:B------:R-:W-:Y:S02]  /*2190*/  @!P0 IMAD.MOV.U32 R0, RZ, RZ, 0x7f800001 ;  /* 0x7f800001ff008424 */ /* 0x000fe400078e00ff */
[----:B------:R-:W-:-:S07]  /*21a0*/  @P0 IMAD.SHL.U32 R0, R2, 0x800000, RZ ;  /* 0x0080000002000824 */ /* 0x000fce00078e00ff */
.L_x_34:
[----:B------:R-:W-:Y:S05]  /*21b0*/  BSYNC B0 ;  /* 0x0000000000007941 */ /* 0x000fea0003800000 */
.L_x_33:
[----:B------:R-:W-:Y:S01]  /*21c0*/  F2FP.BF16.F32.PACK_AB R0, RZ, R0 ;  /* 0x00000000ff00723e */ /* 0x000fe200000010ff */
[----:B------:R-:W-:Y:S06]  /*21d0*/  BRA `(.L_x_8) ;  /* 0x0000000000647947 */ /* 0x000fec0003800000 */
.L_x_7:
[----:B------:R-:W-:Y:S01]  /*21e0*/  MOV R2, 0x0 ;  /* 0x0000000000027802 */ /* 0x000fe20000000f00 */
[----:B------:R-:W-:Y:S01]  /*21f0*/  ULDC.64 UR4, c[0x4][0x158] ;  /* 0x0100560000047ab9 */ /* 0x000fe20000000a00 */
[----:B------:R-:W-:Y:S01]  /*2200*/  ULDC.64 UR6, c[0x4][0x68] ;  /* 0x01001a0000067ab9 */ /* 0x000fe20000000a00 */
[----:B------:R-:W-:Y:S01]  /*2210*/  IMAD.U32 R4, RZ, RZ, UR4 ;  /* 0x00000004ff047e24 */ /* 0x000fe2000f8e00ff */
[----:B------:R-:W-:Y:S01]  /*2220*/  HFMA2.MMA R12, -RZ, RZ, 0, 5.9604644775390625e-08 ;  /* 0x00000001ff0c7435 */ /* 0x000fe200000001ff */
[----:B------:R-:W-:Y:S01]  /*2230*/  IMAD.U32 R5, RZ, RZ, UR5 ;  /* 0x00000005ff057e24 */ /* 0x000fe2000f8e00ff */
[----:B------:R-:W0:Y:S01]  /*2240*/  LDC.64 R2, c[0x4][R2] ;  /* 0x0100000002027b82 */ /* 0x000e220000000a00 */
[----:B------:R-:W-:Y:S01]  /*2250*/  ULDC.64 UR4, c[0x4][0x160] ;  /* 0x0100580000047ab9 */ /* 0x000fe20000000a00 */
[----:B------:R-:W-:Y:S02]  /*2260*/  IMAD.U32 R10, RZ, RZ, UR6 ;  /* 0x00000006ff0a7e24 */ /* 0x000fe4000f8e00ff */
[----:B------:R-:W-:-:S02]  /*2270*/  IMAD.U32 R6, RZ, RZ, UR4 ;  /* 0x00000004ff067e24 */ /* 0x000fc4000f8e00ff */
[----:B------:R-:W-:Y:S02]  /*2280*/  IMAD.U32 R7, RZ, RZ, UR5 ;  /* 0x00000005ff077e24 */ /* 0x000fe4000f8e00ff */
[----:B------:R-:W-:Y:S02]  /*2290*/  IMAD.U32 R11, RZ, RZ, UR7 ;  /* 0x00000007ff0b7e24 */ /* 0x000fe4000f8e00ff */
[----:B------:R-:W-:Y:S02]  /*22a0*/  IMAD.MOV.U32 R8, RZ, RZ, 0x4e ;  /* 0x0000004eff087424 */ /* 0x000fe400078e00ff */
[----:B------:R-:W-:-:S07]  /*22b0*/  IMAD.MOV.U32 R13, RZ, RZ, RZ ;  /* 0x000000ffff0d7224 */ /* 0x000fce00078e00ff */
[----:B------:R-:W-:-:S07]  /*22c0*/  LEPC R20, `(.L_x_35) ;  /* 0x000000001014794e */ /* 0x000fce0000000000 */
[----:B0-----:R-:W-:Y:S05]  /*22d0*/  CALL.ABS.NOINC R2 ;  /* 0x0000000002007343 */ /* 0x001fea0003c00000 */
.L_x_35:
[----:B------:R-:W-:Y:S01]  /*22e0*/  PRMT R0, RZ, 0x7610, R0 ;  /* 0x00007610ff007816 */ /* 0x000fe20000000000 */
[----:B------:R-:W-:Y:S06]  /*22f0*/  BRA `(.L_x_8) ;  /* 0x00000000001c7947 */ /* 0x000fec0003800000 */
.L_x_32:
[----:B------:R-:W2:Y:S02]  /*2300*/  LDG.E.64 R2, desc[UR36][R2.64] ;  /* 0x0000002402027981 */ /* 0x000ea4000c1e1b00 */
[----:B--2---:R-:W0:Y:S02]  /*2310*/  I2F.U64 R0, R2 ;  /* 0x0000000200007312 */ /* 0x004e240000301000 */
[----:B0-----:R-:W-:Y:S01]  /*2320*/  F2FP.BF16.F32.PACK_AB R0, RZ, R0 ;  /* 0x00000000ff00723e */ /* 0x001fe200000010ff */
[----:B------:R-:W-:Y:S06]  /*2330*/  BRA `(.L_x_8) ;  /* 0x00000000000c7947 */ /* 0x000fec0003800000 */
.L_x_31:
[----:B------:R-:W2:Y:S02]  /*2340*/  LDG.E R2, desc[UR36][R2.64] ;  /* 0x0000002402027981 */ /* 0x000ea4000c1e1900 */
[----:B--2---:R-:W-:-:S04]  /*2350*/  I2FP.F32.U32 R0, R2 ;  /* 0x0000000200007245 */ /* 0x004fc80000201000 */
[----:B------:R-:W-:-:S07]  /*2360*/  F2FP.BF16.F32.PACK_AB R0, RZ, R0 ;  /* 0x00000000ff00723e */ /* 0x000fce00000010ff */
.L_x_8:
[----:B-----5:R-:W-:Y:S01]  /*2370*/  IMAD.U32 R0, R0, 0x10000, RZ ;  /* 0x0001000000007824 */ /* 0x020fe200078e00ff */
[----:B------:R-:W-:Y:S01]  /*2380*/  BSSY B0, `(.L_x_36) ;  /* 0x0000027000007945 */ /* 0x000fe20003800000 */
[----:B------:R-:W-:Y:S02]  /*2390*/  IMAD.MOV.U32 R7, RZ, RZ, 0x3e800000 ;  /* 0x3e800000ff077424 */ /* 0x000fe400078e00ff */
[C---:B0-----:R-:W-:Y:S01]  /*23a0*/  FFMA.FTZ R3, R0.reuse, R0, 1 ;  /* 0x3f80000000037423 */ /* 0x041fe20000010000 */
[----:B------:R-:W-:-:S03]  /*23b0*/  FSETP.GT.FTZ.AND P0, PT, |R0|, 8388608, PT ;  /* 0x4b0000000000780b */ /* 0x000fc60003f14200 */
[----:B------:R-:W0:Y:S02]  /*23c0*/  MUFU.RSQ R2, R3 ;  /* 0x0000000300027308 */ /* 0x000e240000001400 */
[----:B0-----:R-:W-:Y:S01]  /*23d0*/  FFMA.FTZ R4, R3, R2, 1 ;  /* 0x3f80000003047423 */ /* 0x001fe20000010002 */
[----:B------:R-:W-:-:S05]  /*23e0*/  FADD.FTZ R2, |R0|, -RZ ;  /* 0x800000ff00027221 */ /* 0x000fca0000010200 */
[----:B------:R0:W1:Y:S02]  /*23f0*/  MUFU.RCP R5, R4 ;  /* 0x0000000400057308 */ /* 0x0000640000001000 */
[----:B0-----:R-:W-:Y:S02]  /*2400*/  IMAD.MOV.U32 R4, RZ, RZ, 0x3d39bf78 ;  /* 0x3d39bf78ff047424 */ /* 0x001fe400078e00ff */
[----:B-1----:R-:W-:-:S04]  /*2410*/  FMUL.FTZ R5, |R0|, R5 ;  /* 0x0000000500057220 */ /* 0x002fc80000410200 */
[----:B------:R-:W-:-:S04]  /*2420*/  @!P0 FFMA.FTZ R2, |R0|, R5, |R0| ;  /* 0x0000000500028223 */ /* 0x000fc80000010600 */
[C---:B------:R-:W-:Y:S01]  /*2430*/  FADD.FTZ.RZ R5, R2.reuse, 1 ;  /* 0x3f80000002057421 */ /* 0x040fe2000001c000 */
[----:B------:R-:W-:-:S03]  /*2440*/  ISETP.GE.U32.AND P1, PT, R2, 0x7f800000, PT ;  /* 0x7f8000000200780c */ /* 0x000fc60003f26070 */
[----:B------:R-:W-:-:S05]  /*2450*/  VIADD R5, R5, 0xc0c00000 ;  /* 0xc0c0000005057836 */ /* 0x000fca0000000000 */
[----:B------:R-:W-:-:S04]  /*2460*/  LOP3.LUT R5, R5, 0xff800000, RZ, 0xc0, !PT ;  /* 0xff80000005057812 */ /* 0x000fc800078ec0ff */
[----:B------:R-:W-:Y:S01]  /*2470*/  IADD3 R6, -R5, 0x40800000, RZ ;  /* 0x4080000005067810 */ /* 0x000fe20007ffe1ff */
[----:B------:R-:W-:Y:S01]  /*2480*/  IMAD.IADD R3, R2, 0x1, -R5 ;  /* 0x0000000102037824 */ /* 0x000fe200078e0a05 */
[----:B------:R-:W-:-:S03]  /*2490*/  I2FP.F32.S32 R5, R5 ;  /* 0x0000000500057245 */ /* 0x000fc60000201400 */
[----:B------:R-:W-:Y:S02]  /*24a0*/  FFMA.FTZ R6, R6, R7, -1 ;  /* 0xbf80000006067423 */ /* 0x000fe40000010007 */
[----:B------:R-:W-:Y:S02]  /*24b0*/  FMUL.FTZ R5, R5, 1.1920928955078125e-07 ;  /* 0x3400000005057820 */ /* 0x000fe40000410000 */
[----:B------:R-:W-:Y:S02]  /*24c0*/  FADD.FTZ R3, R3, R6 ;  /* 0x0000000603037221 */ /* 0x000fe40000010000 */
[----:B------:R-:W0:Y:S02]  /*24d0*/  LDC.U8 R6, c[0x0][0x421] ;  /* 0x00010840ff067b82 */ /* 0x000e240000000000 */
[----:B------:R-:W-:-:S04]  /*24e0*/  FFMA.FTZ R4, R3, -R4, 0.10546888411045074463 ;  /* 0x3dd8001203047423 */ /* 0x000fc80000010804 */
[----:B------:R-:W-:-:S04]  /*24f0*/  FFMA.FTZ R4, R3, R4, -0.13229703903198242188 ;  /* 0xbe0778e003047423 */ /* 0x000fc80000010004 */
[----:B------:R-:W-:-:S04]  /*2500*/  FFMA.FTZ R4, R3, R4, 0.14491446316242218018 ;  /* 0x3e14647503047423 */ /* 0x000fc80000010004 */
[----:B------:R-:W-:-:S04]  /*2510*/  FFMA.FTZ R4, R3, R4, -0.16641564667224884033 ;  /* 0xbe2a68dd03047423 */ /* 0x000fc80000010004 */
[----:B------:R-:W-:-:S04]  /*2520*/  FFMA.FTZ R4, R3, R4, 0.19988867640495300293 ;  /* 0x3e4caf9e03047423 */ /* 0x000fc80000010004 */
[----:B------:R-:W-:-:S04]  /*2530*/  FFMA.FTZ R4, R3, R4, -0.25000196695327758789 ;  /* 0xbe80004203047423 */ /* 0x000fc80000010004 */
[----:B------:R-:W-:-:S04]  /*2540*/  FFMA.FTZ R4, R3, R4, 0.33333510160446166992 ;  /* 0x3eaaaae603047423 */ /* 0x000fc80000010004 */
[----:B------:R-:W-:-:S04]  /*2550*/  FFMA.FTZ R4, R3, R4, -0.5 ;  /* 0xbf00000003047423 */ /* 0x000fc80000010004 */
[----:B------:R-:W-:-:S04]  /*2560*/  FMUL.FTZ R4, R3, R4 ;  /* 0x0000000403047220 */ /* 0x000fc80000410000 */
[----:B------:R-:W-:-:S04]  /*2570*/  FFMA.FTZ R4, R3, R4, R3 ;  /* 0x0000000403047223 */ /* 0x000fc80000010003 */
[----:B------:R-:W-:Y:S01]  /*2580*/  FFMA.FTZ R4, R5, 0.69314718246459960938, R4 ;  /* 0x3f31721805047823 */ /* 0x000fe20000010004 */
[----:B------:R-:W-:Y:S06]  /*2590*/  @!P1 BRA `(.L_x_37) ;  /* 0x0000000000149947 */ /* 0x000fec0003800000 */
[C---:B------:R-:W-:Y:S02]  /*25a0*/  ISETP.GE.AND P1, PT, R2.reuse, -0x407fffff, PT ;  /* 0xbf8000010200780c */ /* 0x040fe40003f26270 */
[----:B------:R-:W-:-:S11]  /*25b0*/  FSETP.NEU.FTZ.AND P2, PT, R2, RZ, PT ;  /* 0x000000ff0200720b */ /* 0x000fd60003f5d000 */
[----:B------:R-:W-:-:S04]  /*25c0*/  @P1 IMAD.MOV.U32 R3, RZ, RZ, 0x7f800000 ;  /* 0x7f800000ff031424 */ /* 0x000fc800078e00ff */
[----:B------:R-:W-:-:S05]  /*25d0*/  @P1 FFMA.FTZ R4, R2, R3, +INF ;  /* 0x7f80000002041423 */ /* 0x000fca0000010003 */
[----:B------:R-:W-:-:S07]  /*25e0*/  FSEL R4, R4, -RZ, P2 ;  /* 0x800000ff04047208 */ /* 0x000fce0001000000 */
.L_x_37:
[----:B------:R-:W-:Y:S05]  /*25f0*/  BSYNC B0 ;  /* 0x0000000000007941 */ /* 0x000fea0003800000 */
.L_x_36:
[----:B------:R-:W-:Y:S01]  /*2600*/  @P0 FADD.FTZ R4, R4, 0.69314718246459960938 ;  /* 0x3f31721804040421 */ /* 0x000fe20000010000 */
[----:B------:R-:W-:Y:S02]  /*2610*/  FSETP.GTU.FTZ.AND P0, PT, |R0|, +INF , PT ;  /* 0x7f8000000000780b */ /* 0x000fe40003f1c200 */
[----:B0-----:R-:W-:Y:S02]  /*2620*/  PRMT R2, R6, 0x9910, RZ ;  /* 0x0000991006027816 */ /* 0x001fe400000000ff */
[----:B------:R-:W-:-:S04]  /*2630*/  LOP3.LUT R0, R4, 0x80000000, R0, 0xb8, !PT ;  /* 0x8000000004007812 */ /* 0x000fc800078eb800 */
[----:B------:R-:W-:Y:S02]  /*2640*/  FSEL R0, R0, R4, !P0 ;  /* 0x0000000400007208 */ /* 0x000fe40004000000 */
[----:B------:R-:W-:Y:S02]  /*2650*/  ISETP.GT.AND P0, PT, R2, 0x9, PT ;  /* 0x000000090200780c */ /* 0x000fe40003f04270 */
[----:B------:R0:W1:Y:S11]  /*2660*/  F2F.BF16.F32 R3, R0 ;  /* 0x0000000000037304 */ /* 0x0000760000202000 */
[----:B0-----:R-:W-:Y:S05]  /*2670*/  @P0 BRA `(.L_x_38) ;  /* 0x00000004000c0947 */ /* 0x001fea0003800000 */
        /* <DEDUP_REMOVED lines=8> */
[----:B-1----:R-:W-:-:S04]  /*2700*/  IMAD.U32 R0, R3, 0x10000, RZ ;  /* 0x0001000003007824 */ /* 0x002fc800078e00ff */
[----:B------:R-:W0:Y:S02]  /*2710*/  F2I.FTZ.TRUNC.NTZ R3, R0 ;  /* 0x0000000000037305 */ /* 0x000e24000021f100 */
[----:B0-----:R0:W-:Y:S01]  /*2720*/  STG.E.U8 desc[UR36][R16.64], R3 ;  /* 0x0000000310007986 */ /* 0x0011e2000c101124 */
[----:B------:R-:W-:Y:S05]  /*2730*/  BRA `(.L_x_43) ;  /* 0x0000000c00947947 */ /* 0x000fea0003800000 */
.L_x_41:
[----:B-1----:R-:W-:-:S06]  /*2740*/  IMAD.U32 R3, R3, 0x10000, RZ ;  /* 0x0001000003037824 */ /* 0x002fcc00078e00ff */
[----:B------:R-:W0:Y:S02]  /*2750*/  F2I.S64.TRUNC R2, R3 ;  /* 0x0000000300027311 */ /* 0x000e24000020d900 */
[----:B0-----:R0:W-:Y:S01]  /*2760*/  STG.E.U8 desc[UR36][R16.64], R2 ;  /* 0x0000000210007986 */ /* 0x0011e2000c101124 */
[----:B------:R-:W-:Y:S05]  /*2770*/  BRA `(.L_x_43) ;  /* 0x0000000c00847947 */ /* 0x000fea0003800000 */
.L_x_40:
[----:B------:R-:W-:-:S13]  /*2780*/  ISETP.NE.AND P0, PT, R2, 0x2, PT ;  /* 0x000000020200780c */ /* 0x000fda0003f05270 */
[----:B------:R-:W-:Y:S05]  /*2790*/  @!P0 BRA `(.L_x_44) ;  /* 0x0000000000308947 */ /* 0x000fea0003800000 */
[----:B------:R-:W-:-:S13]  /*27a0*/  ISETP.NE.AND P0, PT, R2, 0x3, PT ;  /* 0x000000030200780c */ /* 0x000fda0003f05270 */
[----:B------:R-:W-:Y:S05]  /*27b0*/  @!P0 BRA `(.L_x_45) ;  /* 0x0000000000188947 */ /* 0x000fea0003800000 */
[----:B------:R-:W-:-:S13]  /*27c0*/  ISETP.NE.AND P0, PT, R2, 0x4, PT ;  /* 0x000000040200780c */ /* 0x000fda0003f05270 */
[----:B------:R-:W-:Y:S05]  /*27d0*/  @P0 BRA `(.L_x_42) ;  /* 0x0000000c000c0947 */ /* 0x000fea0003800000 */
[----:B-1----:R-:W-:-:S06]  /*27e0*/  IMAD.U32 R3, R3, 0x10000, RZ ;  /* 0x0001000003037824 */ /* 0x002fcc00078e00ff */
[----:B------:R-:W0:Y:S02]  /*27f0*/  F2I.S64.TRUNC R2, R3 ;  /* 0x0000000300027311 */ /* 0x000e24000020d900 */
[----:B0-----:R0:W-:Y:S01]  /*2800*/  STG.E.64 desc[UR36][R16.64], R2 ;  /* 0x0000000210007986 */ /* 0x0011e2000c101b24 */
[----:B------:R-:W-:Y:S05]  /*2810*/  BRA `(.L_x_43) ;  /* 0x0000000c005c7947 */ /* 0x000fea0003800000 */
.L_x_45:
[----:B-1----:R-:W-:-:S06]  /*2820*/  IMAD.U32 R3, R3, 0x10000, RZ ;  /* 0x0001000003037824 */ /* 0x002fcc00078e00ff */
[----:B------:R-:W0:Y:S02]  /*2830*/  F2I.FTZ.TRUNC.NTZ R3, R3 ;  /* 0x0000000300037305 */ /* 0x000e24000021f100 */
[----:B0-----:R0:W-:Y:S01]  /*2840*/  STG.E desc[UR36][R16.64], R3 ;  /* 0x0000000310007986 */ /* 0x0011e2000c101924 */
[----:B------:R-:W-:Y:S05]  /*2850*/  BRA `(.L_x_43) ;  /* 0x0000000c004c7947 */ /* 0x000fea0003800000 */
.L_x_44:
[----:B-1----:R-:W-:-:S06]  /*2860*/  IMAD.U32 R3, R3, 0x10000, RZ ;  /* 0x0001000003037824 */ /* 0x002fcc00078e00ff */
[----:B------:R-:W0:Y:S02]  /*2870*/  F2I.FTZ.TRUNC.NTZ R3, R3 ;  /* 0x0000000300037305 */ /* 0x000e24000021f100 */
[----:B0-----:R0:W-:Y:S01]  /*2880*/  STG.E.U16 desc[UR36][R16.64], R3 ;  /* 0x0000000310007986 */ /* 0x0011e2000c101524 */
[----:B------:R-:W-:Y:S05]  /*2890*/  BRA `(.L_x_43) ;  /* 0x0000000c003c7947 */ /* 0x000fea0003800000 */
.L_x_39:
[----:B------:R-:W-:-:S13]  /*28a0*/  ISETP.GT.AND P0, PT, R2, 0x6, PT ;  /* 0x000000060200780c */ /* 0x000fda0003f04270 */
[----:B------:R-:W-:Y:S05]  /*28b0*/  @P0 BRA `(.L_x_46) ;  /* 0x00000000002c0947 */ /* 0x000fea0003800000 */
[----:B------:R-:W-:-:S13]  /*28c0*/  ISETP.NE.AND P0, PT, R2, 0x5, PT ;  /* 0x000000050200780c */ /* 0x000fda0003f05270 */
[----:B------:R-:W-:Y:S05]  /*28d0*/  @!P0 BRA `(.L_x_47) ;  /* 0x0000000000148947 */ /* 0x000fea0003800000 */
[----:B------:R-:W-:-:S13]  /*28e0*/  ISETP.NE.AND P0, PT, R2, 0x6, PT ;  /* 0x000000060200780c */ /* 0x000fda0003f05270 */
[----:B------:R-:W-:Y:S05]  /*28f0*/  @P0 BRA `(.L_x_42) ;  /* 0x0000000800c40947 */ /* 0x000fea0003800000 */
[----:B-1----:R-:W-:-:S05]  /*2900*/  IMAD.U32 R3, R3, 0x10000, RZ ;  /* 0x0001000003037824 */ /* 0x002fca00078e00ff */
[----:B------:R0:W-:Y:S01]  /*2910*/  STG.E desc[UR36][R16.64], R3 ;  /* 0x0000000310007986 */ /* 0x0001e2000c101924 */
[----:B------:R-:W-:Y:S05]  /*2920*/  BRA `(.L_x_43) ;  /* 0x0000000c00187947 */ /* 0x000fea0003800000 */
.L_x_47:
[----:B-1----:R-:W-:-:S05]  /*2930*/  IMAD.U32 R0, R3, 0x10000, RZ ;  /* 0x0001000003007824 */ /* 0x002fca00078e00ff */
[----:B------:R-:W-:-:S05]  /*2940*/  F2FP.F16.F32.PACK_AB R0, RZ, R0 ;  /* 0x00000000ff00723e */ /* 0x000fca00000000ff */
[----:B------:R0:W-:Y:S01]  /*2950*/  STG.E.U16 desc[UR36][R16.64], R0 ;  /* 0x0000000010007986 */ /* 0x0001e2000c101524 */
[----:B------:R-:W-:Y:S05]  /*2960*/  BRA `(.L_x_43) ;  /* 0x0000000c00087947 */ /* 0x000fea0003800000 */
.L_x_46:
[----:B------:R-:W-:-:S13]  /*2970*/  ISETP.NE.AND P0, PT, R2, 0x7, PT ;  /* 0x000000070200780c */ /* 0x000fda0003f05270 */
[----:B------:R-:W-:Y:S05]  /*2980*/  @!P0 BRA `(.L_x_48) ;  /* 0x0000000000348947 */ /* 0x000fea0003800000 */
[----:B------:R-:W-:-:S13]  /*2990*/  ISETP.NE.AND P0, PT, R2, 0x8, PT ;  /* 0x000000080200780c */ /* 0x000fda0003f05270 */
[----:B------:R-:W-:Y:S05]  /*29a0*/  @!P0 BRA `(.L_x_49) ;  /* 0x0000000000188947 */ /* 0x000fea0003800000 */
[----:B------:R-:W-:-:S13]  /*29b0*/  ISETP.NE.AND P0, PT, R2, 0x9, PT ;  /* 0x000000090200780c */ /* 0x000fda0003f05270 */
[----:B------:R-:W-:Y:S05]  /*29c0*/  @P0 BRA `(.L_x_42) ;  /* 0x0000000800900947 */ /* 0x000fea0003800000 */
[----:B-1----:R-:W-:Y:S02]  /*29d0*/  IMAD.U32 R2, R3, 0x10000, RZ ;  /* 0x0001000003027824 */ /* 0x002fe400078e00ff */
[----:B------:R-:W-:-:S05]  /*29e0*/  IMAD.MOV.U32 R3, RZ, RZ, RZ ;  /* 0x000000ffff037224 */ /* 0x000fca00078e00ff */
[----:B------:R0:W-:Y:S01]  /*29f0*/  STG.E.64 desc[UR36][R16.64], R2 ;  /* 0x0000000210007986 */ /* 0x0001e2000c101b24 */
[----:B------:R-:W-:Y:S05]  /*2a00*/  BRA `(.L_x_43) ;  /* 0x0000000800e07947 */ /* 0x000fea0003800000 */
.L_x_49:
[----:B-1----:R-:W-:-:S05]  /*2a10*/  IMAD.U32 R3, R3, 0x10000, RZ ;  /* 0x0001000003037824 */ /* 0x002fca00078e00ff */
[----:B------:R-:W-:-:S04]  /*2a20*/  F2FP.F16.F32.PACK_AB R3, RZ, R3 ;  /* 0x00000003ff03723e */ /* 0x000fc800000000ff */
[----:B------:R-:W-:-:S05]  /*2a30*/  PRMT R3, R3, 0x5410, RZ ;  /* 0x0000541003037816 */ /* 0x000fca00000000ff */
[----:B------:R0:W-:Y:S01]  /*2a40*/  STG.E desc[UR36][R16.64], R3 ;  /* 0x0000000310007986 */ /* 0x0001e2000c101924 */
[----:B------:R-:W-:Y:S05]  /*2a50*/  BRA `(.L_x_43) ;  /* 0x0000000800cc7947 */ /* 0x000fea0003800000 */
.L_x_48:
[----:B-1----:R-:W-:-:S04]  /*2a60*/  IMAD.U32 R2, R3, 0x10000, RZ ;  /* 0x0001000003027824 */ /* 0x002fc800078e00ff */
[----:B------:R-:W-:-:S06]  /*2a70*/  FMUL.FTZ R2, R2, 1 ;  /* 0x3f80000002027820 */ /* 0x000fcc0000410000 */
[----:B------:R-:W0:Y:S02]  /*2a80*/  F2F.F64.F32 R2, R2 ;  /* 0x0000000200027310 */ /* 0x000e240000201800 */
[----:B0-----:R0:W-:Y:S01]  /*2a90*/  STG.E.64 desc[UR36][R16.64], R2 ;  /* 0x0000000210007986 */ /* 0x0011e2000c101b24 */
[----:B------:R-:W-:Y:S05]  /*2aa0*/  BRA `(.L_x_43) ;  /* 0x0000000800b87947 */ /* 0x000fea0003800000 */
.L_x_38:
        /* <DEDUP_REMOVED lines=8> */
[----:B-1----:R-:W-:-:S05]  /*2b30*/  IMAD.U32 R3, R3, 0x10000, RZ ;  /* 0x0001000003037824 */ /* 0x002fca00078e00ff */
[----:B------:R-:W-:-:S04]  /*2b40*/  FSETP.NEU.FTZ.AND P0, PT, R3, RZ, PT ;  /* 0x000000ff0300720b */ /* 0x000fc80003f1d000 */
[----:B------:R-:W-:-:S05]  /*2b50*/  SEL R3, RZ, 0x1, !P0 ;  /* 0x00000001ff037807 */ /* 0x000fca0004000000 */
[----:B------:R0:W-:Y:S01]  /*2b60*/  STG.E.U8 desc[UR36][R16.64], R3 ;  /* 0x0000000310007986 */ /* 0x0001e2000c101124 */
[----:B------:R-:W-:Y:S05]  /*2b70*/  BRA `(.L_x_43) ;  /* 0x0000000800847947 */ /* 0x000fea0003800000 */
.L_x_52:
[----:B-1----:R-:W-:Y:S01]  /*2b80*/  IMAD.U32 R3, R3, 0x10000, RZ ;  /* 0x0001000003037824 */ /* 0x002fe200078e00ff */
[----:B------:R-:W-:-:S03]  /*2b90*/  CS2R R6, SRZ ;  /* 0x0000000000067805 */ /* 0x000fc6000001ff00 */
[----:B------:R-:W-:-:S04]  /*2ba0*/  FMUL.FTZ R3, R3, 1 ;  /* 0x3f80000003037820 */ /* 0x000fc80000410000 */
[----:B------:R-:W0:Y:S02]  /*2bb0*/  F2F.F64.F32 R4, R3 ;  /* 0x0000000300047310 */ /* 0x000e240000201800 */
[----:B0-----:R0:W-:Y:S01]  /*2bc0*/  STG.E.128 desc[UR36][R16.64], R4 ;  /* 0x0000000410007986 */ /* 0x0011e2000c101d24 */
[----:B------:R-:W-:Y:S05]  /*2bd0*/  BRA `(.L_x_43) ;  /* 0x00000008006c7947 */ /* 0x000fea0003800000 */
.L_x_51:
[----:B------:R-:W-:-:S13]  /*2be0*/  ISETP.NE.AND P0, PT, R2, 0xf, PT ;  /* 0x0000000f0200780c */ /* 0x000fda0003f05270 */
[----:B------:R-:W-:Y:S05]  /*2bf0*/  @!P0 BRA `(.L_x_53) ;  /* 0x0000000000b48947 */ /* 0x000fea0003800000 */
[----:B------:R-:W-:-:S13]  /*2c00*/  ISETP.NE.AND P0, PT, R2, 0x17, PT ;  /* 0x000000170200780c */ /* 0x000fda0003f05270 */
[----:B------:R-:W-:Y:S05]  /*2c10*/  @!P0 BRA `(.L_x_54) ;  /* 0x0000000000548947 */ /* 0x000fea0003800000 */
[----:B------:R-:W-:-:S13]  /*2c20*/  ISETP.NE.AND P0, PT, R2, 0x18, PT ;  /* 0x000000180200780c */ /* 0x000fda0003f05270 */
[----:B------:R-:W-:Y:S05]  /*2c30*/  @P0 BRA `(.L_x_42) ;  /* 0x0000000400f40947 */ /* 0x000fea0003800000 */
[----:B-1----:R-:W-:Y:S01]  /*2c40*/  IMAD.U32 R5, R3, 0x10000, RZ ;  /* 0x0001000003057824 */ /* 0x002fe200078e00ff */
[----:B------:R-:W-:Y:S04]  /*2c50*/  BSSY B0, `(.L_x_55) ;  /* 0x000000e000007945 */ /* 0x000fe80003800000 */
[C---:B------:R-:W-:Y:S02]  /*2c60*/  LOP3.LUT R2, R5.reuse, 0x7fffffff, RZ, 0xc0, !PT ;  /* 0x7fffffff05027812 */ /* 0x040fe400078ec0ff */
[----:B------:R-:W-:Y:S02]  /*2c70*/  LOP3.LUT R0, R5, 0x80000000, RZ, 0xc0, !PT ;  /* 0x8000000005007812 */ /* 0x000fe400078ec0ff */
[----:B------:R-:W-:Y:S02]  /*2c80*/  ISETP.GT.U32.AND P0, PT, R2, 0x43efffff, PT ;  /* 0x43efffff0200780c */ /* 0x000fe40003f04070 */
[----:B------:R-:W-:Y:S01]  /*2c90*/  SHF.R.U32.HI R3, RZ, 0x18, R0 ;  /* 0x00000018ff037819 */ /* 0x000fe20000011600 */
[----:B------:R-:W-:-:S10]  /*2ca0*/  IMAD.MOV.U32 R0, RZ, RZ, 0x7f ;  /* 0x0000007fff007424 */ /* 0x000fd400078e00ff */
[----:B------:R-:W-:Y:S05]  /*2cb0*/  @P0 BRA `(.L_x_56) ;  /* 0x00000000001c0947 */ /* 0x000fea0003800000 */
[----:B------:R-:W-:-:S13]  /*2cc0*/  ISETP.GE.U32.AND P0, PT, R2, 0x3c800000, PT ;  /* 0x3c8000000200780c */ /* 0x000fda0003f06070 */
[----:B------:R-:W-:Y:S01]  /*2cd0*/  @P0 SHF.R.U32.HI R0, RZ, 0x14, R5 ;  /* 0x00000014ff000819 */ /* 0x000fe20000011605 */
[----:B------:R-:W-:-:S03]  /*2ce0*/  @!P0 FADD.FTZ R2, R2, 16384 ;  /* 0x4680000002028421 */ /* 0x000fc60000010000 */
[----:B------:R-:W-:-:S04]  /*2cf0*/  @P0 LOP3.LUT R0, R0, 0x1, RZ, 0xc0, !PT ;  /* 0x0000000100000812 */ /* 0x000fc800078ec0ff */
[----:B------:R-:W-:-:S04]  /*2d00*/  @P0 IADD3 R0, R5, 0x407ffff, R0 ;  /* 0x0407ffff05000810 */ /* 0x000fc80007ffe000 */
[----:B------:R-:W-:Y:S01]  /*2d10*/  @P0 SHF.R.U32.HI R0, RZ, 0x14, R0 ;  /* 0x00000014ff000819 */ /* 0x000fe20000011600 */
[----:B------:R-:W-:-:S07]  /*2d20*/  @!P0 VIADD R0, R2, 0xb9800000 ;  /* 0xb980000002008836 */ /* 0x000fce0000000000 */
.L_x_56:
[----:B------:R-:W-:Y:S05]  /*2d30*/  BSYNC B0 ;  /* 0x0000000000007941 */ /* 0x000fea0003800000 */
.L_x_55:
[----:B------:R-:W-:-:S05]  /*2d40*/  LOP3.LUT R3, R0, R3, RZ, 0xfc, !PT ;  /* 0x0000000300037212 */ /* 0x000fca00078efcff */
[----:B------:R0:W-:Y:S01]  /*2d50*/  STG.E.U8 desc[UR36][R16.64], R3 ;  /* 0x0000000310007986 */ /* 0x0001e2000c101124 */
[----:B------:R-:W-:Y:S05]  /*2d60*/  BRA `(.L_x_43) ;  /* 0x0000000800087947 */ /* 0x000fea0003800000 */
.L_x_54:
[----:B-1----:R-:W-:Y:S01]  /*2d70*/  IMAD.U32 R3, R3, 0x10000, RZ ;  /* 0x0001000003037824 */ /* 0x002fe200078e00ff */
[----:B------:R-:W-:Y:S04]  /*2d80*/  BSSY B0, `(.L_x_57) ;  /* 0x000000f000007945 */ /* 0x000fe80003800000 */
[----:B------:R-:W-:-:S04]  /*2d90*/  LOP3.LUT R2, R3, 0x7fffffff, RZ, 0xc0, !PT ;  /* 0x7fffffff03027812 */ /* 0x000fc800078ec0ff */
[----:B------:R-:W-:-:S13]  /*2da0*/  ISETP.GT.U32.AND P0, PT, R2, 0x477fffff, PT ;  /* 0x477fffff0200780c */ /* 0x000fda0003f04070 */
[----:B------:R-:W-:Y:S05]  /*2db0*/  @P0 BRA `(.L_x_58) ;  /* 0x0000000000200947 */ /* 0x000fea0003800000 */
[----:B------:R-:W-:-:S13]  /*2dc0*/  ISETP.GE.U32.AND P0, PT, R2, 0x38800000, PT ;  /* 0x388000000200780c */ /* 0x000fda0003f06070 */
[----:B------:R-:W-:Y:S01]  /*2dd0*/  @P0 SHF.R.U32.HI R0, RZ, 0x15, R3 ;  /* 0x00000015ff000819 */ /* 0x000fe20000011603 */
[----:B------:R-:W-:-:S03]  /*2de0*/  @!P0 FADD.FTZ R2, R2, 128 ;  /* 0x4300000002028421 */ /* 0x000fc60000010000 */
[----:B------:R-:W-:-:S04]  /*2df0*/  @P0 LOP3.LUT R0, R0, 0x1, RZ, 0xc0, !PT ;  /* 0x0000000100000812 */ /* 0x000fc800078ec0ff */
[----:B------:R-:W-:-:S04]  /*2e00*/  @P0 IADD3 R0, R3, 0x80fffff, R0 ;  /* 0x080fffff03000810 */ /* 0x000fc80007ffe000 */
[----:B------:R-:W-:Y:S01]  /*2e10*/  @P0 SHF.R.U32.HI R0, RZ, 0x15, R0 ;  /* 0x00000015ff000819 */ /* 0x000fe20000011600 */
[----:B------:R-:W-:Y:S01]  /*2e20*/  @!P0 VIADD R0, R2, 0xbd000000 ;  /* 0xbd00000002008836 */ /* 0x000fe20000000000 */
[----:B------:R-:W-:Y:S06]  /*2e30*/  BRA `(.L_x_59) ;  /* 0x00000000000c7947 */ /* 0x000fec0003800000 */
.L_x_58:
[----:B------:R-:W-:Y:S01]  /*2e40*/  IMAD.MOV.U32 R0, RZ, RZ, 0x7f ;  /* 0x0000007fff007424 */ /* 0x000fe200078e00ff */
[----:B------:R-:W-:-:S04]  /*2e50*/  ISETP.GT.U32.AND P0, PT, R2, 0x7f800000, PT ;  /* 0x7f8000000200780c */ /* 0x000fc80003f04070 */
[----:B------:R-:W-:-:S09]  /*2e60*/  SEL R0, R0, 0x7c, P0 ;  /* 0x0000007c00007807 */ /* 0x000fd20000000000 */
.L_x_59:
[----:B------:R-:W-:Y:S05]  /*2e70*/  BSYNC B0 ;  /* 0x0000000000007941 */ /* 0x000fea0003800000 */
.L_x_57:
[----:B------:R-:W-:-:S04]  /*2e80*/  LOP3.LUT R2, R3, 0x80000000, RZ, 0xc0, !PT ;  /* 0x8000000003027812 */ /* 0x000fc800078ec0ff */
[----:B------:R-:W-:-:S04]  /*2e90*/  SHF.R.U32.HI R3, RZ, 0x18, R2 ;  /* 0x00000018ff037819 */ /* 0x000fc80000011602 */
[----:B------:R-:W-:-:S05]  /*2ea0*/  LOP3.LUT R3, R0, R3, RZ, 0xfc, !PT ;  /* 0x0000000300037212 */ /* 0x000fca00078efcff */
[----:B------:R0:W-:Y:S01]  /*2eb0*/  STG.E.U8 desc[UR36][R16.64], R3 ;  /* 0x0000000310007986 */ /* 0x0001e2000c101124 */
[----:B------:R-:W-:Y:S05]  /*2ec0*/  BRA `(.L_x_43) ;  /* 0x0000000400b07947 */ /* 0x000fea0003800000 */
.L_x_53:
[----:B-1----:R0:W-:Y:S01]  /*2ed0*/  STG.E.U16 desc[UR36][R16.64], R3 ;  /* 0x0000000310007986 */ /* 0x0021e2000c101524 */
[----:B------:R-:W-:Y:S05]  /*2ee0*/  BRA `(.L_x_43) ;  /* 0x0000000400a87947 */ /* 0x000fea0003800000 */
.L_x_50:
        /* <DEDUP_REMOVED lines=8> */
[----:B-1----:R-:W-:-:S06]  /*2f70*/  IMAD.U32 R3, R3, 0x10000, RZ ;  /* 0x0001000003037824 */ /* 0x002fcc00078e00ff */
[----:B------:R-:W0:Y:S02]  /*2f80*/  F2I.FTZ.U32.TRUNC.NTZ R3, R3 ;  /* 0x0000000300037305 */ /* 0x000e24000021f000 */
[----:B0-----:R4:W-:Y:S01]  /*2f90*/  STG.E.U16 desc[UR36][R16.64], R3 ;  /* 0x0000000310007986 */ /* 0x0019e2000c101524 */
[----:B------:R-:W-:Y:S05]  /*2fa0*/  BRA `(.L_x_43) ;  /* 0x0000000400787947 */ /* 0x000fea0003800000 */
.L_x_62:
[----:B-1----:R-:W-:Y:S01]  /*2fb0*/  IMAD.U32 R3, R3, 0x10000, RZ ;  /* 0x0001000003037824 */ /* 0x002fe200078e00ff */
[----:B------:R-:W-:Y:S01]  /*2fc0*/  BSSY B0, `(.L_x_63) ;  /* 0x0000014000007945 */ /* 0x000fe20003800000 */
[----:B------:R-:W-:-:S03]  /*2fd0*/  IMAD.MOV.U32 R8, RZ, RZ, 0x80 ;  /* 0x00000080ff087424 */ /* 0x000fc600078e00ff */
[----:B------:R-:W-:-:S04]  /*2fe0*/  LOP3.LUT R2, R3, 0x7fffffff, RZ, 0xc0, !PT ;  /* 0x7fffffff03027812 */ /* 0x000fc800078ec0ff */
[----:B------:R-:W-:-:S13]  /*2ff0*/  ISETP.GT.U32.AND P0, PT, R2, 0x437fffff, PT ;  /* 0x437fffff0200780c */ /* 0x000fda0003f04070 */
[----:B------:R-:W-:Y:S05]  /*3000*/  @P0 BRA `(.L_x_64) ;  /* 0x00000000003c0947 */ /* 0x000fea0003800000 */
[----:B------:R-:W-:-:S13]  /*3010*/  ISETP.GE.U32.AND P0, PT, R2, 0x3c000000, PT ;  /* 0x3c0000000200780c */ /* 0x000fda0003f06070 */
[----:B------:R-:W-:-:S04]  /*3020*/  @P0 SHF.R.U32.HI R0, RZ, 0x14, R3 ;  /* 0x00000014ff000819 */ /* 0x000fc80000011603 */
[----:B------:R-:W-:-:S04]  /*3030*/  @P0 LOP3.LUT R0, R0, 0x1, RZ, 0xc0, !PT ;  /* 0x0000000100000812 */ /* 0x000fc800078ec0ff */
[----:B------:R-:W-:-:S04]  /*3040*/  @P0 IADD3 R0, R3, 0x487ffff, R0 ;  /* 0x0487ffff03000810 */ /* 0x000fc80007ffe000 */
[----:B------:R-:W-:-:S04]  /*3050*/  @P0 SHF.R.U32.HI R0, RZ, 0x14, R0 ;  /* 0x00000014ff000819 */ /* 0x000fc80000011600 */
[----:B------:R-:W-:Y:S01]  /*3060*/  @P0 LOP3.LUT R0, R0, 0xff, RZ, 0xc0, !PT ;  /* 0x000000ff00000812 */ /* 0x000fe200078ec0ff */
[----:B------:R-:W-:Y:S06]  /*3070*/  @P0 BRA `(.L_x_65) ;  /* 0x0000000000100947 */ /* 0x000fec0003800000 */
[----:B------:R-:W-:Y:S01]  /*3080*/  FADD.FTZ R0, R2, 8192 ;  /* 0x4600000002007421 */ /* 0x000fe20000010000 */
[----:B------:R-:W-:-:S04]  /*3090*/  PRMT R8, RZ, 0x7610, R8 ;  /* 0x00007610ff087816 */ /* 0x000fc80000000008 */
[----:B------:R-:W-:-:S13]  /*30a0*/  LOP3.LUT P0, R0, R0, 0xff, RZ, 0xc0, !PT ;  /* 0x000000ff00007812 */ /* 0x000fda000780c0ff */
[----:B------:R-:W-:Y:S05]  /*30b0*/  @!P0 BRA `(.L_x_64) ;  /* 0x0000000000108947 */ /* 0x000fea0003800000 */
.L_x_65:
[----:B------:R-:W-:-:S04]  /*30c0*/  LOP3.LUT R2, R3, 0x80000000, RZ, 0xc0, !PT ;  /* 0x8000000003027812 */ /* 0x000fc800078ec0ff */
[----:B------:R-:W-:-:S04]  /*30d0*/  SHF.R.U32.HI R3, RZ, 0x18, R2 ;  /* 0x00000018ff037819 */ /* 0x000fc80000011602 */
[----:B------:R-:W-:-:S04]  /*30e0*/  LOP3.LUT R0, R0, R3, RZ, 0xfc, !PT ;  /* 0x0000000300007212 */ /* 0x000fc800078efcff */
[----:B------:R-:W-:-:S07]  /*30f0*/  PRMT R8, R0, 0x7610, R8 ;  /* 0x0000761000087816 */ /* 0x000fce0000000008 */
.L_x_64:
[----:B------:R-:W-:Y:S05]  /*3100*/  BSYNC B0 ;  /* 0x0000000000007941 */ /* 0x000fea0003800000 */
.L_x_63:
[----:B------:R0:W-:Y:S01]  /*3110*/  STG.E.U8 desc[UR36][R16.64], R8 ;  /* 0x0000000810007986 */ /* 0x0001e2000c101124 */
[----:B------:R-:W-:Y:S05]  /*3120*/  BRA `(.L_x_43) ;  /* 0x0000000400187947 */ /* 0x000fea0003800000 */
.L_x_61:
        /* <DEDUP_REMOVED lines=17> */
.L_x_68:
[----:B------:R-:W-:-:S04]  /*3240*/  LOP3.LUT R2, R3, 0x80000000, RZ, 0xc0, !PT ;  /* 0x8000000003027812 */ /* 0x000fc800078ec0ff */
[----:B------:R-:W-:-:S04]  /*3250*/  SHF.R.U32.HI R3, RZ, 0x18, R2 ;  /* 0x00000018ff037819 */ /* 0x000fc80000011602 */
[----:B------:R-:W-:-:S04]  /*3260*/  LOP3.LUT R0, R0, R3, RZ, 0xfc, !PT ;  /* 0x0000000300007212 */ /* 0x000fc800078efcff */
[----:B------:R-:W-:-:S07]  /*3270*/  PRMT R8, R0, 0x7610, R8 ;  /* 0x0000761000087816 */ /* 0x000fce0000000008 */
.L_x_67:
[----:B------:R-:W-:Y:S05]  /*3280*/  BSYNC B0 ;  /* 0x0000000000007941 */ /* 0x000fea0003800000 */
.L_x_66:
[----:B------:R3:W-:Y:S01]  /*3290*/  STG.E.U8 desc[UR36][R16.64], R8 ;  /* 0x0000000810007986 */ /* 0x0007e2000c101124 */
[----:B------:R-:W-:Y:S05]  /*32a0*/  BRA `(.L_x_43) ;  /* 0x0000000000b87947 */ /* 0x000fea0003800000 */
.L_x_60:
[----:B------:R-:W-:-:S13]  /*32b0*/  ISETP.NE.AND P0, PT, R2, 0x1c, PT ;  /* 0x0000001c0200780c */ /* 0x000fda0003f05270 */
[----:B------:R-:W-:Y:S05]  /*32c0*/  @!P0 BRA `(.L_x_69) ;  /* 0x0000000000a48947 */ /* 0x000fea0003800000 */
[----:B------:R-:W-:-:S13]  /*32d0*/  ISETP.NE.AND P0, PT, R2, 0x1d, PT ;  /* 0x0000001d0200780c */ /* 0x000fda0003f05270 */
[----:B------:R-:W-:Y:S05]  /*32e0*/  @!P0 BRA `(.L_x_70) ;  /* 0x00000000008c8947 */ /* 0x000fea0003800000 */
[----:B------:R-:W-:-:S13]  /*32f0*/  ISETP.NE.AND P0, PT, R2, 0x2c, PT ;  /* 0x0000002c0200780c */ /* 0x000fda0003f05270 */
[----:B------:R-:W-:Y:S05]  /*3300*/  @P0 BRA `(.L_x_42) ;  /* 0x0000000000400947 */ /* 0x000fea0003800000 */
[----:B-1----:R-:W-:-:S05]  /*3310*/  IMAD.U32 R3, R3, 0x10000, RZ ;  /* 0x0001000003037824 */ /* 0x002fca00078e00ff */
[----:B------:R-:W-:-:S04]  /*3320*/  SHF.R.U32.HI R4, RZ, 0x17, R3 ;  /* 0x00000017ff047819 */ /* 0x000fc80000011603 */
[----:B------:R-:W-:-:S04]  /*3330*/  LOP3.LUT R2, R4, 0xff, RZ, 0xc0, !PT ;  /* 0x000000ff04027812 */ /* 0x000fc800078ec0ff */
[----:B------:R-:W-:-:S13]  /*3340*/  ISETP.NE.AND P1, PT, R2, 0xff, PT ;  /* 0x000000ff0200780c */ /* 0x000fda0003f25270 */
[--C-:B------:R-:W-:Y:S02]  /*3350*/  @P1 SHF.R.U32.HI R0, RZ, 0x16, R3.reuse ;  /* 0x00000016ff001819 */ /* 0x100fe40000011603 */
[----:B------:R-:W-:Y:S01]  /*3360*/  @P1 LOP3.LUT P0, RZ, R2, 0x3fffff, R3, 0xf8, !PT ;  /* 0x003fffff02ff1812 */ /* 0x000fe2000780f803 */
[----:B------:R-:W-:Y:S01]  /*3370*/  IMAD.MOV.U32 R3, RZ, RZ, 0xff ;  /* 0x000000ffff037424 */ /* 0x000fe200078e00ff */
[----:B------:R-:W-:-:S04]  /*3380*/  @P1 LOP3.LUT R0, R0, 0x1, RZ, 0xc0, !PT ;  /* 0x0000000100001812 */ /* 0x000fc800078ec0ff */
[----:B------:R-:W-:Y:S01]  /*3390*/  @P1 ISETP.EQ.U32.AND P2, PT, R0, 0x1, P0 ;  /* 0x000000010000180c */ /* 0x000fe20000742070 */
[----:B------:R-:W-:Y:S01]  /*33a0*/  @P1 VIADD R0, R4, 0x1 ;  /* 0x0000000104001836 */ /* 0x000fe20000000000 */
[----:B------:R-:W-:Y:S02]  /*33b0*/  PLOP3.LUT P0, PT, PT, PT, PT, 0x80, 0x0 ;  /* 0x000000000000781c */ /* 0x000fe40003f0f070 */
[----:B------:R-:W-:-:S13]  /*33c0*/  @P1 PLOP3.LUT P0, PT, P2, PT, PT, 0x80, 0x0 ;  /* 0x000000000000181c */ /* 0x000fda000170f070 */
[----:B------:R-:W-:-:S04]  /*33d0*/  @!P0 IMAD.MOV R0, RZ, RZ, R4 ;  /* 0x000000ffff008224 */ /* 0x000fc800078e0204 */
[----:B------:R-:W-:-:S05]  /*33e0*/  @P1 IMAD.MOV.U32 R3, RZ, RZ, R0 ;  /* 0x000000ffff031224 */ /* 0x000fca00078e0000 */
[----:B------:R1:W-:Y:S01]  /*33f0*/  STG.E.U8 desc[UR36][R16.64], R3 ;  /* 0x0000000310007986 */ /* 0x0003e2000c101124 */
[----:B------:R-:W-:Y:S05]  /*3400*/  BRA `(.L_x_43) ;  /* 0x0000000000607947 */ /* 0x000fea0003800000 */
.L_x_42:
[----:B------:R-:W-:Y:S01]  /*3410*/  MOV R2, 0x0 ;  /* 0x0000000000027802 */ /* 0x000fe20000000f00 */
[----:B------:R-:W-:Y:S01]  /*3420*/  ULDC.64 UR4, c[0x4][0x158] ;  /* 0x0100560000047ab9 */ /* 0x000fe20000000a00 */
[----:B------:R-:W-:Y:S01]  /*3430*/  ULDC.64 UR6, c[0x4][0x160] ;  /* 0x0100580000067ab9 */ /* 0x000fe20000000a00 */
[----:B------:R-:W-:Y:S02]  /*3440*/  IMAD.U32 R4, RZ, RZ, UR4 ;  /* 0x00000004ff047e24 */ /* 0x000fe4000f8e00ff */
[----:B------:R-:W-:Y:S01]  /*3450*/  IMAD.U32 R5, RZ, RZ, UR5 ;  /* 0x00000005ff057e24 */ /* 0x000fe2000f8e00ff */
[----:B-1----:R-:W0:Y:S01]  /*3460*/  LDC.64 R2, c[0x4][R2] ;  /* 0x0100000002027b82 */ /* 0x002e220000000a00 */
[----:B------:R-:W-:Y:S01]  /*3470*/  ULDC.64 UR4, c[0x4][0x70] ;  /* 0x01001c0000047ab9 */ /* 0x000fe20000000a00 */
[----:B------:R-:W-:Y:S01]  /*3480*/  IMAD.U32 R6, RZ, RZ, UR6 ;  /* 0x00000006ff067e24 */ /* 0x000fe2000f8e00ff */
[----:B------:R-:W-:Y:S01]  /*3490*/  MOV R10, UR4 ;  /* 0x00000004000a7c02 */ /* 0x000fe20008000f00 */
[----:B------:R-:W-:-:S02]  /*34a0*/  IMAD.U32 R7, RZ, RZ, UR7 ;  /* 0x00000007ff077e24 */ /* 0x000fc4000f8e00ff */
[----:B------:R-:W-:Y:S02]  /*34b0*/  IMAD.U32 R11, RZ, RZ, UR5 ;  /* 0x00000005ff0b7e24 */ /* 0x000fe4000f8e00ff */
[----:B------:R-:W-:Y:S02]  /*34c0*/  IMAD.MOV.U32 R8, RZ, RZ, 0x65 ;  /* 0x00000065ff087424 */ /* 0x000fe400078e00ff */
[----:B------:R-:W-:Y:S02]  /*34d0*/  IMAD.MOV.U32 R12, RZ, RZ, 0x1 ;  /* 0x00000001ff0c7424 */ /* 0x000fe400078e00ff */
[----:B------:R-:W-:-:S07]  /*34e0*/  IMAD.MOV.U32 R13, RZ, RZ, RZ ;  /* 0x000000ffff0d7224 */ /* 0x000fce00078e00ff */
[----:B------:R-:W-:-:S07]  /*34f0*/  LEPC R20, `(.L_x_71) ;  /* 0x000000001014794e */ /* 0x000fce0000000000 */
[----:B0-----:R-:W-:Y:S05]  /*3500*/  CALL.ABS.NOINC R2 ;  /* 0x0000000002007343 */ /* 0x001fea0003c00000 */
.L_x_71:
[----:B------:R-:W-:Y:S05]  /*3510*/  BRA `(.L_x_43) ;  /* 0x00000000001c7947 */ /* 0x000fea0003800000 */
.L_x_70:
[----:B-1----:R-:W-:-:S06]  /*3520*/  IMAD.U32 R3, R3, 0x10000, RZ ;  /* 0x0001000003037824 */ /* 0x002fcc00078e00ff */
[----:B------:R-:W0:Y:S02]  /*3530*/  F2I.U64.TRUNC R2, R3 ;  /* 0x0000000300027311 */ /* 0x000e24000020d800 */
[----:B0-----:R2:W-:Y:S01]  /*3540*/  STG.E.64 desc[UR36][R16.64], R2 ;  /* 0x0000000210007986 */ /* 0x0015e2000c101b24 */
[----:B------:R-:W-:Y:S05]  /*3550*/  BRA `(.L_x_43) ;  /* 0x00000000000c7947 */ /* 0x000fea0003800000 */
.L_x_69:
[----:B-1----:R-:W-:-:S06]  /*3560*/  IMAD.U32 R3, R3, 0x10000, RZ ;  /* 0x0001000003037824 */ /* 0x002fcc00078e00ff */
[----:B------:R-:W0:Y:S02]  /*3570*/  F2I.FTZ.U32.TRUNC.NTZ R3, R3 ;  /* 0x0000000300037305 */ /* 0x000e24000021f000 */
[----:B0-----:R0:W-:Y:S02]  /*3580*/  STG.E desc[UR36][R16.64], R3 ;  /* 0x0000000310007986 */ /* 0x0011e4000c101924 */
.L_x_43:
[----:B------:R-:W-:-:S04]  /*3590*/  IMAD R18, R23, 0x200, R18 ;  /* 0x0000020017127824 */ /* 0x000fc800078e0212 */
[----:B------:R-:W-:-:S07]  /*35a0*/  VIADD R19, R18, 0x80 ;  /* 0x0000008012137836 */ /* 0x000fce0000000000 */
.L_x_1:
[----:B------:R-:W-:Y:S05]  /*35b0*/  BSYNC B6 ;  /* 0x0000000000067941 */ /* 0x000fea0003800000 */
.L_x_0:
[----:B------:R-:W-:Y:S01]  /*35c0*/  ULDC UR4, c[0x0][0x210] ;  /* 0x0000840000047ab9 */ /* 0x000fe20000000800 */
[----:B------:R-:W-:Y:S01]  /*35d0*/  BSSY B6, `(.L_x_72) ;  /* 0x0000353000067945 */ /* 0x000fe20003800000 */
[----:B------:R-:W-:-:S13]  /*35e0*/  ISETP.GE.AND P0, PT, R19, UR4, PT ;  /* 0x0000000413007c0c */ /* 0x000fda000bf06270 */
[----:B------:R-:W-:Y:S05]  /*35f0*/  @P0 BRA `(.L_x_73) ;  /* 0x0000003400400947 */ /* 0x000fea0003800000 */
[----:B0-----:R-:W0:Y:S01]  /*3600*/  LDC R6, c[0x0][0x218] ;  /* 0x00008600ff067b82 */ /* 0x001e220000000800 */
[----:B------:R-:W-:Y:S02]  /*3610*/  IMAD.MOV.U32 R0, RZ, RZ, RZ ;  /* 0x000000ffff007224 */ /* 0x000fe400078e00ff */
[----:B-1234-:R-:W-:Y:S01]  /*3620*/  IMAD.MOV.U32 R16, RZ, RZ, RZ ;  /* 0x000000ffff107224 */ /* 0x01efe200078e00ff */
[----:B0-----:R-:W-:-:S13]  /*3630*/  ISETP.NE.AND P0, PT, R6, RZ, PT ;  /* 0x000000ff0600720c */ /* 0x001fda0003f05270 */
[----:B------:R-:W-:Y:S05]  /*3640*/  @!P0 BRA `(.L_x_74) ;  /* 0x0000001000a88947 */ /* 0x000fea0003800000 */
        /* <DEDUP_REMOVED lines=180> */
[----:B------:R-:W-:Y:S01]  /*4190*/  HFMA2.MMA R2, -RZ, RZ, 0, 0 ;  /* 0x00000000ff027435 */ /* 0x000fe200000001ff */
[----:B------:R-:W-:Y:S01]  /*41a0*/  ULDC.64 UR6, c[0x0][0x2d0] ;  /* 0x0000b40000067ab9 */ /* 0x000fe20000000a00 */
[----:B------:R-:W-:Y:S01]  /*41b0*/  ULDC UR4, c[0x0][0x2d8] ;  /* 0x0000b60000047ab9 */ /* 0x000fe20000000800 */
[----:B------:R-:W-:-:S07]  /*41c0*/  ISETP.NE.AND P0, PT, R6, 0x10, PT ;  /* 0x000000100600780c */ /* 0x000fce0003f05270 */
        /* <DEDUP_REMOVED lines=114> */
.L_x_74:
        /* <DEDUP_REMOVED lines=22> */
.L_x_78:
[----:B------:R-:W2:Y:S02]  /*4a50*/  LDG.E.U8 R2, desc[UR36][R2.64] ;  /* 0x0000002402027981 */ /* 0x000ea4000c1e1100 */
[----:B--2---:R-:W-:-:S04]  /*4a60*/  I2FP.F32.U32 R0, R2 ;  /* 0x0000000200007245 */ /* 0x004fc80000201000 */
[----:B------:R-:W-:Y:S01]  /*4a70*/  F2FP.BF16.F32.PACK_AB R0, RZ, R0 ;  /* 0x00000000ff00723e */ /* 0x000fe200000010ff */
[----:B------:R-:W-:Y:S06]  /*4a80*/  BRA `(.L_x_80) ;  /* 0x0000000c00907947 */ /* 0x000fec0003800000 */
.L_x_77:
        /* <DEDUP_REMOVED lines=10> */
.L_x_82:
[----:B------:R-:W2:Y:S02]  /*4b30*/  LDG.E R2, desc[UR36][R2.64] ;  /* 0x0000002402027981 */ /* 0x000ea4000c1e1900 */
[----:B--2---:R-:W-:-:S04]  /*4b40*/  I2FP.F32.S32 R0, R2 ;  /* 0x0000000200007245 */ /* 0x004fc80000201400 */
[----:B------:R-:W-:Y:S01]  /*4b50*/  F2FP.BF16.F32.PACK_AB R0, RZ, R0 ;  /* 0x00000000ff00723e */ /* 0x000fe200000010ff */
[----:B------:R-:W-:Y:S06]  /*4b60*/  BRA `(.L_x_80) ;  /* 0x0000000c00587947 */ /* 0x000fec0003800000 */
.L_x_81:
[----:B------:R-:W2:Y:S02]  /*4b70*/  LDG.E.U16 R2, desc[UR36][R2.64] ;  /* 0x0000002402027981 */ /* 0x000ea4000c1e1500 */
[----:B--2---:R-:W0:Y:S02]  /*4b80*/  I2F.S16 R0, R2 ;  /* 0x0000000200007306 */ /* 0x004e240000101400 */
[----:B0-----:R-:W-:Y:S01]  /*4b90*/  F2FP.BF16.F32.PACK_AB R0, RZ, R0 ;  /* 0x00000000ff00723e */ /* 0x001fe200000010ff */
[----:B------:R-:W-:Y:S06]  /*4ba0*/  BRA `(.L_x_80) ;  /* 0x0000000c00487947 */ /* 0x000fec0003800000 */
.L_x_76:
        /* <DEDUP_REMOVED lines=9> */
.L_x_84:
[----:B------:R-:W2:Y:S02]  /*4c40*/  LDG.E.U16 R0, desc[UR36][R2.64] ;  /* 0x0000002402007981 */ /* 0x000ea4000c1e1500 */
[----:B--2---:R-:W-:-:S05]  /*4c50*/  HADD2.F32 R0, -RZ, R0.H0_H0 ;  /* 0x20000000ff007230 */ /* 0x004fca0000004100 */
[----:B------:R-:W-:Y:S01]  /*4c60*/  F2FP.BF16.F32.PACK_AB R0, RZ, R0 ;  /* 0x00000000ff00723e */ /* 0x000fe200000010ff */
[----:B------:R-:W-:Y:S06]  /*4c70*/  BRA `(.L_x_80) ;  /* 0x0000000c00147947 */ /* 0x000fec0003800000 */
.L_x_83:
        /* <DEDUP_REMOVED lines=9> */
.L_x_86:
[----:B------:R-:W2:Y:S02]  /*4d10*/  LDG.E.U16 R2, desc[UR36][R2.64] ;  /* 0x0000002402027981 */ /* 0x000ea4000c1e1500 */
[----:B--2---:R-:W-:-:S05]  /*4d20*/  HADD2.F32 R0, -RZ, R2.H0_H0 ;  /* 0x20000002ff007230 */ /* 0x004fca0000004100 */
[----:B------:R-:W-:Y:S01]  /*4d30*/  F2FP.BF16.F32.PACK_AB R0, RZ, R0 ;  /* 0x00000000ff00723e */ /* 0x000fe200000010ff */
[----:B------:R-:W-:Y:S06]  /*4d40*/  BRA `(.L_x_80) ;  /* 0x0000000800e07947 */ /* 0x000fec0003800000 */
.L_x_85:
        /* <DEDUP_REMOVED lines=8> */
.L_x_75:
        /* <DEDUP_REMOVED lines=13> */
.L_x_89:
        /* <DEDUP_REMOVED lines=8> */
.L_x_88:
        /* <DEDUP_REMOVED lines=28> */
.L_x_91:
        /* <DEDUP_REMOVED lines=15> */
.L_x_90:
[----:B------:R0:W5:Y:S01]  /*51d0*/  LDG.E.U16 R0, desc[UR36][R2.64] ;  /* 0x0000002402007981 */ /* 0x000162000c1e1500 */
[----:B------:R-:W-:Y:S05]  /*51e0*/  BRA `(.L_x_80) ;  /* 0x0000000400b87947 */ /* 0x000fea0003800000 */
.L_x_87:
        /* <DEDUP_REMOVED lines=12> */
.L_x_94:
        /* <DEDUP_REMOVED lines=21> */
.L_x_98:
[----:B------:R-:W-:Y:S05]  /*5400*/  BSYNC B1 ;  /* 0x0000000000017941 */ /* 0x000fea0003800000 */
.L_x_97:
[----:B------:R-:W-:Y:S01]  /*5410*/  LEA R3, R0, 0x3b800000, 0x17 ;  /* 0x3b80000000037811 */ /* 0x000fe200078eb8ff */
[----:B------:R-:W-:-:S05]  /*5420*/  IMAD.SHL.U32 R0, R2, 0x100000, RZ ;  /* 0x0010000002007824 */ /* 0x000fca00078e00ff */
[----:B------:R-:W-:-:S07]  /*5430*/  LOP3.LUT R0, R3, R0, R4, 0xfe, !PT ;  /* 0x0000000003007212 */ /* 0x000fce00078efe04 */
.L_x_96:
[----:B------:R-:W-:Y:S05]  /*5440*/  BSYNC B0 ;  /* 0x0000000000007941 */ /* 0x000fea0003800000 */
.L_x_95:
[----:B------:R-:W-:Y:S01]  /*5450*/  F2FP.BF16.F32.PACK_AB R0, RZ, R0 ;  /* 0x00000000ff00723e */ /* 0x000fe200000010ff */
[----:B------:R-:W-:Y:S06]  /*5460*/  BRA `(.L_x_80) ;  /* 0x0000000400187947 */ /* 0x000fec0003800000 */
.L_x_93:
        /* <DEDUP_REMOVED lines=21> */
.L_x_102:
[----:B------:R-:W-:Y:S05]  /*55c0*/  BSYNC B1 ;  /* 0x0000000000017941 */ /* 0x000fea0003800000 */
.L_x_101:
[----:B------:R-:W-:Y:S01]  /*55d0*/  LEA R3, R0, 0x37800000, 0x17 ;  /* 0x3780000000037811 */ /* 0x000fe200078eb8ff */
[----:B------:R-:W-:-:S05]  /*55e0*/  IMAD.SHL.U32 R0, R2, 0x200000, RZ ;  /* 0x0020000002007824 */ /* 0x000fca00078e00ff */
[----:B------:R-:W-:-:S07]  /*55f0*/  LOP3.LUT R0, R3, R0, R4, 0xfe, !PT ;  /* 0x0000000003007212 */ /* 0x000fce00078efe04 */
.L_x_100:
[----:B------:R-:W-:Y:S05]  /*5600*/  BSYNC B0 ;  /* 0x0000000000007941 */ /* 0x000fea0003800000 */
.L_x_99:
[----:B------:R-:W-:Y:S01]  /*5610*/  F2FP.BF16.F32.PACK_AB R0, RZ, R0 ;  /* 0x00000000ff00723e */ /* 0x000fe200000010ff */
[----:B------:R-:W-:Y:S06]  /*5620*/  BRA `(.L_x_80) ;  /* 0x0000000000a87947 */ /* 0x000fec0003800000 */
.L_x_92:
        /* <DEDUP_REMOVED lines=8> */
[----:B------:R-:W-:Y:S02]  /*56b0*/  MOV R0, 0x400000 ;  /* 0x0040000000007802 */ /* 0x000fe40000000f00 */
[----:B--2---:R-:W-:-:S13]  /*56c0*/  ISETP.NE.AND P0, PT, R2, RZ, PT ;  /* 0x000000ff0200720c */ /* 0x004fda0003f05270 */
[----:B------:R-:W-:Y:S05]  /*56d0*/  @!P0 BRA `(.L_x_106) ;  /* 0x00000000000c8947 */ /* 0x000fea0003800000 */
[----:B------:R-:W-:-:S13]  /*56e0*/  ISETP.NE.AND P0, PT, R2, 0xff, PT ;  /* 0x000000ff0200780c */ /* 0x000fda0003f05270 */
[----:B------:R-:W-:Y:S02]  /*56f0*/  @!P0 IMAD.MOV.U32 R0, RZ, RZ, 0x7f800001 ;  /* 0x7f800001ff008424 */ /* 0x000fe400078e00ff */
[----:B------:R-:W-:-:S07]  /*5700*/  @P0 IMAD.SHL.U32 R0, R2, 0x800000, RZ ;  /* 0x0080000002000824 */ /* 0x000fce00078e00ff */
.L_x_106:
[----:B------:R-:W-:Y:S05]  /*5710*/  BSYNC B0 ;  /* 0x0000000000007941 */ /* 0x000fea0003800000 */
.L_x_105:
[----:B------:R-:W-:Y:S01]  /*5720*/  F2FP.BF16.F32.PACK_AB R0, RZ, R0 ;  /* 0x00000000ff00723e */ /* 0x000fe200000010ff */
[----:B------:R-:W-:Y:S06]  /*5730*/  BRA `(.L_x_80) ;  /* 0x0000000000647947 */ /* 0x000fec0003800000 */
.L_x_79:
[----:B------:R-:W-:Y:S01]  /*5740*/  MOV R2, 0x0 ;  /* 0x0000000000027802 */ /* 0x000fe20000000f00 */
[----:B------:R-:W-:Y:S01]  /*5750*/  ULDC.64 UR4, c[0x4][0x158] ;  /* 0x0100560000047ab9 */ /* 0x000fe20000000a00 */
[----:B------:R-:W-:Y:S01]  /*5760*/  ULDC.64 UR6, c[0x4][0x68] ;  /* 0x01001a0000067ab9 */ /* 0x000fe20000000a00 */
[----:B------:R-:W-:Y:S02]  /*5770*/  IMAD.U32 R4, RZ, RZ, UR4 ;  /* 0x00000004ff047e24 */ /* 0x000fe4000f8e00ff */
        /* <DEDUP_REMOVED lines=8> */
[----:B------:R-:W-:Y:S02]  /*5800*/  IMAD.MOV.U32 R12, RZ, RZ, 0x1 ;  /* 0x00000001ff0c7424 */ /* 0x000fe400078e00ff */
[----:B------:R-:W-:-:S07]  /*5810*/  IMAD.MOV.U32 R13, RZ, RZ, RZ ;  /* 0x000000ffff0d7224 */ /* 0x000fce00078e00ff */
[----:B------:R-:W-:-:S07]  /*5820*/  LEPC R20, `(.L_x_107) ;  /* 0x000000001014794e */ /* 0x000fce0000000000 */
[----:B0-----:R-:W-:Y:S05]  /*5830*/  CALL.ABS.NOINC R2 ;  /* 0x0000000002007343 */ /* 0x001fea0003c00000 */
.L_x_107:
[----:B------:R-:W-:Y:S01]  /*5840*/  PRMT R0, RZ, 0x7610, R0 ;  /* 0x00007610ff007816 */ /* 0x000fe20000000000 */
[----:B------:R-:W-:Y:S06]  /*5850*/  BRA `(.L_x_80) ;  /* 0x00000000001c7947 */ /* 0x000fec0003800000 */
.L_x_104:
[----:B------:R-:W2:Y:S02]  /*5860*/  LDG.E.64 R2, desc[UR36][R2.64] ;  /* 0x0000002402027981 */ /* 0x000ea4000c1e1b00 */
[----:B--2---:R-:W0:Y:S02]  /*5870*/  I2F.U64 R0, R2 ;  /* 0x0000000200007312 */ /* 0x004e240000301000 */
[----:B0-----:R-:W-:Y:S01]  /*5880*/  F2FP.BF16.F32.PACK_AB R0, RZ, R0 ;  /* 0x00000000ff00723e */ /* 0x001fe200000010ff */
[----:B------:R-:W-:Y:S06]  /*5890*/  BRA `(.L_x_80) ;  /* 0x00000000000c7947 */ /* 0x000fec0003800000 */
.L_x_103:
[----:B------:R-:W2:Y:S02]  /*58a0*/  LDG.E R2, desc[UR36][R2.64] ;  /* 0x0000002402027981 */ /* 0x000ea4000c1e1900 */
[----:B--2---:R-:W-:-:S04]  /*58b0*/  I2FP.F32.U32 R0, R2 ;  /* 0x0000000200007245 */ /* 0x004fc80000201000 */
[----:B------:R-:W-:-:S07]  /*58c0*/  F2FP.BF16.F32.PACK_AB R0, RZ, R0 ;  /* 0x00000000ff00723e */ /* 0x000fce00000010ff */
.L_x_80:
        /* <DEDUP_REMOVED lines=40> */
.L_x_109:
[----:B------:R-:W-:Y:S05]  /*5b50*/  BSYNC B0 ;  /* 0x0000000000007941 */ /* 0x000fea0003800000 */
.L_x_108:
        /* <DEDUP_REMOVED lines=20> */
.L_x_113:
[----:B-1----:R-:W-:-:S06]  /*5ca0*/  IMAD.U32 R3, R3, 0x10000, RZ ;  /* 0x0001000003037824 */ /* 0x002fcc00078e00ff */
[----:B------:R-:W0:Y:S02]  /*5cb0*/  F2I.S64.TRUNC R2, R3 ;  /* 0x0000000300027311 */ /* 0x000e24000020d900 */
[----:B0-----:R4:W-:Y:S01]  /*5cc0*/  STG.E.U8 desc[UR36][R16.64], R2 ;  /* 0x0000000210007986 */ /* 0x0019e2000c101124 */
[----:B------:R-:W-:Y:S05]  /*5cd0*/  BRA `(.L_x_115) ;  /* 0x0000000c00847947 */ /* 0x000fea0003800000 */
.L_x_112:
        /* <DEDUP_REMOVED lines=10> */
.L_x_117:
[----:B-1----:R-:W-:-:S06]  /*5d80*/  IMAD.U32 R3, R3, 0x10000, RZ ;  /* 0x0001000003037824 */ /* 0x002fcc00078e00ff */
[----:B------:R-:W0:Y:S02]  /*5d90*/  F2I.FTZ.TRUNC.NTZ R3, R3 ;  /* 0x0000000300037305 */ /* 0x000e24000021f100 */
[----:B0-----:R2:W-:Y:S01]  /*5da0*/  STG.E desc[UR36][R16.64], R3 ;  /* 0x0000000310007986 */ /* 0x0015e2000c101924 */
[----:B------:R-:W-:Y:S05]  /*5db0*/  BRA `(.L_x_115) ;  /* 0x0000000c004c7947 */ /* 0x000fea0003800000 */
.L_x_116:
[----:B-1----:R-:W-:-:S06]  /*5dc0*/  IMAD.U32 R3, R3, 0x10000, RZ ;  /* 0x0001000003037824 */ /* 0x002fcc00078e00ff */
[----:B------:R-:W0:Y:S02]  /*5dd0*/  F2I.FTZ.TRUNC.NTZ R3, R3 ;  /* 0x0000000300037305 */ /* 0x000e24000021f100 */
[----:B0-----:R0:W-:Y:S01]  /*5de0*/  STG.E.U16 desc[UR36][R16.64], R3 ;  /* 0x0000000310007986 */ /* 0x0011e2000c101524 */
[----:B------:R-:W-:Y:S05]  /*5df0*/  BRA `(.L_x_115) ;  /* 0x0000000c003c7947 */ /* 0x000fea0003800000 */
.L_x_111:
        /* <DEDUP_REMOVED lines=9> */
.L_x_119:
[----:B-1----:R-:W-:-:S05]  /*5e90*/  IMAD.U32 R0, R3, 0x10000, RZ ;  /* 0x0001000003007824 */ /* 0x002fca00078e00ff */
[----:B------:R-:W-:-:S05]  /*5ea0*/  F2FP.F16.F32.PACK_AB R0, RZ, R0 ;  /* 0x00000000ff00723e */ /* 0x000fca00000000ff */
[----:B------:R0:W-:Y:S01]  /*5eb0*/  STG.E.U16 desc[UR36][R16.64], R0 ;  /* 0x0000000010007986 */ /* 0x0001e2000c101524 */
[----:B------:R-:W-:Y:S05]  /*5ec0*/  BRA `(.L_x_115) ;  /* 0x0000000c00087947 */ /* 0x000fea0003800000 */
.L_x_118:
        /* <DEDUP_REMOVED lines=10> */
.L_x_121:
[----:B-1----:R-:W-:-:S05]  /*5f70*/  IMAD.U32 R3, R3, 0x10000, RZ ;  /* 0x0001000003037824 */ /* 0x002fca00078e00ff */
[----:B------:R-:W-:-:S04]  /*5f80*/  F2FP.F16.F32.PACK_AB R3, RZ, R3 ;  /* 0x00000003ff03723e */ /* 0x000fc800000000ff */
[----:B------:R-:W-:-:S05]  /*5f90*/  PRMT R3, R3, 0x5410, RZ ;  /* 0x0000541003037816 */ /* 0x000fca00000000ff */
[----:B------:R0:W-:Y:S01]  /*5fa0*/  STG.E desc[UR36][R16.64], R3 ;  /* 0x0000000310007986 */ /* 0x0001e2000c101924 */
[----:B------:R-:W-:Y:S05]  /*5fb0*/  BRA `(.L_x_115) ;  /* 0x0000000800cc7947 */ /* 0x000fea0003800000 */
.L_x_120:
[----:B-1----:R-:W-:-:S04]  /*5fc0*/  IMAD.U32 R2, R3, 0x10000, RZ ;  /* 0x0001000003027824 */ /* 0x002fc800078e00ff */
[----:B------:R-:W-:-:S06]  /*5fd0*/  FMUL.FTZ R2, R2, 1 ;  /* 0x3f80000002027820 */ /* 0x000fcc0000410000 */
[----:B------:R-:W0:Y:S02]  /*5fe0*/  F2F.F64.F32 R2, R2 ;  /* 0x0000000200027310 */ /* 0x000e240000201800 */
[----:B0-----:R0:W-:Y:S01]  /*5ff0*/  STG.E.64 desc[UR36][R16.64], R2 ;  /* 0x0000000210007986 */ /* 0x0011e2000c101b24 */
[----:B------:R-:W-:Y:S05]  /*6000*/  BRA `(.L_x_115) ;  /* 0x0000000800b87947 */ /* 0x000fea0003800000 */
.L_x_110:
        /* <DEDUP_REMOVED lines=13> */
.L_x_124:
[----:B-1----:R-:W-:Y:S01]  /*60e0*/  IMAD.U32 R3, R3, 0x10000, RZ ;  /* 0x0001000003037824 */ /* 0x002fe200078e00ff */
[----:B------:R-:W-:-:S03]  /*60f0*/  CS2R R6, SRZ ;  /* 0x0000000000067805 */ /* 0x000fc6000001ff00 */
[----:B------:R-:W-:-:S04]  /*6100*/  FMUL.FTZ R3, R3, 1 ;  /* 0x3f80000003037820 */ /* 0x000fc80000410000 */
[----:B------:R-:W0:Y:S02]  /*6110*/  F2F.F64.F32 R4, R3 ;  /* 0x0000000300047310 */ /* 0x000e240000201800 */
[----:B0-----:R0:W-:Y:S01]  /*6120*/  STG.E.128 desc[UR36][R16.64], R4 ;  /* 0x0000000410007986 */ /* 0x0011e2000c101d24 */
[----:B------:R-:W-:Y:S05]  /*6130*/  BRA `(.L_x_115) ;  /* 0x00000008006c7947 */ /* 0x000fea0003800000 */
.L_x_123:
        /* <DEDUP_REMOVED lines=21> */
.L_x_128:
[----:B------:R-:W-:Y:S05]  /*6290*/  BSYNC B0 ;  /* 0x0000000000007941 */ /* 0x000fea0003800000 */
.L_x_127:
[----:B------:R-:W-:-:S05]  /*62a0*/  LOP3.LUT R3, R0, R3, RZ, 0xfc, !PT ;  /* 0x0000000300037212 */ /* 0x000fca00078efcff */
[----:B------:R0:W-:Y:S01]  /*62b0*/  STG.E.U8 desc[UR36][R16.64], R3 ;  /* 0x0000000310007986 */ /* 0x0001e2000c101124 */
[----:B------:R-:W-:Y:S05]  /*62c0*/  BRA `(.L_x_115) ;  /* 0x0000000800087947 */ /* 0x000fea0003800000 */
.L_x_126:
        /* <DEDUP_REMOVED lines=13> */
.L_x_130:
[----:B------:R-:W-:Y:S01]  /*63a0*/  IMAD.MOV.U32 R0, RZ, RZ, 0x7f ;  /* 0x0000007fff007424 */ /* 0x000fe200078e00ff */
[----:B------:R-:W-:-:S04]  /*63b0*/  ISETP.GT.U32.AND P0, PT, R2, 0x7f800000, PT ;  /* 0x7f8000000200780c */ /* 0x000fc80003f04070 */
[----:B------:R-:W-:-:S09]  /*63c0*/  SEL R0, R0, 0x7c, P0 ;  /* 0x0000007c00007807 */ /* 0x000fd20000000000 */
.L_x_131:
[----:B------:R-:W-:Y:S05]  /*63d0*/  BSYNC B0 ;  /* 0x0000000000007941 */ /* 0x000fea0003800000 */
.L_x_129:
[----:B------:R-:W-:-:S04]  /*63e0*/  LOP3.LUT R2, R3, 0x80000000, RZ, 0xc0, !PT ;  /* 0x8000000003027812 */ /* 0x000fc800078ec0ff */
[----:B------:R-:W-:-:S04]  /*63f0*/  SHF.R.U32.HI R3, RZ, 0x18, R2 ;  /* 0x00000018ff037819 */ /* 0x000fc80000011602 */
[----:B------:R-:W-:-:S05]  /*6400*/  LOP3.LUT R3, R0, R3, RZ, 0xfc, !PT ;  /* 0x0000000300037212 */ /* 0x000fca00078efcff */
[----:B------:R0:W-:Y:S01]  /*6410*/  STG.E.U8 desc[UR36][R16.64], R3 ;  /* 0x0000000310007986 */ /* 0x0001e2000c101124 */
[----:B------:R-:W-:Y:S05]  /*6420*/  BRA `(.L_x_115) ;  /* 0x0000000400b07947 */ /* 0x000fea0003800000 */
.L_x_125:
[----:B-1----:R0:W-:Y:S01]  /*6430*/  STG.E.U16 desc[UR36][R16.64], R3 ;  /* 0x0000000310007986 */ /* 0x0021e2000c101524 */
[----:B------:R-:W-:Y:S05]  /*6440*/  BRA `(.L_x_115) ;  /* 0x0000000400a87947 */ /* 0x000fea0003800000 */
.L_x_122:
        /* <DEDUP_REMOVED lines=12> */
.L_x_134:
        /* <DEDUP_REMOVED lines=17> */
.L_x_137:
[----:B------:R-:W-:-:S04]  /*6620*/  LOP3.LUT R2, R3, 0x80000000, RZ, 0xc0, !PT ;  /* 0x8000000003027812 */ /* 0x000fc800078ec0ff */
[----:B------:R-:W-:-:S04]  /*6630*/  SHF.R.U32.HI R3, RZ, 0x18, R2 ;  /* 0x00000018ff037819 */ /* 0x000fc80000011602 */
[----:B------:R-:W-:-:S04]  /*6640*/  LOP3.LUT R0, R0, R3, RZ, 0xfc, !PT ;  /* 0x0000000300007212 */ /* 0x000fc800078efcff */
[----:B------:R-:W-:-:S07]  /*6650*/  PRMT R8, R0, 0x7610, R8 ;  /* 0x0000761000087816 */ /* 0x000fce0000000008 */
.L_x_136:
[----:B------:R-:W-:Y:S05]  /*6660*/  BSYNC B0 ;  /* 0x0000000000007941 */ /* 0x000fea0003800000 */
.L_x_135:
[----:B------:R0:W-:Y:S01]  /*6670*/  STG.E.U8 desc[UR36][R16.64], R8 ;  /* 0x0000000810007986 */ /* 0x0001e2000c101124 */
[----:B------:R-:W-:Y:S05]  /*6680*/  BRA `(.L_x_115) ;  /* 0x0000000400187947 */ /* 0x000fea0003800000 */
.L_x_133:
[----:B-1----:R-:W-:Y:S01]  /*6690*/  IMAD.U32 R3, R3, 0x10000, RZ ;  /* 0x0001000003037824 */ /* 0x002fe200078e00ff */
[----:B------:R-:W-:Y:S01]  /*66a0*/  BSSY B0, `(.L_x_138) ;  /* 0x0000014000007945 */ /* 0x000fe20003800000 */
[----:B------:R-:W-:-:S03]  /*66b0*/  HFMA2.MMA R8, -RZ, RZ, 0, 7.62939453125e-06 ;  /* 0x00000080ff087435 */ /* 0x000fc600000001ff */
        /* <DEDUP_REMOVED lines=14> */
.L_x_140:
[----:B------:R-:W-:-:S04]  /*67a0*/  LOP3.LUT R2, R3, 0x80000000, RZ, 0xc0, !PT ;  /* 0x8000000003027812 */ /* 0x000fc800078ec0ff */
[----:B------:R-:W-:-:S04]  /*67b0*/  SHF.R.U32.HI R3, RZ, 0x18, R2 ;  /* 0x00000018ff037819 */ /* 0x000fc80000011602 */
[----:B------:R-:W-:-:S04]  /*67c0*/  LOP3.LUT R0, R0, R3, RZ, 0xfc, !PT ;  /* 0x0000000300007212 */ /* 0x000fc800078efcff */
[----:B------:R-:W-:-:S07]  /*67d0*/  PRMT R8, R0, 0x7610, R8 ;  /* 0x0000761000087816 */ /* 0x000fce0000000008 */
.L_x_139:
[----:B------:R-:W-:Y:S05]  /*67e0*/  BSYNC B0 ;  /* 0x0000000000007941 */ /* 0x000fea0003800000 */
.L_x_138:
[----:B------:R0:W-:Y:S01]  /*67f0*/  STG.E.U8 desc[UR36][R16.64], R8 ;  /* 0x0000000810007986 */ /* 0x0001e2000c101124 */
[----:B------:R-:W-:Y:S05]  /*6800*/  BRA `(.L_x_115) ;  /* 0x0000000000b87947 */ /* 0x000fea0003800000 */
.L_x_132:
        /* <DEDUP_REMOVED lines=22> */
.L_x_114:
[----:B------:R-:W-:Y:S01]  /*6970*/  MOV R0, 0x0 ;  /* 0x0000000000007802 */ /* 0x000fe20000000f00 */
[----:B------:R-:W-:Y:S01]  /*6980*/  ULDC.64 UR4, c[0x4][0x158] ;  /* 0x0100560000047ab9 */ /* 0x000fe20000000a00 */
[----:B------:R-:W-:Y:S01]  /*6990*/  ULDC.64 UR6, c[0x4][0x70] ;  /* 0x01001c0000067ab9 */ /* 0x000fe20000000a00 */
[----:B------:R-:W-:Y:S01]  /*69a0*/  IMAD.U32 R4, RZ, RZ, UR4 ;  /* 0x00000004ff047e24 */ /* 0x000fe2000f8e00ff */
[----:B-1----:R0:W1:Y:S01]  /*69b0*/  LDC.64 R2, c[0x4][R0] ;  /* 0x0100000000027b82 */ /* 0x0020620000000a00 */
[----:B------:R-:W-:Y:S01]  /*69c0*/  IMAD.U32 R5, RZ, RZ, UR5 ;  /* 0x00000005ff057e24 */ /* 0x000fe2000f8e00ff */
[----:B------:R-:W-:Y:S01]  /*69d0*/  ULDC.64 UR4, c[0x4][0x160] ;  /* 0x0100580000047ab9 */ /* 0x000fe20000000a00 */
[----:B------:R-:W-:Y:S02]  /*69e0*/  IMAD.U32 R10, RZ, RZ, UR6 ;  /* 0x00000006ff0a7e24 */ /* 0x000fe4000f8e00ff */
[----:B------:R-:W-:Y:S02]  /*69f0*/  IMAD.U32 R6, RZ, RZ, UR4 ;  /* 0x00000004ff067e24 */ /* 0x000fe4000f8e00ff */
[----:B------:R-:W-:-:S02]  /*6a00*/  IMAD.U32 R7, RZ, RZ, UR5 ;  /* 0x00000005ff077e24 */ /* 0x000fc4000f8e00ff */
[----:B------:R-:W-:Y:S02]  /*6a10*/  IMAD.U32 R11, RZ, RZ, UR7 ;  /* 0x00000007ff0b7e24 */ /* 0x000fe4000f8e00ff */
[----:B------:R-:W-:Y:S02]  /*6a20*/  IMAD.MOV.U32 R8, RZ, RZ, 0x65 ;  /* 0x00000065ff087424 */ /* 0x000fe400078e00ff */
[----:B------:R-:W-:Y:S02]  /*6a30*/  IMAD.MOV.U32 R12, RZ, RZ, 0x1 ;  /* 0x00000001ff0c7424 */ /* 0x000fe400078e00ff */
[----:B0-----:R-:W-:-:S07]  /*6a40*/  IMAD.MOV.U32 R13, RZ, RZ, RZ ;  /* 0x000000ffff0d7224 */ /* 0x001fce00078e00ff */
[----:B------:R-:W-:-:S07]  /*6a50*/  LEPC R20, `(.L_x_143) ;  /* 0x000000001014794e */ /* 0x000fce0000000000 */
[----:B-1----:R-:W-:Y:S05]  /*6a60*/  CALL.ABS.NOINC R2 ;  /* 0x0000000002007343 */ /* 0x002fea0003c00000 */
.L_x_143:
[----:B------:R-:W-:Y:S05]  /*6a70*/  BRA `(.L_x_115) ;  /* 0x00000000001c7947 */ /* 0x000fea0003800000 */
.L_x_142:
[----:B-1----:R-:W-:-:S06]  /*6a80*/  IMAD.U32 R3, R3, 0x10000, RZ ;  /* 0x0001000003037824 */ /* 0x002fcc00078e00ff */
[----:B------:R-:W0:Y:S02]  /*6a90*/  F2I.U64.TRUNC R2, R3 ;  /* 0x0000000300027311 */ /* 0x000e24000020d800 */
[----:B0-----:R0:W-:Y:S01]  /*6aa0*/  STG.E.64 desc[UR36][R16.64], R2 ;  /* 0x0000000210007986 */ /* 0x0011e2000c101b24 */
[----:B------:R-:W-:Y:S05]  /*6ab0*/  BRA `(.L_x_115) ;  /* 0x00000000000c7947 */ /* 0x000fea0003800000 */
.L_x_141:
[----:B-1----:R-:W-:-:S06]  /*6ac0*/  IMAD.U32 R3, R3, 0x10000, RZ ;  /* 0x0001000003037824 */ /* 0x002fcc00078e00ff */
[----:B------:R-:W0:Y:S02]  /*6ad0*/  F2I.FTZ.U32.TRUNC.NTZ R3, R3 ;  /* 0x0000000300037305 */ /* 0x000e24000021f000 */
[----:B0-----:R0:W-:Y:S02]  /*6ae0*/  STG.E desc[UR36][R16.64], R3 ;  /* 0x0000000310007986 */ /* 0x0011e4000c101924 */
.L_x_115:
[----:B------:R-:W-:-:S07]  /*6af0*/  VIADD R19, R19, 0x80 ;  /* 0x0000008013137836 */ /* 0x000fce0000000000 */
.L_x_73:
[----:B------:R-:W-:Y:S05]  /*6b00*/  BSYNC B6 ;  /* 0x0000000000067941 */ /* 0x000fea0003800000 */
.L_x_72:
        /* <DEDUP_REMOVED lines=134> */
[----:B------:R-:W-:-:S04]  /*7370*/  SHF.R.U32.HI R3, RZ, UR5, R2 ;  /* 0x00000005ff037c19 */ /* 0x000fc80008011602 */
[----:B------:R-:W-:-:S05]  /*7380*/  IADD3 R4, -R3, RZ, RZ ;  /* 0x000000ff03047210 */ /* 0x000fca0007ffe1ff */
        /* <DEDUP_REMOVED lines=171> */
.L_x_146:
        /* <DEDUP_REMOVED lines=22> */
.L_x_150:
[----:B------:R-:W2:Y:S02]  /*7fa0*/  LDG.E.U8 R2, desc[UR36][R2.64] ;  /* 0x0000002402027981 */ /* 0x000ea4000c1e1100 */
[----:B--2---:R-:W-:-:S04]  /*7fb0*/  I2FP.F32.U32 R0, R2 ;  /* 0x0000000200007245 */ /* 0x004fc80000201000 */
[----:B------:R-:W-:Y:S01]  /*7fc0*/  F2FP.BF16.F32.PACK_AB R0, RZ, R0 ;  /* 0x00000000ff00723e */ /* 0x000fe200000010ff */
[----:B------:R-:W-:Y:S06]  /*7fd0*/  BRA `(.L_x_152) ;  /* 0x0000000c00907947 */ /* 0x000fec0003800000 */
.L_x_149:
        /* <DEDUP_REMOVED lines=10> */
.L_x_154:
[----:B------:R-:W2:Y:S02]  /*8080*/  LDG.E R2, desc[UR36][R2.64] ;  /* 0x0000002402027981 */ /* 0x000ea4000c1e1900 */
[----:B--2---:R-:W-:-:S04]  /*8090*/  I2FP.F32.S32 R0, R2 ;  /* 0x0000000200007245 */ /* 0x004fc80000201400 */
[----:B------:R-:W-:Y:S01]  /*80a0*/  F2FP.BF16.F32.PACK_AB R0, RZ, R0 ;  /* 0x00000000ff00723e */ /* 0x000fe200000010ff */
[----:B------:R-:W-:Y:S06]  /*80b0*/  BRA `(.L_x_152) ;  /* 0x0000000c00587947 */ /* 0x000fec0003800000 */
.L_x_153:
[----:B------:R-:W2:Y:S02]  /*80c0*/  LDG.E.U16 R2, desc[UR36][R2.64] ;  /* 0x0000002402027981 */ /* 0x000ea4000c1e1500 */
[----:B--2---:R-:W0:Y:S02]  /*80d0*/  I2F.S16 R0, R2 ;  /* 0x0000000200007306 */ /* 0x004e240000101400 */
[----:B0-----:R-:W-:Y:S01]  /*80e0*/  F2FP.BF16.F32.PACK_AB R0, RZ, R0 ;  /* 0x00000000ff00723e */ /* 0x001fe200000010ff */
[----:B------:R-:W-:Y:S06]  /*80f0*/  BRA `(.L_x_152) ;  /* 0x0000000c00487947 */ /* 0x000fec0003800000 */
.L_x_148:
        /* <DEDUP_REMOVED lines=9> */
.L_x_156:
[----:B------:R-:W2:Y:S02]  /*8190*/  LDG.E.U16 R0, desc[UR36][R2.64] ;  /* 0x0000002402007981 */ /* 0x000ea4000c1e1500 */
[----:B--2---:R-:W-:-:S05]  /*81a0*/  HADD2.F32 R0, -RZ, R0.H0_H0 ;  /* 0x20000000ff007230 */ /* 0x004fca0000004100 */
[----:B------:R-:W-:Y:S01]  /*81b0*/  F2FP.BF16.F32.PACK_AB R0, RZ, R0 ;  /* 0x00000000ff00723e */ /* 0x000fe200000010ff */
[----:B------:R-:W-:Y:S06]  /*81c0*/  BRA `(.L_x_152) ;  /* 0x0000000c00147947 */ /* 0x000fec0003800000 */
.L_x_155:
        /* <DEDUP_REMOVED lines=9> */
.L_x_158:
[----:B------:R-:W2:Y:S02]  /*8260*/  LDG.E.U16 R2, desc[UR36][R2.64] ;  /* 0x0000002402027981 */ /* 0x000ea4000c1e1500 */
[----:B--2---:R-:W-:-:S05]  /*8270*/  HADD2.F32 R0, -RZ, R2.H0_H0 ;  /* 0x20000002ff007230 */ /* 0x004fca0000004100 */
[----:B------:R-:W-:Y:S01]  /*8280*/  F2FP.BF16.F32.PACK_AB R0, RZ, R0 ;  /* 0x00000000ff00723e */ /* 0x000fe200000010ff */
[----:B------:R-:W-:Y:S06]  /*8290*/  BRA `(.L_x_152) ;  /* 0x0000000800e07947 */ /* 0x000fec0003800000 */
.L_x_157:
        /* <DEDUP_REMOVED lines=8> */
.L_x_147:
        /* <DEDUP_REMOVED lines=13> */
.L_x_161:
        /* <DEDUP_REMOVED lines=8> */
.L_x_160:
        /* <DEDUP_REMOVED lines=28> */
.L_x_163:
        /* <DEDUP_REMOVED lines=15> */
.L_x_162:
[----:B------:R0:W5:Y:S01]  /*8720*/  LDG.E.U16 R0, desc[UR36][R2.64] ;  /* 0x0000002402007981 */ /* 0x000162000c1e1500 */
[----:B------:R-:W-:Y:S05]  /*8730*/  BRA `(.L_x_152) ;  /* 0x0000000400b87947 */ /* 0x000fea0003800000 */
.L_x_159:
        /* <DEDUP_REMOVED lines=12> */
.L_x_166:
[----:B------:R-:W2:Y:S01]  /*8800*/  LDG.E.U8 R2, desc[UR36][R2.64] ;  /* 0x0000002402027981 */ /* 0x000ea2000c1e1100 */
[----:B------:R-:W-:Y:S01]  /*8810*/  BSSY B0, `(.L_x_167) ;  /* 0x0000018000007945 */ /* 0x000fe20003800000 */
[----:B------:R-:W-:Y:S01]  /*8820*/  IMAD.MOV.U32 R0, RZ, RZ, RZ ;  /* 0x000000ffff007224 */ /* 0x000fe200078e00ff */
[----:B--2---:R-:W-:-:S13]  /*8830*/  ISETP.NE.AND P0, PT, R2, RZ, PT ;  /* 0x000000ff0200720c */ /* 0x004fda0003f05270 */
[----:B------:R-:W-:Y:S05]  /*8840*/  @!P0 BRA `(.L_x_168) ;  /* 0x0000000000508947 */ /* 0x000fea0003800000 */
[----:B------:R-:W-:-:S13]  /*8850*/  ISETP.NE.AND P0, PT, R2, 0x80, PT ;  /* 0x000000800200780c */ /* 0x000fda0003f05270 */
[----:B------:R-:W-:Y:S01]  /*8860*/  @!P0 MOV R0, 0x7f800001 ;  /* 0x7f80000100008802 */ /* 0x000fe20000000f00 */
        /* <DEDUP_REMOVED lines=14> */
.L_x_170:
[----:B------:R-:W-:Y:S05]  /*8950*/  BSYNC B1 ;  /* 0x0000000000017941 */ /* 0x000fea0003800000 */
.L_x_169:
[----:B------:R-:W-:Y:S01]  /*8960*/  LEA R3, R0, 0x3b800000, 0x17 ;  /* 0x3b80000000037811 */ /* 0x000fe200078eb8ff */
[----:B------:R-:W-:-:S05]  /*8970*/  IMAD.SHL.U32 R0, R2, 0x100000, RZ ;  /* 0x0010000002007824 */ /* 0x000fca00078e00ff */
[----:B------:R-:W-:-:S07]  /*8980*/  LOP3.LUT R0, R3, R0, R4, 0xfe, !PT ;  /* 0x0000000003007212 */ /* 0x000fce00078efe04 */
.L_x_168:
[----:B------:R-:W-:Y:S05]  /*8990*/  BSYNC B0 ;  /* 0x0000000000007941 */ /* 0x000fea0003800000 */
.L_x_167:
[----:B------:R-:W-:Y:S01]  /*89a0*/  F2FP.BF16.F32.PACK_AB R0, RZ, R0 ;  /* 0x00000000ff00723e */ /* 0x000fe200000010ff */
[----:B------:R-:W-:Y:S06]  /*89b0*/  BRA `(.L_x_152) ;  /* 0x0000000400187947 */ /* 0x000fec0003800000 */
.L_x_165:
        /* <DEDUP_REMOVED lines=21> */
.L_x_174:
[----:B------:R-:W-:Y:S05]  /*8b10*/  BSYNC B1 ;  /* 0x0000000000017941 */ /* 0x000fea0003800000 */
.L_x_173:
[----:B------:R-:W-:Y:S01]  /*8b20*/  LEA R3, R0, 0x37800000, 0x17 ;  /* 0x3780000000037811 */ /* 0x000fe200078eb8ff */
[----:B------:R-:W-:-:S05]  /*8b30*/  IMAD.SHL.U32 R0, R2, 0x200000, RZ ;  /* 0x0020000002007824 */ /* 0x000fca00078e00ff */
[----:B------:R-:W-:-:S07]  /*8b40*/  LOP3.LUT R0, R3, R0, R4, 0xfe, !PT ;  /* 0x0000000003007212 */ /* 0x000fce00078efe04 */
.L_x_172:
[----:B------:R-:W-:Y:S05]  /*8b50*/  BSYNC B0 ;  /* 0x0000000000007941 */ /* 0x000fea0003800000 */
.L_x_171:
[----:B------:R-:W-:Y:S01]  /*8b60*/  F2FP.BF16.F32.PACK_AB R0, RZ, R0 ;  /* 0x00000000ff00723e */ /* 0x000fe200000010ff */
[----:B------:R-:W-:Y:S06]  /*8b70*/  BRA `(.L_x_152) ;  /* 0x0000000000a87947 */ /* 0x000fec0003800000 */
.L_x_164:
        /* <DEDUP_REMOVED lines=14> */
.L_x_178:
[----:B------:R-:W-:Y:S05]  /*8c60*/  BSYNC B0 ;  /* 0x0000000000007941 */ /* 0x000fea0003800000 */
.L_x_177:
[----:B------:R-:W-:Y:S01]  /*8c70*/  F2FP.BF16.F32.PACK_AB R0, RZ, R0 ;  /* 0x00000000ff00723e */ /* 0x000fe200000010ff */
[----:B------:R-:W-:Y:S06]  /*8c80*/  BRA `(.L_x_152) ;  /* 0x0000000000647947 */ /* 0x000fec0003800000 */
.L_x_151:
        /* <DEDUP_REMOVED lines=16> */
.L_x_179:
[----:B------:R-:W-:Y:S01]  /*8d90*/  PRMT R0, RZ, 0x7610, R0 ;  /* 0x00007610ff007816 */ /* 0x000fe20000000000 */
[----:B------:R-:W-:Y:S06]  /*8da0*/  BRA `(.L_x_152) ;  /* 0x00000000001c7947 */ /* 0x000fec0003800000 */
.L_x_176:
[----:B------:R-:W2:Y:S02]  /*8db0*/  LDG.E.64 R2, desc[UR36][R2.64] ;  /* 0x0000002402027981 */ /* 0x000ea4000c1e1b00 */
[----:B--2---:R-:W0:Y:S02]  /*8dc0*/  I2F.U64 R0, R2 ;  /* 0x0000000200007312 */ /* 0x004e240000301000 */
[----:B0-----:R-:W-:Y:S01]  /*8dd0*/  F2FP.BF16.F32.PACK_AB R0, RZ, R0 ;  /* 0x00000000ff00723e */ /* 0x001fe200000010ff */
[----:B------:R-:W-:Y:S06]  /*8de0*/  BRA `(.L_x_152) ;  /* 0x00000000000c7947 */ /* 0x000fec0003800000 */
.L_x_175:
[----:B------:R-:W2:Y:S02]  /*8df0*/  LDG.E R2, desc[UR36][R2.64] ;  /* 0x0000002402027981 */ /* 0x000ea4000c1e1900 */
[----:B--2---:R-:W-:-:S04]  /*8e00*/  I2FP.F32.U32 R0, R2 ;  /* 0x0000000200007245 */ /* 0x004fc80000201000 */
[----:B------:R-:W-:-:S07]  /*8e10*/  F2FP.BF16.F32.PACK_AB R0, RZ, R0 ;  /* 0x00000000ff00723e */ /* 0x000fce00000010ff */
.L_x_152:
        /* <DEDUP_REMOVED lines=40> */
.L_x_181:
[----:B------:R-:W-:Y:S05]  /*90a0*/  BSYNC B0 ;  /* 0x0000000000007941 */ /* 0x000fea0003800000 */
.L_x_180:
        /* <DEDUP_REMOVED lines=20> */
.L_x_185:
[----:B-1----:R-:W-:-:S06]  /*91f0*/  IMAD.U32 R3, R3, 0x10000, RZ ;  /* 0x0001000003037824 */ /* 0x002fcc00078e00ff */
[----:B------:R-:W0:Y:S02]  /*9200*/  F2I.S64.TRUNC R2, R3 ;  /* 0x0000000300027311 */ /* 0x000e24000020d900 */
[----:B0-----:R0:W-:Y:S01]  /*9210*/  STG.E.U8 desc[UR36][R16.64], R2 ;  /* 0x0000000210007986 */ /* 0x0011e2000c101124 */
[----:B------:R-:W-:Y:S05]  /*9220*/  BRA `(.L_x_187) ;  /* 0x0000000c00847947 */ /* 0x000fea0003800000 */
.L_x_184:
        /* <DEDUP_REMOVED lines=10> */
.L_x_189:
[----:B-1----:R-:W-:-:S06]  /*92d0*/  IMAD.U32 R3, R3, 0x10000, RZ ;  /* 0x0001000003037824 */ /* 0x002fcc00078e00ff */
[----:B------:R-:W0:Y:S02]  /*92e0*/  F2I.FTZ.TRUNC.NTZ R3, R3 ;  /* 0x0000000300037305 */ /* 0x000e24000021f100 */
[----:B0-----:R0:W-:Y:S01]  /*92f0*/  STG.E desc[UR36][R16.64], R3 ;  /* 0x0000000310007986 */ /* 0x0011e2000c101924 */
[----:B------:R-:W-:Y:S05]  /*9300*/  BRA `(.L_x_187) ;  /* 0x0000000c004c7947 */ /* 0x000fea0003800000 */
.L_x_188:
[----:B-1----:R-:W-:-:S06]  /*9310*/  IMAD.U32 R3, R3, 0x10000, RZ ;  /* 0x0001000003037824 */ /* 0x002fcc00078e00ff */
[----:B------:R-:W0:Y:S02]  /*9320*/  F2I.FTZ.TRUNC.NTZ R3, R3 ;  /* 0x0000000300037305 */ /* 0x000e24000021f100 */
[----:B0-----:R0:W-:Y:S01]  /*9330*/  STG.E.U16 desc[UR36][R16.64], R3 ;  /* 0x0000000310007986 */ /* 0x0011e2000c101524 */
[----:B------:R-:W-:Y:S05]  /*9340*/  BRA `(.L_x_187) ;  /* 0x0000000c003c7947 */ /* 0x000fea0003800000 */
.L_x_183:
        /* <DEDUP_REMOVED lines=9> */
.L_x_191:
[----:B-1----:R-:W-:-:S05]  /*93e0*/  IMAD.U32 R0, R3, 0x10000, RZ ;  /* 0x0001000003007824 */ /* 0x002fca00078e00ff */
[----:B------:R-:W-:-:S05]  /*93f0*/  F2FP.F16.F32.PACK_AB R0, RZ, R0 ;  /* 0x00000000ff00723e */ /* 0x000fca00000000ff */
[----:B------:R0:W-:Y:S01]  /*9400*/  STG.E.U16 desc[UR36][R16.64], R0 ;  /* 0x0000000010007986 */ /* 0x0001e2000c101524 */
[----:B------:R-:W-:Y:S05]  /*9410*/  BRA `(.L_x_187) ;  /* 0x0000000c00087947 */ /* 0x000fea0003800000 */
.L_x_190:
        /* <DEDUP_REMOVED lines=10> */
.L_x_193:
[----:B-1----:R-:W-:-:S05]  /*94c0*/  IMAD.U32 R3, R3, 0x10000, RZ ;  /* 0x0001000003037824 */ /* 0x002fca00078e00ff */
[----:B------:R-:W-:-:S04]  /*94d0*/  F2FP.F16.F32.PACK_AB R3, RZ, R3 ;  /* 0x00000003ff03723e */ /* 0x000fc800000000ff */
[----:B------:R-:W-:-:S05]  /*94e0*/  PRMT R3, R3, 0x5410, RZ ;  /* 0x0000541003037816 */ /* 0x000fca00000000ff */
[----:B------:R0:W-:Y:S01]  /*94f0*/  STG.E desc[UR36][R16.64], R3 ;  /* 0x0000000310007986 */ /* 0x0001e2000c101924 */
[----:B------:R-:W-:Y:S05]  /*9500*/  BRA `(.L_x_187) ;  /* 0x0000000800cc7947 */ /* 0x000fea0003800000 */
.L_x_192:
[----:B-1----:R-:W-:-:S04]  /*9510*/  IMAD.U32 R2, R3, 0x10000, RZ ;  /* 0x0001000003027824 */ /* 0x002fc800078e00ff */
[----:B------:R-:W-:-:S06]  /*9520*/  FMUL.FTZ R2, R2, 1 ;  /* 0x3f80000002027820 */ /* 0x000fcc0000410000 */
[----:B------:R-:W0:Y:S02]  /*9530*/  F2F.F64.F32 R2, R2 ;  /* 0x0000000200027310 */ /* 0x000e240000201800 */
[----:B0-----:R0:W-:Y:S01]  /*9540*/  STG.E.64 desc[UR36][R16.64], R2 ;  /* 0x0000000210007986 */ /* 0x0011e2000c101b24 */
[----:B------:R-:W-:Y:S05]  /*9550*/  BRA `(.L_x_187) ;  /* 0x0000000800b87947 */ /* 0x000fea0003800000 */
.L_x_182:
        /* <DEDUP_REMOVED lines=13> */
.L_x_196:
[----:B-1----:R-:W-:Y:S01]  /*9630*/  IMAD.U32 R3, R3, 0x10000, RZ ;  /* 0x0001000003037824 */ /* 0x002fe200078e00ff */
[----:B------:R-:W-:-:S03]  /*9640*/  CS2R R6, SRZ ;  /* 0x0000000000067805 */ /* 0x000fc6000001ff00 */
[----:B------:R-:W-:-:S04]  /*9650*/  FMUL.FTZ R3, R3, 1 ;  /* 0x3f80000003037820 */ /* 0x000fc80000410000 */
[----:B------:R-:W0:Y:S02]  /*9660*/  F2F.F64.F32 R4, R3 ;  /* 0x0000000300047310 */ /* 0x000e240000201800 */
[----:B0-----:R0:W-:Y:S01]  /*9670*/  STG.E.128 desc[UR36][R16.64], R4 ;  /* 0x0000000410007986 */ /* 0x0011e2000c101d24 */
[----:B------:R-:W-:Y:S05]  /*9680*/  BRA `(.L_x_187) ;  /* 0x00000008006c7947 */ /* 0x000fea0003800000 */
.L_x_195:
[----:B------:R-:W-:-:S13]  /*9690*/  ISETP.NE.AND P0, PT, R2, 0xf, PT ;  /* 0x0000000f0200780c */ /* 0x000fda0003f05270 */
[----:B------:R-:W-:Y:S05]  /*96a0*/  @!P0 BRA `(.L_x_197) ;  /* 0x0000000000b48947 */ /* 0x000fea0003800000 */
[----:B------:R-:W-:-:S13]  /*96b0*/  ISETP.NE.AND P0, PT, R2, 0x17, PT ;  /* 0x000000170200780c */ /* 0x000fda0003f05270 */
[----:B------:R-:W-:Y:S05]  /*96c0*/  @!P0 BRA `(.L_x_198) ;  /* 0x0000000000548947 */ /* 0x000fea0003800000 */
[----:B------:R-:W-:-:S13]  /*96d0*/  ISETP.NE.AND P0, PT, R2, 0x18, PT ;  /* 0x000000180200780c */ /* 0x000fda0003f05270 */
[----:B------:R-:W-:Y:S05]  /*96e0*/  @P0 BRA `(.L_x_186) ;  /* 0x0000000400f40947 */ /* 0x000fea0003800000 */
[----:B-1----:R-:W-:Y:S01]  /*96f0*/  SHF.L.U32 R5, R3, 0x10, RZ ;  /* 0x0000001003057819 */ /* 0x002fe200000006ff */
[----:B------:R-:W-:Y:S03]  /*9700*/  BSSY B0, `(.L_x_199) ;  /* 0x000000e000007945 */ /* 0x000fe60003800000 */
        /* <DEDUP_REMOVED lines=13> */
.L_x_200:
[----:B------:R-:W-:Y:S05]  /*97e0*/  BSYNC B0 ;  /* 0x0000000000007941 */ /* 0x000fea0003800000 */
.L_x_199:
[----:B------:R-:W-:-:S05]  /*97f0*/  LOP3.LUT R3, R0, R3, RZ, 0xfc, !PT ;  /* 0x0000000300037212 */ /* 0x000fca00078efcff */
[----:B------:R0:W-:Y:S01]  /*9800*/  STG.E.U8 desc[UR36][R16.64], R3 ;  /* 0x0000000310007986 */ /* 0x0001e2000c101124 */
[----:B------:R-:W-:Y:S05]  /*9810*/  BRA `(.L_x_187) ;  /* 0x0000000800087947 */ /* 0x000fea0003800000 */
.L_x_198:
        /* <DEDUP_REMOVED lines=13> */
.L_x_202:
[----:B------:R-:W-:Y:S01]  /*98f0*/  IMAD.MOV.U32 R0, RZ, RZ, 0x7f ;  /* 0x0000007fff007424 */ /* 0x000fe200078e00ff */
[----:B------:R-:W-:-:S04]  /*9900*/  ISETP.GT.U32.AND P0, PT, R2, 0x7f800000, PT ;  /* 0x7f8000000200780c */ /* 0x000fc80003f04070 */
[----:B------:R-:W-:-:S09]  /*9910*/  SEL R0, R0, 0x7c, P0 ;  /* 0x0000007c00007807 */ /* 0x000fd20000000000 */
.L_x_203:
[----:B------:R-:W-:Y:S05]  /*9920*/  BSYNC B0 ;  /* 0x0000000000007941 */ /* 0x000fea0003800000 */
.L_x_201:
[----:B------:R-:W-:-:S04]  /*9930*/  LOP3.LUT R2, R3, 0x80000000, RZ, 0xc0, !PT ;  /* 0x8000000003027812 */ /* 0x000fc800078ec0ff */
[----:B------:R-:W-:-:S04]  /*9940*/  SHF.R.U32.HI R3, RZ, 0x18, R2 ;  /* 0x00000018ff037819 */ /* 0x000fc80000011602 */
[----:B------:R-:W-:-:S05]  /*9950*/  LOP3.LUT R3, R0, R3, RZ, 0xfc, !PT ;  /* 0x0000000300037212 */ /* 0x000fca00078efcff */
[----:B------:R0:W-:Y:S01]  /*9960*/  STG.E.U8 desc[UR36][R16.64], R3 ;  /* 0x0000000310007986 */ /* 0x0001e2000c101124 */
[----:B------:R-:W-:Y:S05]  /*9970*/  BRA `(.L_x_187) ;  /* 0x0000000400b07947 */ /* 0x000fea0003800000 */
.L_x_197:
[----:B-1----:R0:W-:Y:S01]  /*9980*/  STG.E.U16 desc[UR36][R16.64], R3 ;  /* 0x0000000310007986 */ /* 0x0021e2000c101524 */
[----:B------:R-:W-:Y:S05]  /*9990*/  BRA `(.L_x_187) ;  /* 0x0000000400a87947 */ /* 0x000fea0003800000 */
.L_x_194:
        /* <DEDUP_REMOVED lines=12> */
.L_x_206:
        /* <DEDUP_REMOVED lines=17> */
.L_x_209:
[----:B------:R-:W-:-:S04]  /*9b70*/  LOP3.LUT R2, R3, 0x80000000, RZ, 0xc0, !PT ;  /* 0x8000000003027812 */ /* 0x000fc800078ec0ff */
[----:B------:R-:W-:-:S04]  /*9b80*/  SHF.R.U32.HI R3, RZ, 0x18, R2 ;  /* 0x00000018ff037819 */ /* 0x000fc80000011602 */
[----:B------:R-:W-:-:S04]  /*9b90*/  LOP3.LUT R0, R0, R3, RZ, 0xfc, !PT ;  /* 0x0000000300007212 */ /* 0x000fc800078efcff */
[----:B------:R-:W-:-:S07]  /*9ba0*/  PRMT R8, R0, 0x7610, R8 ;  /* 0x0000761000087816 */ /* 0x000fce0000000008 */
.L_x_208:
[----:B------:R-:W-:Y:S05]  /*9bb0*/  BSYNC B0 ;  /* 0x0000000000007941 */ /* 0x000fea0003800000 */
.L_x_207:
[----:B------:R3:W-:Y:S01]  /*9bc0*/  STG.E.U8 desc[UR36][R16.64], R8 ;  /* 0x0000000810007986 */ /* 0x0007e2000c101124 */
[----:B------:R-:W-:Y:S05]  /*9bd0*/  BRA `(.L_x_187) ;  /* 0x0000000400187947 */ /* 0x000fea0003800000 */
.L_x_205:
        /* <DEDUP_REMOVED lines=17> */
.L_x_212:
[----:B------:R-:W-:-:S04]  /*9cf0*/  LOP3.LUT R2, R3, 0x80000000, RZ, 0xc0, !PT ;  /* 0x8000000003027812 */ /* 0x000fc800078ec0ff */
[----:B------:R-:W-:-:S04]  /*9d00*/  SHF.R.U32.HI R3, RZ, 0x18, R2 ;  /* 0x00000018ff037819 */ /* 0x000fc80000011602 */
[----:B------:R-:W-:-:S04]  /*9d10*/  LOP3.LUT R0, R0, R3, RZ, 0xfc, !PT ;  /* 0x0000000300007212 */ /* 0x000fc800078efcff */
[----:B------:R-:W-:-:S07]  /*9d20*/  PRMT R8, R0, 0x7610, R8 ;  /* 0x0000761000087816 */ /* 0x000fce0000000008 */
.L_x_211:
[----:B------:R-:W-:Y:S05]  /*9d30*/  BSYNC B0 ;  /* 0x0000000000007941 */ /* 0x000fea0003800000 */
.L_x_210:
[----:B------:R0:W-:Y:S01]  /*9d40*/  STG.E.U8 desc[UR36][R16.64], R8 ;  /* 0x0000000810007986 */ /* 0x0001e2000c101124 */
[----:B------:R-:W-:Y:S05]  /*9d50*/  BRA `(.L_x_187) ;  /* 0x0000000000b87947 */ /* 0x000fea0003800000 */
.L_x_204:
        /* <DEDUP_REMOVED lines=22> */
.L_x_186:
        /* <DEDUP_REMOVED lines=16> */
.L_x_215:
[----:B------:R-:W-:Y:S05]  /*9fc0*/  BRA `(.L_x_187) ;  /* 0x00000000001c7947 */ /* 0x000fea0003800000 */
.L_x_214:
[----:B-1----:R-:W-:-:S06]  /*9fd0*/  IMAD.U32 R3, R3, 0x10000, RZ ;  /* 0x0001000003037824 */ /* 0x002fcc00078e00ff */
[----:B------:R-:W0:Y:S02]  /*9fe0*/  F2I.U64.TRUNC R2, R3 ;  /* 0x0000000300027311 */ /* 0x000e24000020d800 */
[----:B0-----:R0:W-:Y:S01]  /*9ff0*/  STG.E.64 desc[UR36][R16.64], R2 ;  /* 0x0000000210007986 */ /* 0x0011e2000c101b24 */
[----:B------:R-:W-:Y:S05]  /*a000*/  BRA `(.L_x_187) ;  /* 0x00000000000c7947 */ /* 0x000fea0003800000 */
.L_x_213:
[----:B-1----:R-:W-:-:S06]  /*a010*/  IMAD.U32 R3, R3, 0x10000, RZ ;  /* 0x0001000003037824 */ /* 0x002fcc00078e00ff */
[----:B------:R-:W0:Y:S02]  /*a020*/  F2I.FTZ.U32.TRUNC.NTZ R3, R3 ;  /* 0x0000000300037305 */ /* 0x000e24000021f000 */
[----:B0-----:R2:W-:Y:S02]  /*a030*/  STG.E desc[UR36][R16.64], R3 ;  /* 0x0000000310007986 */ /* 0x0015e4000c101924 */
.L_x_187:
[----:B------:R-:W-:-:S07]  /*a040*/  VIADD R19, R19, 0x80 ;  /* 0x0000008013137836 */ /* 0x000fce0000000000 */
.L_x_145:
[----:B------:R-:W-:Y:S05]  /*a050*/  BSYNC B6 ;  /* 0x0000000000067941 */ /* 0x000fea0003800000 */
.L_x_144:
[----:B------:R-:W-:Y:S02]  /*a060*/  ULDC UR4, c[0x0][0x210] ;  /* 0x0000840000047ab9 */ /* 0x000fe40000000800 */
[----:B------:R-:W-:-:S13]  /*a070*/  ISETP.GE.AND P0, PT, R19, UR4, PT ;  /* 0x0000000413007c0c */ /* 0x000fda000bf06270 */
[----:B------:R-:W-:Y:S05]  /*a080*/  @P0 EXIT ;  /* 0x000000000000094d */ /* 0x000fea0003800000 */
        /* <DEDUP_REMOVED lines=303> */
.L_x_216:
[----:B------:R-:W0:Y:S01]  /*b380*/  LDC.U8 R5, c[0x0][0x422] ;  /* 0x00010880ff057b82 */ /* 0x000e220000000000 */
[----:B------:R-:W-:Y:S01]  /*b390*/  ULDC.64 UR6, c[0x0][0x418] ;  /* 0x0001060000067ab9 */ /* 0x000fe20000000a00 */
[----:B------:R-:W-:Y:S01]  /*b3a0*/  ULDC.64 UR4, c[0x0][0x410] ;  /* 0x0001040000047ab9 */ /* 0x000fe20000000a00 */
[----:B------:R-:W-:Y:S02]  /*b3b0*/  IADD3 R2, P1, R0, UR6, RZ ;  /* 0x0000000600027c10 */ /* 0x000fe4000ff3e0ff */
[----:B------:R-:W-:-:S03]  /*b3c0*/  IADD3 R16, P0, R16, UR4, RZ ;  /* 0x0000000410107c10 */ /* 0x000fc6000ff1e0ff */
[----:B------:R-:W-:Y:S01]  /*b3d0*/  IMAD.X R3, RZ, RZ, UR7, P1 ;  /* 0x00000007ff037e24 */ /* 0x000fe200088e06ff */
[----:B------:R-:W-:Y:S02]  /*b3e0*/  IADD3.X R17, RZ, UR5, RZ, P0, !PT ;  /* 0x00000005ff117c10 */ /* 0x000fe400087fe4ff */
        /* <DEDUP_REMOVED lines=15> */
.L_x_220:
[----:B------:R-:W2:Y:S02]  /*b4e0*/  LDG.E.U8 R2, desc[UR36][R2.64] ;  /* 0x0000002402027981 */ /* 0x000ea4000c1e1100 */
[----:B--2---:R-:W-:-:S04]  /*b4f0*/  I2FP.F32.U32 R0, R2 ;  /* 0x0000000200007245 */ /* 0x004fc80000201000 */
[----:B------:R-:W-:Y:S01]  /*b500*/  F2FP.BF16.F32.PACK_AB R0, RZ, R0 ;  /* 0x00000000ff00723e */ /* 0x000fe200000010ff */
[----:B------:R-:W-:Y:S06]  /*b510*/  BRA `(.L_x_222) ;  /* 0x0000000c00907947 */ /* 0x000fec0003800000 */
.L_x_219:
        /* <DEDUP_REMOVED lines=10> */
.L_x_224:
[----:B------:R-:W2:Y:S02]  /*b5c0*/  LDG.E R2, desc[UR36][R2.64] ;  /* 0x0000002402027981 */ /* 0x000ea4000c1e1900 */
[----:B--2---:R-:W-:-:S04]  /*b5d0*/  I2FP.F32.S32 R0, R2 ;  /* 0x0000000200007245 */ /* 0x004fc80000201400 */
[----:B------:R-:W-:Y:S01]  /*b5e0*/  F2FP.BF16.F32.PACK_AB R0, RZ, R0 ;  /* 0x00000000ff00723e */ /* 0x000fe200000010ff */
[----:B------:R-:W-:Y:S06]  /*b5f0*/  BRA `(.L_x_222) ;  /* 0x0000000c00587947 */ /* 0x000fec0003800000 */
.L_x_223:
[----:B------:R-:W2:Y:S02]  /*b600*/  LDG.E.U16 R2, desc[UR36][R2.64] ;  /* 0x0000002402027981 */ /* 0x000ea4000c1e1500 */
[----:B--2---:R-:W0:Y:S02]  /*b610*/  I2F.S16 R0, R2 ;  /* 0x0000000200007306 */ /* 0x004e240000101400 */
[----:B0-----:R-:W-:Y:S01]  /*b620*/  F2FP.BF16.F32.PACK_AB R0, RZ, R0 ;  /* 0x00000000ff00723e */ /* 0x001fe200000010ff */
[----:B------:R-:W-:Y:S06]  /*b630*/  BRA `(.L_x_222) ;  /* 0x0000000c00487947 */ /* 0x000fec0003800000 */
.L_x_218:
        /* <DEDUP_REMOVED lines=9> */
.L_x_226:
[----:B------:R-:W2:Y:S02]  /*b6d0*/  LDG.E.U16 R0, desc[UR36][R2.64] ;  /* 0x0000002402007981 */ /* 0x000ea4000c1e1500 */
[----:B--2---:R-:W-:-:S05]  /*b6e0*/  HADD2.F32 R0, -RZ, R0.H0_H0 ;  /* 0x20000000ff007230 */ /* 0x004fca0000004100 */
[----:B------:R-:W-:Y:S01]  /*b6f0*/  F2FP.BF16.F32.PACK_AB R0, RZ, R0 ;  /* 0x00000000ff00723e */ /* 0x000fe200000010ff */
[----:B------:R-:W-:Y:S06]  /*b700*/  BRA `(.L_x_222) ;  /* 0x0000000c00147947 */ /* 0x000fec0003800000 */
.L_x_225:
        /* <DEDUP_REMOVED lines=9> */
.L_x_228:
[----:B------:R-:W2:Y:S02]  /*b7a0*/  LDG.E.U16 R2, desc[UR36][R2.64] ;  /* 0x0000002402027981 */ /* 0x000ea4000c1e1500 */
[----:B--2---:R-:W-:-:S05]  /*b7b0*/  HADD2.F32 R0, -RZ, R2.H0_H0 ;  /* 0x20000002ff007230 */ /* 0x004fca0000004100 */
[----:B------:R-:W-:Y:S01]  /*b7c0*/  F2FP.BF16.F32.PACK_AB R0, RZ, R0 ;  /* 0x00000000ff00723e */ /* 0x000fe200000010ff */
[----:B------:R-:W-:Y:S06]  /*b7d0*/  BRA `(.L_x_222) ;  /* 0x0000000800e07947 */ /* 0x000fec0003800000 */
.L_x_227:
        /* <DEDUP_REMOVED lines=8> */
.L_x_217:
        /* <DEDUP_REMOVED lines=13> */
.L_x_231:
        /* <DEDUP_REMOVED lines=8> */
.L_x_230:
        /* <DEDUP_REMOVED lines=28> */
.L_x_233:
        /* <DEDUP_REMOVED lines=15> */
.L_x_232:
[----:B------:R0:W5:Y:S01]  /*bc60*/  LDG.E.U16 R0, desc[UR36][R2.64] ;  /* 0x0000002402007981 */ /* 0x000162000c1e1500 */
[----:B------:R-:W-:Y:S05]  /*bc70*/  BRA `(.L_x_222) ;  /* 0x0000000400b87947 */ /* 0x000fea0003800000 */
.L_x_229:
        /* <DEDUP_REMOVED lines=12> */
.L_x_236:
        /* <DEDUP_REMOVED lines=21> */
.L_x_240:
[----:B------:R-:W-:Y:S05]  /*be90*/  BSYNC B1 ;  /* 0x0000000000017941 */ /* 0x000fea0003800000 */
.L_x_239:
[----:B------:R-:W-:Y:S01]  /*bea0*/  LEA R3, R0, 0x3b800000, 0x17 ;  /* 0x3b80000000037811 */ /* 0x000fe200078eb8ff */
[----:B------:R-:W-:-:S05]  /*beb0*/  IMAD.SHL.U32 R0, R2, 0x100000, RZ ;  /* 0x0010000002007824 */ /* 0x000fca00078e00ff */
[----:B------:R-:W-:-:S07]  /*bec0*/  LOP3.LUT R0, R3, R0, R4, 0xfe, !PT ;  /* 0x0000000003007212 */ /* 0x000fce00078efe04 */
.L_x_238:
[----:B------:R-:W-:Y:S05]  /*bed0*/  BSYNC B0 ;  /* 0x0000000000007941 */ /* 0x000fea0003800000 */
.L_x_237:
[----:B------:R-:W-:Y:S01]  /*bee0*/  F2FP.BF16.F32.PACK_AB R0, RZ, R0 ;  /* 0x00000000ff00723e */ /* 0x000fe200000010ff */
[----:B------:R-:W-:Y:S06]  /*bef0*/  BRA `(.L_x_222) ;  /* 0x0000000400187947 */ /* 0x000fec0003800000 */
.L_x_235:
        /* <DEDUP_REMOVED lines=21> */
.L_x_244:
[----:B------:R-:W-:Y:S05]  /*c050*/  BSYNC B1 ;  /* 0x0000000000017941 */ /* 0x000fea0003800000 */
.L_x_243:
[----:B------:R-:W-:Y:S01]  /*c060*/  LEA R3, R0, 0x37800000, 0x17 ;  /* 0x3780000000037811 */ /* 0x000fe200078eb8ff */
[----:B------:R-:W-:-:S05]  /*c070*/  IMAD.SHL.U32 R0, R2, 0x200000, RZ ;  /* 0x0020000002007824 */ /* 0x000fca00078e00ff */
[----:B------:R-:W-:-:S07]  /*c080*/  LOP3.LUT R0, R3, R0, R4, 0xfe, !PT ;  /* 0x0000000003007212 */ /* 0x000fce00078efe04 */
.L_x_242:
[----:B------:R-:W-:Y:S05]  /*c090*/  BSYNC B0 ;  /* 0x0000000000007941 */ /* 0x000fea0003800000 */
.L_x_241:
[----:B------:R-:W-:Y:S01]  /*c0a0*/  F2FP.BF16.F32.PACK_AB R0, RZ, R0 ;  /* 0x00000000ff00723e */ /* 0x000fe200000010ff */
[----:B------:R-:W-:Y:S06]  /*c0b0*/  BRA `(.L_x_222) ;  /* 0x0000000000a87947 */ /* 0x000fec0003800000 */
.L_x_234:
        /* <DEDUP_REMOVED lines=14> */
.L_x_248:
[----:B------:R-:W-:Y:S05]  /*c1a0*/  BSYNC B0 ;  /* 0x0000000000007941 */ /* 0x000fea0003800000 */
.L_x_247:
[----:B------:R-:W-:Y:S01]  /*c1b0*/  F2FP.BF16.F32.PACK_AB R0, RZ, R0 ;  /* 0x00000000ff00723e */ /* 0x000fe200000010ff */
[----:B------:R-:W-:Y:S06]  /*c1c0*/  BRA `(.L_x_222) ;  /* 0x0000000000647947 */ /* 0x000fec0003800000 */
.L_x_221:
[----:B------:R-:W-:Y:S01]  /*c1d0*/  MOV R0, 0x0 ;  /* 0x0000000000007802 */ /* 0x000fe20000000f00 */
[----:B------:R-:W-:Y:S01]  /*c1e0*/  ULDC.64 UR4, c[0x4][0x158] ;  /* 0x0100560000047ab9 */ /* 0x000fe20000000a00 */
[----:B------:R-:W-:Y:S01]  /*c1f0*/  ULDC.64 UR6, c[0x4][0x68] ;  /* 0x01001a0000067ab9 */ /* 0x000fe20000000a00 */
[----:B------:R-:W-:Y:S01]  /*c200*/  IMAD.U32 R4, RZ, RZ, UR4 ;  /* 0x00000004ff047e24 */ /* 0x000fe2000f8e00ff */
[----:B------:R0:W1:Y:S01]  /*c210*/  LDC.64 R2, c[0x4][R0] ;  /* 0x0100000000027b82 */ /* 0x0000620000000a00 */
        /* <DEDUP_REMOVED lines=11> */
.L_x_249:
[----:B------:R-:W-:Y:S01]  /*c2d0*/  PRMT R0, RZ, 0x7610, R0 ;  /* 0x00007610ff007816 */ /* 0x000fe20000000000 */
[----:B------:R-:W-:Y:S06]  /*c2e0*/  BRA `(.L_x_222) ;  /* 0x00000000001c7947 */ /* 0x000fec0003800000 */
.L_x_246:
[----:B------:R-:W2:Y:S02]  /*c2f0*/  LDG.E.64 R2, desc[UR36][R2.64] ;  /* 0x0000002402027981 */ /* 0x000ea4000c1e1b00 */
[----:B--2---:R-:W0:Y:S02]  /*c300*/  I2F.U64 R0, R2 ;  /* 0x0000000200007312 */ /* 0x004e240000301000 */
[----:B0-----:R-:W-:Y:S01]  /*c310*/  F2FP.BF16.F32.PACK_AB R0, RZ, R0 ;  /* 0x00000000ff00723e */ /* 0x001fe200000010ff */
[----:B------:R-:W-:Y:S06]  /*c320*/  BRA `(.L_x_222) ;  /* 0x00000000000c7947 */ /* 0x000fec0003800000 */
.L_x_245:
[----:B------:R-:W2:Y:S02]  /*c330*/  LDG.E R2, desc[UR36][R2.64] ;  /* 0x0000002402027981 */ /* 0x000ea4000c1e1900 */
[----:B--2---:R-:W-:-:S04]  /*c340*/  I2FP.F32.U32 R0, R2 ;  /* 0x0000000200007245 */ /* 0x004fc80000201000 */
[----:B------:R-:W-:-:S07]  /*c350*/  F2FP.BF16.F32.PACK_AB R0, RZ, R0 ;  /* 0x00000000ff00723e */ /* 0x000fce00000010ff */
.L_x_222:
        /* <DEDUP_REMOVED lines=40> */
.L_x_251:
[----:B------:R-:W-:Y:S05]  /*c5e0*/  BSYNC B0 ;  /* 0x0000000000007941 */ /* 0x000fea0003800000 */
.L_x_250:
        /* <DEDUP_REMOVED lines=18> */
[----:B0-----:R-:W-:Y:S01]  /*c710*/  STG.E.U8 desc[UR36][R16.64], R3 ;  /* 0x0000000310007986 */ /* 0x001fe2000c101124 */
[----:B------:R-:W-:Y:S05]  /*c720*/  EXIT ;  /* 0x000000000000794d */ /* 0x000fea0003800000 */
.L_x_255:
[----:B-1----:R-:W-:-:S06]  /*c730*/  SHF.L.U32 R3, R3, 0x10, RZ ;  /* 0x0000001003037819 */ /* 0x002fcc00000006ff */
[----:B------:R-:W0:Y:S02]  /*c740*/  F2I.S64.TRUNC R2, R3 ;  /* 0x0000000300027311 */ /* 0x000e24000020d900 */
[----:B0-----:R-:W-:Y:S01]  /*c750*/  STG.E.U8 desc[UR36][R16.64], R2 ;  /* 0x0000000210007986 */ /* 0x001fe2000c101124 */
[----:B------:R-:W-:Y:S05]  /*c760*/  EXIT ;  /* 0x000000000000794d */ /* 0x000fea0003800000 */
.L_x_254:
        /* <DEDUP_REMOVED lines=8> */
[----:B0-----:R-:W-:Y:S01]  /*c7f0*/  STG.E.64 desc[UR36][R16.64], R2 ;  /* 0x0000000210007986 */ /* 0x001fe2000c101b24 */
[----:B------:R-:W-:Y:S05]  /*c800*/  EXIT ;  /* 0x000000000000794d */ /* 0x000fea0003800000 */
.L_x_258:
[----:B-1----:R-:W-:-:S06]  /*c810*/  IMAD.U32 R3, R3, 0x10000, RZ ;  /* 0x0001000003037824 */ /* 0x002fcc00078e00ff */
[----:B------:R-:W0:Y:S02]  /*c820*/  F2I.FTZ.TRUNC.NTZ R3, R3 ;  /* 0x0000000300037305 */ /* 0x000e24000021f100 */
[----:B0-----:R-:W-:Y:S01]  /*c830*/  STG.E desc[UR36][R16.64], R3 ;  /* 0x0000000310007986 */ /* 0x001fe2000c101924 */
[----:B------:R-:W-:Y:S05]  /*c840*/  EXIT ;  /* 0x000000000000794d */ /* 0x000fea0003800000 */
.L_x_257:
[----:B-1----:R-:W-:-:S06]  /*c850*/  IMAD.U32 R3, R3, 0x10000, RZ ;  /* 0x0001000003037824 */ /* 0x002fcc00078e00ff */
[----:B------:R-:W0:Y:S02]  /*c860*/  F2I.FTZ.TRUNC.NTZ R3, R3 ;  /* 0x0000000300037305 */ /* 0x000e24000021f100 */
[----:B0-----:R-:W-:Y:S01]  /*c870*/  STG.E.U16 desc[UR36][R16.64], R3 ;  /* 0x0000000310007986 */ /* 0x001fe2000c101524 */
[----:B------:R-:W-:Y:S05]  /*c880*/  EXIT ;  /* 0x000000000000794d */ /* 0x000fea0003800000 */
.L_x_253:
[----:B------:R-:W-:-:S13]  /*c890*/  ISETP.GT.AND P0, PT, R2, 0x6, PT ;  /* 0x000000060200780c */ /* 0x000fda0003f04270 */
[----:B------:R-:W-:Y:S05]  /*c8a0*/  @P0 BRA `(.L_x_259) ;  /* 0x00000000002c0947 */ /* 0x000fea0003800000 */
[----:B------:R-:W-:-:S13]  /*c8b0*/  ISETP.NE.AND P0, PT, R2, 0x5, PT ;  /* 0x000000050200780c */ /* 0x000fda0003f05270 */
[----:B------:R-:W-:Y:S05]  /*c8c0*/  @!P0 BRA `(.L_x_260) ;  /* 0x0000000000148947 */ /* 0x000fea0003800000 */
[----:B------:R-:W-:-:S13]  /*c8d0*/  ISETP.NE.AND P0, PT, R2, 0x6, PT ;  /* 0x000000060200780c */ /* 0x000fda0003f05270 */
[----:B------:R-:W-:Y:S05]  /*c8e0*/  @P0 BRA `(.L_x_256) ;  /* 0x0000000800c40947 */ /* 0x000fea0003800000 */
[----:B-1----:R-:W-:-:S05]  /*c8f0*/  IMAD.U32 R3, R3, 0x10000, RZ ;  /* 0x0001000003037824 */ /* 0x002fca00078e00ff */
[----:B------:R-:W-:Y:S01]  /*c900*/  STG.E desc[UR36][R16.64], R3 ;  /* 0x0000000310007986 */ /* 0x000fe2000c101924 */
[----:B------:R-:W-:Y:S05]  /*c910*/  EXIT ;  /* 0x000000000000794d */ /* 0x000fea0003800000 */
.L_x_260:
[----:B-1----:R-:W-:-:S05]  /*c920*/  IMAD.U32 R0, R3, 0x10000, RZ ;  /* 0x0001000003007824 */ /* 0x002fca00078e00ff */
[----:B------:R-:W-:-:S05]  /*c930*/  F2FP.F16.F32.PACK_AB R0, RZ, R0 ;  /* 0x00000000ff00723e */ /* 0x000fca00000000ff */
[----:B------:R-:W-:Y:S01]  /*c940*/  STG.E.U16 desc[UR36][R16.64], R0 ;  /* 0x0000000010007986 */ /* 0x000fe2000c101524 */
[----:B------:R-:W-:Y:S05]  /*c950*/  EXIT ;  /* 0x000000000000794d */ /* 0x000fea0003800000 */
.L_x_259:
        /* <DEDUP_REMOVED lines=8> */
[----:B------:R-:W-:Y:S01]  /*c9e0*/  STG.E.64 desc[UR36][R16.64], R2 ;  /* 0x0000000210007986 */ /* 0x000fe2000c101b24 */
[----:B------:R-:W-:Y:S05]  /*c9f0*/  EXIT ;  /* 0x000000000000794d */ /* 0x000fea0003800000 */
.L_x_262:
[----:B-1----:R-:W-:-:S05]  /*ca00*/  IMAD.U32 R3, R3, 0x10000, RZ ;  /* 0x0001000003037824 */ /* 0x002fca00078e00ff */
[----:B------:R-:W-:-:S04]  /*ca10*/  F2FP.F16.F32.PACK_AB R3, RZ, R3 ;  /* 0x00000003ff03723e */ /* 0x000fc800000000ff */
[----:B------:R-:W-:-:S05]  /*ca20*/  PRMT R3, R3, 0x5410, RZ ;  /* 0x0000541003037816 */ /* 0x000fca00000000ff */
[----:B------:R-:W-:Y:S01]  /*ca30*/  STG.E desc[UR36][R16.64], R3 ;  /* 0x0000000310007986 */ /* 0x000fe2000c101924 */
[----:B------:R-:W-:Y:S05]  /*ca40*/  EXIT ;  /* 0x000000000000794d */ /* 0x000fea0003800000 */
.L_x_261:
[----:B-1----:R-:W-:-:S04]  /*ca50*/  IMAD.U32 R2, R3, 0x10000, RZ ;  /* 0x0001000003027824 */ /* 0x002fc800078e00ff */
[----:B------:R-:W-:-:S06]  /*ca60*/  FMUL.FTZ R2, R2, 1 ;  /* 0x3f80000002027820 */ /* 0x000fcc0000410000 */
[----:B------:R-:W0:Y:S02]  /*ca70*/  F2F.F64.F32 R2, R2 ;  /* 0x0000000200027310 */ /* 0x000e240000201800 */
[----:B0-----:R-:W-:Y:S01]  /*ca80*/  STG.E.64 desc[UR36][R16.64], R2 ;  /* 0x0000000210007986 */ /* 0x001fe2000c101b24 */
[----:B------:R-:W-:Y:S05]  /*ca90*/  EXIT ;  /* 0x000000000000794d */ /* 0x000fea0003800000 */
.L_x_252:
        /* <DEDUP_REMOVED lines=11> */
[----:B------:R-:W-:Y:S01]  /*cb50*/  STG.E.U8 desc[UR36][R16.64], R3 ;  /* 0x0000000310007986 */ /* 0x000fe2000c101124 */
[----:B------:R-:W-:Y:S05]  /*cb60*/  EXIT ;  /* 0x000000000000794d */ /* 0x000fea0003800000 */
.L_x_265:
[----:B-1----:R-:W-:Y:S01]  /*cb70*/  IMAD.U32 R3, R3, 0x10000, RZ ;  /* 0x0001000003037824 */ /* 0x002fe200078e00ff */
[----:B------:R-:W-:-:S03]  /*cb80*/  CS2R R6, SRZ ;  /* 0x0000000000067805 */ /* 0x000fc6000001ff00 */
[----:B------:R-:W-:-:S04]  /*cb90*/  FMUL.FTZ R3, R3, 1 ;  /* 0x3f80000003037820 */ /* 0x000fc80000410000 */
[----:B------:R-:W0:Y:S02]  /*cba0*/  F2F.F64.F32 R4, R3 ;  /* 0x0000000300047310 */ /* 0x000e240000201800 */
[----:B0-----:R-:W-:Y:S01]  /*cbb0*/  STG.E.128 desc[UR36][R16.64], R4 ;  /* 0x0000000410007986 */ /* 0x001fe2000c101d24 */
[----:B------:R-:W-:Y:S05]  /*cbc0*/  EXIT ;  /* 0x000000000000794d */ /* 0x000fea0003800000 */
.L_x_264:
        /* <DEDUP_REMOVED lines=21> */
.L_x_269:
[----:B------:R-:W-:Y:S05]  /*cd20*/  BSYNC B0 ;  /* 0x0000000000007941 */ /* 0x000fea0003800000 */
.L_x_268:
[----:B------:R-:W-:-:S05]  /*cd30*/  LOP3.LUT R3, R0, R3, RZ, 0xfc, !PT ;  /* 0x0000000300037212 */ /* 0x000fca00078efcff */
[----:B------:R-:W-:Y:S01]  /*cd40*/  STG.E.U8 desc[UR36][R16.64], R3 ;  /* 0x0000000310007986 */ /* 0x000fe2000c101124 */
[----:B------:R-:W-:Y:S05]  /*cd50*/  EXIT ;  /* 0x000000000000794d */ /* 0x000fea0003800000 */
.L_x_267:
        /* <DEDUP_REMOVED lines=13> */
.L_x_271:
[----:B------:R-:W-:Y:S01]  /*ce30*/  IMAD.MOV.U32 R0, RZ, RZ, 0x7f ;  /* 0x0000007fff007424 */ /* 0x000fe200078e00ff */
[----:B------:R-:W-:-:S04]  /*ce40*/  ISETP.GT.U32.AND P0, PT, R2, 0x7f800000, PT ;  /* 0x7f8000000200780c */ /* 0x000fc80003f04070 */
[----:B------:R-:W-:-:S09]  /*ce50*/  SEL R0, R0, 0x7c, P0 ;  /* 0x0000007c00007807 */ /* 0x000fd20000000000 */
.L_x_272:
[----:B------:R-:W-:Y:S05]  /*ce60*/  BSYNC B0 ;  /* 0x0000000000007941 */ /* 0x000fea0003800000 */
.L_x_270:
[----:B------:R-:W-:-:S04]  /*ce70*/  LOP3.LUT R2, R3, 0x80000000, RZ, 0xc0, !PT ;  /* 0x8000000003027812 */ /* 0x000fc800078ec0ff */
[----:B------:R-:W-:-:S04]  /*ce80*/  SHF.R.U32.HI R3, RZ, 0x18, R2 ;  /* 0x00000018ff037819 */ /* 0x000fc80000011602 */
[----:B------:R-:W-:-:S05]  /*ce90*/  LOP3.LUT R3, R0, R3, RZ, 0xfc, !PT ;  /* 0x0000000300037212 */ /* 0x000fca00078efcff */
[----:B------:R-:W-:Y:S01]  /*cea0*/  STG.E.U8 desc[UR36][R16.64], R3 ;  /* 0x0000000310007986 */ /* 0x000fe2000c101124 */
[----:B------:R-:W-:Y:S05]  /*ceb0*/  EXIT ;  /* 0x000000000000794d */ /* 0x000fea0003800000 */
.L_x_266:
[----:B-1----:R-:W-:Y:S01]  /*cec0*/  STG.E.U16 desc[UR36][R16.64], R3 ;  /* 0x0000000310007986 */ /* 0x002fe2000c101524 */
[----:B------:R-:W-:Y:S05]  /*ced0*/  EXIT ;  /* 0x000000000000794d */ /* 0x000fea0003800000 */
.L_x_263:
        /* <DEDUP_REMOVED lines=10> */
[----:B0-----:R-:W-:Y:S01]  /*cf80*/  STG.E.U16 desc[UR36][R16.64], R3 ;  /* 0x0000000310007986 */ /* 0x001fe2000c101524 */
[----:B------:R-:W-:Y:S05]  /*cf90*/  EXIT ;  /* 0x000000000000794d */ /* 0x000fea0003800000 */
.L_x_275:
        /* <DEDUP_REMOVED lines=17> */
.L_x_278:
[----:B------:R-:W-:-:S04]  /*d0b0*/  LOP3.LUT R2, R3, 0x80000000, RZ, 0xc0, !PT ;  /* 0x8000000003027812 */ /* 0x000fc800078ec0ff */
[----:B------:R-:W-:-:S04]  /*d0c0*/  SHF.R.U32.HI R3, RZ, 0x18, R2 ;  /* 0x00000018ff037819 */ /* 0x000fc80000011602 */
[----:B------:R-:W-:-:S04]  /*d0d0*/  LOP3.LUT R0, R0, R3, RZ, 0xfc, !PT ;  /* 0x0000000300007212 */ /* 0x000fc800078efcff */
[----:B------:R-:W-:-:S07]  /*d0e0*/  PRMT R8, R0, 0x7610, R8 ;  /* 0x0000761000087816 */ /* 0x000fce0000000008 */
.L_x_277:
[----:B------:R-:W-:Y:S05]  /*d0f0*/  BSYNC B0 ;  /* 0x0000000000007941 */ /* 0x000fea0003800000 */
.L_x_276:
[----:B------:R-:W-:Y:S01]  /*d100*/  STG.E.U8 desc[UR36][R16.64], R8 ;  /* 0x0000000810007986 */ /* 0x000fe2000c101124 */
[----:B------:R-:W-:Y:S05]  /*d110*/  EXIT ;  /* 0x000000000000794d */ /* 0x000fea0003800000 */
.L_x_274:
        /* <DEDUP_REMOVED lines=17> */
.L_x_281:
[----:B------:R-:W-:-:S04]  /*d230*/  LOP3.LUT R2, R3, 0x80000000, RZ, 0xc0, !PT ;  /* 0x8000000003027812 */ /* 0x000fc800078ec0ff */
[----:B------:R-:W-:-:S04]  /*d240*/  SHF.R.U32.HI R3, RZ, 0x18, R2 ;  /* 0x00000018ff037819 */ /* 0x000fc80000011602 */
[----:B------:R-:W-:-:S04]  /*d250*/  LOP3.LUT R0, R0, R3, RZ, 0xfc, !PT ;  /* 0x0000000300007212 */ /* 0x000fc800078efcff */
[----:B------:R-:W-:-:S07]  /*d260*/  PRMT R8, R0, 0x7610, R8 ;  /* 0x0000761000087816 */ /* 0x000fce0000000008 */
.L_x_280:
[----:B------:R-:W-:Y:S05]  /*d270*/  BSYNC B0 ;  /* 0x0000000000007941 */ /* 0x000fea0003800000 */
.L_x_279:
[----:B------:R-:W-:Y:S01]  /*d280*/  STG.E.U8 desc[UR36][R16.64], R8 ;  /* 0x0000000810007986 */ /* 0x000fe2000c101124 */
[----:B------:R-:W-:Y:S05]  /*d290*/  EXIT ;  /* 0x000000000000794d */ /* 0x000fea0003800000 */
.L_x_273:
        /* <DEDUP_REMOVED lines=20> */
[----:B------:R-:W-:Y:S01]  /*d3e0*/  STG.E.U8 desc[UR36][R16.64], R3 ;  /* 0x0000000310007986 */ /* 0x000fe2000c101124 */
[----:B------:R-:W-:Y:S05]  /*d3f0*/  EXIT ;  /* 0x000000000000794d */ /* 0x000fea0003800000 */
.L_x_256:
        /* <DEDUP_REMOVED lines=16> */
.L_x_284:
[----:B------:R-:W-:Y:S05]  /*d500*/  EXIT ;  /* 0x000000000000794d */ /* 0x000fea0003800000 */
.L_x_283:
[----:B-1----:R-:W-:-:S06]  /*d510*/  IMAD.U32 R3, R3, 0x10000, RZ ;  /* 0x0001000003037824 */ /* 0x002fcc00078e00ff */
[----:B------:R-:W0:Y:S02]  /*d520*/  F2I.U64.TRUNC R2, R3 ;  /* 0x0000000300027311 */ /* 0x000e24000020d800 */
[----:B0-----:R-:W-:Y:S01]  /*d530*/  STG.E.64 desc[UR36][R16.64], R2 ;  /* 0x0000000210007986 */ /* 0x001fe2000c101b24 */
[----:B------:R-:W-:Y:S05]  /*d540*/  EXIT ;  /* 0x000000000000794d */ /* 0x000fea0003800000 */
.L_x_282:
[----:B-1----:R-:W-:-:S06]  /*d550*/  IMAD.U32 R3, R3, 0x10000, RZ ;  /* 0x0001000003037824 */ /* 0x002fcc00078e00ff */
[----:B------:R-:W0:Y:S02]  /*d560*/  F2I.FTZ.U32.TRUNC.NTZ R3, R3 ;  /* 0x0000000300037305 */ /* 0x000e24000021f000 */
[----:B0-----:R-:W-:Y:S01]  /*d570*/  STG.E desc[UR36][R16.64], R3 ;  /* 0x0000000310007986 */ /* 0x001fe2000c101924 */
[----:B------:R-:W-:Y:S05]  /*d580*/  EXIT ;  /* 0x000000000000794d */ /* 0x000fea0003800000 */
.L_x_285:
[----:B------:R-:W-:-:S00]  /*d590*/  BRA `(.L_x_285) ;  /* 0xfffffffc00fc7947 */ /* 0x000fc0000383ffff */
[----:B------:R-:W-:-:S00]  /*d5a0*/  NOP ;  /* 0x0000000000007918 */ /* 0x000fc00000000000 */
        /* <DEDUP_REMOVED lines=13> */
.L_x_21451:


//--------------------- .text._ZN2at6native27unrolled_elementwise_kernelIZZZNS0_17asinh_kernel_cudaERNS_18TensorIteratorBaseEENKUlvE0_clEvENKUlvE2_clEvEUlN3c108BFloat16EE_St5arrayIPcLm2EELi4E23TrivialOffsetCalculatorILi1EjESD_NS0_6memory12LoadWithCastILi1EEENSE_13StoreWithCastILi1EEEEEviT_T0_T2_T3_T4_T5_ --------------------------
	.section	.text._ZN2at6native27unrolled_elementwise_kernelIZZZNS0_17asinh_kernel_cudaERNS_18TensorIteratorBaseEENKUlvE0_clEvENKUlvE2_clEvEUlN3c108BFloat16EE_St5arrayIPcLm2EELi4E23TrivialOffsetCalculatorILi1EjESD_NS0_6memory12LoadWithCastILi1EEENSE_13StoreWithCastILi1EEEEEviT_T0_T2_T3_T4_T5_,"ax",@progbits
	.align	128
        .global         _ZN2at6native27unrolled_elementwise_kernelIZZZNS0_17asinh_kernel_cudaERNS_18TensorIteratorBaseEENKUlvE0_clEvENKUlvE2_clEvEUlN3c108BFloat16EE_St5arrayIPcLm2EELi4E23TrivialOffsetCalculatorILi1EjESD_NS0_6memory12LoadWithCastILi1EEENSE_13StoreWithCastILi1EEEEEviT_T0_T2_T3_T4_T5_
        .type           _ZN2at6native27unrolled_elementwise_kernelIZZZNS0_17asinh_kernel_cudaERNS_18TensorIteratorBaseEENKUlvE0_clEvENKUlvE2_clEvEUlN3c108BFloat16EE_St5arrayIPcLm2EELi4E23TrivialOffsetCalculatorILi1EjESD_NS0_6memory12LoadWithCastILi1EEENSE_13StoreWithCastILi1EEEEEviT_T0_T2_T3_T4_T5_,@function
        .size           _ZN2at6native27unrolled_elementwise_kernelIZZZNS0_17asinh_kernel_cudaERNS_18TensorIteratorBaseEENKUlvE0_clEvENKUlvE2_clEvEUlN3c108BFloat16EE_St5arrayIPcLm2EELi4E23TrivialOffsetCalculatorILi1EjESD_NS0_6memory12LoadWithCastILi1EEENSE_13StoreWithCastILi1EEEEEviT_T0_T2_T3_T4_T5_,(.L_x_21452 - _ZN2at6native27unrolled_elementwise_kernelIZZZNS0_17asinh_kernel_cudaERNS_18TensorIteratorBaseEENKUlvE0_clEvENKUlvE2_clEvEUlN3c108BFloat16EE_St5arrayIPcLm2EELi4E23TrivialOffsetCalculatorILi1EjESD_NS0_6memory12LoadWithCastILi1EEENSE_13StoreWithCastILi1EEEEEviT_T0_T2_T3_T4_T5_)
        .other          _ZN2at6native27unrolled_elementwise_kernelIZZZNS0_17asinh_kernel_cudaERNS_18TensorIteratorBaseEENKUlvE0_clEvENKUlvE2_clEvEUlN3c108BFloat16EE_St5arrayIPcLm2EELi4E23TrivialOffsetCalculatorILi1EjESD_NS0_6memory12LoadWithCastILi1EEENSE_13StoreWithCastILi1EEEEEviT_T0_T2_T3_T4_T5_,@"STO_CUDA_ENTRY STV_DEFAULT"
_ZN2at6native27unrolled_elementwise_kernelIZZZNS0_17asinh_kernel_cudaERNS_18TensorIteratorBaseEENKUlvE0_clEvENKUlvE2_clEvEUlN3c108BFloat16EE_St5arrayIPcLm2EELi4E23TrivialOffsetCalculatorILi1EjESD_NS0_6memory12LoadWithCastILi1EEENSE_13StoreWithCastILi1EEEEEviT_T0_T2_T3_T4_T5_:
.text._ZN2at6native27unrolled_elementwise_kernelIZZZNS0_17asinh_kernel_cudaERNS_18TensorIteratorBaseEENKUlvE0_clEvENKUlvE2_clEvEUlN3c108BFloat16EE_St5arrayIPcLm2EELi4E23TrivialOffsetCalculatorILi1EjESD_NS0_6memory12LoadWithCastILi1EEENSE_13StoreWithCastILi1EEEEEviT_T0_T2_T3_T4_T5_:
[----:B------:R-:W0:Y:S01]  /*0000*/  LDC R1, c[0x0][0x28] ;  /* 0x00000a00ff017b82 */ /* 0x000e220000000800 */
[----:B------:R-:W1:Y:S07]  /*0010*/  S2R R2, SR_CTAID.X ;  /* 0x0000000000027919 */ /* 0x000e6e0000002500 */
[----:B------:R-:W1:Y:S01]  /*0020*/  LDC R3, c[0x0][0x210] ;  /* 0x00008400ff037b82 */ /* 0x000e620000000800 */
[----:B------:R-:W-:Y:S01]  /*0030*/  ULDC.64 UR36, c[0x0][0x208] ;  /* 0x0000820000247ab9 */ /* 0x000fe20000000a00 */
[----:B------:R-:W-:Y:S01]  /*0040*/  BSSY B6, `(.L_x_286) ;  /* 0x0000118000067945 */ /* 0x000fe20003800000 */
[----:B------:R-:W2:Y:S01]  /*0050*/  S2R R23, SR_TID.X ;  /* 0x0000000000177919 */ /* 0x000ea20000002100 */
[----:B------:R-:W-:-:S02]  /*0060*/  PRMT R17, RZ, 0x7610, R17 ;  /* 0x00007610ff117816 */ /* 0x000fc40000000011 */
[----:B------:R-:W-:Y:S02]  /*0070*/  PRMT R19, RZ, 0x7610, R19 ;  /* 0x00007610ff137816 */ /* 0x000fe40000000013 */
[----:B------:R-:W3:Y:S01]  /*0080*/  LDC.U8 R22, c[0x0][0x22c] ;  /* 0x00008b00ff167b82 */ /* 0x000ee20000000000 */
[----:B-1----:R-:W-:-:S05]  /*0090*/  IMAD R16, R2, -0x200, R3 ;  /* 0xfffffe0002107824 */ /* 0x002fca00078e0203 */
[----:B--2---:R-:W-:-:S13]  /*00a0*/  ISETP.GE.AND P0, PT, R23, R16, PT ;  /* 0x000000101700720c */ /* 0x004fda0003f06270 */
[----:B0--3--:R-:W-:Y:S05]  /*00b0*/  @P0 BRA `(.L_x_287) ;  /* 0x0000001000400947 */ /* 0x009fea0003800000 */
[----:B------:R-:W0:Y:S01]  /*00c0*/  LDC.64 R4, c[0x0][0x220] ;  /* 0x00008800ff047b82 */ /* 0x000e220000000a00 */
[----:B------:R-:W-:Y:S01]  /*00d0*/  PRMT R0, R22, 0x9910, RZ ;  /* 0x0000991016007816 */ /* 0x000fe200000000ff */
[----:B------:R-:W-:Y:S01]  /*00e0*/  IMAD R23, R2, 0x200, R23 ;  /* 0x0000020002177824 */ /* 0x000fe200078e0217 */
[----:B------:R-:W-:Y:S02]  /*00f0*/  ULDC UR4, c[0x0][0x230] ;  /* 0x00008c0000047ab9 */ /* 0x000fe40000000800 */
[----:B------:R-:W-:Y:S01]  /*0100*/  ISETP.GT.AND P0, PT, R0, 0x9, PT ;  /* 0x000000090000780c */ /* 0x000fe20003f04270 */
[----:B------:R-:W-:-:S05]  /*0110*/  IMAD R23, R23, UR4, RZ ;  /* 0x0000000417177c24 */ /* 0x000fca000f8e02ff */
[----:B0-----:R-:W-:-:S05]  /*0120*/  IADD3 R4, P1, R23, R4, RZ ;  /* 0x0000000417047210 */ /* 0x001fca0007f3e0ff */
[----:B------:R-:W-:Y:S02]  /*0130*/  IMAD.X R5, RZ, RZ, R5, P1 ;  /* 0x000000ffff057224 */ /* 0x000fe400008e0605 */
[----:B------:R-:W-:Y:S06]  /*0140*/  @P0 BRA `(.L_x_288) ;  /* 0x0000000400300947 */ /* 0x000fec0003800000 */
        /* <DEDUP_REMOVED lines=10> */
[----:B0-----:R-:W-:-:S04]  /*01f0*/  F2FP.BF16.F32.PACK_AB R0, RZ, R0 ;  /* 0x00000000ff00723e */ /* 0x001fc800000010ff */
[----:B------:R-:W-:Y:S01]  /*0200*/  PRMT R19, R0, 0x7610, R19 ;  /* 0x0000761000137816 */ /* 0x000fe20000000013 */
[----:B------:R-:W-:Y:S06]  /*0210*/  BRA `(.L_x_293) ;  /* 0x0000000c00e07947 */ /* 0x000fec0003800000 */
.L_x_291:
[----:B------:R-:W2:Y:S02]  /*0220*/  LDG.E.U8 R4, desc[UR36][R4.64] ;  /* 0x0000002404047981 */ /* 0x000ea4000c1e1100 */
[----:B--2---:R-:W-:-:S04]  /*0230*/  I2FP.F32.U32 R0, R4 ;  /* 0x0000000400007245 */ /* 0x004fc80000201000 */
[----:B------:R-:W-:-:S04]  /*0240*/  F2FP.BF16.F32.PACK_AB R0, RZ, R0 ;  /* 0x00000000ff00723e */ /* 0x000fc800000010ff */
[----:B------:R-:W-:Y:S01]  /*0250*/  PRMT R19, R0, 0x7610, R19 ;  /* 0x0000761000137816 */ /* 0x000fe20000000013 */
[----:B------:R-:W-:Y:S06]  /*0260*/  BRA `(.L_x_293) ;  /* 0x0000000c00cc7947 */ /* 0x000fec0003800000 */
.L_x_290:
        /* <DEDUP_REMOVED lines=8> */
[----:B0-----:R-:W-:-:S04]  /*02f0*/  F2FP.BF16.F32.PACK_AB R0, RZ, R0 ;  /* 0x00000000ff00723e */ /* 0x001fc800000010ff */
[----:B------:R-:W-:Y:S01]  /*0300*/  PRMT R19, R0, 0x7610, R19 ;  /* 0x0000761000137816 */ /* 0x000fe20000000013 */
[----:B------:R-:W-:Y:S06]  /*0310*/  BRA `(.L_x_293) ;  /* 0x0000000c00a07947 */ /* 0x000fec0003800000 */
.L_x_295:
[----:B------:R-:W2:Y:S02]  /*0320*/  LDG.E R4, desc[UR36][R4.64] ;  /* 0x0000002404047981 */ /* 0x000ea4000c1e1900 */
[----:B--2---:R-:W-:-:S04]  /*0330*/  I2FP.F32.S32 R0, R4 ;  /* 0x0000000400007245 */ /* 0x004fc80000201400 */
[----:B------:R-:W-:-:S04]  /*0340*/  F2FP.BF16.F32.PACK_AB R0, RZ, R0 ;  /* 0x00000000ff00723e */ /* 0x000fc800000010ff */
[----:B------:R-:W-:Y:S01]  /*0350*/  PRMT R19, R0, 0x7610, R19 ;  /* 0x0000761000137816 */ /* 0x000fe20000000013 */
[----:B------:R-:W-:Y:S06]  /*0360*/  BRA `(.L_x_293) ;  /* 0x0000000c008c7947 */ /* 0x000fec0003800000 */
.L_x_294:
[----:B------:R-:W2:Y:S02]  /*0370*/  LDG.E.U16 R4, desc[UR36][R4.64] ;  /* 0x0000002404047981 */ /* 0x000ea4000c1e1500 */
[----:B--2---:R-:W0:Y:S02]  /*0380*/  I2F.S16 R0, R4 ;  /* 0x0000000400007306 */ /* 0x004e240000101400 */
[----:B0-----:R-:W-:-:S04]  /*0390*/  F2FP.BF16.F32.PACK_AB R0, RZ, R0 ;  /* 0x00000000ff00723e */ /* 0x001fc800000010ff */
[----:B------:R-:W-:Y:S01]  /*03a0*/  PRMT R19, R0, 0x7610, R19 ;  /* 0x0000761000137816 */ /* 0x000fe20000000013 */
[----:B------:R-:W-:Y:S06]  /*03b0*/  BRA `(.L_x_293) ;  /* 0x0000000c00787947 */ /* 0x000fec0003800000 */
.L_x_289:
        /* <DEDUP_REMOVED lines=9> */
.L_x_297:
[----:B------:R-:W2:Y:S02]  /*0450*/  LDG.E.U16 R0, desc[UR36][R4.64] ;  /* 0x0000002404007981 */ /* 0x000ea4000c1e1500 */
[----:B--2---:R-:W-:-:S05]  /*0460*/  HADD2.F32 R0, -RZ, R0.H0_H0 ;  /* 0x20000000ff007230 */ /* 0x004fca0000004100 */
[----:B------:R-:W-:-:S04]  /*0470*/  F2FP.BF16.F32.PACK_AB R0, RZ, R0 ;  /* 0x00000000ff00723e */ /* 0x000fc800000010ff */
[----:B------:R-:W-:Y:S01]  /*0480*/  PRMT R19, R0, 0x7610, R19 ;  /* 0x0000761000137816 */ /* 0x000fe20000000013 */
[----:B------:R-:W-:Y:S06]  /*0490*/  BRA `(.L_x_293) ;  /* 0x0000000c00407947 */ /* 0x000fec0003800000 */
.L_x_296:
        /* <DEDUP_REMOVED lines=9> */
.L_x_299:
[----:B------:R-:W2:Y:S02]  /*0530*/  LDG.E.U16 R4, desc[UR36][R4.64] ;  /* 0x0000002404047981 */ /* 0x000ea4000c1e1500 */
[----:B--2---:R-:W-:-:S05]  /*0540*/  HADD2.F32 R0, -RZ, R4.H0_H0 ;  /* 0x20000004ff007230 */ /* 0x004fca0000004100 */
[----:B------:R-:W-:-:S04]  /*0550*/  F2FP.BF16.F32.PACK_AB R0, RZ, R0 ;  /* 0x00000000ff00723e */ /* 0x000fc800000010ff */
[----:B------:R-:W-:Y:S01]  /*0560*/  PRMT R19, R0, 0x7610, R19 ;  /* 0x0000761000137816 */ /* 0x000fe20000000013 */
[----:B------:R-:W-:Y:S06]  /*0570*/  BRA `(.L_x_293) ;  /* 0x0000000c00087947 */ /* 0x000fec0003800000 */
.L_x_298:
[----:B------:R-:W2:Y:S01]  /*0580*/  LDG.E.64 R4, desc[UR36][R4.64] ;  /* 0x0000002404047981 */ /* 0x000ea2000c1e1b00 */
[----:B------:R-:W-:Y:S01]  /*0590*/  UMOV UR4, 0xf0000000 ;  /* 0xf000000000047882 */ /* 0x000fe20000000000 */
[----:B------:R-:W-:Y:S01]  /*05a0*/  UMOV UR5, 0x380fffff ;  /* 0x380fffff00057882 */ /* 0x000fe20000000000 */
[----:B--2---:R-:W0:Y:S01]  /*05b0*/  F2F.F32.F64 R0, R4 ;  /* 0x0000000400007310 */ /* 0x004e220000301000 */
[----:B------:R-:W-:-:S14]  /*05c0*/  DSETP.GEU.AND P0, PT, |R4|, UR4, PT ;  /* 0x0000000404007e2a */ /* 0x000fdc000bf0e200 */
[----:B0-----:R-:W-:-:S05]  /*05d0*/  @!P0 FMUL R0, R0, 1.175494350822287508e-38 ;  /* 0x0080000000008820 */ /* 0x001fca0000400000 */
[----:B------:R-:W-:-:S04]  /*05e0*/  F2FP.BF16.F32.PACK_AB R0, RZ, R0 ;  /* 0x00000000ff00723e */ /* 0x000fc800000010ff */
[----:B------:R-:W-:Y:S01]  /*05f0*/  PRMT R19, R0, 0x7610, R19 ;  /* 0x0000761000137816 */ /* 0x000fe20000000013 */
[----:B------:R-:W-:Y:S06]  /*0600*/  BRA `(.L_x_293) ;  /* 0x0000000800e47947 */ /* 0x000fec0003800000 */
.L_x_288:
        /* <DEDUP_REMOVED lines=11> */
[----:B------:R-:W-:-:S04]  /*06c0*/  F2FP.BF16.F32.PACK_AB R0, RZ, R0 ;  /* 0x00000000ff00723e */ /* 0x000fc800000010ff */
[----:B------:R-:W-:Y:S01]  /*06d0*/  PRMT R19, R0, 0x7610, R19 ;  /* 0x0000761000137816 */ /* 0x000fe20000000013 */
[----:B------:R-:W-:Y:S06]  /*06e0*/  BRA `(.L_x_293) ;  /* 0x0000000800ac7947 */ /* 0x000fec0003800000 */
.L_x_302:
        /* <DEDUP_REMOVED lines=9> */
.L_x_301:
        /* <DEDUP_REMOVED lines=28> */
.L_x_304:
[----:B------:R-:W2:Y:S02]  /*0940*/  LDG.E.U8 R4, desc[UR36][R4.64] ;  /* 0x0000002404047981 */ /* 0x000ea4000c1e1100 */
[----:B--2---:R-:W-:-:S05]  /*0950*/  IMAD.SHL.U32 R0, R4, 0x2000000, RZ ;  /* 0x0200000004007824 */ /* 0x004fca00078e00ff */
[----:B------:R-:W-:-:S13]  /*0960*/  ISETP.GE.U32.AND P0, PT, R0, 0x8000000, PT ;  /* 0x080000000000780c */ /* 0x000fda0003f06070 */
[C---:B------:R-:W-:Y:S02]  /*0970*/  @P0 IMAD.SHL.U32 R3, R4.reuse, 0x200000, RZ ;  /* 0x0020000004030824 */ /* 0x040fe400078e00ff */
[----:B------:R-:W-:-:S03]  /*0980*/  @!P0 IMAD.SHL.U32 R0, R4, 0x100, RZ ;  /* 0x0000010004008824 */ /* 0x000fc600078e00ff */
[----:B------:R-:W-:Y:S02]  /*0990*/  @P0 LOP3.LUT R3, R3, 0xfe00000, RZ, 0xc0, !PT ;  /* 0x0fe0000003030812 */ /* 0x000fe400078ec0ff */
[----:B------:R-:W-:Y:S02]  /*09a0*/  @!P0 LOP3.LUT R0, R0, 0x7f00, RZ, 0xc0, !PT ;  /* 0x00007f0000008812 */ /* 0x000fe400078ec0ff */
[----:B------:R-:W-:Y:S02]  /*09b0*/  @P0 LOP3.LUT R3, R3, 0x70000000, RZ, 0xfc, !PT ;  /* 0x7000000003030812 */ /* 0x000fe400078efcff */
[----:B------:R-:W-:-:S03]  /*09c0*/  @!P0 LOP3.LUT R0, R0, 0x3f000000, RZ, 0xfc, !PT ;  /* 0x3f00000000008812 */ /* 0x000fc600078efcff */
[----:B------:R-:W-:Y:S02]  /*09d0*/  @P0 FMUL.FTZ R3, R3, 1.9259299443872358531e-34 ;  /* 0x0780000003030820 */ /* 0x000fe40000410000 */
[----:B------:R-:W-:Y:S01]  /*09e0*/  @!P0 FADD.FTZ R3, R0, -0.5 ;  /* 0xbf00000000038421 */ /* 0x000fe20000010000 */
[----:B------:R-:W-:-:S05]  /*09f0*/  IMAD.SHL.U32 R0, R4, 0x1000000, RZ ;  /* 0x0100000004007824 */ /* 0x000fca00078e00ff */
[----:B------:R-:W-:-:S04]  /*0a00*/  LOP3.LUT R0, R3, 0x80000000, R0, 0xf8, !PT ;  /* 0x8000000003007812 */ /* 0x000fc800078ef800 */
[----:B------:R-:W-:-:S04]  /*0a10*/  F2FP.BF16.F32.PACK_AB R0, RZ, R0 ;  /* 0x00000000ff00723e */ /* 0x000fc800000010ff */
[----:B------:R-:W-:Y:S01]  /*0a20*/  PRMT R19, R0, 0x7610, R19 ;  /* 0x0000761000137816 */ /* 0x000fe20000000013 */
[----:B------:R-:W-:Y:S06]  /*0a30*/  BRA `(.L_x_293) ;  /* 0x0000000400d87947 */ /* 0x000fec0003800000 */
.L_x_303:
[----:B------:R0:W5:Y:S01]  /*0a40*/  LDG.E.U16 R19, desc[UR36][R4.64] ;  /* 0x0000002404137981 */ /* 0x000162000c1e1500 */
[----:B------:R-:W-:Y:S05]  /*0a50*/  BRA `(.L_x_293) ;  /* 0x0000000400d07947 */ /* 0x000fea0003800000 */
.L_x_300:
        /* <DEDUP_REMOVED lines=10> */
[----:B------:R-:W-:-:S04]  /*0b00*/  F2FP.BF16.F32.PACK_AB R0, RZ, R0 ;  /* 0x00000000ff00723e */ /* 0x000fc800000010ff */
[----:B------:R-:W-:Y:S01]  /*0b10*/  PRMT R19, R0, 0x7610, R19 ;  /* 0x0000761000137816 */ /* 0x000fe20000000013 */
[----:B------:R-:W-:Y:S06]  /*0b20*/  BRA `(.L_x_293) ;  /* 0x00000004009c7947 */ /* 0x000fec0003800000 */
.L_x_307:
        /* <DEDUP_REMOVED lines=21> */
.L_x_311:
[----:B------:R-:W-:Y:S05]  /*0c80*/  BSYNC B1 ;  /* 0x0000000000017941 */ /* 0x000fea0003800000 */
.L_x_310:
[----:B------:R-:W-:Y:S01]  /*0c90*/  LEA R5, R0, 0x3b800000, 0x17 ;  /* 0x3b80000000057811 */ /* 0x000fe200078eb8ff */
[----:B------:R-:W-:-:S05]  /*0ca0*/  IMAD.SHL.U32 R0, R3, 0x100000, RZ ;  /* 0x0010000003007824 */ /* 0x000fca00078e00ff */
[----:B------:R-:W-:-:S07]  /*0cb0*/  LOP3.LUT R0, R5, R0, R6, 0xfe, !PT ;  /* 0x0000000005007212 */ /* 0x000fce00078efe06 */
.L_x_309:
[----:B------:R-:W-:Y:S05]  /*0cc0*/  BSYNC B0 ;  /* 0x0000000000007941 */ /* 0x000fea0003800000 */
.L_x_308:
[----:B------:R-:W-:-:S04]  /*0cd0*/  F2FP.BF16.F32.PACK_AB R0, RZ, R0 ;  /* 0x00000000ff00723e */ /* 0x000fc800000010ff */
[----:B------:R-:W-:Y:S01]  /*0ce0*/  PRMT R19, R0, 0x7610, R19 ;  /* 0x0000761000137816 */ /* 0x000fe20000000013 */
[----:B------:R-:W-:Y:S06]  /*0cf0*/  BRA `(.L_x_293) ;  /* 0x0000000400287947 */ /* 0x000fec0003800000 */
.L_x_306:
        /* <DEDUP_REMOVED lines=21> */
.L_x_315:
[----:B------:R-:W-:Y:S05]  /*0e50*/  BSYNC B1 ;  /* 0x0000000000017941 */ /* 0x000fea0003800000 */
.L_x_314:
[----:B------:R-:W-:Y:S01]  /*0e60*/  LEA R5, R0, 0x37800000, 0x17 ;  /* 0x3780000000057811 */ /* 0x000fe200078eb8ff */
[----:B------:R-:W-:-:S05]  /*0e70*/  IMAD.SHL.U32 R0, R3, 0x200000, RZ ;  /* 0x0020000003007824 */ /* 0x000fca00078e00ff */
[----:B------:R-:W-:-:S07]  /*0e80*/  LOP3.LUT R0, R5, R0, R6, 0xfe, !PT ;  /* 0x0000000005007212 */ /* 0x000fce00078efe06 */
.L_x_313:
[----:B------:R-:W-:Y:S05]  /*0e90*/  BSYNC B0 ;  /* 0x0000000000007941 */ /* 0x000fea0003800000 */
.L_x_312:
[----:B------:R-:W-:-:S04]  /*0ea0*/  F2FP.BF16.F32.PACK_AB R0, RZ, R0 ;  /* 0x00000000ff00723e */ /* 0x000fc800000010ff */
[----:B------:R-:W-:Y:S01]  /*0eb0*/  PRMT R19, R0, 0x7610, R19 ;  /* 0x0000761000137816 */ /* 0x000fe20000000013 */
[----:B------:R-:W-:Y:S06]  /*0ec0*/  BRA `(.L_x_293) ;  /* 0x0000000000b47947 */ /* 0x000fec0003800000 */
.L_x_305:
        /* <DEDUP_REMOVED lines=14> */
.L_x_319:
[----:B------:R-:W-:Y:S05]  /*0fb0*/  BSYNC B0 ;  /* 0x0000000000007941 */ /* 0x000fea0003800000 */
.L_x_318:
[----:B------:R-:W-:-:S04]  /*0fc0*/  F2FP.BF16.F32.PACK_AB R0, RZ, R0 ;  /* 0x00000000ff00723e */ /* 0x000fc800000010ff */
[----:B------:R-:W-:Y:S01]  /*0fd0*/  PRMT R19, R0, 0x7610, R19 ;  /* 0x0000761000137816 */ /* 0x000fe20000000013 */
[----:B------:R-:W-:Y:S06]  /*0fe0*/  BRA `(.L_x_293) ;  /* 0x00000000006c7947 */ /* 0x000fec0003800000 */
.L_x_292:
        /* <DEDUP_REMOVED lines=16> */
.L_x_320:
[----:B------:R-:W-:Y:S01]  /*10f0*/  PRMT R19, RZ, 0x7610, R19 ;  /* 0x00007610ff137816 */ /* 0x000fe20000000013 */
[----:B------:R-:W-:Y:S06]  /*1100*/  BRA `(.L_x_293) ;  /* 0x0000000000247947 */ /* 0x000fec0003800000 */
.L_x_317:
[----:B------:R-:W2:Y:S02]  /*1110*/  LDG.E.64 R4, desc[UR36][R4.64] ;  /* 0x0000002404047981 */ /* 0x000ea4000c1e1b00 */
[----:B--2---:R-:W0:Y:S02]  /*1120*/  I2F.U64 R0, R4 ;  /* 0x0000000400007312 */ /* 0x004e240000301000 */
[----:B0-----:R-:W-:-:S04]  /*1130*/  F2FP.BF16.F32.PACK_AB R0, RZ, R0 ;  /* 0x00000000ff00723e */ /* 0x001fc800000010ff */
[----:B------:R-:W-:Y:S01]  /*1140*/  PRMT R19, R0, 0x7610, R19 ;  /* 0x0000761000137816 */ /* 0x000fe20000000013 */
[----:B------:R-:W-:Y:S06]  /*1150*/  BRA `(.L_x_293) ;  /* 0x0000000000107947 */ /* 0x000fec0003800000 */
.L_x_316:
[----:B------:R-:W2:Y:S02]  /*1160*/  LDG.E R4, desc[UR36][R4.64] ;  /* 0x0000002404047981 */ /* 0x000ea4000c1e1900 */
[----:B--2---:R-:W-:-:S04]  /*1170*/  I2FP.F32.U32 R0, R4 ;  /* 0x0000000400007245 */ /* 0x004fc80000201000 */
[----:B------:R-:W-:-:S04]  /*1180*/  F2FP.BF16.F32.PACK_AB R0, RZ, R0 ;  /* 0x00000000ff00723e */ /* 0x000fc800000010ff */
[----:B------:R-:W-:-:S07]  /*1190*/  PRMT R19, R0, 0x7610, R19 ;  /* 0x0000761000137816 */ /* 0x000fce0000000013 */
.L_x_293:
[----:B------:R-:W1:Y:S02]  /*11a0*/  S2R R23, SR_TID.X ;  /* 0x0000000000177919 */ /* 0x000e640000002100 */
[----:B-1----:R-:W-:-:S07]  /*11b0*/  VIADD R23, R23, 0x80 ;  /* 0x0000008017177836 */ /* 0x002fce0000000000 */
.L_x_287:
[----:B------:R-:W-:Y:S05]  /*11c0*/  BSYNC B6 ;  /* 0x0000000000067941 */ /* 0x000fea0003800000 */
.L_x_286:
[----:B------:R-:W-:Y:S01]  /*11d0*/  ISETP.GE.AND P0, PT, R23, R16, PT ;  /* 0x000000101700720c */ /* 0x000fe20003f06270 */
[----:B------:R-:W-:-:S12]  /*11e0*/  BSSY B6, `(.L_x_321) ;  /* 0x0000111000067945 */ /* 0x000fd80003800000 */
[----:B------:R-:W-:Y:S05]  /*11f0*/  @P0 BRA `(.L_x_322) ;  /* 0x00000010003c0947 */ /* 0x000fea0003800000 */
[----:B0-----:R-:W0:Y:S01]  /*1200*/  LDC.64 R4, c[0x0][0x220] ;  /* 0x00008800ff047b82 */ /* 0x001e220000000a00 */
[----:B------:R-:W-:Y:S01]  /*1210*/  IMAD R0, R2, 0x200, R23 ;  /* 0x0000020002007824 */ /* 0x000fe200078e0217 */
[----:B------:R-:W-:Y:S01]  /*1220*/  PRMT R6, R22, 0x9910, RZ ;  /* 0x0000991016067816 */ /* 0x000fe200000000ff */
[----:B------:R-:W-:Y:S02]  /*1230*/  ULDC UR4, c[0x0][0x230] ;  /* 0x00008c0000047ab9 */ /* 0x000fe40000000800 */
[----:B------:R-:W-:Y:S02]  /*1240*/  IMAD R3, R0, UR4, RZ ;  /* 0x0000000400037c24 */ /* 0x000fe4000f8e02ff */
[----:B------:R-:W-:-:S05]  /*1250*/  IMAD.MOV.U32 R0, RZ, RZ, R6 ;  /* 0x000000ffff007224 */ /* 0x000fca00078e0006 */
[----:B------:R-:W-:Y:S02]  /*1260*/  ISETP.GT.AND P1, PT, R0, 0x9, PT ;  /* 0x000000090000780c */ /* 0x000fe40003f24270 */
[----:B0-----:R-:W-:-:S05]  /*1270*/  IADD3 R4, P0, R3, R4, RZ ;  /* 0x0000000403047210 */ /* 0x001fca0007f1e0ff */
[----:B------:R-:W-:-:S06]  /*1280*/  IMAD.X R5, RZ, RZ, R5, P0 ;  /* 0x000000ffff057224 */ /* 0x000fcc00000e0605 */
        /* <DEDUP_REMOVED lines=14> */
.L_x_326:
[----:B------:R-:W2:Y:S02]  /*1370*/  LDG.E.U8 R4, desc[UR36][R4.64] ;  /* 0x0000002404047981 */ /* 0x000ea4000c1e1100 */
[----:B--2---:R-:W-:-:S04]  /*1380*/  I2FP.F32.U32 R0, R4 ;  /* 0x0000000400007245 */ /* 0x004fc80000201000 */
[----:B------:R-:W-:-:S04]  /*1390*/  F2FP.BF16.F32.PACK_AB R0, RZ, R0 ;  /* 0x00000000ff00723e */ /* 0x000fc800000010ff */
[----:B------:R-:W-:Y:S01]  /*13a0*/  PRMT R17, R0, 0x7610, R17 ;  /* 0x0000761000117816 */ /* 0x000fe20000000011 */
[----:B------:R-:W-:Y:S06]  /*13b0*/  BRA `(.L_x_328) ;  /* 0x0000000c00c87947 */ /* 0x000fec0003800000 */
.L_x_325:
        /* <DEDUP_REMOVED lines=11> */
.L_x_330:
[----:B------:R-:W2:Y:S02]  /*1470*/  LDG.E R4, desc[UR36][R4.64] ;  /* 0x0000002404047981 */ /* 0x000ea4000c1e1900 */
[----:B--2---:R-:W-:-:S04]  /*1480*/  I2FP.F32.S32 R0, R4 ;  /* 0x0000000400007245 */ /* 0x004fc80000201400 */
[----:B------:R-:W-:-:S04]  /*1490*/  F2FP.BF16.F32.PACK_AB R0, RZ, R0 ;  /* 0x00000000ff00723e */ /* 0x000fc800000010ff */
[----:B------:R-:W-:Y:S01]  /*14a0*/  PRMT R17, R0, 0x7610, R17 ;  /* 0x0000761000117816 */ /* 0x000fe20000000011 */
[----:B------:R-:W-:Y:S06]  /*14b0*/  BRA `(.L_x_328) ;  /* 0x0000000c00887947 */ /* 0x000fec0003800000 */
.L_x_329:
[----:B------:R-:W2:Y:S02]  /*14c0*/  LDG.E.U16 R4, desc[UR36][R4.64] ;  /* 0x0000002404047981 */ /* 0x000ea4000c1e1500 */
[----:B--2---:R-:W0:Y:S02]  /*14d0*/  I2F.S16 R0, R4 ;  /* 0x0000000400007306 */ /* 0x004e240000101400 */
[----:B0-----:R-:W-:-:S04]  /*14e0*/  F2FP.BF16.F32.PACK_AB R0, RZ, R0 ;  /* 0x00000000ff00723e */ /* 0x001fc800000010ff */
[----:B------:R-:W-:Y:S01]  /*14f0*/  PRMT R17, R0, 0x7610, R17 ;  /* 0x0000761000117816 */ /* 0x000fe20000000011 */
[----:B------:R-:W-:Y:S06]  /*1500*/  BRA `(.L_x_328) ;  /* 0x0000000c00747947 */ /* 0x000fec0003800000 */
.L_x_324:
        /* <DEDUP_REMOVED lines=9> */
.L_x_332:
[----:B------:R-:W2:Y:S02]  /*15a0*/  LDG.E.U16 R0, desc[UR36][R4.64] ;  /* 0x0000002404007981 */ /* 0x000ea4000c1e1500 */
[----:B--2---:R-:W-:-:S05]  /*15b0*/  HADD2.F32 R0, -RZ, R0.H0_H0 ;  /* 0x20000000ff007230 */ /* 0x004fca0000004100 */
[----:B------:R-:W-:-:S04]  /*15c0*/  F2FP.BF16.F32.PACK_AB R0, RZ, R0 ;  /* 0x00000000ff00723e */ /* 0x000fc800000010ff */
[----:B------:R-:W-:Y:S01]  /*15d0*/  PRMT R17, R0, 0x7610, R17 ;  /* 0x0000761000117816 */ /* 0x000fe20000000011 */
[----:B------:R-:W-:Y:S06]  /*15e0*/  BRA `(.L_x_328) ;  /* 0x0000000c003c7947 */ /* 0x000fec0003800000 */
.L_x_331:
        /* <DEDUP_REMOVED lines=9> */
.L_x_334:
[----:B------:R-:W2:Y:S02]  /*1680*/  LDG.E.U16 R4, desc[UR36][R4.64] ;  /* 0x0000002404047981 */ /* 0x000ea4000c1e1500 */
[----:B--2---:R-:W-:-:S05]  /*1690*/  HADD2.F32 R0, -RZ, R4.H0_H0 ;  /* 0x20000004ff007230 */ /* 0x004fca0000004100 */
[----:B------:R-:W-:-:S04]  /*16a0*/  F2FP.BF16.F32.PACK_AB R0, RZ, R0 ;  /* 0x00000000ff00723e */ /* 0x000fc800000010ff */
[----:B------:R-:W-:Y:S01]  /*16b0*/  PRMT R17, R0, 0x7610, R17 ;  /* 0x0000761000117816 */ /* 0x000fe20000000011 */
[----:B------:R-:W-:Y:S06]  /*16c0*/  BRA `(.L_x_328) ;  /* 0x0000000c00047947 */ /* 0x000fec0003800000 */
.L_x_333:
        /* <DEDUP_REMOVED lines=9> */
.L_x_323:
        /* <DEDUP_REMOVED lines=14> */
.L_x_337:
        /* <DEDUP_REMOVED lines=9> */
.L_x_336:
        /* <DEDUP_REMOVED lines=28> */
.L_x_339:
[----:B------:R-:W2:Y:S02]  /*1a90*/  LDG.E.U8 R4, desc[UR36][R4.64] ;  /* 0x0000002404047981 */ /* 0x000ea4000c1e1100 */
[----:B--2---:R-:W-:-:S05]  /*1aa0*/  IMAD.SHL.U32 R0, R4, 0x2000000, RZ ;  /* 0x0200000004007824 */ /* 0x004fca00078e00ff */
[----:B------:R-:W-:-:S13]  /*1ab0*/  ISETP.GE.U32.AND P0, PT, R0, 0x8000000, PT ;  /* 0x080000000000780c */ /* 0x000fda0003f06070 */
[C---:B------:R-:W-:Y:S02]  /*1ac0*/  @!P0 IMAD.SHL.U32 R0, R4.reuse, 0x100, RZ ;  /* 0x0000010004008824 */ /* 0x040fe400078e00ff */
[----:B------:R-:W-:-:S03]  /*1ad0*/  @P0 IMAD.SHL.U32 R3, R4, 0x200000, RZ ;  /* 0x0020000004030824 */ /* 0x000fc600078e00ff */
        /* <DEDUP_REMOVED lines=10> */
.L_x_338:
[----:B------:R0:W5:Y:S01]  /*1b80*/  LDG.E.U16 R17, desc[UR36][R4.64] ;  /* 0x0000002404117981 */ /* 0x000162000c1e1500 */
[----:B------:R-:W-:Y:S05]  /*1b90*/  BRA `(.L_x_328) ;  /* 0x0000000400d07947 */ /* 0x000fea0003800000 */
.L_x_335:
        /* <DEDUP_REMOVED lines=13> */
.L_x_342:
        /* <DEDUP_REMOVED lines=21> */
.L_x_346:
[----:B------:R-:W-:Y:S05]  /*1dc0*/  BSYNC B1 ;  /* 0x0000000000017941 */ /* 0x000fea0003800000 */
.L_x_345:
[----:B------:R-:W-:Y:S01]  /*1dd0*/  LEA R5, R0, 0x3b800000, 0x17 ;  /* 0x3b80000000057811 */ /* 0x000fe200078eb8ff */
[----:B------:R-:W-:-:S05]  /*1de0*/  IMAD.SHL.U32 R0, R3, 0x100000, RZ ;  /* 0x0010000003007824 */ /* 0x000fca00078e00ff */
[----:B------:R-:W-:-:S07]  /*1df0*/  LOP3.LUT R0, R5, R0, R6, 0xfe, !PT ;  /* 0x0000000005007212 */ /* 0x000fce00078efe06 */
.L_x_344:
[----:B------:R-:W-:Y:S05]  /*1e00*/  BSYNC B0 ;  /* 0x0000000000007941 */ /* 0x000fea0003800000 */
.L_x_343:
[----:B------:R-:W-:-:S04]  /*1e10*/  F2FP.BF16.F32.PACK_AB R0, RZ, R0 ;  /* 0x00000000ff00723e */ /* 0x000fc800000010ff */
[----:B------:R-:W-:Y:S01]  /*1e20*/  PRMT R17, R0, 0x7610, R17 ;  /* 0x0000761000117816 */ /* 0x000fe20000000011 */
[----:B------:R-:W-:Y:S06]  /*1e30*/  BRA `(.L_x_328) ;  /* 0x0000000400287947 */ /* 0x000fec0003800000 */
.L_x_341:
        /* <DEDUP_REMOVED lines=21> */
.L_x_350:
[----:B------:R-:W-:Y:S05]  /*1f90*/  BSYNC B1 ;  /* 0x0000000000017941 */ /* 0x000fea0003800000 */
.L_x_349:
[----:B------:R-:W-:Y:S01]  /*1fa0*/  LEA R5, R0, 0x37800000, 0x17 ;  /* 0x3780000000057811 */ /* 0x000fe200078eb8ff */
[----:B------:R-:W-:-:S05]  /*1fb0*/  IMAD.SHL.U32 R0, R3, 0x200000, RZ ;  /* 0x0020000003007824 */ /* 0x000fca00078e00ff */
[----:B------:R-:W-:-:S07]  /*1fc0*/  LOP3.LUT R0, R5, R0, R6, 0xfe, !PT ;  /* 0x0000000005007212 */ /* 0x000fce00078efe06 */
.L_x_348:
[----:B------:R-:W-:Y:S05]  /*1fd0*/  BSYNC B0 ;  /* 0x0000000000007941 */ /* 0x000fea0003800000 */
.L_x_347:
[----:B------:R-:W-:-:S04]  /*1fe0*/  F2FP.BF16.F32.PACK_AB R0, RZ, R0 ;  /* 0x00000000ff00723e */ /* 0x000fc800000010ff */
[----:B------:R-:W-:Y:S01]  /*1ff0*/  PRMT R17, R0, 0x7610, R17 ;  /* 0x0000761000117816 */ /* 0x000fe20000000011 */
[----:B------:R-:W-:Y:S06]  /*2000*/  BRA `(.L_x_328) ;  /* 0x0000000000b47947 */ /* 0x000fec0003800000 */
.L_x_340:
        /* <DEDUP_REMOVED lines=14> */
.L_x_354:
[----:B------:R-:W-:Y:S05]  /*20f0*/  BSYNC B0 ;  /* 0x0000000000007941 */ /* 0x000fea0003800000 */
.L_x_353:
[----:B------:R-:W-:-:S04]  /*2100*/  F2FP.BF16.F32.PACK_AB R0, RZ, R0 ;  /* 0x00000000ff00723e */ /* 0x000fc800000010ff */
[----:B------:R-:W-:Y:S01]  /*2110*/  PRMT R17, R0, 0x7610, R17 ;  /* 0x0000761000117816 */ /* 0x000fe20000000011 */
[----:B------:R-:W-:Y:S06]  /*2120*/  BRA `(.L_x_328) ;  /* 0x00000000006c7947 */ /* 0x000fec0003800000 */
.L_x_327:
        /* <DEDUP_REMOVED lines=15> */
[----:B0----5:R-:W-:Y:S05]  /*2220*/  CALL.ABS.NOINC R14 ;  /* 0x000000000e007343 */ /* 0x021fea0003c00000 */
.L_x_355:
[----:B------:R-:W-:Y:S01]  /*2230*/  PRMT R17, RZ, 0x7610, R17 ;  /* 0x00007610ff117816 */ /* 0x000fe20000000011 */
[----:B------:R-:W-:Y:S06]  /*2240*/  BRA `(.L_x_328) ;  /* 0x0000000000247947 */ /* 0x000fec0003800000 */
.L_x_352:
[----:B------:R-:W2:Y:S02]  /*2250*/  LDG.E.64 R4, desc[UR36][R4.64] ;  /* 0x0000002404047981 */ /* 0x000ea4000c1e1b00 */
[----:B--2---:R-:W0:Y:S02]  /*2260*/  I2F.U64 R0, R4 ;  /* 0x0000000400007312 */ /* 0x004e240000301000 */
[----:B0-----:R-:W-:-:S04]  /*2270*/  F2FP.BF16.F32.PACK_AB R0, RZ, R0 ;  /* 0x00000000ff00723e */ /* 0x001fc800000010ff */
[----:B------:R-:W-:Y:S01]  /*2280*/  PRMT R17, R0, 0x7610, R17 ;  /* 0x0000761000117816 */ /* 0x000fe20000000011 */
[----:B------:R-:W-:Y:S06]  /*2290*/  BRA `(.L_x_328) ;  /* 0x0000000000107947 */ /* 0x000fec0003800000 */
.L_x_351:
[----:B------:R-:W2:Y:S02]  /*22a0*/  LDG.E R4, desc[UR36][R4.64] ;  /* 0x0000002404047981 */ /* 0x000ea4000c1e1900 */
[----:B--2---:R-:W-:-:S04]  /*22b0*/  I2FP.F32.U32 R0, R4 ;  /* 0x0000000400007245 */ /* 0x004fc80000201000 */
[----:B------:R-:W-:-:S04]  /*22c0*/  F2FP.BF16.F32.PACK_AB R0, RZ, R0 ;  /* 0x00000000ff00723e */ /* 0x000fc800000010ff */
[----:B------:R-:W-:-:S07]  /*22d0*/  PRMT R17, R0, 0x7610, R17 ;  /* 0x0000761000117816 */ /* 0x000fce0000000011 */
.L_x_328:
[----:B------:R-:W-:-:S07]  /*22e0*/  VIADD R23, R23, 0x80 ;  /* 0x0000008017177836 */ /* 0x000fce0000000000 */
.L_x_322:
[----:B------:R-:W-:Y:S05]  /*22f0*/  BSYNC B6 ;  /* 0x0000000000067941 */ /* 0x000fea0003800000 */
.L_x_321:
[----:B------:R-:W-:Y:S01]  /*2300*/  ISETP.GE.AND P0, PT, R23, R16, PT ;  /* 0x000000101700720c */ /* 0x000fe20003f06270 */
[----:B------:R-:W-:Y:S01]  /*2310*/  BSSY B6, `(.L_x_356) ;  /* 0x0000113000067945 */ /* 0x000fe20003800000 */
[----:B------:R-:W-:Y:S02]  /*2320*/  PRMT R18, RZ, 0x7610, R18 ;  /* 0x00007610ff127816 */ /* 0x000fe40000000012 */
[----:B------:R-:W-:-:S09]  /*2330*/  PRMT R24, RZ, 0x7610, R24 ;  /* 0x00007610ff187816 */ /* 0x000fd20000000018 */
        /* <DEDUP_REMOVED lines=24> */
.L_x_361:
[----:B------:R-:W2:Y:S02]  /*24c0*/  LDG.E.U8 R4, desc[UR36][R4.64] ;  /* 0x0000002404047981 */ /* 0x000ea4000c1e1100 */
[----:B--2---:R-:W-:-:S04]  /*24d0*/  I2FP.F32.U32 R0, R4 ;  /* 0x0000000400007245 */ /* 0x004fc80000201000 */
[----:B------:R-:W-:-:S04]  /*24e0*/  F2FP.BF16.F32.PACK_AB R0, RZ, R0 ;  /* 0x00000000ff00723e */ /* 0x000fc800000010ff */
[----:B------:R-:W-:Y:S01]  /*24f0*/  PRMT R24, R0, 0x7610, R24 ;  /* 0x0000761000187816 */ /* 0x000fe20000000018 */
[----:B------:R-:W-:Y:S06]  /*2500*/  BRA `(.L_x_363) ;  /* 0x0000000c00c87947 */ /* 0x000fec0003800000 */
.L_x_360:
        /* <DEDUP_REMOVED lines=11> */
.L_x_365:
[----:B------:R-:W2:Y:S02]  /*25c0*/  LDG.E R4, desc[UR36][R4.64] ;  /* 0x0000002404047981 */ /* 0x000ea4000c1e1900 */
[----:B--2---:R-:W-:-:S04]  /*25d0*/  I2FP.F32.S32 R0, R4 ;  /* 0x0000000400007245 */ /* 0x004fc80000201400 */
[----:B------:R-:W-:-:S04]  /*25e0*/  F2FP.BF16.F32.PACK_AB R0, RZ, R0 ;  /* 0x00000000ff00723e */ /* 0x000fc800000010ff */
[----:B------:R-:W-:Y:S01]  /*25f0*/  PRMT R24, R0, 0x7610, R24 ;  /* 0x0000761000187816 */ /* 0x000fe20000000018 */
[----:B------:R-:W-:Y:S06]  /*2600*/  BRA `(.L_x_363) ;  /* 0x0000000c00887947 */ /* 0x000fec0003800000 */
.L_x_364:
[----:B------:R-:W2:Y:S02]  /*2610*/  LDG.E.U16 R4, desc[UR36][R4.64] ;  /* 0x0000002404047981 */ /* 0x000ea4000c1e1500 */
[----:B--2---:R-:W0:Y:S02]  /*2620*/  I2F.S16 R0, R4 ;  /* 0x0000000400007306 */ /* 0x004e240000101400 */
[----:B0-----:R-:W-:-:S04]  /*2630*/  F2FP.BF16.F32.PACK_AB R0, RZ, R0 ;  /* 0x00000000ff00723e */ /* 0x001fc800000010ff */
[----:B------:R-:W-:Y:S01]  /*2640*/  PRMT R24, R0, 0x7610, R24 ;  /* 0x0000761000187816 */ /* 0x000fe20000000018 */
[----:B------:R-:W-:Y:S06]  /*2650*/  BRA `(.L_x_363) ;  /* 0x0000000c00747947 */ /* 0x000fec0003800000 */
.L_x_359:
        /* <DEDUP_REMOVED lines=9> */
.L_x_367:
[----:B------:R-:W2:Y:S02]  /*26f0*/  LDG.E.U16 R0, desc[UR36][R4.64] ;  /* 0x0000002404007981 */ /* 0x000ea4000c1e1500 */
[----:B--2---:R-:W-:-:S05]  /*2700*/  HADD2.F32 R0, -RZ, R0.H0_H0 ;  /* 0x20000000ff007230 */ /* 0x004fca0000004100 */
[----:B------:R-:W-:-:S04]  /*2710*/  F2FP.BF16.F32.PACK_AB R0, RZ, R0 ;  /* 0x00000000ff00723e */ /* 0x000fc800000010ff */
[----:B------:R-:W-:Y:S01]  /*2720*/  PRMT R24, R0, 0x7610, R24 ;  /* 0x0000761000187816 */ /* 0x000fe20000000018 */
[----:B------:R-:W-:Y:S06]  /*2730*/  BRA `(.L_x_363) ;  /* 0x0000000c003c7947 */ /* 0x000fec0003800000 */
.L_x_366:
        /* <DEDUP_REMOVED lines=9> */
.L_x_369:
[----:B------:R-:W2:Y:S02]  /*27d0*/  LDG.E.U16 R4, desc[UR36][R4.64] ;  /* 0x0000002404047981 */ /* 0x000ea4000c1e1500 */
[----:B--2---:R-:W-:-:S05]  /*27e0*/  HADD2.F32 R0, -RZ, R4.H0_H0 ;  /* 0x20000004ff007230 */ /* 0x004fca0000004100 */
[----:B------:R-:W-:-:S04]  /*27f0*/  F2FP.BF16.F32.PACK_AB R0, RZ, R0 ;  /* 0x00000000ff00723e */ /* 0x000fc800000010ff */
[----:B------:R-:W-:Y:S01]  /*2800*/  PRMT R24, R0, 0x7610, R24 ;  /* 0x0000761000187816 */ /* 0x000fe20000000018 */
[----:B------:R-:W-:Y:S06]  /*2810*/  BRA `(.L_x_363) ;  /* 0x0000000c00047947 */ /* 0x000fec0003800000 */
.L_x_368:
        /* <DEDUP_REMOVED lines=9> */
.L_x_358:
        /* <DEDUP_REMOVED lines=14> */
.L_x_372:
        /* <DEDUP_REMOVED lines=9> */
.L_x_371:
        /* <DEDUP_REMOVED lines=28> */
.L_x_374:
        /* <DEDUP_REMOVED lines=15> */
.L_x_373:
[----:B------:R0:W5:Y:S01]  /*2cd0*/  LDG.E.U16 R24, desc[UR36][R4.64] ;  /* 0x0000002404187981 */ /* 0x000162000c1e1500 */
[----:B------:R-:W-:Y:S05]  /*2ce0*/  BRA `(.L_x_363) ;  /* 0x0000000400d07947 */ /* 0x000fea0003800000 */
.L_x_370:
        /* <DEDUP_REMOVED lines=13> */
.L_x_377:
        /* <DEDUP_REMOVED lines=21> */
.L_x_381:
[----:B------:R-:W-:Y:S05]  /*2f10*/  BSYNC B1 ;  /* 0x0000000000017941 */ /* 0x000fea0003800000 */
.L_x_380:
[----:B------:R-:W-:Y:S01]  /*2f20*/  LEA R5, R0, 0x3b800000, 0x17 ;  /* 0x3b80000000057811 */ /* 0x000fe200078eb8ff */
[----:B------:R-:W-:-:S05]  /*2f30*/  IMAD.SHL.U32 R0, R3, 0x100000, RZ ;  /* 0x0010000003007824 */ /* 0x000fca00078e00ff */
[----:B------:R-:W-:-:S07]  /*2f40*/  LOP3.LUT R0, R5, R0, R6, 0xfe, !PT ;  /* 0x0000000005007212 */ /* 0x000fce00078efe06 */
.L_x_379:
[----:B------:R-:W-:Y:S05]  /*2f50*/  BSYNC B0 ;  /* 0x0000000000007941 */ /* 0x000fea0003800000 */
.L_x_378:
[----:B------:R-:W-:-:S04]  /*2f60*/  F2FP.BF16.F32.PACK_AB R0, RZ, R0 ;  /* 0x00000000ff00723e */ /* 0x000fc800000010ff */
[----:B------:R-:W-:Y:S01]  /*2f70*/  PRMT R24, R0, 0x7610, R24 ;  /* 0x0000761000187816 */ /* 0x000fe20000000018 */
[----:B------:R-:W-:Y:S06]  /*2f80*/  BRA `(.L_x_363) ;  /* 0x0000000400287947 */ /* 0x000fec0003800000 */
.L_x_376:
        /* <DEDUP_REMOVED lines=21> */
.L_x_385:
[----:B------:R-:W-:Y:S05]  /*30e0*/  BSYNC B1 ;  /* 0x0000000000017941 */ /* 0x000fea0003800000 */
.L_x_384:
[----:B------:R-:W-:Y:S01]  /*30f0*/  LEA R5, R0, 0x37800000, 0x17 ;  /* 0x3780000000057811 */ /* 0x000fe200078eb8ff */
[----:B------:R-:W-:-:S05]  /*3100*/  IMAD.SHL.U32 R0, R3, 0x200000, RZ ;  /* 0x0020000003007824 */ /* 0x000fca00078e00ff */
[----:B------:R-:W-:-:S07]  /*3110*/  LOP3.LUT R0, R5, R0, R6, 0xfe, !PT ;  /* 0x0000000005007212 */ /* 0x000fce00078efe06 */
.L_x_383:
[----:B------:R-:W-:Y:S05]  /*3120*/  BSYNC B0 ;  /* 0x0000000000007941 */ /* 0x000fea0003800000 */
.L_x_382:
[----:B------:R-:W-:-:S04]  /*3130*/  F2FP.BF16.F32.PACK_AB R0, RZ, R0 ;  /* 0x00000000ff00723e */ /* 0x000fc800000010ff */
[----:B------:R-:W-:Y:S01]  /*3140*/  PRMT R24, R0, 0x7610, R24 ;  /* 0x0000761000187816 */ /* 0x000fe20000000018 */
[----:B------:R-:W-:Y:S06]  /*3150*/  BRA `(.L_x_363) ;  /* 0x0000000000b47947 */ /* 0x000fec0003800000 */
.L_x_375:
        /* <DEDUP_REMOVED lines=14> */
.L_x_389:
[----:B------:R-:W-:Y:S05]  /*3240*/  BSYNC B0 ;  /* 0x0000000000007941 */ /* 0x000fea0003800000 */
.L_x_388:
[----:B------:R-:W-:-:S04]  /*3250*/  F2FP.BF16.F32.PACK_AB R0, RZ, R0 ;  /* 0x00000000ff00723e */ /* 0x000fc800000010ff */
[----:B------:R-:W-:Y:S01]  /*3260*/  PRMT R24, R0, 0x7610, R24 ;  /* 0x0000761000187816 */ /* 0x000fe20000000018 */
[----:B------:R-:W-:Y:S06]  /*3270*/  BRA `(.L_x_363) ;  /* 0x00000000006c7947 */ /* 0x000fec0003800000 */
.L_x_362:
        /* <DEDUP_REMOVED lines=16> */
.L_x_390:
[----:B------:R-:W-:Y:S01]  /*3380*/  PRMT R24, RZ, 0x7610, R24 ;  /* 0x00007610ff187816 */ /* 0x000fe20000000018 */
[----:B------:R-:W-:Y:S06]  /*3390*/  BRA `(.L_x_363) ;  /* 0x0000000000247947 */ /* 0x000fec0003800000 */
.L_x_387:
[----:B------:R-:W2:Y:S02]  /*33a0*/  LDG.E.64 R4, desc[UR36][R4.64] ;  /* 0x0000002404047981 */ /* 0x000ea4000c1e1b00 */
[----:B--2---:R-:W0:Y:S02]  /*33b0*/  I2F.U64 R0, R4 ;  /* 0x0000000400007312 */ /* 0x004e240000301000 */
[----:B0-----:R-:W-:-:S04]  /*33c0*/  F2FP.BF16.F32.PACK_AB R0, RZ, R0 ;  /* 0x00000000ff00723e */ /* 0x001fc800000010ff */
[----:B------:R-:W-:Y:S01]  /*33d0*/  PRMT R24, R0, 0x7610, R24 ;  /* 0x0000761000187816 */ /* 0x000fe20000000018 */
[----:B------:R-:W-:Y:S06]  /*33e0*/  BRA `(.L_x_363) ;  /* 0x0000000000107947 */ /* 0x000fec0003800000 */
.L_x_386:
[----:B------:R-:W2:Y:S02]  /*33f0*/  LDG.E R4, desc[UR36][R4.64] ;  /* 0x0000002404047981 */ /* 0x000ea4000c1e1900 */
[----:B--2---:R-:W-:-:S04]  /*3400*/  I2FP.F32.U32 R0, R4 ;  /* 0x0000000400007245 */ /* 0x004fc80000201000 */
[----:B------:R-:W-:-:S04]  /*3410*/  F2FP.BF16.F32.PACK_AB R0, RZ, R0 ;  /* 0x00000000ff00723e */ /* 0x000fc800000010ff */
[----:B------:R-:W-:-:S07]  /*3420*/  PRMT R24, R0, 0x7610, R24 ;  /* 0x0000761000187816 */ /* 0x000fce0000000018 */
.L_x_363:
[----:B------:R-:W-:-:S07]  /*3430*/  VIADD R23, R23, 0x80 ;  /* 0x0000008017177836 */ /* 0x000fce0000000000 */
.L_x_357:
[----:B------:R-:W-:Y:S05]  /*3440*/  BSYNC B6 ;  /* 0x0000000000067941 */ /* 0x000fea0003800000 */
.L_x_356:
[----:B------:R-:W-:Y:S01]  /*3450*/  ISETP.GE.AND P0, PT, R23, R16, PT ;  /* 0x000000101700720c */ /* 0x000fe20003f06270 */
[----:B------:R-:W-:-:S12]  /*3460*/  BSSY B6, `(.L_x_391) ;  /* 0x000010f000067945 */ /* 0x000fd80003800000 */
[----:B------:R-:W-:Y:S05]  /*3470*/  @P0 BRA `(.L_x_392) ;  /* 0x0000001000340947 */ /* 0x000fea0003800000 */
[----:B0-----:R-:W0:Y:S01]  /*3480*/  LDC.64 R4, c[0x0][0x220] ;  /* 0x00008800ff047b82 */ /* 0x001e220000000a00 */
        /* <DEDUP_REMOVED lines=21> */
.L_x_396:
[----:B------:R-:W2:Y:S02]  /*35e0*/  LDG.E.U8 R4, desc[UR36][R4.64] ;  /* 0x0000002404047981 */ /* 0x000ea4000c1e1100 */
[----:B--2---:R-:W-:-:S04]  /*35f0*/  I2FP.F32.U32 R0, R4 ;  /* 0x0000000400007245 */ /* 0x004fc80000201000 */
[----:B------:R-:W-:-:S04]  /*3600*/  F2FP.BF16.F32.PACK_AB R0, RZ, R0 ;  /* 0x00000000ff00723e */ /* 0x000fc800000010ff */
[----:B------:R-:W-:Y:S01]  /*3610*/  PRMT R18, R0, 0x7610, R18 ;  /* 0x0000761000127816 */ /* 0x000fe20000000012 */
[----:B------:R-:W-:Y:S06]  /*3620*/  BRA `(.L_x_392) ;  /* 0x0000000c00c87947 */ /* 0x000fec0003800000 */
.L_x_395:
        /* <DEDUP_REMOVED lines=11> */
.L_x_399:
[----:B------:R-:W2:Y:S02]  /*36e0*/  LDG.E R4, desc[UR36][R4.64] ;  /* 0x0000002404047981 */ /* 0x000ea4000c1e1900 */
[----:B--2---:R-:W-:-:S04]  /*36f0*/  I2FP.F32.S32 R0, R4 ;  /* 0x0000000400007245 */ /* 0x004fc80000201400 */
[----:B------:R-:W-:-:S04]  /*3700*/  F2FP.BF16.F32.PACK_AB R0, RZ, R0 ;  /* 0x00000000ff00723e */ /* 0x000fc800000010ff */
[----:B------:R-:W-:Y:S01]  /*3710*/  PRMT R18, R0, 0x7610, R18 ;  /* 0x0000761000127816 */ /* 0x000fe20000000012 */
[----:B------:R-:W-:Y:S06]  /*3720*/  BRA `(.L_x_392) ;  /* 0x0000000c00887947 */ /* 0x000fec0003800000 */
.L_x_398:
[----:B------:R-:W2:Y:S02]  /*3730*/  LDG.E.U16 R4, desc[UR36][R4.64] ;  /* 0x0000002404047981 */ /* 0x000ea4000c1e1500 */
[----:B--2---:R-:W0:Y:S02]  /*3740*/  I2F.S16 R0, R4 ;  /* 0x0000000400007306 */ /* 0x004e240000101400 */
[----:B0-----:R-:W-:-:S04]  /*3750*/  F2FP.BF16.F32.PACK_AB R0, RZ, R0 ;  /* 0x00000000ff00723e */ /* 0x001fc800000010ff */
[----:B------:R-:W-:Y:S01]  /*3760*/  PRMT R18, R0, 0x7610, R18 ;  /* 0x0000761000127816 */ /* 0x000fe20000000012 */
[----:B------:R-:W-:Y:S06]  /*3770*/  BRA `(.L_x_392) ;  /* 0x0000000c00747947 */ /* 0x000fec0003800000 */
.L_x_394:
        /* <DEDUP_REMOVED lines=9> */
.L_x_401:
[----:B------:R-:W2:Y:S02]  /*3810*/  LDG.E.U16 R0, desc[UR36][R4.64] ;  /* 0x0000002404007981 */ /* 0x000ea4000c1e1500 */
[----:B--2---:R-:W-:-:S05]  /*3820*/  HADD2.F32 R0, -RZ, R0.H0_H0 ;  /* 0x20000000ff007230 */ /* 0x004fca0000004100 */
[----:B------:R-:W-:-:S04]  /*3830*/  F2FP.BF16.F32.PACK_AB R0, RZ, R0 ;  /* 0x00000000ff00723e */ /* 0x000fc800000010ff */
[----:B------:R-:W-:Y:S01]  /*3840*/  PRMT R18, R0, 0x7610, R18 ;  /* 0x0000761000127816 */ /* 0x000fe20000000012 */
[----:B------:R-:W-:Y:S06]  /*3850*/  BRA `(.L_x_392) ;  /* 0x0000000c003c7947 */ /* 0x000fec0003800000 */
.L_x_400:
        /* <DEDUP_REMOVED lines=9> */
.L_x_403:
[----:B------:R-:W2:Y:S02]  /*38f0*/  LDG.E.U16 R4, desc[UR36][R4.64] ;  /* 0x0000002404047981 */ /* 0x000ea4000c1e1500 */
[----:B--2---:R-:W-:-:S05]  /*3900*/  HADD2.F32 R0, -RZ, R4.H0_H0 ;  /* 0x20000004ff007230 */ /* 0x004fca0000004100 */
[----:B------:R-:W-:-:S04]  /*3910*/  F2FP.BF16.F32.PACK_AB R0, RZ, R0 ;  /* 0x00000000ff00723e */ /* 0x000fc800000010ff */
[----:B------:R-:W-:Y:S01]  /*3920*/  PRMT R18, R0, 0x7610, R18 ;  /* 0x0000761000127816 */ /* 0x000fe20000000012 */
[----:B------:R-:W-:Y:S06]  /*3930*/  BRA `(.L_x_392) ;  /* 0x0000000c00047947 */ /* 0x000fec0003800000 */
.L_x_402:
        /* <DEDUP_REMOVED lines=9> */
.L_x_393:
        /* <DEDUP_REMOVED lines=14> */
.L_x_406:
        /* <DEDUP_REMOVED lines=9> */
.L_x_405:
        /* <DEDUP_REMOVED lines=28> */
.L_x_408:
        /* <DEDUP_REMOVED lines=15> */
.L_x_407:
[----:B------:R1:W5:Y:S01]  /*3df0*/  LDG.E.U16 R18, desc[UR36][R4.64] ;  /* 0x0000002404127981 */ /* 0x000362000c1e1500 */
[----:B------:R-:W-:Y:S05]  /*3e00*/  BRA `(.L_x_392) ;  /* 0x0000000400d07947 */ /* 0x000fea0003800000 */
.L_x_404:
        /* <DEDUP_REMOVED lines=13> */
.L_x_411:
        /* <DEDUP_REMOVED lines=21> */
.L_x_415:
[----:B------:R-:W-:Y:S05]  /*4030*/  BSYNC B1 ;  /* 0x0000000000017941 */ /* 0x000fea0003800000 */
.L_x_414:
[----:B------:R-:W-:Y:S01]  /*4040*/  LEA R5, R0, 0x3b800000, 0x17 ;  /* 0x3b80000000057811 */ /* 0x000fe200078eb8ff */
[----:B------:R-:W-:-:S05]  /*4050*/  IMAD.SHL.U32 R0, R3, 0x100000, RZ ;  /* 0x0010000003007824 */ /* 0x000fca00078e00ff */
[----:B------:R-:W-:-:S07]  /*4060*/  LOP3.LUT R0, R5, R0, R6, 0xfe, !PT ;  /* 0x0000000005007212 */ /* 0x000fce00078efe06 */
.L_x_413:
[----:B------:R-:W-:Y:S05]  /*4070*/  BSYNC B0 ;  /* 0x0000000000007941 */ /* 0x000fea0003800000 */
.L_x_412:
[----:B------:R-:W-:-:S04]  /*4080*/  F2FP.BF16.F32.PACK_AB R0, RZ, R0 ;  /* 0x00000000ff00723e */ /* 0x000fc800000010ff */
[----:B------:R-:W-:Y:S01]  /*4090*/  PRMT R18, R0, 0x7610, R18 ;  /* 0x0000761000127816 */ /* 0x000fe20000000012 */
[----:B------:R-:W-:Y:S06]  /*40a0*/  BRA `(.L_x_392) ;  /* 0x0000000400287947 */ /* 0x000fec0003800000 */
.L_x_410:
        /* <DEDUP_REMOVED lines=21> */
.L_x_419:
[----:B------:R-:W-:Y:S05]  /*4200*/  BSYNC B1 ;  /* 0x0000000000017941 */ /* 0x000fea0003800000 */
.L_x_418:
[----:B------:R-:W-:Y:S01]  /*4210*/  LEA R5, R0, 0x37800000, 0x17 ;  /* 0x3780000000057811 */ /* 0x000fe200078eb8ff */
[----:B------:R-:W-:-:S05]  /*4220*/  IMAD.SHL.U32 R0, R3, 0x200000, RZ ;  /* 0x0020000003007824 */ /* 0x000fca00078e00ff */
[----:B------:R-:W-:-:S07]  /*4230*/  LOP3.LUT R0, R5, R0, R6, 0xfe, !PT ;  /* 0x0000000005007212 */ /* 0x000fce00078efe06 */
.L_x_417:
[----:B------:R-:W-:Y:S05]  /*4240*/  BSYNC B0 ;  /* 0x0000000000007941 */ /* 0x000fea0003800000 */
.L_x_416:
[----:B------:R-:W-:-:S04]  /*4250*/  F2FP.BF16.F32.PACK_AB R0, RZ, R0 ;  /* 0x00000000ff00723e */ /* 0x000fc800000010ff */
[----:B------:R-:W-:Y:S01]  /*4260*/  PRMT R18, R0, 0x7610, R18 ;  /* 0x0000761000127816 */ /* 0x000fe20000000012 */
[----:B------:R-:W-:Y:S06]  /*4270*/  BRA `(.L_x_392) ;  /* 0x0000000000b47947 */ /* 0x000fec0003800000 */
.L_x_409:
        /* <DEDUP_REMOVED lines=14> */
.L_x_423:
[----:B------:R-:W-:Y:S05]  /*4360*/  BSYNC B0 ;  /* 0x0000000000007941 */ /* 0x000fea0003800000 */
.L_x_422:
[----:B------:R-:W-:-:S04]  /*4370*/  F2FP.BF16.F32.PACK_AB R0, RZ, R0 ;  /* 0x00000000ff00723e */ /* 0x000fc800000010ff */
[----:B------:R-:W-:Y:S01]  /*4380*/  PRMT R18, R0, 0x7610, R18 ;  /* 0x0000761000127816 */ /* 0x000fe20000000012 */
[----:B------:R-:W-:Y:S06]  /*4390*/  BRA `(.L_x_392) ;  /* 0x00000000006c7947 */ /* 0x000fec0003800000 */
.L_x_397:
        /* <DEDUP_REMOVED lines=16> */
.L_x_424:
[----:B------:R-:W-:Y:S01]  /*44a0*/  PRMT R18, RZ, 0x7610, R18 ;  /* 0x00007610ff127816 */ /* 0x000fe20000000012 */
[----:B------:R-:W-:Y:S06]  /*44b0*/  BRA `(.L_x_392) ;  /* 0x0000000000247947 */ /* 0x000fec0003800000 */
.L_x_421:
[----:B------:R-:W2:Y:S02]  /*44c0*/  LDG.E.64 R4, desc[UR36][R4.64] ;  /* 0x0000002404047981 */ /* 0x000ea4000c1e1b00 */
[----:B--2---:R-:W0:Y:S02]  /*44d0*/  I2F.U64 R0, R4 ;  /* 0x0000000400007312 */ /* 0x004e240000301000 */
[----:B0-----:R-:W-:-:S04]  /*44e0*/  F2FP.BF16.F32.PACK_AB R0, RZ, R0 ;  /* 0x00000000ff00723e */ /* 0x001fc800000010ff */
[----:B------:R-:W-:Y:S01]  /*44f0*/  PRMT R18, R0, 0x7610, R18 ;  /* 0x0000761000127816 */ /* 0x000fe20000000012 */
[----:B------:R-:W-:Y:S06]  /*4500*/  BRA `(.L_x_392) ;  /* 0x0000000000107947 */ /* 0x000fec0003800000 */
.L_x_420:
[----:B------:R-:W2:Y:S02]  /*4510*/  LDG.E R4, desc[UR36][R4.64] ;  /* 0x0000002404047981 */ /* 0x000ea4000c1e1900 */
[----:B--2---:R-:W-:-:S04]  /*4520*/  I2FP.F32.U32 R0, R4 ;  /* 0x0000000400007245 */ /* 0x004fc80000201000 */
[----:B------:R-:W-:-:S04]  /*4530*/  F2FP.BF16.F32.PACK_AB R0, RZ, R0 ;  /* 0x00000000ff00723e */ /* 0x000fc800000010ff */
[----:B------:R-:W-:-:S07]  /*4540*/  PRMT R18, R0, 0x7610, R18 ;  /* 0x0000761000127816 */ /* 0x000fce0000000012 */
.L_x_392:
[----:B------:R-:W-:Y:S05]  /*4550*/  BSYNC B6 ;  /* 0x0000000000067941 */ /* 0x000fea0003800000 */
.L_x_391:
[----:B------:R-:W2:Y:S01]  /*4560*/  S2R R25, SR_TID.X ;  /* 0x0000000000197919 */ /* 0x000ea20000002100 */
[----:B------:R-:W-:Y:S01]  /*4570*/  BSSY B0, `(.L_x_425) ;  /* 0x0000030000007945 */ /* 0x000fe20003800000 */
[----:B--2---:R-:W-:-:S13]  /*4580*/  ISETP.GE.AND P0, PT, R25, R16, PT ;  /* 0x000000101900720c */ /* 0x004fda0003f06270 */
[----:B------:R-:W-:Y:S05]  /*4590*/  @P0 BRA `(.L_x_426) ;  /* 0x0000000000b40947 */ /* 0x000fea0003800000 */
[----:B-----5:R-:W-:Y:S01]  /*45a0*/  IMAD.U32 R19, R19, 0x10000, RZ ;  /* 0x0001000013137824 */ /* 0x020fe200078e00ff */
[----:B------:R-:W-:Y:S01]  /*45b0*/  BSSY B1, `(.L_x_427) ;  /* 0x0000026000017945 */ /* 0x000fe20003800000 */
[----:B------:R-:W-:Y:S02]  /*45c0*/  IMAD.MOV.U32 R7, RZ, RZ, 0x3e800000 ;  /* 0x3e800000ff077424 */ /* 0x000fe400078e00ff */
[C---:B------:R-:W-:Y:S01]  /*45d0*/  FFMA.FTZ R3, R19.reuse, R19, 1 ;  /* 0x3f80000013037423 */ /* 0x040fe20000010013 */
[----:B------:R-:W-:-:S03]  /*45e0*/  FSETP.GT.FTZ.AND P1, PT, |R19|, 8388608, PT ;  /* 0x4b0000001300780b */ /* 0x000fc60003f34200 */
[----:B------:R-:W0:Y:S02]  /*45f0*/  MUFU.RSQ R0, R3 ;  /* 0x0000000300007308 */ /* 0x000e240000001400 */
[----:B01----:R-:W-:Y:S01]  /*4600*/  FFMA.FTZ R4, R3, R0, 1 ;  /* 0x3f80000003047423 */ /* 0x003fe20000010000 */
[----:B------:R-:W-:-:S05]  /*4610*/  FADD.FTZ R0, |R19|, -RZ ;  /* 0x800000ff13007221 */ /* 0x000fca0000010200 */
[----:B------:R-:W0:Y:S02]  /*4620*/  MUFU.RCP R4, R4 ;  /* 0x0000000400047308 */ /* 0x000e240000001000 */
[----:B0-----:R-:W-:Y:S01]  /*4630*/  FMUL.FTZ R6, |R19|, R4 ;  /* 0x0000000413067220 */ /* 0x001fe20000410200 */
[----:B------:R-:W-:-:S03]  /*4640*/  IMAD.MOV.U32 R4, RZ, RZ, 0x3d39bf78 ;  /* 0x3d39bf78ff047424 */ /* 0x000fc600078e00ff */
        /* <DEDUP_REMOVED lines=10> */
[----:B------:R-:W-:-:S04]  /*46f0*/  FADD.FTZ R3, R3, R6 ;  /* 0x0000000603037221 */ /* 0x000fc80000010000 */
        /* <DEDUP_REMOVED lines=17> */
.L_x_428:
[----:B------:R-:W-:Y:S05]  /*4810*/  BSYNC B1 ;  /* 0x0000000000017941 */ /* 0x000fea0003800000 */
.L_x_427:
[----:B------:R-:W-:Y:S01]  /*4820*/  @P1 FADD.FTZ R4, R4, 0.69314718246459960938 ;  /* 0x3f31721804041421 */ /* 0x000fe20000010000 */
[----:B------:R-:W-:-:S04]  /*4830*/  FSETP.GTU.FTZ.AND P1, PT, |R19|, +INF , PT ;  /* 0x7f8000001300780b */ /* 0x000fc80003f3c200 */
[----:B------:R-:W-:-:S04]  /*4840*/  LOP3.LUT R19, R4, 0x80000000, R19, 0xb8, !PT ;  /* 0x8000000004137812 */ /* 0x000fc800078eb813 */
[----:B------:R-:W-:-:S06]  /*4850*/  FSEL R3, R19, R4, !P1 ;  /* 0x0000000413037208 */ /* 0x000fcc0004800000 */
[----:B------:R-:W2:Y:S02]  /*4860*/  F2F.BF16.F32 R3, R3 ;  /* 0x0000000300037304 */ /* 0x000ea40000202000 */
.L_x_426:
[----:B------:R-:W-:Y:S05]  /*4870*/  BSYNC B0 ;  /* 0x0000000000007941 */ /* 0x000fea0003800000 */
.L_x_425:
[----:B------:R-:W-:Y:S01]  /*4880*/  VIADD R23, R25, 0x80 ;  /* 0x0000008019177836 */ /* 0x000fe20000000000 */
[----:B------:R-:W-:Y:S04]  /*4890*/  BSSY B0, `(.L_x_429) ;  /* 0x0000030000007945 */ /* 0x000fe80003800000 */
[----:B------:R-:W-:-:S13]  /*48a0*/  ISETP.GE.AND P1, PT, R23, R16, PT ;  /* 0x000000101700720c */ /* 0x000fda0003f26270 */
[----:B------:R-:W-:Y:S05]  /*48b0*/  @P1 BRA `(.L_x_430) ;  /* 0x0000000000b41947 */ /* 0x000fea0003800000 */
[----:B-----5:R-:W-:Y:S01]  /*48c0*/  IMAD.U32 R17, R17, 0x10000, RZ ;  /* 0x0001000011117824 */ /* 0x020fe200078e00ff */
[----:B------:R-:W-:Y:S01]  /*48d0*/  BSSY B1, `(.L_x_431) ;  /* 0x0000026000017945 */ /* 0x000fe20003800000 */
[----:B------:R-:W-:Y:S02]  /*48e0*/  IMAD.MOV.U32 R9, RZ, RZ, 0x3e800000 ;  /* 0x3e800000ff097424 */ /* 0x000fe400078e00ff */
[C---:B01----:R-:W-:Y:S01]  /*48f0*/  FFMA.FTZ R4, R17.reuse, R17, 1 ;  /* 0x3f80000011047423 */ /* 0x043fe20000010011 */
[C---:B------:R-:W-:Y:S01]  /*4900*/  FSETP.GT.FTZ.AND P1, PT, |R17|.reuse, 8388608, PT ;  /* 0x4b0000001100780b */ /* 0x040fe20003f34200 */
[----:B------:R-:W-:Y:S02]  /*4910*/  FADD.FTZ R0, |R17|, -RZ ;  /* 0x800000ff11007221 */ /* 0x000fe40000010200 */
[----:B------:R-:W0:Y:S02]  /*4920*/  MUFU.RSQ R5, R4 ;  /* 0x0000000400057308 */ /* 0x000e240000001400 */
[----:B0-----:R-:W-:-:S06]  /*4930*/  FFMA.FTZ R5, R4, R5, 1 ;  /* 0x3f80000004057423 */ /* 0x001fcc0000010005 */
[----:B------:R-:W0:Y:S02]  /*4940*/  MUFU.RCP R6, R5 ;  /* 0x0000000500067308 */ /* 0x000e240000001000 */
[----:B0-----:R-:W-:-:S04]  /*4950*/  FMUL.FTZ R6, |R17|, R6 ;  /* 0x0000000611067220 */ /* 0x001fc80000410200 */
        /* <DEDUP_REMOVED lines=8> */
[----:B------:R-:W-:Y:S01]  /*49e0*/  FFMA.FTZ R5, R6, R9, -1 ;  /* 0xbf80000006057423 */ /* 0x000fe20000010009 */
[----:B------:R-:W-:Y:S02]  /*49f0*/  IMAD.MOV.U32 R9, RZ, RZ, 0x3d39bf78 ;  /* 0x3d39bf78ff097424 */ /* 0x000fe400078e00ff */
[----:B------:R-:W-:Y:S01]  /*4a00*/  FMUL.FTZ R7, R7, 1.1920928955078125e-07 ;  /* 0x3400000007077820 */ /* 0x000fe20000410000 */
        /* <DEDUP_REMOVED lines=18> */
.L_x_432:
[----:B------:R-:W-:Y:S05]  /*4b30*/  BSYNC B1 ;  /* 0x0000000000017941 */ /* 0x000fea0003800000 */
.L_x_431:
[----:B------:R-:W-:Y:S01]  /*4b40*/  @P1 FADD.FTZ R4, R4, 0.69314718246459960938 ;  /* 0x3f31721804041421 */ /* 0x000fe20000010000 */
[----:B------:R-:W-:-:S04]  /*4b50*/  FSETP.GTU.FTZ.AND P1, PT, |R17|, +INF , PT ;  /* 0x7f8000001100780b */ /* 0x000fc80003f3c200 */
[----:B------:R-:W-:-:S04]  /*4b60*/  LOP3.LUT R17, R4, 0x80000000, R17, 0xb8, !PT ;  /* 0x8000000004117812 */ /* 0x000fc800078eb811 */
[----:B------:R-:W-:-:S04]  /*4b70*/  FSEL R17, R17, R4, !P1 ;  /* 0x0000000411117208 */ /* 0x000fc80004800000 */
[----:B------:R3:W4:Y:S03]  /*4b80*/  F2F.BF16.F32 R22, R17 ;  /* 0x0000001100167304 */ /* 0x0007260000202000 */
.L_x_430:
[----:B------:R-:W-:Y:S05]  /*4b90*/  BSYNC B0 ;  /* 0x0000000000007941 */ /* 0x000fea0003800000 */
.L_x_429:
[----:B01----:R-:W-:Y:S01]  /*4ba0*/  VIADD R5, R25, 0x100 ;  /* 0x0000010019057836 */ /* 0x003fe20000000000 */
[----:B------:R-:W-:Y:S04]  /*4bb0*/  BSSY B0, `(.L_x_433) ;  /* 0x0000030000007945 */ /* 0x000fe80003800000 */
[----:B------:R-:W-:-:S13]  /*4bc0*/  ISETP.GE.AND P1, PT, R5, R16, PT ;  /* 0x000000100500720c */ /* 0x000fda0003f26270 */
[----:B------:R-:W-:Y:S05]  /*4bd0*/  @P1 BRA `(.L_x_434) ;  /* 0x0000000000b41947 */ /* 0x000fea0003800000 */
[----:B-----5:R-:W-:Y:S01]  /*4be0*/  IMAD.U32 R24, R24, 0x10000, RZ ;  /* 0x0001000018187824 */ /* 0x020fe200078e00ff */
[----:B------:R-:W-:Y:S01]  /*4bf0*/  BSSY B1, `(.L_x_435) ;  /* 0x0000026000017945 */ /* 0x000fe20003800000 */
[----:B------:R-:W-:Y:S02]  /*4c00*/  IMAD.MOV.U32 R9, RZ, RZ, 0x3e800000 ;  /* 0x3e800000ff097424 */ /* 0x000fe400078e00ff */
[C---:B------:R-:W-:Y:S01]  /*4c10*/  FFMA.FTZ R4, R24.reuse, R24, 1 ;  /* 0x3f80000018047423 */ /* 0x040fe20000010018 */
        /* <DEDUP_REMOVED lines=35> */
.L_x_436:
[----:B------:R-:W-:Y:S05]  /*4e50*/  BSYNC B1 ;  /* 0x0000000000017941 */ /* 0x000fea0003800000 */
.L_x_435:
[----:B------:R-:W-:Y:S01]  /*4e60*/  @P1 FADD.FTZ R4, R4, 0.69314718246459960938 ;  /* 0x3f31721804041421 */ /* 0x000fe20000010000 */
[----:B------:R-:W-:-:S04]  /*4e70*/  FSETP.GTU.FTZ.AND P1, PT, |R24|, +INF , PT ;  /* 0x7f8000001800780b */ /* 0x000fc80003f3c200 */
[----:B------:R-:W-:-:S04]  /*4e80*/  LOP3.LUT R24, R4, 0x80000000, R24, 0xb8, !PT ;  /* 0x8000000004187812 */ /* 0x000fc800078eb818 */
[----:B---3--:R-:W-:-:S06]  /*4e90*/  FSEL R17, R24, R4, !P1 ;  /* 0x0000000418117208 */ /* 0x008fcc0004800000 */
[----:B------:R-:W0:Y:S02]  /*4ea0*/  F2F.BF16.F32 R17, R17 ;  /* 0x0000001100117304 */ /* 0x000e240000202000 */
.L_x_434:
[----:B------:R-:W-:Y:S05]  /*4eb0*/  BSYNC B0 ;  /* 0x0000000000007941 */ /* 0x000fea0003800000 */
.L_x_433:
[----:B------:R-:W-:Y:S01]  /*4ec0*/  VIADD R5, R25, 0x180 ;  /* 0x0000018019057836 */ /* 0x000fe20000000000 */
        /* <DEDUP_REMOVED lines=9> */
[----:B------:R-:W1:Y:S02]  /*4f60*/  MUFU.RSQ R5, R4 ;  /* 0x0000000400057308 */ /* 0x000e640000001400 */
[----:B-1----:R-:W-:-:S06]  /*4f70*/  FFMA.FTZ R5, R4, R5, 1 ;  /* 0x3f80000004057423 */ /* 0x002fcc0000010005 */
[----:B------:R-:W1:Y:S02]  /*4f80*/  MUFU.RCP R5, R5 ;  /* 0x0000000500057308 */ /* 0x000e640000001000 */
        /* <DEDUP_REMOVED lines=30> */
.L_x_440:
[----:B------:R-:W-:Y:S05]  /*5170*/  BSYNC B1 ;  /* 0x0000000000017941 */ /* 0x000fea0003800000 */
.L_x_439:
[----:B------:R-:W-:Y:S01]  /*5180*/  @P1 FADD.FTZ R4, R4, 0.69314718246459960938 ;  /* 0x3f31721804041421 */ /* 0x000fe20000010000 */
[----:B------:R-:W-:-:S04]  /*5190*/  FSETP.GTU.FTZ.AND P1, PT, |R18|, +INF , PT ;  /* 0x7f8000001200780b */ /* 0x000fc80003f3c200 */
[----:B------:R-:W-:-:S04]  /*51a0*/  LOP3.LUT R18, R4, 0x80000000, R18, 0xb8, !PT ;  /* 0x8000000004127812 */ /* 0x000fc800078eb812 */
[----:B------:R-:W-:-:S06]  /*51b0*/  FSEL R18, R18, R4, !P1 ;  /* 0x0000000412127208 */ /* 0x000fcc0004800000 */
[----:B------:R-:W1:Y:S02]  /*51c0*/  F2F.BF16.F32 R18, R18 ;  /* 0x0000001200127304 */ /* 0x000e640000202000 */
.L_x_438:
[----:B------:R-:W-:Y:S05]  /*51d0*/  BSYNC B0 ;  /* 0x0000000000007941 */ /* 0x000fea0003800000 */
.L_x_437:
[----:B-----5:R-:W0:Y:S01]  /*51e0*/  LDC.U8 R19, c[0x0][0x234] ;  /* 0x00008d00ff137b82 */ /* 0x020e220000000000 */
[----:B------:R-:W-:Y:S04]  /*51f0*/  BSSY B6, `(.L_x_441) ;  /* 0x0000112000067945 */ /* 0x000fe80003800000 */
[----:B------:R-:W-:Y:S05]  /*5200*/  @P0 BRA `(.L_x_442) ;  /* 0x0000001000400947 */ /* 0x000fea0003800000 */
[----:B------:R-:W5:Y:S01]  /*5210*/  LDC.64 R8, c[0x0][0x218] ;  /* 0x00008600ff087b82 */ /* 0x000f620000000a00 */
[----:B0-----:R-:W-:Y:S01]  /*5220*/  PRMT R0, R19, 0x9910, RZ ;  /* 0x0000991013007816 */ /* 0x001fe200000000ff */
[----:B------:R-:W-:Y:S01]  /*5230*/  IMAD R25, R2, 0x200, R25 ;  /* 0x0000020002197824 */ /* 0x000fe200078e0219 */
[----:B------:R-:W-:Y:S02]  /*5240*/  ULDC UR4, c[0x0][0x238] ;  /* 0x00008e0000047ab9 */ /* 0x000fe40000000800 */
[----:B------:R-:W-:Y:S01]  /*5250*/  ISETP.GT.AND P0, PT, R0, 0x9, PT ;  /* 0x000000090000780c */ /* 0x000fe20003f04270 */
[----:B------:R-:W-:-:S05]  /*5260*/  IMAD R25, R25, UR4, RZ ;  /* 0x0000000419197c24 */ /* 0x000fca000f8e02ff */
[----:B-----5:R-:W-:-:S05]  /*5270*/  IADD3 R8, P1, R25, R8, RZ ;  /* 0x0000000819087210 */ /* 0x020fca0007f3e0ff */
        /* <DEDUP_REMOVED lines=10> */
[----:B--2---:R-:W-:Y:S02]  /*5320*/  IMAD.U32 R3, R3, 0x10000, RZ ;  /* 0x0001000003037824 */ /* 0x004fe400078e00ff */
[----:B------:R-:W-:-:S04]  /*5330*/  IMAD.MOV.U32 R25, RZ, RZ, R23 ;  /* 0x000000ffff197224 */ /* 0x000fc800078e0017 */
[----:B------:R-:W0:Y:S02]  /*5340*/  F2I.FTZ.TRUNC.NTZ R3, R3 ;  /* 0x0000000300037305 */ /* 0x000e24000021f100 */
[----:B0-----:R0:W-:Y:S01]  /*5350*/  STG.E.U8 desc[UR36][R8.64], R3 ;  /* 0x0000000308007986 */ /* 0x0011e2000c101124 */
[----:B------:R-:W-:Y:S05]  /*5360*/  BRA `(.L_x_442) ;  /* 0x0000000c00e87947 */ /* 0x000fea0003800000 */
.L_x_446:
[----:B--2---:R-:W-:Y:S02]  /*5370*/  IMAD.U32 R5, R3, 0x10000, RZ ;  /* 0x0001000003057824 */ /* 0x004fe400078e00ff */
[----:B------:R-:W-:-:S04]  /*5380*/  IMAD.MOV.U32 R25, RZ, RZ, R23 ;  /* 0x000000ffff197224 */ /* 0x000fc800078e0017 */
[----:B------:R-:W0:Y:S02]  /*5390*/  F2I.S64.TRUNC R4, R5 ;  /* 0x0000000500047311 */ /* 0x000e24000020d900 */
[----:B0-----:R0:W-:Y:S01]  /*53a0*/  STG.E.U8 desc[UR36][R8.64], R4 ;  /* 0x0000000408007986 */ /* 0x0011e2000c101124 */
[----:B------:R-:W-:Y:S05]  /*53b0*/  BRA `(.L_x_442) ;  /* 0x0000000c00d47947 */ /* 0x000fea0003800000 */
.L_x_445:
[----:B------:R-:W-:-:S13]  /*53c0*/  ISETP.NE.AND P0, PT, R0, 0x2, PT ;  /* 0x000000020000780c */ /* 0x000fda0003f05270 */
[----:B------:R-:W-:Y:S05]  /*53d0*/  @!P0 BRA `(.L_x_448) ;  /* 0x0000000000388947 */ /* 0x000fea0003800000 */
[----:B------:R-:W-:-:S13]  /*53e0*/  ISETP.NE.AND P0, PT, R0, 0x3, PT ;  /* 0x000000030000780c */ /* 0x000fda0003f05270 */
[----:B------:R-:W-:Y:S05]  /*53f0*/  @!P0 BRA `(.L_x_449) ;  /* 0x00000000001c8947 */ /* 0x000fea0003800000 */
[----:B------:R-:W-:-:S13]  /*5400*/  ISETP.NE.AND P0, PT, R0, 0x4, PT ;  /* 0x000000040000780c */ /* 0x000fda0003f05270 */
[----:B------:R-:W-:Y:S05]  /*5410*/  @P0 BRA `(.L_x_447) ;  /* 0x0000000c00500947 */ /* 0x000fea0003800000 */
[----:B--2---:R-:W-:Y:S02]  /*5420*/  IMAD.U32 R4, R3, 0x10000, RZ ;  /* 0x0001000003047824 */ /* 0x004fe400078e00ff */
[----:B------:R-:W-:-:S04]  /*5430*/  IMAD.MOV.U32 R25, RZ, RZ, R23 ;  /* 0x000000ffff197224 */ /* 0x000fc800078e0017 */
[----:B------:R-:W0:Y:S02]  /*5440*/  F2I.S64.TRUNC R4, R4 ;  /* 0x0000000400047311 */ /* 0x000e24000020d900 */
[----:B0-----:R0:W-:Y:S01]  /*5450*/  STG.E.64 desc[UR36][R8.64], R4 ;  /* 0x0000000408007986 */ /* 0x0011e2000c101b24 */
[----:B------:R-:W-:Y:S05]  /*5460*/  BRA `(.L_x_442) ;  /* 0x0000000c00a87947 */ /* 0x000fea0003800000 */
.L_x_449:
[----:B--2---:R-:W-:Y:S02]  /*5470*/  IMAD.U32 R3, R3, 0x10000, RZ ;  /* 0x0001000003037824 */ /* 0x004fe400078e00ff */
[----:B------:R-:W-:-:S04]  /*5480*/  IMAD.MOV.U32 R25, RZ, RZ, R23 ;  /* 0x000000ffff197224 */ /* 0x000fc800078e0017 */
[----:B------:R-:W0:Y:S02]  /*5490*/  F2I.FTZ.TRUNC.NTZ R3, R3 ;  /* 0x0000000300037305 */ /* 0x000e24000021f100 */
[----:B0-----:R0:W-:Y:S01]  /*54a0*/  STG.E desc[UR36][R8.64], R3 ;  /* 0x0000000308007986 */ /* 0x0011e2000c101924 */
[----:B------:R-:W-:Y:S05]  /*54b0*/  BRA `(.L_x_442) ;  /* 0x0000000c00947947 */ /* 0x000fea0003800000 */
.L_x_448:
[----:B--2---:R-:W-:Y:S02]  /*54c0*/  IMAD.U32 R3, R3, 0x10000, RZ ;  /* 0x0001000003037824 */ /* 0x004fe400078e00ff */
[----:B------:R-:W-:-:S04]  /*54d0*/  IMAD.MOV.U32 R25, RZ, RZ, R23 ;  /* 0x000000ffff197224 */ /* 0x000fc800078e0017 */
[----:B------:R-:W0:Y:S02]  /*54e0*/  F2I.FTZ.TRUNC.NTZ R3, R3 ;  /* 0x0000000300037305 */ /* 0x000e24000021f100 */
[----:B0-----:R0:W-:Y:S01]  /*54f0*/  STG.E.U16 desc[UR36][R8.64], R3 ;  /* 0x0000000308007986 */ /* 0x0011e2000c101524 */
[----:B------:R-:W-:Y:S05]  /*5500*/  BRA `(.L_x_442) ;  /* 0x0000000c00807947 */ /* 0x000fea0003800000 */
.L_x_444:
[----:B------:R-:W-:-:S13]  /*5510*/  ISETP.GT.AND P0, PT, R0, 0x6, PT ;  /* 0x000000060000780c */ /* 0x000fda0003f04270 */
[----:B------:R-:W-:Y:S05]  /*5520*/  @P0 BRA `(.L_x_450) ;  /* 0x0000000000340947 */ /* 0x000fea0003800000 */
[----:B------:R-:W-:-:S13]  /*5530*/  ISETP.NE.AND P0, PT, R0, 0x5, PT ;  /* 0x000000050000780c */ /* 0x000fda0003f05270 */
[----:B------:R-:W-:Y:S05]  /*5540*/  @!P0 BRA `(.L_x_451) ;  /* 0x0000000000188947 */ /* 0x000fea0003800000 */
[----:B------:R-:W-:-:S13]  /*5550*/  ISETP.NE.AND P0, PT, R0, 0x6, PT ;  /* 0x000000060000780c */ /* 0x000fda0003f05270 */
[----:B------:R-:W-:Y:S05]  /*5560*/  @P0 BRA `(.L_x_447) ;  /* 0x0000000800fc0947 */ /* 0x000fea0003800000 */
[----:B--2---:R-:W-:Y:S02]  /*5570*/  IMAD.U32 R3, R3, 0x10000, RZ ;  /* 0x0001000003037824 */ /* 0x004fe400078e00ff */
[----:B------:R-:W-:-:S03]  /*5580*/  IMAD.MOV.U32 R25, RZ, RZ, R23 ;  /* 0x000000ffff197224 */ /* 0x000fc600078e0017 */
[----:B------:R0:W-:Y:S01]  /*5590*/  STG.E desc[UR36][R8.64], R3 ;  /* 0x0000000308007986 */ /* 0x0001e2000c101924 */
[----:B------:R-:W-:Y:S05]  /*55a0*/  BRA `(.L_x_442) ;  /* 0x0000000c00587947 */ /* 0x000fea0003800000 */
.L_x_451:
[----:B--2---:R-:W-:Y:S02]  /*55b0*/  IMAD.U32 R0, R3, 0x10000, RZ ;  /* 0x0001000003007824 */ /* 0x004fe400078e00ff */
[----:B------:R-:W-:-:S03]  /*55c0*/  IMAD.MOV.U32 R25, RZ, RZ, R23 ;  /* 0x000000ffff197224 */ /* 0x000fc600078e0017 */
[----:B------:R-:W-:-:S05]  /*55d0*/  F2FP.F16.F32.PACK_AB R0, RZ, R0 ;  /* 0x00000000ff00723e */ /* 0x000fca00000000ff */
[----:B------:R0:W-:Y:S01]  /*55e0*/  STG.E.U16 desc[UR36][R8.64], R0 ;  /* 0x0000000008007986 */ /* 0x0001e2000c101524 */
[----:B------:R-:W-:Y:S05]  /*55f0*/  BRA `(.L_x_442) ;  /* 0x0000000c00447947 */ /* 0x000fea0003800000 */
.L_x_450:
[----:B------:R-:W-:-:S13]  /*5600*/  ISETP.NE.AND P0, PT, R0, 0x7, PT ;  /* 0x000000070000780c */ /* 0x000fda0003f05270 */
[----:B------:R-:W-:Y:S05]  /*5610*/  @!P0 BRA `(.L_x_452) ;  /* 0x00000000003c8947 */ /* 0x000fea0003800000 */
[----:B------:R-:W-:-:S13]  /*5620*/  ISETP.NE.AND P0, PT, R0, 0x8, PT ;  /* 0x000000080000780c */ /* 0x000fda0003f05270 */
[----:B------:R-:W-:Y:S05]  /*5630*/  @!P0 BRA `(.L_x_453) ;  /* 0x00000000001c8947 */ /* 0x000fea0003800000 */
[----:B------:R-:W-:-:S13]  /*5640*/  ISETP.NE.AND P0, PT, R0, 0x9, PT ;  /* 0x000000090000780c */ /* 0x000fda0003f05270 */
[----:B------:R-:W-:Y:S05]  /*5650*/  @P0 BRA `(.L_x_447) ;  /* 0x0000000800c00947 */ /* 0x000fea0003800000 */
[----:B--2---:R-:W-:Y:S02]  /*5660*/  IMAD.U32 R4, R3, 0x10000, RZ ;  /* 0x0001000003047824 */ /* 0x004fe400078e00ff */
[----:B------:R-:W-:Y:S02]  /*5670*/  IMAD.MOV.U32 R5, RZ, RZ, RZ ;  /* 0x000000ffff057224 */ /* 0x000fe400078e00ff */
[----:B------:R-:W-:-:S03]  /*5680*/  IMAD.MOV.U32 R25, RZ, RZ, R23 ;  /* 0x000000ffff197224 */ /* 0x000fc600078e0017 */
[----:B------:R0:W-:Y:S01]  /*5690*/  STG.E.64 desc[UR36][R8.64], R4 ;  /* 0x0000000408007986 */ /* 0x0001e2000c101b24 */
[----:B------:R-:W-:Y:S05]  /*56a0*/  BRA `(.L_x_442) ;  /* 0x0000000c00187947 */ /* 0x000fea0003800000 */
.L_x_453:
[----:B--2---:R-:W-:Y:S02]  /*56b0*/  IMAD.U32 R3, R3, 0x10000, RZ ;  /* 0x0001000003037824 */ /* 0x004fe400078e00ff */
[----:B------:R-:W-:-:S03]  /*56c0*/  IMAD.MOV.U32 R25, RZ, RZ, R23 ;  /* 0x000000ffff197224 */ /* 0x000fc600078e0017 */
[----:B------:R-:W-:-:S04]  /*56d0*/  F2FP.F16.F32.PACK_AB R3, RZ, R3 ;  /* 0x00000003ff03723e */ /* 0x000fc800000000ff */
[----:B------:R-:W-:-:S05]  /*56e0*/  PRMT R3, R3, 0x5410, RZ ;  /* 0x0000541003037816 */ /* 0x000fca00000000ff */
[----:B------:R0:W-:Y:S01]  /*56f0*/  STG.E desc[UR36][R8.64], R3 ;  /* 0x0000000308007986 */ /* 0x0001e2000c101924 */
[----:B------:R-:W-:Y:S05]  /*5700*/  BRA `(.L_x_442) ;  /* 0x0000000c00007947 */ /* 0x000fea0003800000 */
.L_x_452:
[----:B--2---:R-:W-:Y:S02]  /*5710*/  IMAD.U32 R4, R3, 0x10000, RZ ;  /* 0x0001000003047824 */ /* 0x004fe400078e00ff */
[----:B------:R-:W-:Y:S02]  /*5720*/  IMAD.MOV.U32 R25, RZ, RZ, R23 ;  /* 0x000000ffff197224 */ /* 0x000fe400078e0017 */
[----:B------:R-:W-:-:S06]  /*5730*/  FMUL.FTZ R4, R4, 1 ;  /* 0x3f80000004047820 */ /* 0x000fcc0000410000 */
[----:B------:R-:W0:Y:S02]  /*5740*/  F2F.F64.F32 R4, R4 ;  /* 0x0000000400047310 */ /* 0x000e240000201800 */
[----:B0-----:R0:W-:Y:S01]  /*5750*/  STG.E.64 desc[UR36][R8.64], R4 ;  /* 0x0000000408007986 */ /* 0x0011e2000c101b24 */
[----:B------:R-:W-:Y:S05]  /*5760*/  BRA `(.L_x_442) ;  /* 0x0000000800e87947 */ /* 0x000fea0003800000 */
.L_x_443:
        /* <DEDUP_REMOVED lines=10> */
[----:B------:R-:W-:-:S04]  /*5810*/  FSETP.NEU.FTZ.AND P0, PT, R3, RZ, PT ;  /* 0x000000ff0300720b */ /* 0x000fc80003f1d000 */
[----:B------:R-:W-:-:S05]  /*5820*/  SEL R3, RZ, 0x1, !P0 ;  /* 0x00000001ff037807 */ /* 0x000fca0004000000 */
[----:B------:R0:W-:Y:S01]  /*5830*/  STG.E.U8 desc[UR36][R8.64], R3 ;  /* 0x0000000308007986 */ /* 0x0001e2000c101124 */
[----:B------:R-:W-:Y:S05]  /*5840*/  BRA `(.L_x_442) ;  /* 0x0000000800b07947 */ /* 0x000fea0003800000 */
.L_x_456:
[----:B--2---:R-:W-:Y:S01]  /*5850*/  IMAD.U32 R3, R3, 0x10000, RZ ;  /* 0x0001000003037824 */ /* 0x004fe200078e00ff */
[----:B------:R-:W-:Y:S01]  /*5860*/  CS2R R6, SRZ ;  /* 0x0000000000067805 */ /* 0x000fe2000001ff00 */
[----:B------:R-:W-:Y:S02]  /*5870*/  IMAD.MOV.U32 R25, RZ, RZ, R23 ;  /* 0x000000ffff197224 */ /* 0x000fe400078e0017 */
[----:B------:R-:W-:-:S04]  /*5880*/  FMUL.FTZ R3, R3, 1 ;  /* 0x3f80000003037820 */ /* 0x000fc80000410000 */
[----:B------:R-:W0:Y:S02]  /*5890*/  F2F.F64.F32 R4, R3 ;  /* 0x0000000300047310 */ /* 0x000e240000201800 */
[----:B0-----:R0:W-:Y:S01]  /*58a0*/  STG.E.128 desc[UR36][R8.64], R4 ;  /* 0x0000000408007986 */ /* 0x0011e2000c101d24 */
[----:B------:R-:W-:Y:S05]  /*58b0*/  BRA `(.L_x_442) ;  /* 0x0000000800947947 */ /* 0x000fea0003800000 */
.L_x_455:
[----:B------:R-:W-:-:S13]  /*58c0*/  ISETP.NE.AND P0, PT, R0, 0xf, PT ;  /* 0x0000000f0000780c */ /* 0x000fda0003f05270 */
[----:B------:R-:W-:Y:S05]  /*58d0*/  @!P0 BRA `(.L_x_457) ;  /* 0x0000000000bc8947 */ /* 0x000fea0003800000 */
[----:B------:R-:W-:-:S13]  /*58e0*/  ISETP.NE.AND P0, PT, R0, 0x17, PT ;  /* 0x000000170000780c */ /* 0x000fda0003f05270 */
[----:B------:R-:W-:Y:S05]  /*58f0*/  @!P0 BRA `(.L_x_458) ;  /* 0x0000000000588947 */ /* 0x000fea0003800000 */
[----:B------:R-:W-:-:S13]  /*5900*/  ISETP.NE.AND P0, PT, R0, 0x18, PT ;  /* 0x000000180000780c */ /* 0x000fda0003f05270 */
[----:B------:R-:W-:Y:S05]  /*5910*/  @P0 BRA `(.L_x_447) ;  /* 0x0000000800100947 */ /* 0x000fea0003800000 */
[----:B--2---:R-:W-:Y:S01]  /*5920*/  IMAD.U32 R7, R3, 0x10000, RZ ;  /* 0x0001000003077824 */ /* 0x004fe200078e00ff */
        /* <DEDUP_REMOVED lines=14> */
.L_x_460:
[----:B------:R-:W-:Y:S05]  /*5a10*/  BSYNC B0 ;  /* 0x0000000000007941 */ /* 0x000fea0003800000 */
.L_x_459:
[----:B------:R-:W-:Y:S01]  /*5a20*/  LOP3.LUT R5, R0, R5, RZ, 0xfc, !PT ;  /* 0x0000000500057212 */ /* 0x000fe200078efcff */
[----:B------:R-:W-:-:S04]  /*5a30*/  IMAD.MOV.U32 R25, RZ, RZ, R23 ;  /* 0x000000ffff197224 */ /* 0x000fc800078e0017 */
[----:B------:R0:W-:Y:S01]  /*5a40*/  STG.E.U8 desc[UR36][R8.64], R5 ;  /* 0x0000000508007986 */ /* 0x0001e2000c101124 */
[----:B------:R-:W-:Y:S05]  /*5a50*/  BRA `(.L_x_442) ;  /* 0x00000008002c7947 */ /* 0x000fea0003800000 */
.L_x_458:
[----:B--2---:R-:W-:Y:S01]  /*5a60*/  IMAD.U32 R5, R3, 0x10000, RZ ;  /* 0x0001000003057824 */ /* 0x004fe200078e00ff */
        /* <DEDUP_REMOVED lines=12> */
.L_x_462:
[----:B------:R-:W-:Y:S01]  /*5b30*/  IMAD.MOV.U32 R0, RZ, RZ, 0x7f ;  /* 0x0000007fff007424 */ /* 0x000fe200078e00ff */
[----:B------:R-:W-:-:S04]  /*5b40*/  ISETP.GT.U32.AND P0, PT, R3, 0x7f800000, PT ;  /* 0x7f8000000300780c */ /* 0x000fc80003f04070 */
[----:B------:R-:W-:-:S09]  /*5b50*/  SEL R0, R0, 0x7c, P0 ;  /* 0x0000007c00007807 */ /* 0x000fd20000000000 */
.L_x_463:
[----:B------:R-:W-:Y:S05]  /*5b60*/  BSYNC B0 ;  /* 0x0000000000007941 */ /* 0x000fea0003800000 */
.L_x_461:
[----:B------:R-:W-:Y:S01]  /*5b70*/  LOP3.LUT R3, R5, 0x80000000, RZ, 0xc0, !PT ;  /* 0x8000000005037812 */ /* 0x000fe200078ec0ff */
[----:B------:R-:W-:-:S03]  /*5b80*/  IMAD.MOV.U32 R25, RZ, RZ, R23 ;  /* 0x000000ffff197224 */ /* 0x000fc600078e0017 */
[----:B------:R-:W-:-:S04]  /*5b90*/  SHF.R.U32.HI R3, RZ, 0x18, R3 ;  /* 0x00000018ff037819 */ /* 0x000fc80000011603 */
[----:B------:R-:W-:-:S05]  /*5ba0*/  LOP3.LUT R3, R0, R3, RZ, 0xfc, !PT ;  /* 0x0000000300037212 */ /* 0x000fca00078efcff */
[----:B------:R0:W-:Y:S01]  /*5bb0*/  STG.E.U8 desc[UR36][R8.64], R3 ;  /* 0x0000000308007986 */ /* 0x0001e2000c101124 */
[----:B------:R-:W-:Y:S05]  /*5bc0*/  BRA `(.L_x_442) ;  /* 0x0000000400d07947 */ /* 0x000fea0003800000 */
.L_x_457:
[----:B--2---:R0:W-:Y:S01]  /*5bd0*/  STG.E.U16 desc[UR36][R8.64], R3 ;  /* 0x0000000308007986 */ /* 0x0041e2000c101524 */
[----:B------:R-:W-:Y:S01]  /*5be0*/  IMAD.MOV.U32 R25, RZ, RZ, R23 ;  /* 0x000000ffff197224 */ /* 0x000fe200078e0017 */
[----:B------:R-:W-:Y:S06]  /*5bf0*/  BRA `(.L_x_442) ;  /* 0x0000000400c47947 */ /* 0x000fec0003800000 */
.L_x_454:
        /* <DEDUP_REMOVED lines=10> */
[----:B------:R-:W0:Y:S02]  /*5ca0*/  F2I.FTZ.U32.TRUNC.NTZ R3, R3 ;  /* 0x0000000300037305 */ /* 0x000e24000021f000 */
[----:B0-----:R0:W-:Y:S01]  /*5cb0*/  STG.E.U16 desc[UR36][R8.64], R3 ;  /* 0x0000000308007986 */ /* 0x0011e2000c101524 */
[----:B------:R-:W-:Y:S05]  /*5cc0*/  BRA `(.L_x_442) ;  /* 0x0000000400907947 */ /* 0x000fea0003800000 */
.L_x_466:
[----:B--2---:R-:W-:Y:S01]  /*5cd0*/  IMAD.U32 R5, R3, 0x10000, RZ ;  /* 0x0001000003057824 */ /* 0x004fe200078e00ff */
        /* <DEDUP_REMOVED lines=16> */
.L_x_469:
[----:B------:R-:W-:-:S04]  /*5de0*/  LOP3.LUT R3, R5, 0x80000000, RZ, 0xc0, !PT ;  /* 0x8000000005037812 */ /* 0x000fc800078ec0ff */
[----:B------:R-:W-:-:S04]  /*5df0*/  SHF.R.U32.HI R3, RZ, 0x18, R3 ;  /* 0x00000018ff037819 */ /* 0x000fc80000011603 */
[----:B------:R-:W-:-:S04]  /*5e00*/  LOP3.LUT R0, R0, R3, RZ, 0xfc, !PT ;  /* 0x0000000300007212 */ /* 0x000fc800078efcff */
[----:B------:R-:W-:-:S07]  /*5e10*/  PRMT R4, R0, 0x7610, R4 ;  /* 0x0000761000047816 */ /* 0x000fce0000000004 */
.L_x_468:
[----:B------:R-:W-:Y:S05]  /*5e20*/  BSYNC B0 ;  /* 0x0000000000007941 */ /* 0x000fea0003800000 */
.L_x_467:
[----:B------:R0:W-:Y:S01]  /*5e30*/  STG.E.U8 desc[UR36][R8.64], R4 ;  /* 0x0000000408007986 */ /* 0x0001e2000c101124 */
[----:B------:R-:W-:Y:S01]  /*5e40*/  IMAD.MOV.U32 R25, RZ, RZ, R23 ;  /* 0x000000ffff197224 */ /* 0x000fe200078e0017 */
[----:B------:R-:W-:Y:S06]  /*5e50*/  BRA `(.L_x_442) ;  /* 0x00000004002c7947 */ /* 0x000fec0003800000 */
.L_x_465:
        /* <DEDUP_REMOVED lines=17> */
.L_x_472:
[----:B------:R-:W-:-:S04]  /*5f70*/  LOP3.LUT R3, R5, 0x80000000, RZ, 0xc0, !PT ;  /* 0x8000000005037812 */ /* 0x000fc800078ec0ff */
[----:B------:R-:W-:-:S04]  /*5f80*/  SHF.R.U32.HI R3, RZ, 0x18, R3 ;  /* 0x00000018ff037819 */ /* 0x000fc80000011603 */
[----:B------:R-:W-:-:S04]  /*5f90*/  LOP3.LUT R0, R0, R3, RZ, 0xfc, !PT ;  /* 0x0000000300007212 */ /* 0x000fc800078efcff */
[----:B------:R-:W-:-:S07]  /*5fa0*/  PRMT R4, R0, 0x7610, R4 ;  /* 0x0000761000047816 */ /* 0x000fce0000000004 */
.L_x_471:
[----:B------:R-:W-:Y:S05]  /*5fb0*/  BSYNC B0 ;  /* 0x0000000000007941 */ /* 0x000fea0003800000 */
.L_x_470:
[----:B------:R0:W-:Y:S01]  /*5fc0*/  STG.E.U8 desc[UR36][R8.64], R4 ;  /* 0x0000000408007986 */ /* 0x0001e2000c101124 */
[----:B------:R-:W-:Y:S01]  /*5fd0*/  IMAD.MOV.U32 R25, RZ, RZ, R23 ;  /* 0x000000ffff197224 */ /* 0x000fe200078e0017 */
[----:B------:R-:W-:Y:S06]  /*5fe0*/  BRA `(.L_x_442) ;  /* 0x0000000000c87947 */ /* 0x000fec0003800000 */
.L_x_464:
[----:B------:R-:W-:-:S13]  /*5ff0*/  ISETP.NE.AND P0, PT, R0, 0x1c, PT ;  /* 0x0000001c0000780c */ /* 0x000fda0003f05270 */
[----:B------:R-:W-:Y:S05]  /*6000*/  @!P0 BRA `(.L_x_473) ;  /* 0x0000000000b08947 */ /* 0x000fea0003800000 */
[----:B------:R-:W-:-:S13]  /*6010*/  ISETP.NE.AND P0, PT, R0, 0x1d, PT ;  /* 0x0000001d0000780c */ /* 0x000fda0003f05270 */
[----:B------:R-:W-:Y:S05]  /*6020*/  @!P0 BRA `(.L_x_474) ;  /* 0x0000000000948947 */ /* 0x000fea0003800000 */
[----:B------:R-:W-:-:S13]  /*6030*/  ISETP.NE.AND P0, PT, R0, 0x2c, PT ;  /* 0x0000002c0000780c */ /* 0x000fda0003f05270 */
[----:B------:R-:W-:Y:S05]  /*6040*/  @P0 BRA `(.L_x_447) ;  /* 0x0000000000440947 */ /* 0x000fea0003800000 */
[----:B--2---:R-:W-:Y:S02]  /*6050*/  IMAD.U32 R4, R3, 0x10000, RZ ;  /* 0x0001000003047824 */ /* 0x004fe400078e00ff */
[----:B------:R-:W-:-:S03]  /*6060*/  IMAD.MOV.U32 R25, RZ, RZ, R23 ;  /* 0x000000ffff197224 */ /* 0x000fc600078e0017 */
        /* <DEDUP_REMOVED lines=15> */
.L_x_447:
        /* <DEDUP_REMOVED lines=15> */
[----:B01234-:R-:W-:Y:S05]  /*6250*/  CALL.ABS.NOINC R14 ;  /* 0x000000000e007343 */ /* 0x01ffea0003c00000 */
.L_x_475:
[----:B------:R-:W-:Y:S01]  /*6260*/  IMAD.MOV.U32 R25, RZ, RZ, R23 ;  /* 0x000000ffff197224 */ /* 0x000fe200078e0017 */
[----:B------:R-:W-:Y:S06]  /*6270*/  BRA `(.L_x_442) ;  /* 0x0000000000247947 */ /* 0x000fec0003800000 */
.L_x_474:
[----:B--2---:R-:W-:Y:S02]  /*6280*/  IMAD.U32 R4, R3, 0x10000, RZ ;  /* 0x0001000003047824 */ /* 0x004fe400078e00ff */
[----:B------:R-:W-:-:S04]  /*6290*/  IMAD.MOV.U32 R25, RZ, RZ, R23 ;  /* 0x000000ffff197224 */ /* 0x000fc800078e0017 */
[----:B------:R-:W0:Y:S02]  /*62a0*/  F2I.U64.TRUNC R4, R4 ;  /* 0x0000000400047311 */ /* 0x000e24000020d800 */
[----:B0-----:R0:W-:Y:S01]  /*62b0*/  STG.E.64 desc[UR36][R8.64], R4 ;  /* 0x0000000408007986 */ /* 0x0011e2000c101b24 */
[----:B------:R-:W-:Y:S05]  /*62c0*/  BRA `(.L_x_442) ;  /* 0x0000000000107947 */ /* 0x000fea0003800000 */
.L_x_473:
[----:B--2---:R-:W-:Y:S02]  /*62d0*/  IMAD.U32 R3, R3, 0x10000, RZ ;  /* 0x0001000003037824 */ /* 0x004fe400078e00ff */
[----:B------:R-:W-:-:S04]  /*62e0*/  IMAD.MOV.U32 R25, RZ, RZ, R23 ;  /* 0x000000ffff197224 */ /* 0x000fc800078e0017 */
[----:B------:R-:W0:Y:S02]  /*62f0*/  F2I.FTZ.U32.TRUNC.NTZ R3, R3 ;  /* 0x0000000300037305 */ /* 0x000e24000021f000 */
[----:B0-----:R0:W-:Y:S02]  /*6300*/  STG.E desc[UR36][R8.64], R3 ;  /* 0x0000000308007986 */ /* 0x0011e4000c101924 */
.L_x_442:
[----:B------:R-:W-:Y:S05]  /*6310*/  BSYNC B6 ;  /* 0x0000000000067941 */ /* 0x000fea0003800000 */
.L_x_441:
[----:B------:R-:W-:Y:S01]  /*6320*/  ISETP.GE.AND P0, PT, R25, R16, PT ;  /* 0x000000101900720c */ /* 0x000fe20003f06270 */
[----:B------:R-:W-:-:S12]  /*6330*/  BSSY B6, `(.L_x_476) ;  /* 0x00001fc000067945 */ /* 0x000fd80003800000 */
[----:B------:R-:W-:Y:S05]  /*6340*/  @P0 BRA `(.L_x_477) ;  /* 0x0000001c00e80947 */ /* 0x000fea0003800000 */
[----:B0-----:R-:W0:Y:S01]  /*6350*/  LDC.64 R8, c[0x0][0x218] ;  /* 0x00008600ff087b82 */ /* 0x001e220000000a00 */
[----:B------:R-:W-:Y:S01]  /*6360*/  IMAD R0, R2, 0x200, R25 ;  /* 0x0000020002007824 */ /* 0x000fe200078e0219 */
[----:B------:R-:W-:Y:S01]  /*6370*/  PRMT R4, R19, 0x9910, RZ ;  /* 0x0000991013047816 */ /* 0x000fe200000000ff */
[----:B------:R-:W-:Y:S02]  /*6380*/  ULDC UR4, c[0x0][0x238] ;  /* 0x00008e0000047ab9 */ /* 0x000fe40000000800 */
[----:B--2---:R-:W-:Y:S02]  /*6390*/  IMAD R3, R0, UR4, RZ ;  /* 0x0000000400037c24 */ /* 0x004fe4000f8e02ff */
        /* <DEDUP_REMOVED lines=13> */
[----:B----4-:R-:W-:-:S04]  /*6470*/  IMAD.U32 R22, R22, 0x10000, RZ ;  /* 0x0001000016167824 */ /* 0x010fc800078e00ff */
[----:B------:R-:W0:Y:S02]  /*6480*/  F2I.FTZ.TRUNC.NTZ R3, R22 ;  /* 0x0000001600037305 */ /* 0x000e24000021f100 */
[----:B0-----:R0:W-:Y:S01]  /*6490*/  STG.E.U8 desc[UR36][R8.64], R3 ;  /* 0x0000000308007986 */ /* 0x0011e2000c101124 */
[----:B------:R-:W-:Y:S05]  /*64a0*/  BRA `(.L_x_483) ;  /* 0x0000000c00947947 */ /* 0x000fea0003800000 */
.L_x_481:
[----:B----4-:R-:W-:-:S06]  /*64b0*/  IMAD.U32 R5, R22, 0x10000, RZ ;  /* 0x0001000016057824 */ /* 0x010fcc00078e00ff */
[----:B------:R-:W0:Y:S02]  /*64c0*/  F2I.S64.TRUNC R4, R5 ;  /* 0x0000000500047311 */ /* 0x000e24000020d900 */
[----:B0-----:R0:W-:Y:S01]  /*64d0*/  STG.E.U8 desc[UR36][R8.64], R4 ;  /* 0x0000000408007986 */ /* 0x0011e2000c101124 */
[----:B------:R-:W-:Y:S05]  /*64e0*/  BRA `(.L_x_483) ;  /* 0x0000000c00847947 */ /* 0x000fea0003800000 */
.L_x_480:
[----:B------:R-:W-:-:S13]  /*64f0*/  ISETP.NE.AND P0, PT, R0, 0x2, PT ;  /* 0x000000020000780c */ /* 0x000fda0003f05270 */
[----:B------:R-:W-:Y:S05]  /*6500*/  @!P0 BRA `(.L_x_484) ;  /* 0x0000000000308947 */ /* 0x000fea0003800000 */
[----:B------:R-:W-:-:S13]  /*6510*/  ISETP.NE.AND P0, PT, R0, 0x3, PT ;  /* 0x000000030000780c */ /* 0x000fda0003f05270 */
[----:B------:R-:W-:Y:S05]  /*6520*/  @!P0 BRA `(.L_x_485) ;  /* 0x0000000000188947 */ /* 0x000fea0003800000 */
[----:B------:R-:W-:-:S13]  /*6530*/  ISETP.NE.AND P0, PT, R0, 0x4, PT ;  /* 0x000000040000780c */ /* 0x000fda0003f05270 */
[----:B------:R-:W-:Y:S05]  /*6540*/  @P0 BRA `(.L_x_482) ;  /* 0x0000000c000c0947 */ /* 0x000fea0003800000 */
[----:B----4-:R-:W-:-:S06]  /*6550*/  IMAD.U32 R4, R22, 0x10000, RZ ;  /* 0x0001000016047824 */ /* 0x010fcc00078e00ff */
[----:B------:R-:W0:Y:S02]  /*6560*/  F2I.S64.TRUNC R4, R4 ;  /* 0x0000000400047311 */ /* 0x000e24000020d900 */
[----:B0-----:R0:W-:Y:S01]  /*6570*/  STG.E.64 desc[UR36][R8.64], R4 ;  /* 0x0000000408007986 */ /* 0x0011e2000c101b24 */
[----:B------:R-:W-:Y:S05]  /*6580*/  BRA `(.L_x_483) ;  /* 0x0000000c005c7947 */ /* 0x000fea0003800000 */
.L_x_485:
[----:B----4-:R-:W-:-:S04]  /*6590*/  IMAD.U32 R22, R22, 0x10000, RZ ;  /* 0x0001000016167824 */ /* 0x010fc800078e00ff */
[----:B------:R-:W0:Y:S02]  /*65a0*/  F2I.FTZ.TRUNC.NTZ R3, R22 ;  /* 0x0000001600037305 */ /* 0x000e24000021f100 */
[----:B0-----:R0:W-:Y:S01]  /*65b0*/  STG.E desc[UR36][R8.64], R3 ;  /* 0x0000000308007986 */ /* 0x0011e2000c101924 */
[----:B------:R-:W-:Y:S05]  /*65c0*/  BRA `(.L_x_483) ;  /* 0x0000000c004c7947 */ /* 0x000fea0003800000 */
.L_x_484:
[----:B----4-:R-:W-:-:S04]  /*65d0*/  IMAD.U32 R22, R22, 0x10000, RZ ;  /* 0x0001000016167824 */ /* 0x010fc800078e00ff */
[----:B------:R-:W0:Y:S02]  /*65e0*/  F2I.FTZ.TRUNC.NTZ R3, R22 ;  /* 0x0000001600037305 */ /* 0x000e24000021f100 */
[----:B0-----:R0:W-:Y:S01]  /*65f0*/  STG.E.U16 desc[UR36][R8.64], R3 ;  /* 0x0000000308007986 */ /* 0x0011e2000c101524 */
[----:B------:R-:W-:Y:S05]  /*6600*/  BRA `(.L_x_483) ;  /* 0x0000000c003c7947 */ /* 0x000fea0003800000 */
.L_x_479:
[----:B------:R-:W-:-:S13]  /*6610*/  ISETP.GT.AND P0, PT, R0, 0x6, PT ;  /* 0x000000060000780c */ /* 0x000fda0003f04270 */
[----:B------:R-:W-:Y:S05]  /*6620*/  @P0 BRA `(.L_x_486) ;  /* 0x00000000002c0947 */ /* 0x000fea0003800000 */
[----:B------:R-:W-:-:S13]  /*6630*/  ISETP.NE.AND P0, PT, R0, 0x5, PT ;  /* 0x000000050000780c */ /* 0x000fda0003f05270 */
[----:B------:R-:W-:Y:S05]  /*6640*/  @!P0 BRA `(.L_x_487) ;  /* 0x0000000000148947 */ /* 0x000fea0003800000 */
[----:B------:R-:W-:-:S13]  /*6650*/  ISETP.NE.AND P0, PT, R0, 0x6, PT ;  /* 0x000000060000780c */ /* 0x000fda0003f05270 */
[----:B------:R-:W-:Y:S05]  /*6660*/  @P0 BRA `(.L_x_482) ;  /* 0x0000000800c40947 */ /* 0x000fea0003800000 */
[----:B----4-:R-:W-:-:S05]  /*6670*/  IMAD.U32 R3, R22, 0x10000, RZ ;  /* 0x0001000016037824 */ /* 0x010fca00078e00ff */
[----:B------:R0:W-:Y:S01]  /*6680*/  STG.E desc[UR36][R8.64], R3 ;  /* 0x0000000308007986 */ /* 0x0001e2000c101924 */
[----:B------:R-:W-:Y:S05]  /*6690*/  BRA `(.L_x_483) ;  /* 0x0000000c00187947 */ /* 0x000fea0003800000 */
.L_x_487:
[----:B----4-:R-:W-:-:S05]  /*66a0*/  IMAD.U32 R0, R22, 0x10000, RZ ;  /* 0x0001000016007824 */ /* 0x010fca00078e00ff */
[----:B------:R-:W-:-:S05]  /*66b0*/  F2FP.F16.F32.PACK_AB R0, RZ, R0 ;  /* 0x00000000ff00723e */ /* 0x000fca00000000ff */
[----:B------:R0:W-:Y:S01]  /*66c0*/  STG.E.U16 desc[UR36][R8.64], R0 ;  /* 0x0000000008007986 */ /* 0x0001e2000c101524 */
[----:B------:R-:W-:Y:S05]  /*66d0*/  BRA `(.L_x_483) ;  /* 0x0000000c00087947 */ /* 0x000fea0003800000 */
.L_x_486:
[----:B------:R-:W-:-:S13]  /*66e0*/  ISETP.NE.AND P0, PT, R0, 0x7, PT ;  /* 0x000000070000780c */ /* 0x000fda0003f05270 */
[----:B------:R-:W-:Y:S05]  /*66f0*/  @!P0 BRA `(.L_x_488) ;  /* 0x0000000000348947 */ /* 0x000fea0003800000 */
[----:B------:R-:W-:-:S13]  /*6700*/  ISETP.NE.AND P0, PT, R0, 0x8, PT ;  /* 0x000000080000780c */ /* 0x000fda0003f05270 */
[----:B------:R-:W-:Y:S05]  /*6710*/  @!P0 BRA `(.L_x_489) ;  /* 0x0000000000188947 */ /* 0x000fea0003800000 */
[----:B------:R-:W-:-:S13]  /*6720*/  ISETP.NE.AND P0, PT, R0, 0x9, PT ;  /* 0x000000090000780c */ /* 0x000fda0003f05270 */
[----:B------:R-:W-:Y:S05]  /*6730*/  @P0 BRA `(.L_x_482) ;  /* 0x0000000800900947 */ /* 0x000fea0003800000 */
[----:B----4-:R-:W-:Y:S02]  /*6740*/  IMAD.U32 R22, R22, 0x10000, RZ ;  /* 0x0001000016167824 */ /* 0x010fe400078e00ff */
[----:B------:R-:W-:-:S05]  /*6750*/  IMAD.MOV.U32 R23, RZ, RZ, RZ ;  /* 0x000000ffff177224 */ /* 0x000fca00078e00ff */
[----:B------:R0:W-:Y:S01]  /*6760*/  STG.E.64 desc[UR36][R8.64], R22 ;  /* 0x0000001608007986 */ /* 0x0001e2000c101b24 */
[----:B------:R-:W-:Y:S05]  /*6770*/  BRA `(.L_x_483) ;  /* 0x0000000800e07947 */ /* 0x000fea0003800000 */
.L_x_489:
[----:B----4-:R-:W-:-:S05]  /*6780*/  IMAD.U32 R22, R22, 0x10000, RZ ;  /* 0x0001000016167824 */ /* 0x010fca00078e00ff */
[----:B------:R-:W-:-:S04]  /*6790*/  F2FP.F16.F32.PACK_AB R3, RZ, R22 ;  /* 0x00000016ff03723e */ /* 0x000fc800000000ff */
[----:B------:R-:W-:-:S05]  /*67a0*/  PRMT R3, R3, 0x5410, RZ ;  /* 0x0000541003037816 */ /* 0x000fca00000000ff */
[----:B------:R0:W-:Y:S01]  /*67b0*/  STG.E desc[UR36][R8.64], R3 ;  /* 0x0000000308007986 */ /* 0x0001e2000c101924 */
[----:B------:R-:W-:Y:S05]  /*67c0*/  BRA `(.L_x_483) ;  /* 0x0000000800cc7947 */ /* 0x000fea0003800000 */
.L_x_488:
[----:B----4-:R-:W-:-:S04]  /*67d0*/  IMAD.U32 R4, R22, 0x10000, RZ ;  /* 0x0001000016047824 */ /* 0x010fc800078e00ff */
[----:B------:R-:W-:-:S06]  /*67e0*/  FMUL.FTZ R4, R4, 1 ;  /* 0x3f80000004047820 */ /* 0x000fcc0000410000 */
[----:B------:R-:W0:Y:S02]  /*67f0*/  F2F.F64.F32 R4, R4 ;  /* 0x0000000400047310 */ /* 0x000e240000201800 */
[----:B0-----:R0:W-:Y:S01]  /*6800*/  STG.E.64 desc[UR36][R8.64], R4 ;  /* 0x0000000408007986 */ /* 0x0011e2000c101b24 */
[----:B------:R-:W-:Y:S05]  /*6810*/  BRA `(.L_x_483) ;  /* 0x0000000800b87947 */ /* 0x000fea0003800000 */
.L_x_478:
        /* <DEDUP_REMOVED lines=8> */
[----:B----4-:R-:W-:-:S05]  /*68a0*/  IMAD.U32 R22, R22, 0x10000, RZ ;  /* 0x0001000016167824 */ /* 0x010fca00078e00ff */
[----:B------:R-:W-:-:S04]  /*68b0*/  FSETP.NEU.FTZ.AND P0, PT, R22, RZ, PT ;  /* 0x000000ff1600720b */ /* 0x000fc80003f1d000 */
[----:B------:R-:W-:-:S05]  /*68c0*/  SEL R3, RZ, 0x1, !P0 ;  /* 0x00000001ff037807 */ /* 0x000fca0004000000 */
[----:B------:R0:W-:Y:S01]  /*68d0*/  STG.E.U8 desc[UR36][R8.64], R3 ;  /* 0x0000000308007986 */ /* 0x0001e2000c101124 */
[----:B------:R-:W-:Y:S05]  /*68e0*/  BRA `(.L_x_483) ;  /* 0x0000000800847947 */ /* 0x000fea0003800000 */
.L_x_492:
[----:B----4-:R-:W-:Y:S01]  /*68f0*/  IMAD.U32 R22, R22, 0x10000, RZ ;  /* 0x0001000016167824 */ /* 0x010fe200078e00ff */
[----:B------:R-:W-:-:S03]  /*6900*/  CS2R R6, SRZ ;  /* 0x0000000000067805 */ /* 0x000fc6000001ff00 */
[----:B------:R-:W-:-:S06]  /*6910*/  FMUL.FTZ R4, R22, 1 ;  /* 0x3f80000016047820 */ /* 0x000fcc0000410000 */
[----:B------:R-:W0:Y:S02]  /*6920*/  F2F.F64.F32 R4, R4 ;  /* 0x0000000400047310 */ /* 0x000e240000201800 */
[----:B0-----:R0:W-:Y:S01]  /*6930*/  STG.E.128 desc[UR36][R8.64], R4 ;  /* 0x0000000408007986 */ /* 0x0011e2000c101d24 */
[----:B------:R-:W-:Y:S05]  /*6940*/  BRA `(.L_x_483) ;  /* 0x00000008006c7947 */ /* 0x000fea0003800000 */
.L_x_491:
[----:B------:R-:W-:-:S13]  /*6950*/  ISETP.NE.AND P0, PT, R0, 0xf, PT ;  /* 0x0000000f0000780c */ /* 0x000fda0003f05270 */
[----:B------:R-:W-:Y:S05]  /*6960*/  @!P0 BRA `(.L_x_493) ;  /* 0x0000000000b48947 */ /* 0x000fea0003800000 */
[----:B------:R-:W-:-:S13]  /*6970*/  ISETP.NE.AND P0, PT, R0, 0x17, PT ;  /* 0x000000170000780c */ /* 0x000fda0003f05270 */
[----:B------:R-:W-:Y:S05]  /*6980*/  @!P0 BRA `(.L_x_494) ;  /* 0x0000000000548947 */ /* 0x000fea0003800000 */
[----:B------:R-:W-:-:S13]  /*6990*/  ISETP.NE.AND P0, PT, R0, 0x18, PT ;  /* 0x000000180000780c */ /* 0x000fda0003f05270 */
[----:B------:R-:W-:Y:S05]  /*69a0*/  @P0 BRA `(.L_x_482) ;  /* 0x0000000400f40947 */ /* 0x000fea0003800000 */
[----:B----4-:R-:W-:Y:S01]  /*69b0*/  IMAD.U32 R7, R22, 0x10000, RZ ;  /* 0x0001000016077824 */ /* 0x010fe200078e00ff */
        /* <DEDUP_REMOVED lines=14> */
.L_x_496:
[----:B------:R-:W-:Y:S05]  /*6aa0*/  BSYNC B0 ;  /* 0x0000000000007941 */ /* 0x000fea0003800000 */
.L_x_495:
[----:B------:R-:W-:-:S05]  /*6ab0*/  LOP3.LUT R5, R0, R5, RZ, 0xfc, !PT ;  /* 0x0000000500057212 */ /* 0x000fca00078efcff */
[----:B------:R0:W-:Y:S01]  /*6ac0*/  STG.E.U8 desc[UR36][R8.64], R5 ;  /* 0x0000000508007986 */ /* 0x0001e2000c101124 */
[----:B------:R-:W-:Y:S05]  /*6ad0*/  BRA `(.L_x_483) ;  /* 0x0000000800087947 */ /* 0x000fea0003800000 */
.L_x_494:
[----:B----4-:R-:W-:Y:S01]  /*6ae0*/  IMAD.U32 R5, R22, 0x10000, RZ ;  /* 0x0001000016057824 */ /* 0x010fe200078e00ff */
        /* <DEDUP_REMOVED lines=12> */
.L_x_498:
[----:B------:R-:W-:Y:S01]  /*6bb0*/  IMAD.MOV.U32 R0, RZ, RZ, 0x7f ;  /* 0x0000007fff007424 */ /* 0x000fe200078e00ff */
[----:B------:R-:W-:-:S04]  /*6bc0*/  ISETP.GT.U32.AND P0, PT, R3, 0x7f800000, PT ;  /* 0x7f8000000300780c */ /* 0x000fc80003f04070 */
[----:B------:R-:W-:-:S09]  /*6bd0*/  SEL R0, R0, 0x7c, P0 ;  /* 0x0000007c00007807 */ /* 0x000fd20000000000 */
.L_x_499:
[----:B------:R-:W-:Y:S05]  /*6be0*/  BSYNC B0 ;  /* 0x0000000000007941 */ /* 0x000fea0003800000 */
.L_x_497:
[----:B------:R-:W-:-:S04]  /*6bf0*/  LOP3.LUT R3, R5, 0x80000000, RZ, 0xc0, !PT ;  /* 0x8000000005037812 */ /* 0x000fc800078ec0ff */
[----:B------:R-:W-:-:S04]  /*6c00*/  SHF.R.U32.HI R3, RZ, 0x18, R3 ;  /* 0x00000018ff037819 */ /* 0x000fc80000011603 */
[----:B------:R-:W-:-:S05]  /*6c10*/  LOP3.LUT R3, R0, R3, RZ, 0xfc, !PT ;  /* 0x0000000300037212 */ /* 0x000fca00078efcff */
[----:B------:R0:W-:Y:S01]  /*6c20*/  STG.E.U8 desc[UR36][R8.64], R3 ;  /* 0x0000000308007986 */ /* 0x0001e2000c101124 */
[----:B------:R-:W-:Y:S05]  /*6c30*/  BRA `(.L_x_483) ;  /* 0x0000000400b07947 */ /* 0x000fea0003800000 */
.L_x_493:
[----:B----4-:R0:W-:Y:S01]  /*6c40*/  STG.E.U16 desc[UR36][R8.64], R22 ;  /* 0x0000001608007986 */ /* 0x0101e2000c101524 */
[----:B------:R-:W-:Y:S05]  /*6c50*/  BRA `(.L_x_483) ;  /* 0x0000000400a87947 */ /* 0x000fea0003800000 */
.L_x_490:
        /* <DEDUP_REMOVED lines=8> */
[----:B----4-:R-:W-:-:S06]  /*6ce0*/  IMAD.U32 R3, R22, 0x10000, RZ ;  /* 0x0001000016037824 */ /* 0x010fcc00078e00ff */
[----:B------:R-:W0:Y:S02]  /*6cf0*/  F2I.FTZ.U32.TRUNC.NTZ R3, R3 ;  /* 0x0000000300037305 */ /* 0x000e24000021f000 */
[----:B0-----:R0:W-:Y:S01]  /*6d00*/  STG.E.U16 desc[UR36][R8.64], R3 ;  /* 0x0000000308007986 */ /* 0x0011e2000c101524 */
[----:B------:R-:W-:Y:S05]  /*6d10*/  BRA `(.L_x_483) ;  /* 0x0000000400787947 */ /* 0x000fea0003800000 */
.L_x_502:
[----:B----4-:R-:W-:Y:S01]  /*6d20*/  IMAD.U32 R5, R22, 0x10000, RZ ;  /* 0x0001000016057824 */ /* 0x010fe200078e00ff */
        /* <DEDUP_REMOVED lines=16> */
.L_x_505:
[----:B------:R-:W-:-:S04]  /*6e30*/  LOP3.LUT R3, R5, 0x80000000, RZ, 0xc0, !PT ;  /* 0x8000000005037812 */ /* 0x000fc800078ec0ff */
[----:B------:R-:W-:-:S04]  /*6e40*/  SHF.R.U32.HI R3, RZ, 0x18, R3 ;  /* 0x00000018ff037819 */ /* 0x000fc80000011603 */
[----:B------:R-:W-:-:S04]  /*6e50*/  LOP3.LUT R0, R0, R3, RZ, 0xfc, !PT ;  /* 0x0000000300007212 */ /* 0x000fc800078efcff */
[----:B------:R-:W-:-:S07]  /*6e60*/  PRMT R4, R0, 0x7610, R4 ;  /* 0x0000761000047816 */ /* 0x000fce0000000004 */
.L_x_504:
[----:B------:R-:W-:Y:S05]  /*6e70*/  BSYNC B0 ;  /* 0x0000000000007941 */ /* 0x000fea0003800000 */
.L_x_503:
[----:B------:R0:W-:Y:S01]  /*6e80*/  STG.E.U8 desc[UR36][R8.64], R4 ;  /* 0x0000000408007986 */ /* 0x0001e2000c101124 */
[----:B------:R-:W-:Y:S05]  /*6e90*/  BRA `(.L_x_483) ;  /* 0x0000000400187947 */ /* 0x000fea0003800000 */
.L_x_501:
        /* <DEDUP_REMOVED lines=17> */
.L_x_508:
[----:B------:R-:W-:-:S04]  /*6fb0*/  LOP3.LUT R3, R5, 0x80000000, RZ, 0xc0, !PT ;  /* 0x8000000005037812 */ /* 0x000fc800078ec0ff */
[----:B------:R-:W-:-:S04]  /*6fc0*/  SHF.R.U32.HI R3, RZ, 0x18, R3 ;  /* 0x00000018ff037819 */ /* 0x000fc80000011603 */
[----:B------:R-:W-:-:S04]  /*6fd0*/  LOP3.LUT R0, R0, R3, RZ, 0xfc, !PT ;  /* 0x0000000300007212 */ /* 0x000fc800078efcff */
[----:B------:R-:W-:-:S07]  /*6fe0*/  PRMT R4, R0, 0x7610, R4 ;  /* 0x0000761000047816 */ /* 0x000fce0000000004 */
.L_x_507:
[----:B------:R-:W-:Y:S05]  /*6ff0*/  BSYNC B0 ;  /* 0x0000000000007941 */ /* 0x000fea0003800000 */
.L_x_506:
[----:B------:R0:W-:Y:S01]  /*7000*/  STG.E.U8 desc[UR36][R8.64], R4 ;  /* 0x0000000408007986 */ /* 0x0001e2000c101124 */
[----:B------:R-:W-:Y:S05]  /*7010*/  BRA `(.L_x_483) ;  /* 0x0000000000b87947 */ /* 0x000fea0003800000 */
.L_x_500:
[----:B------:R-:W-:-:S13]  /*7020*/  ISETP.NE.AND P0, PT, R0, 0x1c, PT ;  /* 0x0000001c0000780c */ /* 0x000fda0003f05270 */
[----:B------:R-:W-:Y:S05]  /*7030*/  @!P0 BRA `(.L_x_509) ;  /* 0x0000000000a48947 */ /* 0x000fea0003800000 */
[----:B------:R-:W-:-:S13]  /*7040*/  ISETP.NE.AND P0, PT, R0, 0x1d, PT ;  /* 0x0000001d0000780c */ /* 0x000fda0003f05270 */
[----:B------:R-:W-:Y:S05]  /*7050*/  @!P0 BRA `(.L_x_510) ;  /* 0x00000000008c8947 */ /* 0x000fea0003800000 */
[----:B------:R-:W-:-:S13]  /*7060*/  ISETP.NE.AND P0, PT, R0, 0x2c, PT ;  /* 0x0000002c0000780c */ /* 0x000fda0003f05270 */
[----:B------:R-:W-:Y:S05]  /*7070*/  @P0 BRA `(.L_x_482) ;  /* 0x0000000000400947 */ /* 0x000fea0003800000 */
[----:B----4-:R-:W-:-:S05]  /*7080*/  IMAD.U32 R22, R22, 0x10000, RZ ;  /* 0x0001000016167824 */ /* 0x010fca00078e00ff */
        /* <DEDUP_REMOVED lines=15> */
.L_x_482:
        /* <DEDUP_REMOVED lines=15> */
[----:B01-34-:R-:W-:Y:S05]  /*7270*/  CALL.ABS.NOINC R14 ;  /* 0x000000000e007343 */ /* 0x01bfea0003c00000 */
.L_x_511:
[----:B------:R-:W-:Y:S05]  /*7280*/  BRA `(.L_x_483) ;  /* 0x00000000001c7947 */ /* 0x000fea0003800000 */
.L_x_510:
[----:B----4-:R-:W-:-:S06]  /*7290*/  IMAD.U32 R4, R22, 0x10000, RZ ;  /* 0x0001000016047824 */ /* 0x010fcc00078e00ff */
[----:B------:R-:W0:Y:S02]  /*72a0*/  F2I.U64.TRUNC R4, R4 ;  /* 0x0000000400047311 */ /* 0x000e24000020d800 */
[----:B0-----:R4:W-:Y:S01]  /*72b0*/  STG.E.64 desc[UR36][R8.64], R4 ;  /* 0x0000000408007986 */ /* 0x0019e2000c101b24 */
[----:B------:R-:W-:Y:S05]  /*72c0*/  BRA `(.L_x_483) ;  /* 0x00000000000c7947 */ /* 0x000fea0003800000 */
.L_x_509:
[----:B----4-:R-:W-:-:S04]  /*72d0*/  IMAD.U32 R22, R22, 0x10000, RZ ;  /* 0x0001000016167824 */ /* 0x010fc800078e00ff */
[----:B------:R-:W0:Y:S02]  /*72e0*/  F2I.FTZ.U32.TRUNC.NTZ R3, R22 ;  /* 0x0000001600037305 */ /* 0x000e24000021f000 */
[----:B0-----:R0:W-:Y:S02]  /*72f0*/  STG.E desc[UR36][R8.64], R3 ;  /* 0x0000000308007986 */ /* 0x0011e4000c101924 */
.L_x_483:
[----:B------:R-:W-:-:S05]  /*7300*/  VIADD R25, R25, 0x80 ;  /* 0x0000008019197836 */ /* 0x000fca0000000000 */
[----:B------:R-:W-:-:S13]  /*7310*/  ISETP.GE.AND P0, PT, R25, R16, PT ;  /* 0x000000101900720c */ /* 0x000fda0003f06270 */
[----:B------:R-:W-:Y:S05]  /*7320*/  @P0 BRA `(.L_x_477) ;  /* 0x0000000c00f00947 */ /* 0x000fea0003800000 */
[----:B0-2-4-:R-:W0:Y:S01]  /*7330*/  LDC.64 R8, c[0x0][0x218] ;  /* 0x00008600ff087b82 */ /* 0x015e220000000a00 */
        /* <DEDUP_REMOVED lines=17> */
[----:B---3--:R-:W-:-:S06]  /*7450*/  IMAD.U32 R17, R17, 0x10000, RZ ;  /* 0x0001000011117824 */ /* 0x008fcc00078e00ff */
[----:B------:R-:W0:Y:S02]  /*7460*/  F2I.FTZ.TRUNC.NTZ R17, R17 ;  /* 0x0000001100117305 */ /* 0x000e24000021f100 */
[----:B0-----:R0:W-:Y:S01]  /*7470*/  STG.E.U8 desc[UR36][R8.64], R17 ;  /* 0x0000001108007986 */ /* 0x0011e2000c101124 */
[----:B------:R-:W-:Y:S05]  /*7480*/  BRA `(.L_x_517) ;  /* 0x0000000c00947947 */ /* 0x000fea0003800000 */
.L_x_515:
[----:B------:R-:W-:-:S06]  /*7490*/  IMAD.U32 R5, R17, 0x10000, RZ ;  /* 0x0001000011057824 */ /* 0x000fcc00078e00ff */
[----:B------:R-:W0:Y:S02]  /*74a0*/  F2I.S64.TRUNC R4, R5 ;  /* 0x0000000500047311 */ /* 0x000e24000020d900 */
[----:B0-----:R0:W-:Y:S01]  /*74b0*/  STG.E.U8 desc[UR36][R8.64], R4 ;  /* 0x0000000408007986 */ /* 0x0011e2000c101124 */
[----:B------:R-:W-:Y:S05]  /*74c0*/  BRA `(.L_x_517) ;  /* 0x0000000c00847947 */ /* 0x000fea0003800000 */
.L_x_514:
[----:B------:R-:W-:-:S13]  /*74d0*/  ISETP.NE.AND P0, PT, R0, 0x2, PT ;  /* 0x000000020000780c */ /* 0x000fda0003f05270 */
[----:B------:R-:W-:Y:S05]  /*74e0*/  @!P0 BRA `(.L_x_518) ;  /* 0x0000000000308947 */ /* 0x000fea0003800000 */
[----:B------:R-:W-:-:S13]  /*74f0*/  ISETP.NE.AND P0, PT, R0, 0x3, PT ;  /* 0x000000030000780c */ /* 0x000fda0003f05270 */
[----:B------:R-:W-:Y:S05]  /*7500*/  @!P0 BRA `(.L_x_519) ;  /* 0x0000000000188947 */ /* 0x000fea0003800000 */
[----:B------:R-:W-:-:S13]  /*7510*/  ISETP.NE.AND P0, PT, R0, 0x4, PT ;  /* 0x000000040000780c */ /* 0x000fda0003f05270 */
[----:B------:R-:W-:Y:S05]  /*7520*/  @P0 BRA `(.L_x_516) ;  /* 0x0000000c000c0947 */ /* 0x000fea0003800000 */
[----:B------:R-:W-:-:S06]  /*7530*/  IMAD.U32 R4, R17, 0x10000, RZ ;  /* 0x0001000011047824 */ /* 0x000fcc00078e00ff */
[----:B------:R-:W0:Y:S02]  /*7540*/  F2I.S64.TRUNC R4, R4 ;  /* 0x0000000400047311 */ /* 0x000e24000020d900 */
[----:B0-----:R2:W-:Y:S01]  /*7550*/  STG.E.64 desc[UR36][R8.64], R4 ;  /* 0x0000000408007986 */ /* 0x0015e2000c101b24 */
[----:B------:R-:W-:Y:S05]  /*7560*/  BRA `(.L_x_517) ;  /* 0x0000000c005c7947 */ /* 0x000fea0003800000 */
.L_x_519:
[----:B---3--:R-:W-:-:S06]  /*7570*/  IMAD.U32 R17, R17, 0x10000, RZ ;  /* 0x0001000011117824 */ /* 0x008fcc00078e00ff */
[----:B------:R-:W0:Y:S02]  /*7580*/  F2I.FTZ.TRUNC.NTZ R17, R17 ;  /* 0x0000001100117305 */ /* 0x000e24000021f100 */
[----:B0-----:R4:W-:Y:S01]  /*7590*/  STG.E desc[UR36][R8.64], R17 ;  /* 0x0000001108007986 */ /* 0x0019e2000c101924 */
[----:B------:R-:W-:Y:S05]  /*75a0*/  BRA `(.L_x_517) ;  /* 0x0000000c004c7947 */ /* 0x000fea0003800000 */
.L_x_518:
[----:B---3--:R-:W-:-:S06]  /*75b0*/  IMAD.U32 R17, R17, 0x10000, RZ ;  /* 0x0001000011117824 */ /* 0x008fcc00078e00ff */
[----:B------:R-:W0:Y:S02]  /*75c0*/  F2I.FTZ.TRUNC.NTZ R17, R17 ;  /* 0x0000001100117305 */ /* 0x000e24000021f100 */
[----:B0-----:R0:W-:Y:S01]  /*75d0*/  STG.E.U16 desc[UR36][R8.64], R17 ;  /* 0x0000001108007986 */ /* 0x0011e2000c101524 */
[----:B------:R-:W-:Y:S05]  /*75e0*/  BRA `(.L_x_517) ;  /* 0x0000000c003c7947 */ /* 0x000fea0003800000 */
.L_x_513:
[----:B------:R-:W-:-:S13]  /*75f0*/  ISETP.GT.AND P0, PT, R0, 0x6, PT ;  /* 0x000000060000780c */ /* 0x000fda0003f04270 */
[----:B------:R-:W-:Y:S05]  /*7600*/  @P0 BRA `(.L_x_520) ;  /* 0x00000000002c0947 */ /* 0x000fea0003800000 */
[----:B------:R-:W-:-:S13]  /*7610*/  ISETP.NE.AND P0, PT, R0, 0x5, PT ;  /* 0x000000050000780c */ /* 0x000fda0003f05270 */
[----:B------:R-:W-:Y:S05]  /*7620*/  @!P0 BRA `(.L_x_521) ;  /* 0x0000000000148947 */ /* 0x000fea0003800000 */
[----:B------:R-:W-:-:S13]  /*7630*/  ISETP.NE.AND P0, PT, R0, 0x6, PT ;  /* 0x000000060000780c */ /* 0x000fda0003f05270 */
[----:B------:R-:W-:Y:S05]  /*7640*/  @P0 BRA `(.L_x_516) ;  /* 0x0000000800c40947 */ /* 0x000fea0003800000 */
[----:B---3--:R-:W-:-:S05]  /*7650*/  IMAD.U32 R17, R17, 0x10000, RZ ;  /* 0x0001000011117824 */ /* 0x008fca00078e00ff */
[----:B------:R0:W-:Y:S01]  /*7660*/  STG.E desc[UR36][R8.64], R17 ;  /* 0x0000001108007986 */ /* 0x0001e2000c101924 */
[----:B------:R-:W-:Y:S05]  /*7670*/  BRA `(.L_x_517) ;  /* 0x0000000c00187947 */ /* 0x000fea0003800000 */
.L_x_521:
[----:B------:R-:W-:-:S05]  /*7680*/  IMAD.U32 R0, R17, 0x10000, RZ ;  /* 0x0001000011007824 */ /* 0x000fca00078e00ff */
[----:B------:R-:W-:-:S05]  /*7690*/  F2FP.F16.F32.PACK_AB R0, RZ, R0 ;  /* 0x00000000ff00723e */ /* 0x000fca00000000ff */
[----:B------:R0:W-:Y:S01]  /*76a0*/  STG.E.U16 desc[UR36][R8.64], R0 ;  /* 0x0000000008007986 */ /* 0x0001e2000c101524 */
[----:B------:R-:W-:Y:S05]  /*76b0*/  BRA `(.L_x_517) ;  /* 0x0000000c00087947 */ /* 0x000fea0003800000 */
.L_x_520:
[----:B------:R-:W-:-:S13]  /*76c0*/  ISETP.NE.AND P0, PT, R0, 0x7, PT ;  /* 0x000000070000780c */ /* 0x000fda0003f05270 */
[----:B------:R-:W-:Y:S05]  /*76d0*/  @!P0 BRA `(.L_x_522) ;  /* 0x0000000000348947 */ /* 0x000fea0003800000 */
[----:B------:R-:W-:-:S13]  /*76e0*/  ISETP.NE.AND P0, PT, R0, 0x8, PT ;  /* 0x000000080000780c */ /* 0x000fda0003f05270 */
[----:B------:R-:W-:Y:S05]  /*76f0*/  @!P0 BRA `(.L_x_523) ;  /* 0x0000000000188947 */ /* 0x000fea0003800000 */
[----:B------:R-:W-:-:S13]  /*7700*/  ISETP.NE.AND P0, PT, R0, 0x9, PT ;  /* 0x000000090000780c */ /* 0x000fda0003f05270 */
[----:B------:R-:W-:Y:S05]  /*7710*/  @P0 BRA `(.L_x_516) ;  /* 0x0000000800900947 */ /* 0x000fea0003800000 */
[----:B------:R-:W-:Y:S02]  /*7720*/  IMAD.U32 R4, R17, 0x10000, RZ ;  /* 0x0001000011047824 */ /* 0x000fe400078e00ff */
[----:B------:R-:W-:-:S05]  /*7730*/  IMAD.MOV.U32 R5, RZ, RZ, RZ ;  /* 0x000000ffff057224 */ /* 0x000fca00078e00ff */
[----:B------:R0:W-:Y:S01]  /*7740*/  STG.E.64 desc[UR36][R8.64], R4 ;  /* 0x0000000408007986 */ /* 0x0001e2000c101b24 */
[----:B------:R-:W-:Y:S05]  /*7750*/  BRA `(.L_x_517) ;  /* 0x0000000800e07947 */ /* 0x000fea0003800000 */
.L_x_523:
[----:B---3--:R-:W-:-:S05]  /*7760*/  IMAD.U32 R17, R17, 0x10000, RZ ;  /* 0x0001000011117824 */ /* 0x008fca00078e00ff */
[----:B------:R-:W-:-:S04]  /*7770*/  F2FP.F16.F32.PACK_AB R3, RZ, R17 ;  /* 0x00000011ff03723e */ /* 0x000fc800000000ff */
[----:B------:R-:W-:-:S05]  /*7780*/  PRMT R3, R3, 0x5410, RZ ;  /* 0x0000541003037816 */ /* 0x000fca00000000ff */
[----:B------:R0:W-:Y:S01]  /*7790*/  STG.E desc[UR36][R8.64], R3 ;  /* 0x0000000308007986 */ /* 0x0001e2000c101924 */
[----:B------:R-:W-:Y:S05]  /*77a0*/  BRA `(.L_x_517) ;  /* 0x0000000800cc7947 */ /* 0x000fea0003800000 */
.L_x_522:
[----:B------:R-:W-:-:S04]  /*77b0*/  IMAD.U32 R4, R17, 0x10000, RZ ;  /* 0x0001000011047824 */ /* 0x000fc800078e00ff */
[----:B------:R-:W-:-:S06]  /*77c0*/  FMUL.FTZ R4, R4, 1 ;  /* 0x3f80000004047820 */ /* 0x000fcc0000410000 */
[----:B------:R-:W0:Y:S02]  /*77d0*/  F2F.F64.F32 R4, R4 ;  /* 0x0000000400047310 */ /* 0x000e240000201800 */
[----:B0-----:R0:W-:Y:S01]  /*77e0*/  STG.E.64 desc[UR36][R8.64], R4 ;  /* 0x0000000408007986 */ /* 0x0011e2000c101b24 */
[----:B------:R-:W-:Y:S05]  /*77f0*/  BRA `(.L_x_517) ;  /* 0x0000000800b87947 */ /* 0x000fea0003800000 */
.L_x_512:
        /* <DEDUP_REMOVED lines=8> */
[----:B---3--:R-:W-:-:S05]  /*7880*/  IMAD.U32 R17, R17, 0x10000, RZ ;  /* 0x0001000011117824 */ /* 0x008fca00078e00ff */
[----:B------:R-:W-:-:S04]  /*7890*/  FSETP.NEU.FTZ.AND P0, PT, R17, RZ, PT ;  /* 0x000000ff1100720b */ /* 0x000fc80003f1d000 */
[----:B------:R-:W-:-:S05]  /*78a0*/  SEL R3, RZ, 0x1, !P0 ;  /* 0x00000001ff037807 */ /* 0x000fca0004000000 */
[----:B------:R0:W-:Y:S01]  /*78b0*/  STG.E.U8 desc[UR36][R8.64], R3 ;  /* 0x0000000308007986 */ /* 0x0001e2000c101124 */
[----:B------:R-:W-:Y:S05]  /*78c0*/  BRA `(.L_x_517) ;  /* 0x0000000800847947 */ /* 0x000fea0003800000 */
.L_x_526:
[----:B---3--:R-:W-:Y:S01]  /*78d0*/  IMAD.U32 R17, R17, 0x10000, RZ ;  /* 0x0001000011117824 */ /* 0x008fe200078e00ff */
[----:B------:R-:W-:-:S03]  /*78e0*/  CS2R R6, SRZ ;  /* 0x0000000000067805 */ /* 0x000fc6000001ff00 */
[----:B------:R-:W-:-:S06]  /*78f0*/  FMUL.FTZ R4, R17, 1 ;  /* 0x3f80000011047820 */ /* 0x000fcc0000410000 */
[----:B------:R-:W0:Y:S02]  /*7900*/  F2F.F64.F32 R4, R4 ;  /* 0x0000000400047310 */ /* 0x000e240000201800 */
[----:B0-----:R0:W-:Y:S01]  /*7910*/  STG.E.128 desc[UR36][R8.64], R4 ;  /* 0x0000000408007986 */ /* 0x0011e2000c101d24 */
[----:B------:R-:W-:Y:S05]  /*7920*/  BRA `(.L_x_517) ;  /* 0x00000008006c7947 */ /* 0x000fea0003800000 */
.L_x_525:
[----:B------:R-:W-:-:S13]  /*7930*/  ISETP.NE.AND P0, PT, R0, 0xf, PT ;  /* 0x0000000f0000780c */ /* 0x000fda0003f05270 */
[----:B------:R-:W-:Y:S05]  /*7940*/  @!P0 BRA `(.L_x_527) ;  /* 0x0000000000b48947 */ /* 0x000fea0003800000 */
[----:B------:R-:W-:-:S13]  /*7950*/  ISETP.NE.AND P0, PT, R0, 0x17, PT ;  /* 0x000000170000780c */ /* 0x000fda0003f05270 */
[----:B------:R-:W-:Y:S05]  /*7960*/  @!P0 BRA `(.L_x_528) ;  /* 0x0000000000548947 */ /* 0x000fea0003800000 */
[----:B------:R-:W-:-:S13]  /*7970*/  ISETP.NE.AND P0, PT, R0, 0x18, PT ;  /* 0x000000180000780c */ /* 0x000fda0003f05270 */
[----:B------:R-:W-:Y:S05]  /*7980*/  @P0 BRA `(.L_x_516) ;  /* 0x0000000400f40947 */ /* 0x000fea0003800000 */
[----:B---3--:R-:W-:Y:S01]  /*7990*/  IMAD.U32 R17, R17, 0x10000, RZ ;  /* 0x0001000011117824 */ /* 0x008fe200078e00ff */
        /* <DEDUP_REMOVED lines=14> */
.L_x_530:
[----:B------:R-:W-:Y:S05]  /*7a80*/  BSYNC B0 ;  /* 0x0000000000007941 */ /* 0x000fea0003800000 */
.L_x_529:
[----:B------:R-:W-:-:S05]  /*7a90*/  LOP3.LUT R5, R0, R5, RZ, 0xfc, !PT ;  /* 0x0000000500057212 */ /* 0x000fca00078efcff */
[----:B------:R0:W-:Y:S01]  /*7aa0*/  STG.E.U8 desc[UR36][R8.64], R5 ;  /* 0x0000000508007986 */ /* 0x0001e2000c101124 */
[----:B------:R-:W-:Y:S05]  /*7ab0*/  BRA `(.L_x_517) ;  /* 0x0000000800087947 */ /* 0x000fea0003800000 */
.L_x_528:
[----:B---3--:R-:W-:Y:S01]  /*7ac0*/  IMAD.U32 R17, R17, 0x10000, RZ ;  /* 0x0001000011117824 */ /* 0x008fe200078e00ff */
        /* <DEDUP_REMOVED lines=12> */
.L_x_532:
[----:B------:R-:W-:Y:S01]  /*7b90*/  IMAD.MOV.U32 R0, RZ, RZ, 0x7f ;  /* 0x0000007fff007424 */ /* 0x000fe200078e00ff */
[----:B------:R-:W-:-:S04]  /*7ba0*/  ISETP.GT.U32.AND P0, PT, R3, 0x7f800000, PT ;  /* 0x7f8000000300780c */ /* 0x000fc80003f04070 */
[----:B------:R-:W-:-:S09]  /*7bb0*/  SEL R0, R0, 0x7c, P0 ;  /* 0x0000007c00007807 */ /* 0x000fd20000000000 */
.L_x_533:
[----:B------:R-:W-:Y:S05]  /*7bc0*/  BSYNC B0 ;  /* 0x0000000000007941 */ /* 0x000fea0003800000 */
.L_x_531:
[----:B------:R-:W-:-:S04]  /*7bd0*/  LOP3.LUT R3, R17, 0x80000000, RZ, 0xc0, !PT ;  /* 0x8000000011037812 */ /* 0x000fc800078ec0ff */
[----:B------:R-:W-:-:S04]  /*7be0*/  SHF.R.U32.HI R3, RZ, 0x18, R3 ;  /* 0x00000018ff037819 */ /* 0x000fc80000011603 */
[----:B------:R-:W-:-:S05]  /*7bf0*/  LOP3.LUT R3, R0, R3, RZ, 0xfc, !PT ;  /* 0x0000000300037212 */ /* 0x000fca00078efcff */
[----:B------:R0:W-:Y:S01]  /*7c00*/  STG.E.U8 desc[UR36][R8.64], R3 ;  /* 0x0000000308007986 */ /* 0x0001e2000c101124 */
[----:B------:R-:W-:Y:S05]  /*7c10*/  BRA `(.L_x_517) ;  /* 0x0000000400b07947 */ /* 0x000fea0003800000 */
.L_x_527:
[----:B------:R0:W-:Y:S01]  /*7c20*/  STG.E.U16 desc[UR36][R8.64], R17 ;  /* 0x0000001108007986 */ /* 0x0001e2000c101524 */
[----:B------:R-:W-:Y:S05]  /*7c30*/  BRA `(.L_x_517) ;  /* 0x0000000400a87947 */ /* 0x000fea0003800000 */
.L_x_524:
        /* <DEDUP_REMOVED lines=8> */
[----:B------:R-:W-:-:S06]  /*7cc0*/  IMAD.U32 R3, R17, 0x10000, RZ ;  /* 0x0001000011037824 */ /* 0x000fcc00078e00ff */
[----:B------:R-:W0:Y:S02]  /*7cd0*/  F2I.FTZ.U32.TRUNC.NTZ R3, R3 ;  /* 0x0000000300037305 */ /* 0x000e24000021f000 */
[----:B0-----:R0:W-:Y:S01]  /*7ce0*/  STG.E.U16 desc[UR36][R8.64], R3 ;  /* 0x0000000308007986 */ /* 0x0011e2000c101524 */
[----:B------:R-:W-:Y:S05]  /*7cf0*/  BRA `(.L_x_517) ;  /* 0x0000000400787947 */ /* 0x000fea0003800000 */
.L_x_536:
[----:B---3--:R-:W-:Y:S01]  /*7d00*/  IMAD.U32 R17, R17, 0x10000, RZ ;  /* 0x0001000011117824 */ /* 0x008fe200078e00ff */
        /* <DEDUP_REMOVED lines=16> */
.L_x_539:
[----:B------:R-:W-:-:S04]  /*7e10*/  LOP3.LUT R3, R17, 0x80000000, RZ, 0xc0, !PT ;  /* 0x8000000011037812 */ /* 0x000fc800078ec0ff */
[----:B------:R-:W-:-:S04]  /*7e20*/  SHF.R.U32.HI R3, RZ, 0x18, R3 ;  /* 0x00000018ff037819 */ /* 0x000fc80000011603 */
[----:B------:R-:W-:-:S04]  /*7e30*/  LOP3.LUT R0, R0, R3, RZ, 0xfc, !PT ;  /* 0x0000000300007212 */ /* 0x000fc800078efcff */
[----:B------:R-:W-:-:S07]  /*7e40*/  PRMT R4, R0, 0x7610, R4 ;  /* 0x0000761000047816 */ /* 0x000fce0000000004 */
.L_x_538:
[----:B------:R-:W-:Y:S05]  /*7e50*/  BSYNC B0 ;  /* 0x0000000000007941 */ /* 0x000fea0003800000 */
.L_x_537:
[----:B------:R0:W-:Y:S01]  /*7e60*/  STG.E.U8 desc[UR36][R8.64], R4 ;  /* 0x0000000408007986 */ /* 0x0001e2000c101124 */
[----:B------:R-:W-:Y:S05]  /*7e70*/  BRA `(.L_x_517) ;  /* 0x0000000400187947 */ /* 0x000fea0003800000 */
.L_x_535:
        /* <DEDUP_REMOVED lines=17> */
.L_x_542:
[----:B------:R-:W-:-:S04]  /*7f90*/  LOP3.LUT R3, R17, 0x80000000, RZ, 0xc0, !PT ;  /* 0x8000000011037812 */ /* 0x000fc800078ec0ff */
[----:B------:R-:W-:-:S04]  /*7fa0*/  SHF.R.U32.HI R3, RZ, 0x18, R3 ;  /* 0x00000018ff037819 */ /* 0x000fc80000011603 */
[----:B------:R-:W-:-:S04]  /*7fb0*/  LOP3.LUT R0, R0, R3, RZ, 0xfc, !PT ;  /* 0x0000000300007212 */ /* 0x000fc800078efcff */
[----:B------:R-:W-:-:S07]  /*7fc0*/  PRMT R4, R0, 0x7610, R4 ;  /* 0x0000761000047816 */ /* 0x000fce0000000004 */
.L_x_541:
[----:B------:R-:W-:Y:S05]  /*7fd0*/  BSYNC B0 ;  /* 0x0000000000007941 */ /* 0x000fea0003800000 */
.L_x_540:
[----:B------:R0:W-:Y:S01]  /*7fe0*/  STG.E.U8 desc[UR36][R8.64], R4 ;  /* 0x0000000408007986 */ /* 0x0001e2000c101124 */
[----:B------:R-:W-:Y:S05]  /*7ff0*/  BRA `(.L_x_517) ;  /* 0x0000000000b87947 */ /* 0x000fea0003800000 */
.L_x_534:
[----:B------:R-:W-:-:S13]  /*8000*/  ISETP.NE.AND P0, PT, R0, 0x1c, PT ;  /* 0x0000001c0000780c */ /* 0x000fda0003f05270 */
[----:B------:R-:W-:Y:S05]  /*8010*/  @!P0 BRA `(.L_x_543) ;  /* 0x0000000000a48947 */ /* 0x000fea0003800000 */
[----:B------:R-:W-:-:S13]  /*8020*/  ISETP.NE.AND P0, PT, R0, 0x1d, PT ;  /* 0x0000001d0000780c */ /* 0x000fda0003f05270 */
[----:B------:R-:W-:Y:S05]  /*8030*/  @!P0 BRA `(.L_x_544) ;  /* 0x00000000008c8947 */ /* 0x000fea0003800000 */
[----:B------:R-:W-:-:S13]  /*8040*/  ISETP.NE.AND P0, PT, R0, 0x2c, PT ;  /* 0x0000002c0000780c */ /* 0x000fda0003f05270 */
[----:B------:R-:W-:Y:S05]  /*8050*/  @P0 BRA `(.L_x_516) ;  /* 0x0000000000400947 */ /* 0x000fea0003800000 */
[----:B------:R-:W-:-:S05]  /*8060*/  IMAD.U32 R4, R17, 0x10000, RZ ;  /* 0x0001000011047824 */ /* 0x000fca00078e00ff */
        /* <DEDUP_REMOVED lines=15> */
.L_x_516:
        /* <DEDUP_REMOVED lines=15> */
[----:B01-3--:R-:W-:Y:S05]  /*8250*/  CALL.ABS.NOINC R14 ;  /* 0x000000000e007343 */ /* 0x00bfea0003c00000 */
.L_x_545:
[----:B------:R-:W-:Y:S05]  /*8260*/  BRA `(.L_x_517) ;  /* 0x00000000001c7947 */ /* 0x000fea0003800000 */
.L_x_544:
[----:B------:R-:W-:-:S06]  /*8270*/  IMAD.U32 R4, R17, 0x10000, RZ ;  /* 0x0001000011047824 */ /* 0x000fcc00078e00ff */
[----:B------:R-:W0:Y:S02]  /*8280*/  F2I.U64.TRUNC R4, R4 ;  /* 0x0000000400047311 */ /* 0x000e24000020d800 */
[----:B0-----:R0:W-:Y:S01]  /*8290*/  STG.E.64 desc[UR36][R8.64], R4 ;  /* 0x0000000408007986 */ /* 0x0011e2000c101b24 */
[----:B------:R-:W-:Y:S05]  /*82a0*/  BRA `(.L_x_517) ;  /* 0x00000000000c7947 */ /* 0x000fea0003800000 */
.L_x_543:
[----:B---3--:R-:W-:-:S06]  /*82b0*/  IMAD.U32 R17, R17, 0x10000, RZ ;  /* 0x0001000011117824 */ /* 0x008fcc00078e00ff */
[----:B------:R-:W0:Y:S02]  /*82c0*/  F2I.FTZ.U32.TRUNC.NTZ R17, R17 ;  /* 0x0000001100117305 */ /* 0x000e24000021f000 */
[----:B0-----:R0:W-:Y:S02]  /*82d0*/  STG.E desc[UR36][R8.64], R17 ;  /* 0x0000001108007986 */ /* 0x0011e4000c101924 */
.L_x_517:
[----:B------:R-:W-:-:S07]  /*82e0*/  VIADD R25, R25, 0x80 ;  /* 0x0000008019197836 */ /* 0x000fce0000000000 */
.L_x_477:
[----:B------:R-:W-:Y:S05]  /*82f0*/  BSYNC B6 ;  /* 0x0000000000067941 */ /* 0x000fea0003800000 */
.L_x_476:
[----:B------:R-:W-:-:S13]  /*8300*/  ISETP.GE.AND P0, PT, R25, R16, PT ;  /* 0x000000101900720c */ /* 0x000fda0003f06270 */
[----:B------:R-:W-:Y:S05]  /*8310*/  @P0 EXIT ;  /* 0x000000000000094d */ /* 0x000fea0003800000 */
[----:B0-2-4-:R-:W0:Y:S01]  /*8320*/  LDC.64 R4, c[0x0][0x218] ;  /* 0x00008600ff047b82 */ /* 0x015e220000000a00 */
        /* <DEDUP_REMOVED lines=20> */
.L_x_549:
[----:B-1----:R-:W-:-:S06]  /*8470*/  IMAD.U32 R5, R18, 0x10000, RZ ;  /* 0x0001000012057824 */ /* 0x002fcc00078e00ff */
[----:B------:R-:W0:Y:S02]  /*8480*/  F2I.S64.TRUNC R4, R5 ;  /* 0x0000000500047311 */ /* 0x000e24000020d900 */
[----:B0-----:R-:W-:Y:S01]  /*8490*/  STG.E.U8 desc[UR36][R2.64], R4 ;  /* 0x0000000402007986 */ /* 0x001fe2000c101124 */
[----:B------:R-:W-:Y:S05]  /*84a0*/  EXIT ;  /* 0x000000000000794d */ /* 0x000fea0003800000 */
.L_x_548:
        /* <DEDUP_REMOVED lines=10> */
.L_x_552:
[----:B-1----:R-:W-:-:S04]  /*8550*/  IMAD.U32 R18, R18, 0x10000, RZ ;  /* 0x0001000012127824 */ /* 0x002fc800078e00ff */
[----:B------:R-:W0:Y:S02]  /*8560*/  F2I.FTZ.TRUNC.NTZ R5, R18 ;  /* 0x0000001200057305 */ /* 0x000e24000021f100 */
[----:B0-----:R-:W-:Y:S01]  /*8570*/  STG.E desc[UR36][R2.64], R5 ;  /* 0x0000000502007986 */ /* 0x001fe2000c101924 */
[----:B------:R-:W-:Y:S05]  /*8580*/  EXIT ;  /* 0x000000000000794d */ /* 0x000fea0003800000 */
.L_x_551:
[----:B-1----:R-:W-:-:S04]  /*8590*/  IMAD.U32 R18, R18, 0x10000, RZ ;  /* 0x0001000012127824 */ /* 0x002fc800078e00ff */
[----:B------:R-:W0:Y:S02]  /*85a0*/  F2I.FTZ.TRUNC.NTZ R5, R18 ;  /* 0x0000001200057305 */ /* 0x000e24000021f100 */
[----:B0-----:R-:W-:Y:S01]  /*85b0*/  STG.E.U16 desc[UR36][R2.64], R5 ;  /* 0x0000000502007986 */ /* 0x001fe2000c101524 */
[----:B------:R-:W-:Y:S05]  /*85c0*/  EXIT ;  /* 0x000000000000794d */ /* 0x000fea0003800000 */
.L_x_547:
        /* <DEDUP_REMOVED lines=9> */
.L_x_554:
[----:B-1----:R-:W-:-:S05]  /*8660*/  IMAD.U32 R0, R18, 0x10000, RZ ;  /* 0x0001000012007824 */ /* 0x002fca00078e00ff */
[----:B------:R-:W-:-:S05]  /*8670*/  F2FP.F16.F32.PACK_AB R0, RZ, R0 ;  /* 0x00000000ff00723e */ /* 0x000fca00000000ff */
[----:B------:R-:W-:Y:S01]  /*8680*/  STG.E.U16 desc[UR36][R2.64], R0 ;  /* 0x0000000002007986 */ /* 0x000fe2000c101524 */
[----:B------:R-:W-:Y:S05]  /*8690*/  EXIT ;  /* 0x000000000000794d */ /* 0x000fea0003800000 */
.L_x_553:
        /* <DEDUP_REMOVED lines=10> */
.L_x_556:
[----:B-1----:R-:W-:-:S05]  /*8740*/  IMAD.U32 R18, R18, 0x10000, RZ ;  /* 0x0001000012127824 */ /* 0x002fca00078e00ff */
[----:B------:R-:W-:-:S04]  /*8750*/  F2FP.F16.F32.PACK_AB R5, RZ, R18 ;  /* 0x00000012ff05723e */ /* 0x000fc800000000ff */
[----:B------:R-:W-:-:S05]  /*8760*/  PRMT R5, R5, 0x5410, RZ ;  /* 0x0000541005057816 */ /* 0x000fca00000000ff */
[----:B------:R-:W-:Y:S01]  /*8770*/  STG.E desc[UR36][R2.64], R5 ;  /* 0x0000000502007986 */ /* 0x000fe2000c101924 */
[----:B------:R-:W-:Y:S05]  /*8780*/  EXIT ;  /* 0x000000000000794d */ /* 0x000fea0003800000 */
.L_x_555:
[----:B-1----:R-:W-:-:S04]  /*8790*/  IMAD.U32 R4, R18, 0x10000, RZ ;  /* 0x0001000012047824 */ /* 0x002fc800078e00ff */
[----:B------:R-:W-:-:S06]  /*87a0*/  FMUL.FTZ R4, R4, 1 ;  /* 0x3f80000004047820 */ /* 0x000fcc0000410000 */
[----:B------:R-:W0:Y:S02]  /*87b0*/  F2F.F64.F32 R4, R4 ;  /* 0x0000000400047310 */ /* 0x000e240000201800 */
[----:B0-----:R-:W-:Y:S01]  /*87c0*/  STG.E.64 desc[UR36][R2.64], R4 ;  /* 0x0000000402007986 */ /* 0x001fe2000c101b24 */
[----:B------:R-:W-:Y:S05]  /*87d0*/  EXIT ;  /* 0x000000000000794d */ /* 0x000fea0003800000 */
.L_x_546:
        /* <DEDUP_REMOVED lines=13> */
.L_x_559:
[----:B-1----:R-:W-:Y:S01]  /*88b0*/  IMAD.U32 R18, R18, 0x10000, RZ ;  /* 0x0001000012127824 */ /* 0x002fe200078e00ff */
[----:B------:R-:W-:-:S03]  /*88c0*/  CS2R R6, SRZ ;  /* 0x0000000000067805 */ /* 0x000fc6000001ff00 */
[----:B------:R-:W-:-:S06]  /*88d0*/  FMUL.FTZ R4, R18, 1 ;  /* 0x3f80000012047820 */ /* 0x000fcc0000410000 */
[----:B------:R-:W0:Y:S02]  /*88e0*/  F2F.F64.F32 R4, R4 ;  /* 0x0000000400047310 */ /* 0x000e240000201800 */
[----:B0-----:R-:W-:Y:S01]  /*88f0*/  STG.E.128 desc[UR36][R2.64], R4 ;  /* 0x0000000402007986 */ /* 0x001fe2000c101d24 */
[----:B------:R-:W-:Y:S05]  /*8900*/  EXIT ;  /* 0x000000000000794d */ /* 0x000fea0003800000 */
.L_x_558:
        /* <DEDUP_REMOVED lines=21> */
.L_x_563:
[----:B------:R-:W-:Y:S05]  /*8a60*/  BSYNC B0 ;  /* 0x0000000000007941 */ /* 0x000fea0003800000 */
.L_x_562:
[----:B------:R-:W-:-:S05]  /*8a70*/  LOP3.LUT R5, R0, R5, RZ, 0xfc, !PT ;  /* 0x0000000500057212 */ /* 0x000fca00078efcff */
[----:B------:R-:W-:Y:S01]  /*8a80*/  STG.E.U8 desc[UR36][R2.64], R5 ;  /* 0x0000000502007986 */ /* 0x000fe2000c101124 */
[----:B------:R-:W-:Y:S05]  /*8a90*/  EXIT ;  /* 0x000000000000794d */ /* 0x000fea0003800000 */
.L_x_561:
        /* <DEDUP_REMOVED lines=13> */
.L_x_565:
[----:B------:R-:W-:Y:S01]  /*8b70*/  IMAD.MOV.U32 R0, RZ, RZ, 0x7f ;  /* 0x0000007fff007424 */ /* 0x000fe200078e00ff */
[----:B------:R-:W-:-:S04]  /*8b80*/  ISETP.GT.U32.AND P0, PT, R4, 0x7f800000, PT ;  /* 0x7f8000000400780c */ /* 0x000fc80003f04070 */
[----:B------:R-:W-:-:S09]  /*8b90*/  SEL R0, R0, 0x7c, P0 ;  /* 0x0000007c00007807 */ /* 0x000fd20000000000 */
.L_x_566:
[----:B------:R-:W-:Y:S05]  /*8ba0*/  BSYNC B0 ;  /* 0x0000000000007941 */ /* 0x000fea0003800000 */
.L_x_564:
[----:B------:R-:W-:-:S04]  /*8bb0*/  LOP3.LUT R4, R5, 0x80000000, RZ, 0xc0, !PT ;  /* 0x8000000005047812 */ /* 0x000fc800078ec0ff */
[----:B------:R-:W-:-:S04]  /*8bc0*/  SHF.R.U32.HI R5, RZ, 0x18, R4 ;  /* 0x00000018ff057819 */ /* 0x000fc80000011604 */
[----:B------:R-:W-:-:S05]  /*8bd0*/  LOP3.LUT R5, R0, R5, RZ, 0xfc, !PT ;  /* 0x0000000500057212 */ /* 0x000fca00078efcff */
[----:B------:R-:W-:Y:S01]  /*8be0*/  STG.E.U8 desc[UR36][R2.64], R5 ;  /* 0x0000000502007986 */ /* 0x000fe2000c101124 */
[----:B------:R-:W-:Y:S05]  /*8bf0*/  EXIT ;  /* 0x000000000000794d */ /* 0x000fea0003800000 */
.L_x_560:
[----:B-1----:R-:W-:Y:S01]  /*8c00*/  STG.E.U16 desc[UR36][R2.64], R18 ;  /* 0x0000001202007986 */ /* 0x002fe2000c101524 */
[----:B------:R-:W-:Y:S05]  /*8c10*/  EXIT ;  /* 0x000000000000794d */ /* 0x000fea0003800000 */
.L_x_557:
        /* <DEDUP_REMOVED lines=12> */
.L_x_569:
        /* <DEDUP_REMOVED lines=13> */
[----:B------:R-:W-:-:S05]  /*8db0*/  FADD.FTZ R0, R5, 8192 ;  /* 0x4600000005007421 */ /* 0x000fca0000010000 */
[----:B------:R-:W-:Y:S02]  /*8dc0*/  LOP3.LUT P0, R4, R0, 0xff, RZ, 0xc0, !PT ;  /* 0x000000ff00047812 */ /* 0x000fe4000780c0ff */
[----:B------:R-:W-:-:S11]  /*8dd0*/  PRMT R0, RZ, 0x7610, R0 ;  /* 0x00007610ff007816 */ /* 0x000fd60000000000 */
[----:B------:R-:W-:Y:S05]  /*8de0*/  @!P0 BRA `(.L_x_571) ;  /* 0x0000000000108947 */ /* 0x000fea0003800000 */
.L_x_572:
[----:B------:R-:W-:-:S04]  /*8df0*/  LOP3.LUT R0, R7, 0x80000000, RZ, 0xc0, !PT ;  /* 0x8000000007007812 */ /* 0x000fc800078ec0ff */
[----:B------:R-:W-:-:S04]  /*8e00*/  SHF.R.U32.HI R5, RZ, 0x18, R0 ;  /* 0x00000018ff057819 */ /* 0x000fc80000011600 */
[----:B------:R-:W-:-:S04]  /*8e10*/  LOP3.LUT R4, R4, R5, RZ, 0xfc, !PT ;  /* 0x0000000504047212 */ /* 0x000fc800078efcff */
[----:B------:R-:W-:-:S07]  /*8e20*/  PRMT R0, R4, 0x7610, R0 ;  /* 0x0000761004007816 */ /* 0x000fce0000000000 */
.L_x_571:
[----:B------:R-:W-:Y:S05]  /*8e30*/  BSYNC B0 ;  /* 0x0000000000007941 */ /* 0x000fea0003800000 */
.L_x_570:
[----:B------:R-:W-:Y:S01]  /*8e40*/  STG.E.U8 desc[UR36][R2.64], R0 ;  /* 0x0000000002007986 */ /* 0x000fe2000c101124 */
[----:B------:R-:W-:Y:S05]  /*8e50*/  EXIT ;  /* 0x000000000000794d */ /* 0x000fea0003800000 */
.L_x_568:
        /* <DEDUP_REMOVED lines=17> */
.L_x_575:
[----:B------:R-:W-:-:S04]  /*8f70*/  LOP3.LUT R0, R7, 0x80000000, RZ, 0xc0, !PT ;  /* 0x8000000007007812 */ /* 0x000fc800078ec0ff */
[----:B------:R-:W-:-:S04]  /*8f80*/  SHF.R.U32.HI R5, RZ, 0x18, R0 ;  /* 0x00000018ff057819 */ /* 0x000fc80000011600 */
[----:B------:R-:W-:-:S04]  /*8f90*/  LOP3.LUT R4, R4, R5, RZ, 0xfc, !PT ;  /* 0x0000000504047212 */ /* 0x000fc800078efcff */
[----:B------:R-:W-:-:S07]  /*8fa0*/  PRMT R0, R4, 0x7610, R0 ;  /* 0x0000761004007816 */ /* 0x000fce0000000000 */
.L_x_574:
[----:B------:R-:W-:Y:S05]  /*8fb0*/  BSYNC B0 ;  /* 0x0000000000007941 */ /* 0x000fea0003800000 */
.L_x_573:
[----:B------:R-:W-:Y:S01]  /*8fc0*/  STG.E.U8 desc[UR36][R2.64], R0 ;  /* 0x0000000002007986 */ /* 0x000fe2000c101124 */
[----:B------:R-:W-:Y:S05]  /*8fd0*/  EXIT ;  /* 0x000000000000794d */ /* 0x000fea0003800000 */
.L_x_567:
        /* <DEDUP_REMOVED lines=22> */
.L_x_550:
[----:B------:R-:W-:Y:S01]  /*9140*/  MOV R0, 0x0 ;  /* 0x0000000000007802 */ /* 0x000fe20000000f00 */
[----:B------:R-:W-:Y:S01]  /*9150*/  ULDC.64 UR4, c[0x4][0x158] ;  /* 0x0100560000047ab9 */ /* 0x000fe20000000a00 */
[----:B------:R-:W-:Y:S01]  /*9160*/  ULDC.64 UR6, c[0x4][0x70] ;  /* 0x01001c0000067ab9 */ /* 0x000fe20000000a00 */
[----:B------:R-:W-:Y:S01]  /*9170*/  IMAD.U32 R4, RZ, RZ, UR4 ;  /* 0x00000004ff047e24 */ /* 0x000fe2000f8e00ff */
[----:B------:R0:W2:Y:S01]  /*9180*/  LDC.64 R2, c[0x4][R0] ;  /* 0x0100000000027b82 */ /* 0x0000a20000000a00 */
        /* <DEDUP_REMOVED lines=10> */
[----:B-123--:R-:W-:Y:S05]  /*9230*/  CALL.ABS.NOINC R2 ;  /* 0x0000000002007343 */ /* 0x00efea0003c00000 */
.L_x_578:
[----:B------:R-:W-:Y:S05]  /*9240*/  EXIT ;  /* 0x000000000000794d */ /* 0x000fea0003800000 */
.L_x_577:
[----:B-1----:R-:W-:-:S06]  /*9250*/  IMAD.U32 R4, R18, 0x10000, RZ ;  /* 0x0001000012047824 */ /* 0x002fcc00078e00ff */
[----:B------:R-:W0:Y:S02]  /*9260*/  F2I.U64.TRUNC R4, R4 ;  /* 0x0000000400047311 */ /* 0x000e24000020d800 */
[----:B0-----:R-:W-:Y:S01]  /*9270*/  STG.E.64 desc[UR36][R2.64], R4 ;  /* 0x0000000402007986 */ /* 0x001fe2000c101b24 */
[----:B------:R-:W-:Y:S05]  /*9280*/  EXIT ;  /* 0x000000000000794d */ /* 0x000fea0003800000 */
.L_x_576:
[----:B-1----:R-:W-:-:S04]  /*9290*/  IMAD.U32 R18, R18, 0x10000, RZ ;  /* 0x0001000012127824 */ /* 0x002fc800078e00ff */
[----:B------:R-:W0:Y:S02]  /*92a0*/  F2I.FTZ.U32.TRUNC.NTZ R5, R18 ;  /* 0x0000001200057305 */ /* 0x000e24000021f000 */
[----:B0-----:R-:W-:Y:S01]  /*92b0*/  STG.E desc[UR36][R2.64], R5 ;  /* 0x0000000502007986 */ /* 0x001fe2000c101924 */
[----:B------:R-:W-:Y:S05]  /*92c0*/  EXIT ;  /* 0x000000000000794d */ /* 0x000fea0003800000 */
.L_x_579:
        /* <DEDUP_REMOVED lines=11> */
.L_x_21452:


//--------------------- .text._ZN2at6native18elementwise_kernelILi128ELi4EZNS0_22gpu_kernel_impl_nocastIZZZNS0_17asinh_kernel_cudaERNS_18TensorIteratorBaseEENKUlvE0_clEvENKUlvE2_clEvEUlN3c108BFloat16EE_EEvS4_RKT_EUliE_EEviT1_ --------------------------
	.section	.text._ZN2at6native18elementwise_kernelILi128ELi4EZNS0_22gpu_kernel_impl_nocastIZZZNS0_17asinh_kernel_cudaERNS_18TensorIteratorBaseEENKUlvE0_clEvENKUlvE2_clEvEUlN3c108BFloat16EE_EEvS4_RKT_EUliE_EEviT1_,"ax",@progbits
	.align	128
        .global         _ZN2at6native18elementwise_kernelILi128ELi4EZNS0_22gpu_kernel_impl_nocastIZZZNS0_17asinh_kernel_cudaERNS_18TensorIteratorBaseEENKUlvE0_clEvENKUlvE2_clEvEUlN3c108BFloat16EE_EEvS4_RKT_EUliE_EEviT1_
        .type           _ZN2at6native18elementwise_kernelILi128ELi4EZNS0_22gpu_kernel_impl_nocastIZZZNS0_17asinh_kernel_cudaERNS_18TensorIteratorBaseEENKUlvE0_clEvENKUlvE2_clEvEUlN3c108BFloat16EE_EEvS4_RKT_EUliE_EEviT1_,@function
        .size           _ZN2at6native18elementwise_kernelILi128ELi4EZNS0_22gpu_kernel_impl_nocastIZZZNS0_17asinh_kernel_cudaERNS_18TensorIteratorBaseEENKUlvE0_clEvENKUlvE2_clEvEUlN3c108BFloat16EE_EEvS4_RKT_EUliE_EEviT1_,(.L_x_21453 - _ZN2at6native18elementwise_kernelILi128ELi4EZNS0_22gpu_kernel_impl_nocastIZZZNS0_17asinh_kernel_cudaERNS_18TensorIteratorBaseEENKUlvE0_clEvENKUlvE2_clEvEUlN3c108BFloat16EE_EEvS4_RKT_EUliE_EEviT1_)
        .other          _ZN2at6native18elementwise_kernelILi128ELi4EZNS0_22gpu_kernel_impl_nocastIZZZNS0_17asinh_kernel_cudaERNS_18TensorIteratorBaseEENKUlvE0_clEvENKUlvE2_clEvEUlN3c108BFloat16EE_EEvS4_RKT_EUliE_EEviT1_,@"STO_CUDA_ENTRY STV_DEFAULT"
_ZN2at6native18elementwise_kernelILi128ELi4EZNS0_22gpu_kernel_impl_nocastIZZZNS0_17asinh_kernel_cudaERNS_18TensorIteratorBaseEENKUlvE0_clEvENKUlvE2_clEvEUlN3c108BFloat16EE_EEvS4_RKT_EUliE_EEviT1_:
.text._ZN2at6native18elementwise_kernelILi128ELi4EZNS0_22gpu_kernel_impl_nocastIZZZNS0_17asinh_kernel_cudaERNS_18TensorIteratorBaseEENKUlvE0_clEvENKUlvE2_clEvEUlN3c108BFloat16EE_EEvS4_RKT_EUliE_EEviT1_:
[----:B------:R-:W-:Y:S01]  /*0000*/  LDC R1, c[0x0][0x28] ;  /* 0x00000a00ff017b82 */ /* 0x000fe20000000800 */
[----:B------:R-:W0:Y:S01]  /*0010*/  S2R R3, SR_CTAID.X ;  /* 0x0000000000037919 */ /* 0x000e220000002500 */
[----:B------:R-:W-:Y:S01]  /*0020*/  ULDC UR6, c[0x0][0x210] ;  /* 0x0000840000067ab9 */ /* 0x000fe20000000800 */
[----:B------:R-:W-:Y:S01]  /*0030*/  ULDC.64 UR4, c[0x0][0x208] ;  /* 0x0000820000047ab9 */ /* 0x000fe20000000a00 */
[----:B------:R-:W-:Y:S01]  /*0040*/  BSSY B0, `(.L_x_580) ;  /* 0x000016a000007945 */ /* 0x000fe20003800000 */
[----:B------:R-:W0:Y:S02]  /*0050*/  S2R R0, SR_TID.X ;  /* 0x0000000000007919 */ /* 0x000e240000002100 */
[----:B0-----:R-:W-:-:S04]  /*0060*/  LEA R3, R3, R0, 0x9 ;  /* 0x0000000003037211 */ /* 0x001fc800078e48ff */
[----:B------:R-:W-:-:S13]  /*0070*/  ISETP.GE.AND P0, PT, R3, UR6, PT ;  /* 0x0000000603007c0c */ /* 0x000fda000bf06270 */
[----:B------:R-:W-:Y:S05]  /*0080*/  @P0 BRA `(.L_x_581) ;  /* 0x0000001400940947 */ /* 0x000fea0003800000 */
[----:B------:R-:W0:Y:S01]  /*0090*/  LDC R2, c[0x0][0x218] ;  /* 0x00008600ff027b82 */ /* 0x000e220000000800 */
[----:B------:R-:W-:Y:S01]  /*00a0*/  HFMA2.MMA R0, -RZ, RZ, 0, 0 ;  /* 0x00000000ff007435 */ /* 0x000fe200000001ff */
[----:B------:R-:W-:Y:S02]  /*00b0*/  MOV R5, RZ ;  /* 0x000000ff00057202 */ /* 0x000fe40000000f00 */
[----:B0-----:R-:W-:-:S13]  /*00c0*/  ISETP.NE.AND P0, PT, R2, RZ, PT ;  /* 0x000000ff0200720c */ /* 0x001fda0003f05270 */
[----:B------:R-:W-:Y:S05]  /*00d0*/  @!P0 BRA `(.L_x_582) ;  /* 0x0000001000a88947 */ /* 0x000fea0003800000 */
[----:B------:R-:W-:Y:S01]  /*00e0*/  MOV R4, RZ ;  /* 0x000000ff00047202 */ /* 0x000fe20000000f00 */
[----:B------:R-:W-:Y:S01]  /*00f0*/  ULDC.64 UR8, c[0x0][0x220] ;  /* 0x0000880000087ab9 */ /* 0x000fe20000000a00 */
[----:B------:R-:W-:Y:S01]  /*0100*/  MOV R5, R3 ;  /* 0x0000000300057202 */ /* 0x000fe20000000f00 */
[----:B------:R-:W-:Y:S01]  /*0110*/  ULDC UR7, c[0x0][0x21c] ;  /* 0x0000870000077ab9 */ /* 0x000fe20000000800 */
[----:B------:R-:W-:Y:S01]  /*0120*/  ISETP.NE.AND P0, PT, R2, 0x1, PT ;  /* 0x000000010200780c */ /* 0x000fe20003f05270 */
[----:B------:R-:W-:-:S05]  /*0130*/  IMAD.HI.U32 R6, R3, UR8, R4 ;  /* 0x0000000803067c27 */ /* 0x000fca000f8e0004 */
[----:B------:R-:W-:Y:S01]  /*0140*/  SHF.R.U32.HI R7, RZ, UR9, R6 ;  /* 0x00000009ff077c19 */ /* 0x000fe20008011606 */
[----:B------:R-:W-:-:S03]  /*0150*/  ULDC.64 UR8, c[0x0][0x348] ;  /* 0x0000d20000087ab9 */ /* 0x000fc60000000a00 */
[----:B------:R-:W-:-:S05]  /*0160*/  IADD3 R0, -R7, RZ, RZ ;  /* 0x000000ff07007210 */ /* 0x000fca0007ffe1ff */
[----:B------:R-:W-:-:S04]  /*0170*/  IMAD R0, R0, UR7, R3 ;  /* 0x0000000700007c24 */ /* 0x000fc8000f8e0203 */
[C---:B------:R-:W-:Y:S02]  /*0180*/  IMAD R5, R0.reuse, UR8, RZ ;  /* 0x0000000800057c24 */ /* 0x040fe4000f8e02ff */
[----:B------:R-:W-:Y:S01]  /*0190*/  IMAD R0, R0, UR9, RZ ;  /* 0x0000000900007c24 */ /* 0x000fe2000f8e02ff */
[----:B------:R-:W-:Y:S06]  /*01a0*/  @!P0 BRA `(.L_x_582) ;  /* 0x0000001000748947 */ /* 0x000fec0003800000 */
[----:B------:R-:W-:Y:S01]  /*01b0*/  HFMA2.MMA R6, -RZ, RZ, 0, 0 ;  /* 0x00000000ff067435 */ /* 0x000fe200000001ff */
[----:B------:R-:W-:Y:S01]  /*01c0*/  ULDC.64 UR8, c[0x0][0x228] ;  /* 0x00008a0000087ab9 */ /* 0x000fe20000000a00 */
[----:B------:R-:W-:Y:S01]  /*01d0*/  ULDC UR7, c[0x0][0x230] ;  /* 0x00008c0000077ab9 */ /* 0x000fe20000000800 */
[----:B------:R-:W-:-:S07]  /*01e0*/  ISETP.NE.AND P0, PT, R2, 0x2, PT ;  /* 0x000000020200780c */ /* 0x000fce0003f05270 */
[----:B------:R-:W-:-:S05]  /*01f0*/  IMAD.HI.U32 R8, R7, UR9, R6 ;  /* 0x0000000907087c27 */ /* 0x000fca000f8e0006 */
[----:B------:R-:W-:-:S04]  /*0200*/  SHF.R.U32.HI R9, RZ, UR7, R8 ;  /* 0x00000007ff097c19 */ /* 0x000fc80008011608 */
[----:B------:R-:W-:-:S05]  /*0210*/  IADD3 R6, -R9, RZ, RZ ;  /* 0x000000ff09067210 */ /* 0x000fca0007ffe1ff */
[----:B------:R-:W-:Y:S01]  /*0220*/  IMAD R6, R6, UR8, R7 ;  /* 0x0000000806067c24 */ /* 0x000fe2000f8e0207 */
[----:B------:R-:W-:-:S03]  /*0230*/  ULDC.64 UR8, c[0x0][0x350] ;  /* 0x0000d40000087ab9 */ /* 0x000fc60000000a00 */
[C---:B------:R-:W-:Y:S02]  /*0240*/  IMAD R5, R6.reuse, UR8, R5 ;  /* 0x0000000806057c24 */ /* 0x040fe4000f8e0205 */
[----:B------:R-:W-:Y:S01]  /*0250*/  IMAD R0, R6, UR9, R0 ;  /* 0x0000000906007c24 */ /* 0x000fe2000f8e0200 */
[----:B------:R-:W-:Y:S06]  /*0260*/  @!P0 BRA `(.L_x_582) ;  /* 0x0000001000448947 */ /* 0x000fec0003800000 */
[----:B------:R-:W-:Y:S01]  /*0270*/  MOV R8, RZ ;  /* 0x000000ff00087202 */ /* 0x000fe20000000f00 */
[----:B------:R-:W-:Y:S01]  /*0280*/  ULDC.64 UR8, c[0x0][0x238] ;  /* 0x00008e0000087ab9 */ /* 0x000fe20000000a00 */
[----:B------:R-:W-:Y:S01]  /*0290*/  ISETP.NE.AND P0, PT, R2, 0x3, PT ;  /* 0x000000030200780c */ /* 0x000fe20003f05270 */
[----:B------:R-:W-:Y:S02]  /*02a0*/  ULDC UR7, c[0x0][0x234] ;  /* 0x00008d0000077ab9 */ /* 0x000fe40000000800 */
[----:B------:R-:W-:-:S05]  /*02b0*/  IMAD.HI.U32 R6, R9, UR8, R8 ;  /* 0x0000000809067c27 */ /* 0x000fca000f8e0008 */
[----:B------:R-:W-:Y:S01]  /*02c0*/  SHF.R.U32.HI R7, RZ, UR9, R6 ;  /* 0x00000009ff077c19 */ /* 0x000fe20008011606 */
[----:B------:R-:W-:-:S03]  /*02d0*/  ULDC.64 UR8, c[0x0][0x358] ;  /* 0x0000d60000087ab9 */ /* 0x000fc60000000a00 */
[----:B------:R-:W-:-:S05]  /*02e0*/  IADD3 R8, -R7, RZ, RZ ;  /* 0x000000ff07087210 */ /* 0x000fca0007ffe1ff */
[----:B------:R-:W-:-:S04]  /*02f0*/  IMAD R8, R8, UR7, R9 ;  /* 0x0000000708087c24 */ /* 0x000fc8000f8e0209 */
[C---:B------:R-:W-:Y:S02]  /*0300*/  IMAD R5, R8.reuse, UR8, R5 ;  /* 0x0000000808057c24 */ /* 0x040fe4000f8e0205 */
[----:B------:R-:W-:Y:S01]  /*0310*/  IMAD R0, R8, UR9, R0 ;  /* 0x0000000908007c24 */ /* 0x000fe2000f8e0200 */
[----:B------:R-:W-:Y:S06]  /*0320*/  @!P0 BRA `(.L_x_582) ;  /* 0x0000001000148947 */ /* 0x000fec0003800000 */
[----:B------:R-:W-:Y:S01]  /*0330*/  MOV R6, RZ ;  /* 0x000000ff00067202 */ /* 0x000fe20000000f00 */
[----:B------:R-:W-:Y:S01]  /*0340*/  ULDC.64 UR8, c[0x0][0x240] ;  /* 0x0000900000087ab9 */ /* 0x000fe20000000a00 */
[----:B------:R-:W-:Y:S01]  /*0350*/  ULDC UR7, c[0x0][0x248] ;  /* 0x0000920000077ab9 */ /* 0x000fe20000000800 */
[----:B------:R-:W-:Y:S02]  /*0360*/  ISETP.NE.AND P0, PT, R2, 0x4, PT ;  /* 0x000000040200780c */ /* 0x000fe40003f05270 */
        /* <DEDUP_REMOVED lines=8> */
[----:B------:R-:W-:Y:S01]  /*03f0*/  HFMA2.MMA R8, -RZ, RZ, 0, 0 ;  /* 0x00000000ff087435 */ /* 0x000fe200000001ff */
[----:B------:R-:W-:Y:S01]  /*0400*/  ULDC.64 UR8, c[0x0][0x250] ;  /* 0x0000940000087ab9 */ /* 0x000fe20000000a00 */
[----:B------:R-:W-:Y:S01]  /*0410*/  ISETP.NE.AND P0, PT, R2, 0x5, PT ;  /* 0x000000050200780c */ /* 0x000fe20003f05270 */
[----:B------:R-:W-:-:S07]  /*0420*/  ULDC UR7, c[0x0][0x24c] ;  /* 0x0000930000077ab9 */ /* 0x000fce0000000800 */
        /* <DEDUP_REMOVED lines=224> */
[----:B------:R-:W-:Y:S01]  /*1230*/  ISETP.NE.AND P0, PT, R2, 0x18, PT ;  /* 0x000000180200780c */ /* 0x000fe20003f05270 */
[----:B------:R-:W-:Y:S01]  /*1240*/  ULDC.64 UR8, c[0x0][0x330] ;  /* 0x0000cc0000087ab9 */ /* 0x000fe20000000a00 */
[----:B------:R-:W-:Y:S01]  /*1250*/  MOV R6, RZ ;  /* 0x000000ff00067202 */ /* 0x000fe20000000f00 */
[----:B------:R-:W-:-:S04]  /*1260*/  ULDC UR7, c[0x0][0x338] ;  /* 0x0000ce0000077ab9 */ /* 0x000fc80000000800 */
[----:B------:R-:W-:-:S05]  /*1270*/  IMAD.HI.U32 R10, R7, UR9, R6 ;  /* 0x00000009070a7c27 */ /* 0x000fca000f8e0006 */
[----:B------:R-:W-:Y:S01]  /*1280*/  SHF.R.U32.HI R11, RZ, UR7, R10 ;  /* 0x00000007ff0b7c19 */ /* 0x000fe2000801160a */
[----:B------:R-:W0:Y:S01]  /*1290*/  @P0 LDC.64 R12, c[0x0][0x340] ;  /* 0x0000d000ff0c0b82 */ /* 0x000e220000000a00 */
[----:B------:R-:W-:Y:S02]  /*12a0*/  @P0 MOV R10, RZ ;  /* 0x000000ff000a0202 */ /* 0x000fe40000000f00 */
[----:B------:R-:W-:-:S05]  /*12b0*/  IADD3 R6, -R11, RZ, RZ ;  /* 0x000000ff0b067210 */ /* 0x000fca0007ffe1ff */
[----:B------:R-:W1:Y:S01]  /*12c0*/  @P0 LDC R15, c[0x0][0x33c] ;  /* 0x0000cf00ff0f0b82 */ /* 0x000e620000000800 */
[----:B------:R-:W-:Y:S01]  /*12d0*/  IMAD R6, R6, UR8, R7 ;  /* 0x0000000806067c24 */ /* 0x000fe2000f8e0207 */
[----:B------:R-:W-:-:S03]  /*12e0*/  ULDC.64 UR8, c[0x0][0x400] ;  /* 0x0001000000087ab9 */ /* 0x000fc60000000a00 */
[C---:B------:R-:W-:Y:S02]  /*12f0*/  IMAD R5, R6.reuse, UR8, R5 ;  /* 0x0000000806057c24 */ /* 0x040fe4000f8e0205 */
[----:B------:R-:W-:Y:S01]  /*1300*/  IMAD R0, R6, UR9, R0 ;  /* 0x0000000906007c24 */ /* 0x000fe2000f8e0200 */
[----:B------:R-:W2:Y:S01]  /*1310*/  @P0 LDC.64 R8, c[0x0][0x408] ;  /* 0x00010200ff080b82 */ /* 0x000ea20000000a00 */
[----:B0-----:R-:W-:-:S05]  /*1320*/  @P0 IMAD.HI.U32 R2, R11, R12, R10 ;  /* 0x0000000c0b020227 */ /* 0x001fca00078e000a */
[----:B------:R-:W-:-:S04]  /*1330*/  @P0 SHF.R.U32.HI R2, RZ, R13, R2 ;  /* 0x0000000dff020219 */ /* 0x000fc80000011602 */
[----:B------:R-:W-:-:S05]  /*1340*/  @P0 IADD3 R10, -R2, RZ, RZ ;  /* 0x000000ff020a0210 */ /* 0x000fca0007ffe1ff */
[----:B-1----:R-:W-:-:S04]  /*1350*/  @P0 IMAD R10, R10, R15, R11 ;  /* 0x0000000f0a0a0224 */ /* 0x002fc800078e020b */
[C---:B--2---:R-:W-:Y:S02]  /*1360*/  @P0 IMAD R5, R10.reuse, R8, R5 ;  /* 0x000000080a050224 */ /* 0x044fe400078e0205 */
[----:B------:R-:W-:-:S07]  /*1370*/  @P0 IMAD R0, R10, R9, R0 ;  /* 0x000000090a000224 */ /* 0x000fce00078e0200 */
.L_x_582:
[----:B------:R-:W-:Y:S02]  /*1380*/  ULDC.64 UR8, c[0x0][0x418] ;  /* 0x0001060000087ab9 */ /* 0x000fe40000000a00 */
[----:B------:R-:W-:-:S04]  /*1390*/  IADD3 R6, P0, R0, UR8, RZ ;  /* 0x0000000800067c10 */ /* 0x000fc8000ff1e0ff */
[----:B------:R-:W-:Y:S01]  /*13a0*/  IADD3.X R7, RZ, UR9, RZ, P0, !PT ;  /* 0x00000009ff077c10 */ /* 0x000fe200087fe4ff */
[----:B------:R-:W-:-:S04]  /*13b0*/  ULDC.64 UR8, c[0x0][0x410] ;  /* 0x0001040000087ab9 */ /* 0x000fc80000000a00 */
[----:B------:R-:W2:Y:S01]  /*13c0*/  LDG.E.U16 R0, desc[UR4][R6.64] ;  /* 0x0000000406007981 */ /* 0x000ea2000c1e1500 */
[----:B------:R-:W-:Y:S01]  /*13d0*/  BSSY B1, `(.L_x_583) ;  /* 0x0000029000017945 */ /* 0x000fe20003800000 */
[----:B--2---:R-:W-:-:S04]  /*13e0*/  SHF.L.U32 R0, R0, 0x10, RZ ;  /* 0x0000001000007819 */ /* 0x004fc800000006ff */
[C---:B------:R-:W-:Y:S01]  /*13f0*/  FSETP.GT.FTZ.AND P0, PT, |R0|.reuse, 8388608, PT ;  /* 0x4b0000000000780b */ /* 0x040fe20003f14200 */
[C---:B------:R-:W-:Y:S01]  /*1400*/  FFMA.FTZ R4, R0.reuse, R0, 1 ;  /* 0x3f80000000047423 */ /* 0x040fe20000010000 */
[----:B------:R-:W-:-:S03]  /*1410*/  FADD.FTZ R2, |R0|, -RZ ;  /* 0x800000ff00027221 */ /* 0x000fc60000010200 */
[----:B------:R-:W0:Y:S02]  /*1420*/  MUFU.RSQ R9, R4 ;  /* 0x0000000400097308 */ /* 0x000e240000001400 */
[----:B0-----:R-:W-:-:S06]  /*1430*/  FFMA.FTZ R9, R4, R9, 1 ;  /* 0x3f80000004097423 */ /* 0x001fcc0000010009 */
[----:B------:R-:W0:Y:S02]  /*1440*/  MUFU.RCP R9, R9 ;  /* 0x0000000900097308 */ /* 0x000e240000001000 */
[----:B0-----:R-:W-:-:S04]  /*1450*/  FMUL.FTZ R11, |R0|, R9 ;  /* 0x00000009000b7220 */ /* 0x001fc80000410200 */
[----:B------:R-:W-:Y:S01]  /*1460*/  @!P0 FFMA.FTZ R2, |R0|, R11, |R0| ;  /* 0x0000000b00028223 */ /* 0x000fe20000010600 */
[----:B------:R-:W-:-:S03]  /*1470*/  MOV R11, 0x3e800000 ;  /* 0x3e800000000b7802 */ /* 0x000fc60000000f00 */
[C---:B------:R-:W-:Y:S01]  /*1480*/  FADD.FTZ.RZ R8, R2.reuse, 1 ;  /* 0x3f80000002087421 */ /* 0x040fe2000001c000 */
[----:B------:R-:W-:-:S03]  /*1490*/  ISETP.GE.U32.AND P1, PT, R2, 0x7f800000, PT ;  /* 0x7f8000000200780c */ /* 0x000fc60003f26070 */
[----:B------:R-:W-:-:S05]  /*14a0*/  VIADD R8, R8, 0xc0c00000 ;  /* 0xc0c0000008087836 */ /* 0x000fca0000000000 */
[----:B------:R-:W-:-:S04]  /*14b0*/  LOP3.LUT R7, R8, 0xff800000, RZ, 0xc0, !PT ;  /* 0xff80000008077812 */ /* 0x000fc800078ec0ff */
[----:B------:R-:W-:Y:S02]  /*14c0*/  IADD3 R6, -R7, 0x40800000, RZ ;  /* 0x4080000007067810 */ /* 0x000fe40007ffe1ff */
[-C--:B------:R-:W-:Y:S02]  /*14d0*/  IADD3 R4, R2, -R7.reuse, RZ ;  /* 0x8000000702047210 */ /* 0x080fe40007ffe0ff */
[----:B------:R-:W-:Y:S01]  /*14e0*/  I2FP.F32.S32 R7, R7 ;  /* 0x0000000700077245 */ /* 0x000fe20000201400 */
[----:B------:R-:W-:Y:S01]  /*14f0*/  FFMA.FTZ R9, R6, R11, -1 ;  /* 0xbf80000006097423 */ /* 0x000fe2000001000b */
[----:B------:R-:W-:-:S03]  /*1500*/  MOV R11, 0x3d39bf78 ;  /* 0x3d39bf78000b7802 */ /* 0x000fc60000000f00 */
[----:B------:R-:W-:Y:S01]  /*1510*/  FADD.FTZ R4, R4, R9 ;  /* 0x0000000904047221 */ /* 0x000fe20000010000 */
[----:B------:R-:W-:-:S03]  /*1520*/  FMUL.FTZ R7, R7, 1.1920928955078125e-07 ;  /* 0x3400000007077820 */ /* 0x000fc60000410000 */
        /* <DEDUP_REMOVED lines=9> */
[----:B------:R-:W-:Y:S01]  /*15c0*/  FFMA.FTZ R6, R4, R9, R4 ;  /* 0x0000000904067223 */ /* 0x000fe20000010004 */
[----:B------:R-:W-:-:S03]  /*15d0*/  IADD3 R4, P2, R5, UR8, RZ ;  /* 0x0000000805047c10 */ /* 0x000fc6000ff5e0ff */
[----:B------:R-:W-:Y:S01]  /*15e0*/  FFMA.FTZ R6, R7, 0.69314718246459960938, R6 ;  /* 0x3f31721807067823 */ /* 0x000fe20000010006 */
[----:B------:R-:W-:Y:S01]  /*15f0*/  IADD3.X R5, RZ, UR9, RZ, P2, !PT ;  /* 0x00000009ff057c10 */ /* 0x000fe200097fe4ff */
[----:B------:R-:W-:Y:S08]  /*1600*/  @!P1 BRA `(.L_x_584) ;  /* 0x0000000000149947 */ /* 0x000ff00003800000 */
[C---:B------:R-:W-:Y:S02]  /*1610*/  ISETP.GE.AND P1, PT, R2.reuse, -0x407fffff, PT ;  /* 0xbf8000010200780c */ /* 0x040fe40003f26270 */
[----:B------:R-:W-:-:S11]  /*1620*/  FSETP.NEU.FTZ.AND P2, PT, R2, RZ, PT ;  /* 0x000000ff0200720b */ /* 0x000fd60003f5d000 */
[----:B------:R-:W-:-:S05]  /*1630*/  @P1 MOV R7, 0x7f800000 ;  /* 0x7f80000000071802 */ /* 0x000fca0000000f00 */
[----:B------:R-:W-:-:S05]  /*1640*/  @P1 FFMA.FTZ R6, R2, R7, +INF ;  /* 0x7f80000002061423 */ /* 0x000fca0000010007 */
[----:B------:R-:W-:-:S07]  /*1650*/  FSEL R6, R6, -RZ, P2 ;  /* 0x800000ff06067208 */ /* 0x000fce0001000000 */
.L_x_584:
[----:B------:R-:W-:Y:S05]  /*1660*/  BSYNC B1 ;  /* 0x0000000000017941 */ /* 0x000fea0003800000 */
.L_x_583:
[----:B------:R-:W-:Y:S01]  /*1670*/  @P0 FADD.FTZ R6, R6, 0.69314718246459960938 ;  /* 0x3f31721806060421 */ /* 0x000fe20000010000 */
[----:B------:R-:W-:Y:S02]  /*1680*/  FSETP.GTU.FTZ.AND P0, PT, |R0|, +INF , PT ;  /* 0x7f8000000000780b */ /* 0x000fe40003f1c200 */
[----:B------:R-:W-:Y:S02]  /*1690*/  IADD3 R3, R3, 0x80, RZ ;  /* 0x0000008003037810 */ /* 0x000fe40007ffe0ff */
[----:B------:R-:W-:-:S04]  /*16a0*/  LOP3.LUT R0, R6, 0x80000000, R0, 0xb8, !PT ;  /* 0x8000000006007812 */ /* 0x000fc800078eb800 */
[----:B------:R-:W-:-:S04]  /*16b0*/  FSEL R0, R0, R6, !P0 ;  /* 0x0000000600007208 */ /* 0x000fc80004000000 */
[----:B------:R-:W-:-:S05]  /*16c0*/  F2FP.BF16.F32.PACK_AB R0, RZ, R0 ;  /* 0x00000000ff00723e */ /* 0x000fca00000010ff */
[----:B------:R0:W-:Y:S02]  /*16d0*/  STG.E.U16 desc[UR4][R4.64], R0 ;  /* 0x0000000004007986 */ /* 0x0001e4000c101504 */
.L_x_581:
[----:B------:R-:W-:Y:S05]  /*16e0*/  BSYNC B0 ;  /* 0x0000000000007941 */ /* 0x000fea0003800000 */
.L_x_580:
[----:B------:R-:W-:Y:S01]  /*16f0*/  ISETP.GE.AND P0, PT, R3, UR6, PT ;  /* 0x0000000603007c0c */ /* 0x000fe2000bf06270 */
[----:B------:R-:W-:-:S12]  /*1700*/  BSSY B0, `(.L_x_585) ;  /* 0x00002cc000007945 */ /* 0x000fd80003800000 */
[----:B------:R-:W-:Y:S05]  /*1710*/  @P0 BRA `(.L_x_586) ;  /* 0x0000002c00280947 */ /* 0x000fea0003800000 */
[----:B0-----:R-:W0:Y:S01]  /*1720*/  LDC R4, c[0x0][0x218] ;  /* 0x00008600ff047b82 */ /* 0x001e220000000800 */
[----:B------:R-:W-:Y:S01]  /*1730*/  HFMA2.MMA R0, -RZ, RZ, 0, 0 ;  /* 0x00000000ff007435 */ /* 0x000fe200000001ff */
[----:B------:R-:W-:Y:S02]  /*1740*/  MOV R5, RZ ;  /* 0x000000ff00057202 */ /* 0x000fe40000000f00 */
[----:B0-----:R-:W-:-:S13]  /*1750*/  ISETP.NE.AND P0, PT, R4, RZ, PT ;  /* 0x000000ff0400720c */ /* 0x001fda0003f05270 */
[----:B------:R-:W-:Y:S05]  /*1760*/  @!P0 BRA `(.L_x_587) ;  /* 0x0000001000a48947 */ /* 0x000fea0003800000 */
        /* <DEDUP_REMOVED lines=276> */
[----:B------:R-:W-:Y:S01]  /*28b0*/  ISETP.NE.AND P0, PT, R4, 0x18, PT ;  /* 0x000000180400780c */ /* 0x000fe20003f05270 */
[----:B------:R-:W-:Y:S01]  /*28c0*/  HFMA2.MMA R6, -RZ, RZ, 0, 0 ;  /* 0x00000000ff067435 */ /* 0x000fe200000001ff */
[----:B------:R-:W-:Y:S01]  /*28d0*/  ULDC.64 UR8, c[0x0][0x330] ;  /* 0x0000cc0000087ab9 */ /* 0x000fe20000000a00 */
[----:B------:R-:W-:-:S08]  /*28e0*/  ULDC UR7, c[0x0][0x338] ;  /* 0x0000ce0000077ab9 */ /* 0x000fd00000000800 */
[----:B------:R-:W-:Y:S02]  /*28f0*/  IMAD.HI.U32 R10, R7, UR9, R6 ;  /* 0x00000009070a7c27 */ /* 0x000fe4000f8e0006 */
[----:B------:R-:W0:Y:S03]  /*2900*/  @P0 LDC.64 R12, c[0x0][0x340] ;  /* 0x0000d000ff0c0b82 */ /* 0x000e260000000a00 */
[----:B------:R-:W-:Y:S02]  /*2910*/  SHF.R.U32.HI R11, RZ, UR7, R10 ;  /* 0x00000007ff0b7c19 */ /* 0x000fe4000801160a */
[----:B------:R-:W-:Y:S02]  /*2920*/  @P0 MOV R10, RZ ;  /* 0x000000ff000a0202 */ /* 0x000fe40000000f00 */
[----:B------:R-:W-:Y:S01]  /*2930*/  IADD3 R6, -R11, RZ, RZ ;  /* 0x000000ff0b067210 */ /* 0x000fe20007ffe1ff */
[----:B------:R-:W1:Y:S04]  /*2940*/  @P0 LDC R15, c[0x0][0x33c] ;  /* 0x0000cf00ff0f0b82 */ /* 0x000e680000000800 */
[----:B------:R-:W-:Y:S01]  /*2950*/  IMAD R6, R6, UR8, R7 ;  /* 0x0000000806067c24 */ /* 0x000fe2000f8e0207 */
[----:B------:R-:W-:-:S03]  /*2960*/  ULDC.64 UR8, c[0x0][0x400] ;  /* 0x0001000000087ab9 */ /* 0x000fc60000000a00 */
[----:B------:R-:W2:Y:S01]  /*2970*/  @P0 LDC.64 R8, c[0x0][0x408] ;  /* 0x00010200ff080b82 */ /* 0x000ea20000000a00 */
[C---:B------:R-:W-:Y:S02]  /*2980*/  IMAD R5, R6.reuse, UR8, R5 ;  /* 0x0000000806057c24 */ /* 0x040fe4000f8e0205 */
[----:B------:R-:W-:Y:S02]  /*2990*/  IMAD R0, R6, UR9, R0 ;  /* 0x0000000906007c24 */ /* 0x000fe4000f8e0200 */
[----:B0-----:R-:W-:-:S05]  /*29a0*/  @P0 IMAD.HI.U32 R2, R11, R12, R10 ;  /* 0x0000000c0b020227 */ /* 0x001fca00078e000a */
[----:B------:R-:W-:-:S04]  /*29b0*/  @P0 SHF.R.U32.HI R2, RZ, R13, R2 ;  /* 0x0000000dff020219 */ /* 0x000fc80000011602 */
[----:B------:R-:W-:-:S05]  /*29c0*/  @P0 IADD3 R10, -R2, RZ, RZ ;  /* 0x000000ff020a0210 */ /* 0x000fca0007ffe1ff */
[----:B-1----:R-:W-:-:S04]  /*29d0*/  @P0 IMAD R10, R15, R10, R11 ;  /* 0x0000000a0f0a0224 */ /* 0x002fc800078e020b */
[C---:B--2---:R-:W-:Y:S02]  /*29e0*/  @P0 IMAD R5, R10.reuse, R8, R5 ;  /* 0x000000080a050224 */ /* 0x044fe400078e0205 */
[----:B------:R-:W-:-:S07]  /*29f0*/  @P0 IMAD R0, R10, R9, R0 ;  /* 0x000000090a000224 */ /* 0x000fce00078e0200 */
.L_x_587:
        /* <DEDUP_REMOVED lines=17> */
[----:B------:R-:W-:-:S04]  /*2b10*/  ISETP.GE.U32.AND P1, PT, R2, 0x7f800000, PT ;  /* 0x7f8000000200780c */ /* 0x000fc80003f26070 */
[----:B------:R-:W-:-:S04]  /*2b20*/  IADD3 R8, R8, -0x3f400000, RZ ;  /* 0xc0c0000008087810 */ /* 0x000fc80007ffe0ff */
        /* <DEDUP_REMOVED lines=27> */
.L_x_589:
[----:B------:R-:W-:Y:S05]  /*2ce0*/  BSYNC B1 ;  /* 0x0000000000017941 */ /* 0x000fea0003800000 */
.L_x_588:
[----:B------:R-:W-:Y:S01]  /*2cf0*/  @P0 FADD.FTZ R6, R6, 0.69314718246459960938 ;  /* 0x3f31721806060421 */ /* 0x000fe20000010000 */
[----:B------:R-:W-:Y:S02]  /*2d00*/  FSETP.GTU.FTZ.AND P0, PT, |R0|, +INF , PT ;  /* 0x7f8000000000780b */ /* 0x000fe40003f1c200 */
[----:B------:R-:W-:Y:S02]  /*2d10*/  IADD3 R3, R3, 0x80, RZ ;  /* 0x0000008003037810 */ /* 0x000fe40007ffe0ff */
[----:B------:R-:W-:-:S04]  /*2d20*/  LOP3.LUT R0, R6, 0x80000000, R0, 0xb8, !PT ;  /* 0x8000000006007812 */ /* 0x000fc800078eb800 */
[----:B------:R-:W-:Y:S02]  /*2d30*/  FSEL R0, R0, R6, !P0 ;  /* 0x0000000600007208 */ /* 0x000fe40004000000 */
[----:B------:R-:W-:Y:S02]  /*2d40*/  ISETP.GE.AND P0, PT, R3, UR6, PT ;  /* 0x0000000603007c0c */ /* 0x000fe4000bf06270 */
[----:B------:R-:W-:-:S05]  /*2d50*/  F2FP.BF16.F32.PACK_AB R0, RZ, R0 ;  /* 0x00000000ff00723e */ /* 0x000fca00000010ff */
[----:B------:R1:W-:Y:S06]  /*2d60*/  STG.E.U16 desc[UR4][R4.64], R0 ;  /* 0x0000000004007986 */ /* 0x0003ec000c101504 */
[----:B------:R-:W-:Y:S05]  /*2d70*/  @P0 BRA `(.L_x_586) ;  /* 0x0000001400900947 */ /* 0x000fea0003800000 */
[----:B-1----:R-:W0:Y:S01]  /*2d80*/  LDC R4, c[0x0][0x218] ;  /* 0x00008600ff047b82 */ /* 0x002e220000000800 */
        /* <DEDUP_REMOVED lines=69> */
[----:B------:R-:W-:-:S05]  /*31e0*/  SHF.R.U32.HI R9, RZ, UR7, R8 ;  /* 0x00000007ff097c19 */ /* 0x000fca0008011608 */
[----:B------:R-:W-:-:S04]  /*31f0*/  IMAD.MOV R6, RZ, RZ, -R9 ;  /* 0x000000ffff067224 */ /* 0x000fc800078e0a09 */
        /* <DEDUP_REMOVED lines=230> */
.L_x_590:
        /* <DEDUP_REMOVED lines=46> */
.L_x_592:
[----:B------:R-:W-:Y:S05]  /*4340*/  BSYNC B1 ;  /* 0x0000000000017941 */ /* 0x000fea0003800000 */
.L_x_591:
[----:B------:R-:W-:Y:S01]  /*4350*/  @P0 FADD.FTZ R6, R6, 0.69314718246459960938 ;  /* 0x3f31721806060421 */ /* 0x000fe20000010000 */
[----:B------:R-:W-:Y:S02]  /*4360*/  FSETP.GTU.FTZ.AND P0, PT, |R0|, +INF , PT ;  /* 0x7f8000000000780b */ /* 0x000fe40003f1c200 */
[----:B------:R-:W-:Y:S02]  /*4370*/  IADD3 R3, R3, 0x80, RZ ;  /* 0x0000008003037810 */ /* 0x000fe40007ffe0ff */
[----:B------:R-:W-:-:S04]  /*4380*/  LOP3.LUT R0, R6, 0x80000000, R0, 0xb8, !PT ;  /* 0x8000000006007812 */ /* 0x000fc800078eb800 */
[----:B------:R-:W-:-:S04]  /*4390*/  FSEL R0, R0, R6, !P0 ;  /* 0x0000000600007208 */ /* 0x000fc80004000000 */
[----:B------:R-:W-:-:S05]  /*43a0*/  F2FP.BF16.F32.PACK_AB R0, RZ, R0 ;  /* 0x00000000ff00723e */ /* 0x000fca00000010ff */
[----:B------:R2:W-:Y:S02]  /*43b0*/  STG.E.U16 desc[UR4][R4.64], R0 ;  /* 0x0000000004007986 */ /* 0x0005e4000c101504 */
.L_x_586:
[----:B------:R-:W-:Y:S05]  /*43c0*/  BSYNC B0 ;  /* 0x0000000000007941 */ /* 0x000fea0003800000 */
.L_x_585:
[----:B------:R-:W-:-:S13]  /*43d0*/  ISETP.GE.AND P0, PT, R3, UR6, PT ;  /* 0x0000000603007c0c */ /* 0x000fda000bf06270 */
[----:B------:R-:W-:Y:S05]  /*43e0*/  @P0 EXIT ;  /* 0x000000000000094d */ /* 0x000fea0003800000 */
[----:B012---:R-:W0:Y:S01]  /*43f0*/  LDC R4, c[0x0][0x218] ;  /* 0x00008600ff047b82 */ /* 0x007e220000000800 */
[----:B------:R-:W-:Y:S01]  /*4400*/  HFMA2.MMA R0, -RZ, RZ, 0, 0 ;  /* 0x00000000ff007435 */ /* 0x000fe200000001ff */
[----:B------:R-:W-:Y:S02]  /*4410*/  MOV R5, RZ ;  /* 0x000000ff00057202 */ /* 0x000fe40000000f00 */
[----:B0-----:R-:W-:-:S13]  /*4420*/  ISETP.NE.AND P0, PT, R4, RZ, PT ;  /* 0x000000ff0400720c */ /* 0x001fda0003f05270 */
[----:B------:R-:W-:Y:S05]  /*4430*/  @!P0 BRA `(.L_x_593) ;  /* 0x0000001000a48947 */ /* 0x000fea0003800000 */
[----:B------:R-:W-:Y:S01]  /*4440*/  MOV R2, RZ ;  /* 0x000000ff00027202 */ /* 0x000fe20000000f00 */
[----:B------:R-:W-:Y:S01]  /*4450*/  ULDC.64 UR6, c[0x0][0x220] ;  /* 0x0000880000067ab9 */ /* 0x000fe20000000a00 */
[----:B------:R-:W-:-:S03]  /*4460*/  ISETP.NE.AND P0, PT, R4, 0x1, PT ;  /* 0x000000010400780c */ /* 0x000fc60003f05270 */
[----:B------:R-:W-:Y:S01]  /*4470*/  IMAD.HI.U32 R6, R3, UR6, R2 ;  /* 0x0000000603067c27 */ /* 0x000fe2000f8e0002 */
[----:B------:R-:W-:-:S04]  /*4480*/  ULDC UR6, c[0x0][0x21c] ;  /* 0x0000870000067ab9 */ /* 0x000fc80000000800 */
[----:B------:R-:W-:-:S04]  /*4490*/  SHF.R.U32.HI R7, RZ, UR7, R6 ;  /* 0x00000007ff077c19 */ /* 0x000fc80008011606 */
[----:B------:R-:W-:-:S05]  /*44a0*/  IADD3 R0, -R7, RZ, RZ ;  /* 0x000000ff07007210 */ /* 0x000fca0007ffe1ff */
[----:B------:R-:W-:Y:S01]  /*44b0*/  IMAD R0, R0, UR6, R3 ;  /* 0x0000000600007c24 */ /* 0x000fe2000f8e0203 */
[----:B------:R-:W-:-:S03]  /*44c0*/  ULDC.64 UR6, c[0x0][0x348] ;  /* 0x0000d20000067ab9 */ /* 0x000fc60000000a00 */
        /* <DEDUP_REMOVED lines=274> */
[----:B------:R-:W-:Y:S01]  /*55f0*/  @P0 MOV R6, RZ ;  /* 0x000000ff00060202 */ /* 0x000fe20000000f00 */
[----:B------:R-:W-:Y:S01]  /*5600*/  ULDC.64 UR6, c[0x0][0x400] ;  /* 0x0001000000067ab9 */ /* 0x000fe20000000a00 */
[----:B------:R-:W-:-:S05]  /*5610*/  IADD3 R9, -R7, RZ, RZ ;  /* 0x000000ff07097210 */ /* 0x000fca0007ffe1ff */
[----:B------:R-:W1:Y:S08]  /*5620*/  @P0 LDC R13, c[0x0][0x33c] ;  /* 0x0000cf00ff0d0b82 */ /* 0x000e700000000800 */
[----:B------:R-:W2:Y:S01]  /*5630*/  @P0 LDC.64 R14, c[0x0][0x408] ;  /* 0x00010200ff0e0b82 */ /* 0x000ea20000000a00 */
[----:B0-----:R-:W-:-:S05]  /*5640*/  @P0 IMAD.HI.U32 R2, R7, R10, R6 ;  /* 0x0000000a07020227 */ /* 0x001fca00078e0006 */
[----:B------:R-:W-:Y:S01]  /*5650*/  @P0 SHF.R.U32.HI R4, RZ, R11, R2 ;  /* 0x0000000bff040219 */ /* 0x000fe20000011602 */
[----:B------:R-:W-:-:S03]  /*5660*/  IMAD R2, R9, UR8, R3 ;  /* 0x0000000809027c24 */ /* 0x000fc6000f8e0203 */
[----:B------:R-:W-:Y:S01]  /*5670*/  @P0 IADD3 R6, -R4, RZ, RZ ;  /* 0x000000ff04060210 */ /* 0x000fe20007ffe1ff */
[C---:B------:R-:W-:Y:S02]  /*5680*/  IMAD R5, R2.reuse, UR6, R5 ;  /* 0x0000000602057c24 */ /* 0x040fe4000f8e0205 */
[----:B------:R-:W-:Y:S02]  /*5690*/  IMAD R0, R2, UR7, R0 ;  /* 0x0000000702007c24 */ /* 0x000fe4000f8e0200 */
[----:B-1----:R-:W-:-:S04]  /*56a0*/  @P0 IMAD R6, R13, R6, R7 ;  /* 0x000000060d060224 */ /* 0x002fc800078e0207 */
[C---:B--2---:R-:W-:Y:S02]  /*56b0*/  @P0 IMAD R5, R6.reuse, R14, R5 ;  /* 0x0000000e06050224 */ /* 0x044fe400078e0205 */
[----:B------:R-:W-:-:S07]  /*56c0*/  @P0 IMAD R0, R6, R15, R0 ;  /* 0x0000000f06000224 */ /* 0x000fce00078e0200 */
.L_x_593:
        /* <DEDUP_REMOVED lines=8> */
[----:B------:R-:W-:-:S04]  /*5750*/  FFMA.FTZ R3, R0, R0, 1 ;  /* 0x3f80000000037423 */ /* 0x000fc80000010000 */
[----:B------:R-:W0:Y:S02]  /*5760*/  MUFU.RSQ R2, R3 ;  /* 0x0000000300027308 */ /* 0x000e240000001400 */
[----:B0-----:R-:W-:Y:S01]  /*5770*/  FFMA.FTZ R4, R3, R2, 1 ;  /* 0x3f80000003047423 */ /* 0x001fe20000010002 */
[----:B------:R-:W-:-:S05]  /*5780*/  FADD.FTZ R2, |R0|, -RZ ;  /* 0x800000ff00027221 */ /* 0x000fca0000010200 */
[----:B------:R0:W1:Y:S02]  /*5790*/  MUFU.RCP R9, R4 ;  /* 0x0000000400097308 */ /* 0x0000640000001000 */
[----:B0-----:R-:W-:Y:S01]  /*57a0*/  MOV R4, 0x3d39bf78 ;  /* 0x3d39bf7800047802 */ /* 0x001fe20000000f00 */
[----:B-1----:R-:W-:-:S04]  /*57b0*/  FMUL.FTZ R9, |R0|, R9 ;  /* 0x0000000900097220 */ /* 0x002fc80000410200 */
        /* <DEDUP_REMOVED lines=9> */
[----:B------:R-:W-:-:S04]  /*5850*/  FFMA.FTZ R6, R6, R9, -1 ;  /* 0xbf80000006067423 */ /* 0x000fc80000010009 */
        /* <DEDUP_REMOVED lines=21> */
.L_x_595:
[----:B------:R-:W-:Y:S05]  /*59b0*/  BSYNC B0 ;  /* 0x0000000000007941 */ /* 0x000fea0003800000 */
.L_x_594:
[----:B------:R-:W-:Y:S01]  /*59c0*/  @P0 FADD.FTZ R6, R6, 0.69314718246459960938 ;  /* 0x3f31721806060421 */ /* 0x000fe20000010000 */
[----:B------:R-:W-:-:S04]  /*59d0*/  FSETP.GTU.FTZ.AND P0, PT, |R0|, +INF , PT ;  /* 0x7f8000000000780b */ /* 0x000fc80003f1c200 */
[----:B------:R-:W-:-:S04]  /*59e0*/  LOP3.LUT R0, R6, 0x80000000, R0, 0xb8, !PT ;  /* 0x8000000006007812 */ /* 0x000fc800078eb800 */
[----:B------:R-:W-:-:S04]  /*59f0*/  FSEL R0, R0, R6, !P0 ;  /* 0x0000000600007208 */ /* 0x000fc80004000000 */
[----:B------:R-:W-:-:S05]  /*5a00*/  F2FP.BF16.F32.PACK_AB R0, RZ, R0 ;  /* 0x00000000ff00723e */ /* 0x000fca00000010ff */
[----:B------:R-:W-:Y:S01]  /*5a10*/  STG.E.U16 desc[UR4][R4.64], R0 ;  /* 0x0000000004007986 */ /* 0x000fe2000c101504 */
[----:B------:R-:W-:Y:S05]  /*5a20*/  EXIT ;  /* 0x000000000000794d */ /* 0x000fea0003800000 */
.L_x_596:
        /* <DEDUP_REMOVED lines=13> */
.L_x_21453:


//--------------------- .text._ZN2at6native27unrolled_elementwise_kernelIZZZNS0_17asinh_kernel_cudaERNS_18TensorIteratorBaseEENKUlvE0_clEvENKUlvE2_clEvEUlN3c108BFloat16EE_St5arrayIPcLm2EELi4E23TrivialOffsetCalculatorILi1EjESD_NS0_6memory15LoadWithoutCastENSE_16StoreWithoutCastEEEviT_T0_T2_T3_T4_T5_ --------------------------
	.section	.text._ZN2at6native27unrolled_elementwise_kernelIZZZNS0_17asinh_kernel_cudaERNS_18TensorIteratorBaseEENKUlvE0_clEvENKUlvE2_clEvEUlN3c108BFloat16EE_St5arrayIPcLm2EELi4E23TrivialOffsetCalculatorILi1EjESD_NS0_6memory15LoadWithoutCastENSE_16StoreWithoutCastEEEviT_T0_T2_T3_T4_T5_,"ax",@progbits
	.align	128
        .global         _ZN2at6native27unrolled_elementwise_kernelIZZZNS0_17asinh_kernel_cudaERNS_18TensorIteratorBaseEENKUlvE0_clEvENKUlvE2_clEvEUlN3c108BFloat16EE_St5arrayIPcLm2EELi4E23TrivialOffsetCalculatorILi1EjESD_NS0_6memory15LoadWithoutCastENSE_16StoreWithoutCastEEEviT_T0_T2_T3_T4_T5_
        .type           _ZN2at6native27unrolled_elementwise_kernelIZZZNS0_17asinh_kernel_cudaERNS_18TensorIteratorBaseEENKUlvE0_clEvENKUlvE2_clEvEUlN3c108BFloat16EE_St5arrayIPcLm2EELi4E23TrivialOffsetCalculatorILi1EjESD_NS0_6memory15LoadWithoutCastENSE_16StoreWithoutCastEEEviT_T0_T2_T3_T4_T5_,@function
        .size           _ZN2at6native27unrolled_elementwise_kernelIZZZNS0_17asinh_kernel_cudaERNS_18TensorIteratorBaseEENKUlvE0_clEvENKUlvE2_clEvEUlN3c108BFloat16EE_St5arrayIPcLm2EELi4E23TrivialOffsetCalculatorILi1EjESD_NS0_6memory15LoadWithoutCastENSE_16StoreWithoutCastEEEviT_T0_T2_T3_T4_T5_,(.L_x_21454 - _ZN2at6native27unrolled_elementwise_kernelIZZZNS0_17asinh_kernel_cudaERNS_18TensorIteratorBaseEENKUlvE0_clEvENKUlvE2_clEvEUlN3c108BFloat16EE_St5arrayIPcLm2EELi4E23TrivialOffsetCalculatorILi1EjESD_NS0_6memory15LoadWithoutCastENSE_16StoreWithoutCastEEEviT_T0_T2_T3_T4_T5_)
        .other          _ZN2at6native27unrolled_elementwise_kernelIZZZNS0_17asinh_kernel_cudaERNS_18TensorIteratorBaseEENKUlvE0_clEvENKUlvE2_clEvEUlN3c108BFloat16EE_St5arrayIPcLm2EELi4E23TrivialOffsetCalculatorILi1EjESD_NS0_6memory15LoadWithoutCastENSE_16StoreWithoutCastEEEviT_T0_T2_T3_T4_T5_,@"STO_CUDA_ENTRY STV_DEFAULT"
_ZN2at6native27unrolled_elementwise_kernelIZZZNS0_17asinh_kernel_cudaERNS_18TensorIteratorBaseEENKUlvE0_clEvENKUlvE2_clEvEUlN3c108BFloat16EE_St5arrayIPcLm2EELi4E23TrivialOffsetCalculatorILi1EjESD_NS0_6memory15LoadWithoutCastENSE_16StoreWithoutCastEEEviT_T0_T2_T3_T4_T5_:
.text._ZN2at6native27unrolled_elementwise_kernelIZZZNS0_17asinh_kernel_cudaERNS_18TensorIteratorBaseEENKUlvE0_clEvENKUlvE2_clEvEUlN3c108BFloat16EE_St5arrayIPcLm2EELi4E23TrivialOffsetCalculatorILi1EjESD_NS0_6memory15LoadWithoutCastENSE_16StoreWithoutCastEEEviT_T0_T2_T3_T4_T5_:
[----:B------:R-:W-:Y:S01]  /*0000*/  LDC R1, c[0x0][0x28] ;  /* 0x00000a00ff017b82 */ /* 0x000fe20000000800 */
[----:B------:R-:W0:Y:S07]  /*0010*/  S2R R0, SR_CTAID.X ;  /* 0x0000000000007919 */ /* 0x000e2e0000002500 */
[----:B------:R-:W0:Y:S01]  /*0020*/  LDC R5, c[0x0][0x210] ;  /* 0x00008400ff057b82 */ /* 0x000e220000000800 */
[----:B------:R-:W-:Y:S01]  /*0030*/  ULDC.64 UR4, c[0x0][0x208] ;  /* 0x0000820000047ab9 */ /* 0x000fe20000000a00 */
[----:B------:R-:W1:Y:S01]  /*0040*/  S2R R3, SR_TID.X ;  /* 0x0000000000037919 */ /* 0x000e620000002100 */
[----:B0-----:R-:W-:Y:S01]  /*0050*/  IMAD R2, R0, -0x200, R5 ;  /* 0xfffffe0000027824 */ /* 0x001fe200078e0205 */
[----:B-1----:R-:W-:-:S04]  /*0060*/  MOV R13, R3 ;  /* 0x00000003000d7202 */ /* 0x002fc80000000f00 */
[----:B------:R-:W-:-:S13]  /*0070*/  ISETP.GE.AND P2, PT, R3, R2, PT ;  /* 0x000000020300720c */ /* 0x000fda0003f46270 */
[----:B------:R-:W-:Y:S01]  /*0080*/  @!P2 LEA R15, R0, R13, 0x9 ;  /* 0x0000000d000fa211 */ /* 0x000fe200078e48ff */
[----:B------:R-:W0:Y:S01]  /*0090*/  @!P2 LDC.64 R4, c[0x0][0x220] ;  /* 0x00008800ff04ab82 */ /* 0x000e220000000a00 */
[----:B------:R-:W-:-:S04]  /*00a0*/  @!P2 IADD3 R13, R13, 0x80, RZ ;  /* 0x000000800d0da810 */ /* 0x000fc80007ffe0ff */
[----:B------:R-:W-:-:S13]  /*00b0*/  ISETP.GE.AND P0, PT, R13, R2, PT ;  /* 0x000000020d00720c */ /* 0x000fda0003f06270 */
[----:B------:R-:W-:Y:S01]  /*00c0*/  @!P0 LEA R17, R0, R13, 0x9 ;  /* 0x0000000d00118211 */ /* 0x000fe200078e48ff */
[----:B------:R-:W1:Y:S01]  /*00d0*/  @!P0 LDC.64 R10, c[0x0][0x220] ;  /* 0x00008800ff0a8b82 */ /* 0x000e620000000a00 */
[----:B------:R-:W-:-:S04]  /*00e0*/  @!P0 IADD3 R13, R13, 0x80, RZ ;  /* 0x000000800d0d8810 */ /* 0x000fc80007ffe0ff */
[----:B------:R-:W-:Y:S01]  /*00f0*/  ISETP.GE.AND P3, PT, R13, R2, PT ;  /* 0x000000020d00720c */ /* 0x000fe20003f66270 */
[----:B0-----:R-:W-:-:S12]  /*0100*/  @!P2 IMAD.WIDE.U32 R4, R15, 0x2, R4 ;  /* 0x000000020f04a825 */ /* 0x001fd800078e0004 */
[----:B------:R-:W-:Y:S01]  /*0110*/  @!P3 LEA R19, R0, R13, 0x9 ;  /* 0x0000000d0013b211 */ /* 0x000fe200078e48ff */
[----:B------:R-:W0:Y:S01]  /*0120*/  @!P3 LDC.64 R8, c[0x0][0x220] ;  /* 0x00008800ff08bb82 */ /* 0x000e220000000a00 */
[----:B------:R-:W-:-:S04]  /*0130*/  @!P3 IADD3 R13, R13, 0x80, RZ ;  /* 0x000000800d0db810 */ /* 0x000fc80007ffe0ff */
[----:B------:R-:W-:Y:S01]  /*0140*/  ISETP.GE.AND P1, PT, R13, R2, PT ;  /* 0x000000020d00720c */ /* 0x000fe20003f26270 */
[----:B-1----:R-:W-:-:S12]  /*0150*/  @!P0 IMAD.WIDE.U32 R10, R17, 0x2, R10 ;  /* 0x00000002110a8825 */ /* 0x002fd800078e000a */
[----:B------:R-:W1:Y:S01]  /*0160*/  @!P1 LDC.64 R6, c[0x0][0x220] ;  /* 0x00008800ff069b82 */ /* 0x000e620000000a00 */
[----:B------:R-:W-:Y:S01]  /*0170*/  @!P1 LEA R13, R0, R13, 0x9 ;  /* 0x0000000d000d9211 */ /* 0x000fe200078e48ff */
[--C-:B0-----:R-:W-:Y:S01]  /*0180*/  @!P3 IMAD.WIDE.U32 R14, R19, 0x2, R8.reuse ;  /* 0x00000002130eb825 */ /* 0x101fe200078e0008 */
[----:B------:R-:W-:Y:S02]  /*0190*/  PRMT R9, RZ, 0x7610, R9 ;  /* 0x00007610ff097816 */ /* 0x000fe40000000009 */
[----:B------:R-:W-:-:S04]  /*01a0*/  PRMT R8, RZ, 0x7610, R8 ;  /* 0x00007610ff087816 */ /* 0x000fc80000000008 */
[----:B------:R0:W5:Y:S04]  /*01b0*/  @!P2 LDG.E.U16 R9, desc[UR4][R4.64] ;  /* 0x000000040409a981 */ /* 0x000168000c1e1500 */
[----:B------:R0:W5:Y:S01]  /*01c0*/  @!P0 LDG.E.U16 R8, desc[UR4][R10.64] ;  /* 0x000000040a088981 */ /* 0x000162000c1e1500 */
[--C-:B-1----:R-:W-:Y:S01]  /*01d0*/  @!P1 IMAD.WIDE.U32 R12, R13, 0x2, R6.reuse ;  /* 0x000000020d0c9825 */ /* 0x102fe200078e0006 */
[----:B------:R-:W-:Y:S02]  /*01e0*/  PRMT R7, RZ, 0x7610, R7 ;  /* 0x00007610ff077816 */ /* 0x000fe40000000007 */
[----:B------:R-:W-:-:S04]  /*01f0*/  PRMT R6, RZ, 0x7610, R6 ;  /* 0x00007610ff067816 */ /* 0x000fc80000000006 */
[----:B------:R0:W5:Y:S04]  /*0200*/  @!P3 LDG.E.U16 R7, desc[UR4][R14.64] ;  /* 0x000000040e07b981 */ /* 0x000168000c1e1500 */
[----:B------:R0:W5:Y:S01]  /*0210*/  @!P1 LDG.E.U16 R6, desc[UR4][R12.64] ;  /* 0x000000040c069981 */ /* 0x000162000c1e1500 */
[----:B------:R-:W-:Y:S04]  /*0220*/  BSSY B0, `(.L_x_597) ;  /* 0x000002f000007945 */ /* 0x000fe80003800000 */
[----:B------:R-:W-:Y:S05]  /*0230*/  @P2 BRA `(.L_x_598) ;  /* 0x0000000000b42947 */ /* 0x000fea0003800000 */
[----:B0----5:R-:W-:Y:S01]  /*0240*/  SHF.L.U32 R4, R9, 0x10, RZ ;  /* 0x0000001009047819 */ /* 0x021fe200000006ff */
[----:B------:R-:W-:Y:S01]  /*0250*/  HFMA2.MMA R14, -RZ, RZ, 1.625, 0 ;  /* 0x3e800000ff0e7435 */ /* 0x000fe200000001ff */
[----:B------:R-:W-:Y:S02]  /*0260*/  BSSY B1, `(.L_x_599) ;  /* 0x0000025000017945 */ /* 0x000fe40003800000 */
[C---:B------:R-:W-:Y:S01]  /*0270*/  FSETP.GT.FTZ.AND P2, PT, |R4|.reuse, 8388608, PT ;  /* 0x4b0000000400780b */ /* 0x040fe20003f54200 */
[C---:B------:R-:W-:Y:S01]  /*0280*/  FFMA.FTZ R9, R4.reuse, R4, 1 ;  /* 0x3f80000004097423 */ /* 0x040fe20000010004 */
[----:B------:R-:W-:-:S03]  /*0290*/  FADD.FTZ R5, |R4|, -RZ ;  /* 0x800000ff04057221 */ /* 0x000fc60000010200 */
        /* <DEDUP_REMOVED lines=30> */
[----:B------:R-:W-:-:S05]  /*0480*/  @P0 MOV R10, 0x7f800000 ;  /* 0x7f800000000a0802 */ /* 0x000fca0000000f00 */
[----:B------:R-:W-:-:S05]  /*0490*/  @P0 FFMA.FTZ R9, R5, R10, +INF ;  /* 0x7f80000005090423 */ /* 0x000fca000001000a */
[----:B------:R-:W-:-:S07]  /*04a0*/  FSEL R9, R9, -RZ, P1 ;  /* 0x800000ff09097208 */ /* 0x000fce0000800000 */
.L_x_600:
[----:B------:R-:W-:Y:S05]  /*04b0*/  BSYNC B1 ;  /* 0x0000000000017941 */ /* 0x000fea0003800000 */
.L_x_599:
[----:B------:R-:W-:Y:S01]  /*04c0*/  @P2 FADD.FTZ R9, R9, 0.69314718246459960938 ;  /* 0x3f31721809092421 */ /* 0x000fe20000010000 */
[----:B------:R-:W-:-:S04]  /*04d0*/  FSETP.GTU.FTZ.AND P0, PT, |R4|, +INF , PT ;  /* 0x7f8000000400780b */ /* 0x000fc80003f1c200 */
[----:B------:R-:W-:-:S04]  /*04e0*/  LOP3.LUT R4, R9, 0x80000000, R4, 0xb8, !PT ;  /* 0x8000000009047812 */ /* 0x000fc800078eb804 */
[----:B------:R-:W-:-:S04]  /*04f0*/  FSEL R4, R4, R9, !P0 ;  /* 0x0000000904047208 */ /* 0x000fc80004000000 */
[----:B------:R-:W-:-:S07]  /*0500*/  F2FP.BF16.F32.PACK_AB R4, RZ, R4 ;  /* 0x00000004ff04723e */ /* 0x000fce00000010ff */
.L_x_598:
[----:B------:R-:W-:Y:S05]  /*0510*/  BSYNC B0 ;  /* 0x0000000000007941 */ /* 0x000fea0003800000 */
.L_x_597:
[----:B0-----:R-:W-:Y:S01]  /*0520*/  IADD3 R5, R3, 0x80, RZ ;  /* 0x0000008003057810 */ /* 0x001fe20007ffe0ff */
[----:B------:R-:W-:Y:S03]  /*0530*/  BSSY B0, `(.L_x_601) ;  /* 0x0000030000007945 */ /* 0x000fe60003800000 */
[----:B------:R-:W-:-:S13]  /*0540*/  ISETP.GE.AND P0, PT, R5, R2, PT ;  /* 0x000000020500720c */ /* 0x000fda0003f06270 */
[----:B------:R-:W-:Y:S05]  /*0550*/  @P0 BRA `(.L_x_602) ;  /* 0x0000000000b40947 */ /* 0x000fea0003800000 */
[----:B-----5:R-:W-:Y:S01]  /*0560*/  SHF.L.U32 R8, R8, 0x10, RZ ;  /* 0x0000001008087819 */ /* 0x020fe200000006ff */
[----:B------:R-:W-:Y:S01]  /*0570*/  IMAD.MOV.U32 R14, RZ, RZ, 0x3e800000 ;  /* 0x3e800000ff0e7424 */ /* 0x000fe200078e00ff */
[----:B------:R-:W-:Y:S02]  /*0580*/  BSSY B1, `(.L_x_603) ;  /* 0x0000025000017945 */ /* 0x000fe40003800000 */
[C---:B------:R-:W-:Y:S01]  /*0590*/  FSETP.GT.FTZ.AND P2, PT, |R8|.reuse, 8388608, PT ;  /* 0x4b0000000800780b */ /* 0x040fe20003f54200 */
[----:B------:R-:W-:-:S04]  /*05a0*/  FFMA.FTZ R10, R8, R8, 1 ;  /* 0x3f800000080a7423 */ /* 0x000fc80000010008 */
[----:B------:R-:W0:Y:S02]  /*05b0*/  MUFU.RSQ R9, R10 ;  /* 0x0000000a00097308 */ /* 0x000e240000001400 */
[----:B0-----:R-:W-:Y:S01]  /*05c0*/  FFMA.FTZ R11, R10, R9, 1 ;  /* 0x3f8000000a0b7423 */ /* 0x001fe20000010009 */
[----:B------:R-:W-:-:S05]  /*05d0*/  FADD.FTZ R9, |R8|, -RZ ;  /* 0x800000ff08097221 */ /* 0x000fca0000010200 */
[----:B------:R-:W0:Y:S02]  /*05e0*/  MUFU.RCP R11, R11 ;  /* 0x0000000b000b7308 */ /* 0x000e240000001000 */
[----:B0-----:R-:W-:Y:S01]  /*05f0*/  FMUL.FTZ R13, |R8|, R11 ;  /* 0x0000000b080d7220 */ /* 0x001fe20000410200 */
[----:B------:R-:W-:-:S03]  /*0600*/  HFMA2.MMA R11, -RZ, RZ, 1.3056640625, -1.8671875 ;  /* 0x3d39bf78ff0b7435 */ /* 0x000fc600000001ff */
[----:B------:R-:W-:-:S04]  /*0610*/  @!P2 FFMA.FTZ R9, |R8|, R13, |R8| ;  /* 0x0000000d0809a223 */ /* 0x000fc80000010608 */
        /* <DEDUP_REMOVED lines=27> */
.L_x_604:
[----:B------:R-:W-:Y:S05]  /*07d0*/  BSYNC B1 ;  /* 0x0000000000017941 */ /* 0x000fea0003800000 */
.L_x_603:
[----:B------:R-:W-:Y:S01]  /*07e0*/  @P2 FADD.FTZ R11, R11, 0.69314718246459960938 ;  /* 0x3f3172180b0b2421 */ /* 0x000fe20000010000 */
[----:B------:R-:W-:-:S04]  /*07f0*/  FSETP.GTU.FTZ.AND P0, PT, |R8|, +INF , PT ;  /* 0x7f8000000800780b */ /* 0x000fc80003f1c200 */
[----:B------:R-:W-:-:S04]  /*0800*/  LOP3.LUT R8, R11, 0x80000000, R8, 0xb8, !PT ;  /* 0x800000000b087812 */ /* 0x000fc800078eb808 */
[----:B------:R-:W-:-:S04]  /*0810*/  FSEL R8, R8, R11, !P0 ;  /* 0x0000000b08087208 */ /* 0x000fc80004000000 */
[----:B------:R-:W-:-:S07]  /*0820*/  F2FP.BF16.F32.PACK_AB R8, RZ, R8 ;  /* 0x00000008ff08723e */ /* 0x000fce00000010ff */
.L_x_602:
[----:B------:R-:W-:Y:S05]  /*0830*/  BSYNC B0 ;  /* 0x0000000000007941 */ /* 0x000fea0003800000 */
.L_x_601:
[----:B-----5:R-:W-:Y:S01]  /*0840*/  IADD3 R9, R3, 0x100, RZ ;  /* 0x0000010003097810 */ /* 0x020fe20007ffe0ff */
[----:B------:R-:W-:Y:S03]  /*0850*/  BSSY B0, `(.L_x_605) ;  /* 0x0000030000007945 */ /* 0x000fe60003800000 */
[----:B------:R-:W-:-:S13]  /*0860*/  ISETP.GE.AND P0, PT, R9, R2, PT ;  /* 0x000000020900720c */ /* 0x000fda0003f06270 */
[----:B------:R-:W-:Y:S05]  /*0870*/  @P0 BRA `(.L_x_606) ;  /* 0x0000000000b40947 */ /* 0x000fea0003800000 */
[----:B------:R-:W-:Y:S01]  /*0880*/  SHF.L.U32 R7, R7, 0x10, RZ ;  /* 0x0000001007077819 */ /* 0x000fe200000006ff */
[----:B------:R-:W-:Y:S01]  /*0890*/  BSSY B1, `(.L_x_607) ;  /* 0x0000026000017945 */ /* 0x000fe20003800000 */
[----:B------:R-:W-:Y:S02]  /*08a0*/  MOV R14, 0x3e800000 ;  /* 0x3e800000000e7802 */ /* 0x000fe40000000f00 */
[C---:B------:R-:W-:Y:S01]  /*08b0*/  FSETP.GT.FTZ.AND P2, PT, |R7|.reuse, 8388608, PT ;  /* 0x4b0000000700780b */ /* 0x040fe20003f54200 */
[----:B------:R-:W-:-:S04]  /*08c0*/  FFMA.FTZ R10, R7, R7, 1 ;  /* 0x3f800000070a7423 */ /* 0x000fc80000010007 */
[----:B------:R-:W0:Y:S02]  /*08d0*/  MUFU.RSQ R9, R10 ;  /* 0x0000000a00097308 */ /* 0x000e240000001400 */
[----:B0-----:R-:W-:Y:S01]  /*08e0*/  FFMA.FTZ R11, R10, R9, 1 ;  /* 0x3f8000000a0b7423 */ /* 0x001fe20000010009 */
[----:B------:R-:W-:-:S05]  /*08f0*/  FADD.FTZ R9, |R7|, -RZ ;  /* 0x800000ff07097221 */ /* 0x000fca0000010200 */
[----:B------:R0:W1:Y:S02]  /*0900*/  MUFU.RCP R12, R11 ;  /* 0x0000000b000c7308 */ /* 0x0000640000001000 */
[----:B0-----:R-:W-:Y:S01]  /*0910*/  HFMA2.MMA R11, -RZ, RZ, 1.3056640625, -1.8671875 ;  /* 0x3d39bf78ff0b7435 */ /* 0x001fe200000001ff */
[----:B-1----:R-:W-:-:S04]  /*0920*/  FMUL.FTZ R12, |R7|, R12 ;  /* 0x0000000c070c7220 */ /* 0x002fc80000410200 */
[----:B------:R-:W-:-:S04]  /*0930*/  @!P2 FFMA.FTZ R9, |R7|, R12, |R7| ;  /* 0x0000000c0709a223 */ /* 0x000fc80000010607 */
[C---:B------:R-:W-:Y:S01]  /*0940*/  FADD.FTZ.RZ R12, R9.reuse, 1 ;  /* 0x3f800000090c7421 */ /* 0x040fe2000001c000 */
[----:B------:R-:W-:-:S04]  /*0950*/  ISETP.GE.U32.AND P0, PT, R9, 0x7f800000, PT ;  /* 0x7f8000000900780c */ /* 0x000fc80003f06070 */
[----:B------:R-:W-:-:S04]  /*0960*/  IADD3 R12, R12, -0x3f400000, RZ ;  /* 0xc0c000000c0c7810 */ /* 0x000fc80007ffe0ff */
        /* <DEDUP_REMOVED lines=24> */
.L_x_608:
[----:B------:R-:W-:Y:S05]  /*0af0*/  BSYNC B1 ;  /* 0x0000000000017941 */ /* 0x000fea0003800000 */
.L_x_607:
[----:B------:R-:W-:Y:S01]  /*0b00*/  @P2 FADD.FTZ R11, R11, 0.69314718246459960938 ;  /* 0x3f3172180b0b2421 */ /* 0x000fe20000010000 */
[----:B------:R-:W-:-:S04]  /*0b10*/  FSETP.GTU.FTZ.AND P0, PT, |R7|, +INF , PT ;  /* 0x7f8000000700780b */ /* 0x000fc80003f1c200 */
[----:B------:R-:W-:-:S04]  /*0b20*/  LOP3.LUT R7, R11, 0x80000000, R7, 0xb8, !PT ;  /* 0x800000000b077812 */ /* 0x000fc800078eb807 */
[----:B------:R-:W-:-:S04]  /*0b30*/  FSEL R7, R7, R11, !P0 ;  /* 0x0000000b07077208 */ /* 0x000fc80004000000 */
[----:B------:R-:W-:-:S07]  /*0b40*/  F2FP.BF16.F32.PACK_AB R7, RZ, R7 ;  /* 0x00000007ff07723e */ /* 0x000fce00000010ff */
.L_x_606:
[----:B------:R-:W-:Y:S05]  /*0b50*/  BSYNC B0 ;  /* 0x0000000000007941 */ /* 0x000fea0003800000 */
.L_x_605:
[----:B------:R-:W-:Y:S01]  /*0b60*/  IADD3 R9, R3, 0x180, RZ ;  /* 0x0000018003097810 */ /* 0x000fe20007ffe0ff */
        /* <DEDUP_REMOVED lines=11> */
[----:B------:R-:W0:Y:S02]  /*0c20*/  MUFU.RCP R11, R11 ;  /* 0x0000000b000b7308 */ /* 0x000e240000001000 */
[----:B0-----:R-:W-:Y:S01]  /*0c30*/  FMUL.FTZ R13, |R6|, R11 ;  /* 0x0000000b060d7220 */ /* 0x001fe20000410200 */
[----:B------:R-:W-:-:S03]  /*0c40*/  IMAD.MOV.U32 R11, RZ, RZ, 0x3d39bf78 ;  /* 0x3d39bf78ff0b7424 */ /* 0x000fc600078e00ff */
        /* <DEDUP_REMOVED lines=28> */
.L_x_612:
[----:B------:R-:W-:Y:S05]  /*0e10*/  BSYNC B1 ;  /* 0x0000000000017941 */ /* 0x000fea0003800000 */
.L_x_611:
[----:B------:R-:W-:Y:S01]  /*0e20*/  @P2 FADD.FTZ R11, R11, 0.69314718246459960938 ;  /* 0x3f3172180b0b2421 */ /* 0x000fe20000010000 */
[----:B------:R-:W-:-:S04]  /*0e30*/  FSETP.GTU.FTZ.AND P0, PT, |R6|, +INF , PT ;  /* 0x7f8000000600780b */ /* 0x000fc80003f1c200 */
[----:B------:R-:W-:-:S04]  /*0e40*/  LOP3.LUT R6, R11, 0x80000000, R6, 0xb8, !PT ;  /* 0x800000000b067812 */ /* 0x000fc800078eb806 */
[----:B------:R-:W-:-:S04]  /*0e50*/  FSEL R6, R6, R11, !P0 ;  /* 0x0000000b06067208 */ /* 0x000fc80004000000 */
[----:B------:R-:W-:-:S07]  /*0e60*/  F2FP.BF16.F32.PACK_AB R6, RZ, R6 ;  /* 0x00000006ff06723e */ /* 0x000fce00000010ff */
.L_x_610:
[----:B------:R-:W-:Y:S05]  /*0e70*/  BSYNC B0 ;  /* 0x0000000000007941 */ /* 0x000fea0003800000 */
.L_x_609:
[----:B------:R-:W-:Y:S01]  /*0e80*/  ISETP.GE.AND P0, PT, R3, R2, PT ;  /* 0x000000020300720c */ /* 0x000fe20003f06270 */
[----:B------:R-:W-:Y:S04]  /*0e90*/  BSSY B0, `(.L_x_613) ;  /* 0x0000017000007945 */ /* 0x000fe80003800000 */
[----:B------:R-:W-:Y:S08]  /*0ea0*/  BSSY B1, `(.L_x_614) ;  /* 0x000000f000017945 */ /* 0x000ff00003800000 */
[----:B------:R-:W-:Y:S05]  /*0eb0*/  @P0 BRA `(.L_x_615) ;  /* 0x0000000000340947 */ /* 0x000fea0003800000 */
[----:B------:R-:W0:Y:S01]  /*0ec0*/  LDC.64 R10, c[0x0][0x218] ;  /* 0x00008600ff0a7b82 */ /* 0x000e220000000a00 */
[----:B------:R-:W-:-:S05]  /*0ed0*/  LEA R3, R0, R3, 0x9 ;  /* 0x0000000300037211 */ /* 0x000fca00078e48ff */
[----:B0-----:R-:W-:Y:S01]  /*0ee0*/  IMAD.WIDE.U32 R10, R3, 0x2, R10 ;  /* 0x00000002030a7825 */ /* 0x001fe200078e000a */
[----:B------:R-:W-:-:S04]  /*0ef0*/  MOV R3, R5 ;  /* 0x0000000500037202 */ /* 0x000fc80000000f00 */
[----:B------:R0:W-:Y:S01]  /*0f00*/  STG.E.U16 desc[UR4][R10.64], R4 ;  /* 0x000000040a007986 */ /* 0x0001e2000c101504 */
[----:B------:R-:W-:-:S13]  /*0f10*/  ISETP.GE.AND P0, PT, R3, R2, PT ;  /* 0x000000020300720c */ /* 0x000fda0003f06270 */
[----:B------:R-:W-:Y:S05]  /*0f20*/  @P0 BREAK B1 ;  /* 0x0000000000010942 */ /* 0x000fea0003800000 */
[----:B0-----:R-:W-:Y:S05]  /*0f30*/  @P0 BRA `(.L_x_616) ;  /* 0x0000000000300947 */ /* 0x001fea0003800000 */
[----:B------:R-:W0:Y:S01]  /*0f40*/  LDC.64 R4, c[0x0][0x218] ;  /* 0x00008600ff047b82 */ /* 0x000e220000000a00 */
[----:B------:R-:W-:Y:S02]  /*0f50*/  LEA R9, R0, R3, 0x9 ;  /* 0x0000000300097211 */ /* 0x000fe400078e48ff */
[----:B------:R-:W-:-:S03]  /*0f60*/  IADD3 R3, R3, 0x80, RZ ;  /* 0x0000008003037810 */ /* 0x000fc60007ffe0ff */
[----:B0-----:R-:W-:-:S05]  /*0f70*/  IMAD.WIDE.U32 R4, R9, 0x2, R4 ;  /* 0x0000000209047825 */ /* 0x001fca00078e0004 */
[----:B------:R0:W-:Y:S02]  /*0f80*/  STG.E.U16 desc[UR4][R4.64], R8 ;  /* 0x0000000804007986 */ /* 0x0001e4000c101504 */
.L_x_615:
[----:B------:R-:W-:Y:S05]  /*0f90*/  BSYNC B1 ;  /* 0x0000000000017941 */ /* 0x000fea0003800000 */
.L_x_614:
[----:B------:R-:W-:-:S13]  /*0fa0*/  ISETP.GE.AND P0, PT, R3, R2, PT ;  /* 0x000000020300720c */ /* 0x000fda0003f06270 */
[----:B0-----:R-:W0:Y:S01]  /*0fb0*/  @!P0 LDC.64 R4, c[0x0][0x218] ;  /* 0x00008600ff048b82 */ /* 0x001e220000000a00 */
[----:B------:R-:W-:Y:S02]  /*0fc0*/  @!P0 LEA R9, R0, R3, 0x9 ;  /* 0x0000000300098211 */ /* 0x000fe400078e48ff */
[----:B------:R-:W-:-:S03]  /*0fd0*/  @!P0 IADD3 R3, R3, 0x80, RZ ;  /* 0x0000008003038810 */ /* 0x000fc60007ffe0ff */
[----:B0-----:R-:W-:-:S05]  /*0fe0*/  @!P0 IMAD.WIDE.U32 R4, R9, 0x2, R4 ;  /* 0x0000000209048825 */ /* 0x001fca00078e0004 */
[----:B------:R0:W-:Y:S02]  /*0ff0*/  @!P0 STG.E.U16 desc[UR4][R4.64], R7 ;  /* 0x0000000704008986 */ /* 0x0001e4000c101504 */
.L_x_616:
[----:B------:R-:W-:Y:S05]  /*1000*/  BSYNC B0 ;  /* 0x0000000000007941 */ /* 0x000fea0003800000 */
.L_x_613:
[----:B------:R-:W-:Y:S05]  /*1010*/  WARPSYNC.ALL ;  /* 0x0000000000007948 */ /* 0x000fea0003800000 */
[----:B------:R-:W-:-:S13]  /*1020*/  ISETP.GE.AND P0, PT, R3, R2, PT ;  /* 0x000000020300720c */ /* 0x000fda0003f06270 */
[----:B------:R-:W-:Y:S05]  /*1030*/  @P0 EXIT ;  /* 0x000000000000094d */ /* 0x000fea0003800000 */
[----:B0-----:R-:W0:Y:S01]  /*1040*/  LDC.64 R4, c[0x0][0x218] ;  /* 0x00008600ff047b82 */ /* 0x001e220000000a00 */
[----:B------:R-:W-:-:S05]  /*1050*/  LEA R3, R0, R3, 0x9 ;  /* 0x0000000300037211 */ /* 0x000fca00078e48ff */
[----:B0-----:R-:W-:-:S05]  /*1060*/  IMAD.WIDE.U32 R2, R3, 0x2, R4 ;  /* 0x0000000203027825 */ /* 0x001fca00078e0004 */
[----:B------:R-:W-:Y:S01]  /*1070*/  STG.E.U16 desc[UR4][R2.64], R6 ;  /* 0x0000000602007986 */ /* 0x000fe2000c101504 */
[----:B------:R-:W-:Y:S05]  /*1080*/  EXIT ;  /* 0x000000000000794d */ /* 0x000fea0003800000 */
.L_x_617:
        /* <DEDUP_REMOVED lines=15> */
.L_x_21454:


//--------------------- .text._ZN2at6native29vectorized_elementwise_kernelILi2EZZZNS0_17asinh_kernel_cudaERNS_18TensorIteratorBaseEENKUlvE0_clEvENKUlvE2_clEvEUlN3c108BFloat16EE_St5arrayIPcLm2EEEEviT0_T1_ --------------------------
	.section	.text._ZN2at6native29vectorized_elementwise_kernelILi2EZZZNS0_17asinh_kernel_cudaERNS_18TensorIteratorBaseEENKUlvE0_clEvENKUlvE2_clEvEUlN3c108BFloat16EE_St5arrayIPcLm2EEEEviT0_T1_,"ax",@progbits
	.align	128
        .global         _ZN2at6native29vectorized_elementwise_kernelILi2EZZZNS0_17asinh_kernel_cudaERNS_18TensorIteratorBaseEENKUlvE0_clEvENKUlvE2_clEvEUlN3c108BFloat16EE_St5arrayIPcLm2EEEEviT0_T1_
        .type           _ZN2at6native29vectorized_elementwise_kernelILi2EZZZNS0_17asinh_kernel_cudaERNS_18TensorIteratorBaseEENKUlvE0_clEvENKUlvE2_clEvEUlN3c108BFloat16EE_St5arrayIPcLm2EEEEviT0_T1_,@function
        .size           _ZN2at6native29vectorized_elementwise_kernelILi2EZZZNS0_17asinh_kernel_cudaERNS_18TensorIteratorBaseEENKUlvE0_clEvENKUlvE2_clEvEUlN3c108BFloat16EE_St5arrayIPcLm2EEEEviT0_T1_,(.L_x_21455 - _ZN2at6native29vectorized_elementwise_kernelILi2EZZZNS0_17asinh_kernel_cudaERNS_18TensorIteratorBaseEENKUlvE0_clEvENKUlvE2_clEvEUlN3c108BFloat16EE_St5arrayIPcLm2EEEEviT0_T1_)
        .other          _ZN2at6native29vectorized_elementwise_kernelILi2EZZZNS0_17asinh_kernel_cudaERNS_18TensorIteratorBaseEENKUlvE0_clEvENKUlvE2_clEvEUlN3c108BFloat16EE_St5arrayIPcLm2EEEEviT0_T1_,@"STO_CUDA_ENTRY STV_DEFAULT"
_ZN2at6native29vectorized_elementwise_kernelILi2EZZZNS0_17asinh_kernel_cudaERNS_18TensorIteratorBaseEENKUlvE0_clEvENKUlvE2_clEvEUlN3c108BFloat16EE_St5arrayIPcLm2EEEEviT0_T1_:
.text._ZN2at6native29vectorized_elementwise_kernelILi2EZZZNS0_17asinh_kernel_cudaERNS_18TensorIteratorBaseEENKUlvE0_clEvENKUlvE2_clEvEUlN3c108BFloat16EE_St5arrayIPcLm2EEEEviT0_T1_:
[----:B------:R-:W-:Y:S01]  /*0000*/  LDC R1, c[0x0][0x28] ;  /* 0x00000a00ff017b82 */ /* 0x000fe20000000800 */
[----:B------:R-:W0:Y:S01]  /*0010*/  S2R R16, SR_CTAID.X ;  /* 0x0000000000107919 */ /* 0x000e220000002500 */
[----:B------:R-:W-:Y:S01]  /*0020*/  ULDC UR4, c[0x0][0x210] ;  /* 0x0000840000047ab9 */ /* 0x000fe20000000800 */
[----:B0-----:R-:W-:-:S04]  /*0030*/  SHF.L.U32 R16, R16, 0xa, RZ ;  /* 0x0000000a10107819 */ /* 0x001fc800000006ff */
[----:B------:R-:W-:Y:S01]  /*0040*/  IADD3 R17, -R16, UR4, RZ ;  /* 0x0000000410117c10 */ /* 0x000fe2000fffe1ff */
[----:B------:R-:W-:-:S03]  /*0050*/  ULDC.64 UR4, c[0x0][0x208] ;  /* 0x0000820000047ab9 */ /* 0x000fc60000000a00 */
[----:B------:R-:W-:-:S13]  /*0060*/  ISETP.GE.U32.AND P0, PT, R17, 0x400, PT ;  /* 0x000004001100780c */ /* 0x000fda0003f06070 */
[----:B------:R-:W-:Y:S05]  /*0070*/  @!P0 BRA `(.L_x_618) ;  /* 0x0000001400b48947 */ /* 0x000fea0003800000 */
[----:B------:R-:W0:Y:S01]  /*0080*/  S2R R3, SR_TID.X ;  /* 0x0000000000037919 */ /* 0x000e220000002100 */
[----:B------:R-:W1:Y:S02]  /*0090*/  LDC.64 R4, c[0x0][0x220] ;  /* 0x00008800ff047b82 */ /* 0x000e640000000a00 */
[----:B-1----:R-:W-:-:S04]  /*00a0*/  IMAD.WIDE R4, R16, 0x2, R4 ;  /* 0x0000000210047825 */ /* 0x002fc800078e0204 */
[----:B0-----:R-:W-:-:S05]  /*00b0*/  IMAD.WIDE.U32 R6, R3, 0x4, R4 ;  /* 0x0000000403067825 */ /* 0x001fca00078e0004 */
[----:B------:R-:W2:Y:S04]  /*00c0*/  LDG.E R10, desc[UR4][R6.64] ;  /* 0x00000004060a7981 */ /* 0x000ea8000c1e1900 */
[----:B------:R-:W3:Y:S04]  /*00d0*/  LDG.E R14, desc[UR4][R6.64+0x200] ;  /* 0x00020004060e7981 */ /* 0x000ee8000c1e1900 */
[----:B------:R-:W4:Y:S04]  /*00e0*/  LDG.E R4, desc[UR4][R6.64+0x400] ;  /* 0x0004000406047981 */ /* 0x000f28000c1e1900 */
[----:B------:R3:W5:Y:S01]  /*00f0*/  LDG.E R9, desc[UR4][R6.64+0x600] ;  /* 0x0006000406097981 */ /* 0x000762000c1e1900 */
[----:B------:R-:W-:Y:S01]  /*0100*/  BSSY B0, `(.L_x_619) ;  /* 0x000005d000007945 */ /* 0x000fe20003800000 */
[----:B--2---:R-:W-:-:S02]  /*0110*/  SHF.L.U32 R15, R10, 0x10, RZ ;  /* 0x000000100a0f7819 */ /* 0x004fc400000006ff */
[----:B------:R-:W-:Y:S02]  /*0120*/  PRMT R10, R10, 0x7632, R10 ;  /* 0x000076320a0a7816 */ /* 0x000fe4000000000a */
[C---:B------:R-:W-:Y:S01]  /*0130*/  FSETP.GT.FTZ.AND P2, PT, |R15|.reuse, 8388608, PT ;  /* 0x4b0000000f00780b */ /* 0x040fe20003f54200 */
[----:B------:R-:W-:Y:S01]  /*0140*/  FFMA.FTZ R2, R15, R15, 1 ;  /* 0x3f8000000f027423 */ /* 0x000fe2000001000f */
[----:B------:R-:W-:Y:S02]  /*0150*/  SHF.L.U32 R10, R10, 0x10, RZ ;  /* 0x000000100a0a7819 */ /* 0x000fe400000006ff */
[----:B---3--:R-:W-:Y:S01]  /*0160*/  PRMT R6, R14, 0x7632, R6 ;  /* 0x000076320e067816 */ /* 0x008fe20000000006 */
[----:B------:R-:W0:Y:S01]  /*0170*/  MUFU.RSQ R5, R2 ;  /* 0x0000000200057308 */ /* 0x000e220000001400 */
[C---:B------:R-:W-:Y:S01]  /*0180*/  FSETP.GT.FTZ.AND P3, PT, |R10|.reuse, 8388608, PT ;  /* 0x4b0000000a00780b */ /* 0x040fe20003f74200 */
[C---:B------:R-:W-:Y:S01]  /*0190*/  FFMA.FTZ R11, R10.reuse, R10, 1 ;  /* 0x3f8000000a0b7423 */ /* 0x040fe2000001000a */
[----:B------:R-:W-:Y:S01]  /*01a0*/  FADD.FTZ R13, |R10|, -RZ ;  /* 0x800000ff0a0d7221 */ /* 0x000fe20000010200 */
[----:B------:R-:W-:-:S04]  /*01b0*/  SHF.L.U32 R6, R6, 0x10, RZ ;  /* 0x0000001006067819 */ /* 0x000fc800000006ff */
[----:B------:R-:W1:Y:S01]  /*01c0*/  MUFU.RSQ R0, R11 ;  /* 0x0000000b00007308 */ /* 0x000e620000001400 */
[----:B------:R-:W-:Y:S01]  /*01d0*/  FSETP.GT.FTZ.AND P0, PT, |R6|, 8388608, PT ;  /* 0x4b0000000600780b */ /* 0x000fe20003f14200 */
[----:B0-----:R-:W-:-:S06]  /*01e0*/  FFMA.FTZ R5, R2, R5, 1 ;  /* 0x3f80000002057423 */ /* 0x001fcc0000010005 */
[----:B------:R-:W0:Y:S01]  /*01f0*/  MUFU.RCP R8, R5 ;  /* 0x0000000500087308 */ /* 0x000e220000001000 */
[----:B-1----:R-:W-:Y:S01]  /*0200*/  FFMA.FTZ R12, R11, R0, 1 ;  /* 0x3f8000000b0c7423 */ /* 0x002fe20000010000 */
[----:B------:R-:W-:-:S06]  /*0210*/  FADD.FTZ R0, |R15|, -RZ ;  /* 0x800000ff0f007221 */ /* 0x000fcc0000010200 */
[----:B------:R-:W1:Y:S01]  /*0220*/  MUFU.RCP R7, R12 ;  /* 0x0000000c00077308 */ /* 0x000e620000001000 */
[----:B0-----:R-:W-:-:S04]  /*0230*/  FMUL.FTZ R8, |R15|, R8 ;  /* 0x000000080f087220 */ /* 0x001fc80000410200 */
[----:B------:R-:W-:Y:S01]  /*0240*/  @!P2 FFMA.FTZ R0, |R15|, R8, |R15| ;  /* 0x000000080f00a223 */ /* 0x000fe2000001060f */
[----:B------:R-:W-:Y:S01]  /*0250*/  SHF.L.U32 R8, R14, 0x10, RZ ;  /* 0x000000100e087819 */ /* 0x000fe200000006ff */
[----:B-1----:R-:W-:Y:S02]  /*0260*/  FMUL.FTZ R7, |R10|, R7 ;  /* 0x000000070a077220 */ /* 0x002fe40000410200 */
[----:B------:R-:W-:Y:S02]  /*0270*/  FADD.FTZ.RZ R2, R0, 1 ;  /* 0x3f80000000027421 */ /* 0x000fe4000001c000 */
[C---:B------:R-:W-:Y:S01]  /*0280*/  FFMA.FTZ R11, R8.reuse, R8, 1 ;  /* 0x3f800000080b7423 */ /* 0x040fe20000010008 */
[----:B------:R-:W-:Y:S01]  /*0290*/  FSETP.GT.FTZ.AND P1, PT, |R8|, 8388608, PT ;  /* 0x4b0000000800780b */ /* 0x000fe20003f34200 */
[----:B------:R-:W-:Y:S01]  /*02a0*/  @!P3 FFMA.FTZ R13, |R10|, R7, |R10| ;  /* 0x000000070a0db223 */ /* 0x000fe2000001060a */
[----:B------:R-:W-:Y:S01]  /*02b0*/  HFMA2.MMA R7, -RZ, RZ, 1.625, 0 ;  /* 0x3e800000ff077435 */ /* 0x000fe200000001ff */
[----:B------:R-:W-:-:S02]  /*02c0*/  IADD3 R2, R2, -0x3f400000, RZ ;  /* 0xc0c0000002027810 */ /* 0x000fc40007ffe0ff */
[----:B------:R-:W-:Y:S01]  /*02d0*/  FADD.FTZ.RZ R5, R13, 1 ;  /* 0x3f8000000d057421 */ /* 0x000fe2000001c000 */
[----:B------:R-:W-:Y:S02]  /*02e0*/  ISETP.GE.U32.AND P5, PT, R0, 0x7f800000, PT ;  /* 0x7f8000000000780c */ /* 0x000fe40003fa6070 */
[----:B------:R-:W-:Y:S02]  /*02f0*/  LOP3.LUT R17, R2, 0xff800000, RZ, 0xc0, !PT ;  /* 0xff80000002117812 */ /* 0x000fe400078ec0ff */
[----:B------:R-:W-:Y:S02]  /*0300*/  IADD3 R5, R5, -0x3f400000, RZ ;  /* 0xc0c0000005057810 */ /* 0x000fe40007ffe0ff */
[----:B------:R-:W-:Y:S02]  /*0310*/  IADD3 R12, -R17, 0x40800000, RZ ;  /* 0x40800000110c7810 */ /* 0x000fe40007ffe1ff */
[----:B------:R-:W-:Y:S02]  /*0320*/  LOP3.LUT R2, R5, 0xff800000, RZ, 0xc0, !PT ;  /* 0xff80000005027812 */ /* 0x000fe400078ec0ff */
[----:B------:R-:W-:Y:S01]  /*0330*/  IADD3 R18, R0, -R17, RZ ;  /* 0x8000001100127210 */ /* 0x000fe20007ffe0ff */
[-C--:B------:R-:W-:Y:S01]  /*0340*/  FFMA.FTZ R19, R12, R7.reuse, -1 ;  /* 0xbf8000000c137423 */ /* 0x080fe20000010007 */
[----:B------:R-:W-:Y:S01]  /*0350*/  IADD3 R20, -R2, 0x40800000, RZ ;  /* 0x4080000002147810 */ /* 0x000fe20007ffe1ff */
[----:B------:R-:W0:Y:S01]  /*0360*/  MUFU.RSQ R12, R11 ;  /* 0x0000000b000c7308 */ /* 0x000e220000001400 */
[----:B------:R-:W-:Y:S01]  /*0370*/  IADD3 R14, R13, -R2, RZ ;  /* 0x800000020d0e7210 */ /* 0x000fe20007ffe0ff */
[----:B------:R-:W-:Y:S01]  /*0380*/  FADD.FTZ R18, R18, R19 ;  /* 0x0000001312127221 */ /* 0x000fe20000010000 */
[----:B------:R-:W-:Y:S01]  /*0390*/  MOV R5, 0x3d39bf78 ;  /* 0x3d39bf7800057802 */ /* 0x000fe20000000f00 */
[----:B------:R-:W-:Y:S01]  /*03a0*/  FFMA.FTZ R21, R20, R7, -1 ;  /* 0xbf80000014157423 */ /* 0x000fe20000010007 */
[----:B------:R-:W-:Y:S01]  /*03b0*/  FFMA.FTZ R20, R6, R6, 1 ;  /* 0x3f80000006147423 */ /* 0x000fe20000010006 */
[----:B------:R-:W-:-:S02]  /*03c0*/  I2FP.F32.S32 R2, R2 ;  /* 0x0000000200027245 */ /* 0x000fc40000201400 */
[----:B------:R-:W-:Y:S01]  /*03d0*/  FADD.FTZ R14, R14, R21 ;  /* 0x000000150e0e7221 */ /* 0x000fe20000010000 */
[----:B------:R-:W1:Y:S01]  /*03e0*/  MUFU.RSQ R19, R20 ;  /* 0x0000001400137308 */ /* 0x000e620000001400 */
[----:B------:R-:W-:Y:S01]  /*03f0*/  FFMA.FTZ R21, R18, -R5, 0.10546888411045074463 ;  /* 0x3dd8001212157423 */ /* 0x000fe20000010805 */
[----:B------:R-:W-:Y:S01]  /*0400*/  I2FP.F32.S32 R17, R17 ;  /* 0x0000001100117245 */ /* 0x000fe20000201400 */
[----:B------:R-:W-:Y:S01]  /*0410*/  FFMA.FTZ R23, R14, -R5, 0.10546888411045074463 ;  /* 0x3dd800120e177423 */ /* 0x000fe20000010805 */
[----:B------:R-:W-:Y:S01]  /*0420*/  FMUL.FTZ R2, R2, 1.1920928955078125e-07 ;  /* 0x3400000002027820 */ /* 0x000fe20000410000 */
[----:B------:R-:W-:Y:S01]  /*0430*/  FFMA.FTZ R21, R18, R21, -0.13229703903198242188 ;  /* 0xbe0778e012157423 */ /* 0x000fe20000010015 */
[----:B------:R-:W-:Y:S01]  /*0440*/  ISETP.GE.U32.AND P4, PT, R13, 0x7f800000, PT ;  /* 0x7f8000000d00780c */ /* 0x000fe20003f86070 */
[----:B------:R-:W-:Y:S01]  /*0450*/  FFMA.FTZ R23, R14, R23, -0.13229703903198242188 ;  /* 0xbe0778e00e177423 */ /* 0x000fe20000010017 */
[----:B0-----:R-:W-:Y:S01]  /*0460*/  FFMA.FTZ R11, R11, R12, 1 ;  /* 0x3f8000000b0b7423 */ /* 0x001fe2000001000c */
[----:B------:R-:W-:Y:S01]  /*0470*/  FFMA.FTZ R21, R18, R21, 0.14491446316242218018 ;  /* 0x3e14647512157423 */ /* 0x000fe20000010015 */
[----:B------:R-:W-:Y:S01]  /*0480*/  FADD.FTZ R12, |R8|, -RZ ;  /* 0x800000ff080c7221 */ /* 0x000fe20000010200 */
[----:B------:R-:W-:Y:S01]  /*0490*/  FFMA.FTZ R23, R14, R23, 0.14491446316242218018 ;  /* 0x3e1464750e177423 */ /* 0x000fe20000010017 */
[----:B------:R-:W-:Y:S01]  /*04a0*/  FMUL.FTZ R17, R17, 1.1920928955078125e-07 ;  /* 0x3400000011117820 */ /* 0x000fe20000410000 */
[----:B------:R-:W-:Y:S01]  /*04b0*/  FFMA.FTZ R21, R18, R21, -0.16641564667224884033 ;  /* 0xbe2a68dd12157423 */ /* 0x000fe20000010015 */
[----:B------:R-:W0:Y:S01]  /*04c0*/  MUFU.RCP R11, R11 ;  /* 0x0000000b000b7308 */ /* 0x000e220000001000 */
[----:B------:R-:W-:Y:S01]  /*04d0*/  FFMA.FTZ R23, R14, R23, -0.16641564667224884033 ;  /* 0xbe2a68dd0e177423 */ /* 0x000fe20000010017 */
[----:B-1----:R-:W-:Y:S01]  /*04e0*/  FFMA.FTZ R19, R20, R19, 1 ;  /* 0x3f80000014137423 */ /* 0x002fe20000010013 */
[----:B------:R-:W-:-:S02]  /*04f0*/  FFMA.FTZ R21, R18, R21, 0.19988867640495300293 ;  /* 0x3e4caf9e12157423 */ /* 0x000fc40000010015 */
[----:B------:R-:W-:Y:S02]  /*0500*/  FFMA.FTZ R23, R14, R23, 0.19988867640495300293 ;  /* 0x3e4caf9e0e177423 */ /* 0x000fe40000010017 */
[----:B------:R-:W-:Y:S01]  /*0510*/  FFMA.FTZ R21, R18, R21, -0.25000196695327758789 ;  /* 0xbe80004212157423 */ /* 0x000fe20000010015 */
[----:B------:R-:W1:Y:S01]  /*0520*/  MUFU.RCP R19, R19 ;  /* 0x0000001300137308 */ /* 0x000e620000001000 */
[----:B------:R-:W-:Y:S02]  /*0530*/  FFMA.FTZ R23, R14, R23, -0.25000196695327758789 ;  /* 0xbe8000420e177423 */ /* 0x000fe40000010017 */
[----:B------:R-:W-:Y:S02]  /*0540*/  FFMA.FTZ R21, R18, R21, 0.33333510160446166992 ;  /* 0x3eaaaae612157423 */ /* 0x000fe40000010015 */
[----:B------:R-:W-:Y:S02]  /*0550*/  FFMA.FTZ R23, R14, R23, 0.33333510160446166992 ;  /* 0x3eaaaae60e177423 */ /* 0x000fe40000010017 */
[----:B------:R-:W-:Y:S01]  /*0560*/  FFMA.FTZ R21, R18, R21, -0.5 ;  /* 0xbf00000012157423 */ /* 0x000fe20000010015 */
[----:B0-----:R-:W-:Y:S01]  /*0570*/  FMUL.FTZ R11, |R8|, R11 ;  /* 0x0000000b080b7220 */ /* 0x001fe20000410200 */
[----:B------:R-:W-:-:S02]  /*0580*/  FFMA.FTZ R23, R14, R23, -0.5 ;  /* 0xbf0000000e177423 */ /* 0x000fc40000010017 */
[----:B------:R-:W-:Y:S01]  /*0590*/  FMUL.FTZ R21, R18, R21 ;  /* 0x0000001512157220 */ /* 0x000fe20000410000 */
[----:B------:R-:W-:Y:S01]  /*05a0*/  @!P1 FFMA.FTZ R12, |R8|, R11, |R8| ;  /* 0x0000000b080c9223 */ /* 0x000fe20000010608 */
[----:B------:R-:W-:Y:S01]  /*05b0*/  FMUL.FTZ R23, R14, R23 ;  /* 0x000000170e177220 */ /* 0x000fe20000410000 */
[----:B------:R-:W-:Y:S01]  /*05c0*/  FADD.FTZ R11, |R6|, -RZ ;  /* 0x800000ff060b7221 */ /* 0x000fe20000010200 */
[----:B------:R-:W-:Y:S01]  /*05d0*/  FFMA.FTZ R18, R18, R21, R18 ;  /* 0x0000001512127223 */ /* 0x000fe20000010012 */
[----:B-1----:R-:W-:Y:S01]  /*05e0*/  FMUL.FTZ R21, |R6|, R19 ;  /* 0x0000001306157220 */ /* 0x002fe20000410200 */
[----:B------:R-:W-:Y:S01]  /*05f0*/  FFMA.FTZ R23, R14, R23, R14 ;  /* 0x000000170e177223 */ /* 0x000fe2000001000e */
[----:B------:R-:W-:Y:S01]  /*0600*/  FADD.FTZ.RZ R14, R12, 1 ;  /* 0x3f8000000c0e7421 */ /* 0x000fe2000001c000 */
[----:B------:R-:W-:Y:S01]  /*0610*/  FFMA.FTZ R17, R17, 0.69314718246459960938, R18 ;  /* 0x3f31721811117823 */ /* 0x000fe20000010012 */
[----:B------:R-:W-:Y:S01]  /*0620*/  @!P0 FFMA.FTZ R11, |R6|, R21, |R6| ;  /* 0x00000015060b8223 */ /* 0x000fe20000010606 */
[----:B------:R-:W-:Y:S01]  /*0630*/  FFMA.FTZ R19, R2, 0.69314718246459960938, R23 ;  /* 0x3f31721802137823 */ /* 0x000fe20000010017 */
[----:B----4-:R-:W-:-:S02]  /*0640*/  SHF.L.U32 R2, R4, 0x10, RZ ;  /* 0x0000001004027819 */ /* 0x010fc400000006ff */
[----:B------:R-:W-:Y:S01]  /*0650*/  IADD3 R14, R14, -0x3f400000, RZ ;  /* 0xc0c000000e0e7810 */ /* 0x000fe20007ffe0ff */
[----:B------:R-:W-:Y:S01]  /*0660*/  FADD.FTZ.RZ R20, R11, 1 ;  /* 0x3f8000000b147421 */ /* 0x000fe2000001c000 */
[----:B------:R-:W-:Y:S06]  /*0670*/  @!P5 BRA `(.L_x_620) ;  /* 0x000000000014d947 */ /* 0x000fec0003800000 */
[C---:B------:R-:W-:Y:S02]  /*0680*/  ISETP.GE.AND P5, PT, R0.reuse, -0x407fffff, PT ;  /* 0xbf8000010000780c */ /* 0x040fe40003fa6270 */
[----:B------:R-:W-:-:S11]  /*0690*/  FSETP.NEU.FTZ.AND P6, PT, R0, RZ, PT ;  /* 0x000000ff0000720b */ /* 0x000fd60003fdd000 */
[----:B------:R-:W-:-:S05]  /*06a0*/  @P5 MOV R21, 0x7f800000 ;  /* 0x7f80000000155802 */ /* 0x000fca0000000f00 */
[----:B------:R-:W-:-:S05]  /*06b0*/  @P5 FFMA.FTZ R17, R0, R21, +INF ;  /* 0x7f80000000115423 */ /* 0x000fca0000010015 */
[----:B------:R-:W-:-:S07]  /*06c0*/  FSEL R17, R17, -RZ, P6 ;  /* 0x800000ff11117208 */ /* 0x000fce0003000000 */
.L_x_620:
[----:B------:R-:W-:Y:S05]  /*06d0*/  BSYNC B0 ;  /* 0x0000000000007941 */ /* 0x000fea0003800000 */
.L_x_619:
[----:B------:R-:W-:Y:S04]  /*06e0*/  BSSY B0, `(.L_x_621) ;  /* 0x0000007000007945 */ /* 0x000fe80003800000 */
[----:B------:R-:W-:Y:S05]  /*06f0*/  @!P4 BRA `(.L_x_622) ;  /* 0x000000000014c947 */ /* 0x000fea0003800000 */
[C---:B------:R-:W-:Y:S02]  /*0700*/  ISETP.GE.AND P4, PT, R13.reuse, -0x407fffff, PT ;  /* 0xbf8000010d00780c */ /* 0x040fe40003f86270 */
[----:B------:R-:W-:-:S11]  /*0710*/  FSETP.NEU.FTZ.AND P5, PT, R13, RZ, PT ;  /* 0x000000ff0d00720b */ /* 0x000fd60003fbd000 */
[----:B------:R-:W-:-:S05]  /*0720*/  @P4 MOV R0, 0x7f800000 ;  /* 0x7f80000000004802 */ /* 0x000fca0000000f00 */
[----:B------:R-:W-:-:S05]  /*0730*/  @P4 FFMA.FTZ R19, R13, R0, +INF ;  /* 0x7f8000000d134423 */ /* 0x000fca0000010000 */
[----:B------:R-:W-:-:S07]  /*0740*/  FSEL R19, R19, -RZ, P5 ;  /* 0x800000ff13137208 */ /* 0x000fce0002800000 */
.L_x_622:
[----:B------:R-:W-:Y:S05]  /*0750*/  BSYNC B0 ;  /* 0x0000000000007941 */ /* 0x000fea0003800000 */
.L_x_621:
[----:B------:R-:W-:Y:S01]  /*0760*/  FFMA.FTZ R21, R2, R2, 1 ;  /* 0x3f80000002157423 */ /* 0x000fe20000010002 */
[----:B------:R-:W-:Y:S01]  /*0770*/  LOP3.LUT R13, R14, 0xff800000, RZ, 0xc0, !PT ;  /* 0xff8000000e0d7812 */ /* 0x000fe200078ec0ff */
[----:B------:R-:W-:Y:S01]  /*0780*/  BSSY B0, `(.L_x_623) ;  /* 0x000004f000007945 */ /* 0x000fe20003800000 */
[----:B------:R-:W-:Y:S01]  /*0790*/  IADD3 R14, R20, -0x3f400000, RZ ;  /* 0xc0c00000140e7810 */ /* 0x000fe20007ffe0ff */
[----:B------:R-:W0:Y:S01]  /*07a0*/  MUFU.RSQ R22, R21 ;  /* 0x0000001500167308 */ /* 0x000e220000001400 */
[----:B------:R-:W-:Y:S02]  /*07b0*/  IADD3 R20, -R13, 0x40800000, RZ ;  /* 0x408000000d147810 */ /* 0x000fe40007ffe1ff */
[----:B------:R-:W-:Y:S02]  /*07c0*/  LOP3.LUT R14, R14, 0xff800000, RZ, 0xc0, !PT ;  /* 0xff8000000e0e7812 */ /* 0x000fe400078ec0ff */
[----:B------:R-:W-:Y:S01]  /*07d0*/  MOV R26, R17 ;  /* 0x00000011001a7202 */ /* 0x000fe20000000f00 */
[----:B------:R-:W-:Y:S01]  /*07e0*/  FFMA.FTZ R17, R20, R7, -1 ;  /* 0xbf80000014117423 */ /* 0x000fe20000010007 */
[----:B------:R-:W-:-:S02]  /*07f0*/  IADD3 R24, -R14, 0x40800000, RZ ;  /* 0x408000000e187810 */ /* 0x000fc40007ffe1ff */
[----:B------:R-:W-:Y:S01]  /*0800*/  IADD3 R18, R12, -R13, RZ ;  /* 0x8000000d0c127210 */ /* 0x000fe20007ffe0ff */
[----:B------:R-:W-:Y:S01]  /*0810*/  @P2 FADD.FTZ R26, R26, 0.69314718246459960938 ;  /* 0x3f3172181a1a2421 */ /* 0x000fe20000010000 */
[----:B------:R-:W-:Y:S01]  /*0820*/  IADD3 R20, R11, -R14, RZ ;  /* 0x8000000e0b147210 */ /* 0x000fe20007ffe0ff */
[----:B------:R-:W-:Y:S01]  /*0830*/  FFMA.FTZ R23, R24, R7, -1 ;  /* 0xbf80000018177423 */ /* 0x000fe20000010007 */
[----:B------:R-:W-:Y:S01]  /*0840*/  PRMT R4, R4, 0x7632, R4 ;  /* 0x0000763204047816 */ /* 0x000fe20000000004 */
[----:B------:R-:W-:Y:S01]  /*0850*/  FADD.FTZ R18, R18, R17 ;  /* 0x0000001112127221 */ /* 0x000fe20000010000 */
[----:B------:R-:W-:Y:S01]  /*0860*/  FSETP.GTU.FTZ.AND P2, PT, |R15|, +INF , PT ;  /* 0x7f8000000f00780b */ /* 0x000fe20003f5c200 */
[----:B------:R-:W-:Y:S01]  /*0870*/  FADD.FTZ R20, R20, R23 ;  /* 0x0000001714147221 */ /* 0x000fe20000010000 */
[----:B0-----:R-:W-:Y:S01]  /*0880*/  FFMA.FTZ R25, R21, R22, 1 ;  /* 0x3f80000015197423 */ /* 0x001fe20000010016 */
[----:B------:R-:W-:Y:S01]  /*0890*/  MOV R21, R19 ;  /* 0x0000001300157202 */ /* 0x000fe20000000f00 */
[-C--:B------:R-:W-:Y:S01]  /*08a0*/  FFMA.FTZ R19, R18, -R5.reuse, 0.10546888411045074463 ;  /* 0x3dd8001212137423 */ /* 0x080fe20000010805 */
[----:B------:R-:W-:Y:S01]  /*08b0*/  FFMA.FTZ R23, R20, -R5, 0.10546888411045074463 ;  /* 0x3dd8001214177423 */ /* 0x000fe20000010805 */
[----:B------:R-:W-:-:S02]  /*08c0*/  LOP3.LUT R15, R26, 0x80000000, R15, 0xb8, !PT ;  /* 0x800000001a0f7812 */ /* 0x000fc400078eb80f */
[----:B------:R-:W-:Y:S01]  /*08d0*/  FFMA.FTZ R19, R18, R19, -0.13229703903198242188 ;  /* 0xbe0778e012137423 */ /* 0x000fe20000010013 */
[----:B------:R-:W-:Y:S01]  /*08e0*/  @P3 FADD.FTZ R21, R21, 0.69314718246459960938 ;  /* 0x3f31721815153421 */ /* 0x000fe20000010000 */
[----:B------:R-:W-:Y:S01]  /*08f0*/  FFMA.FTZ R27, R20, R23, -0.13229703903198242188 ;  /* 0xbe0778e0141b7423 */ /* 0x000fe20000010017 */
[----:B-----5:R-:W-:Y:S01]  /*0900*/  SHF.L.U32 R0, R9, 0x10, RZ ;  /* 0x0000001009007819 */ /* 0x020fe200000006ff */
[----:B------:R-:W-:Y:S01]  /*0910*/  FFMA.FTZ R23, R18, R19, 0.14491446316242218018 ;  /* 0x3e14647512177423 */ /* 0x000fe20000010013 */
[----:B------:R-:W-:Y:S01]  /*0920*/  SHF.L.U32 R4, R4, 0x10, RZ ;  /* 0x0000001004047819 */ /* 0x000fe200000006ff */
[----:B------:R-:W-:Y:S01]  /*0930*/  FFMA.FTZ R27, R20, R27, 0.14491446316242218018 ;  /* 0x3e146475141b7423 */ /* 0x000fe2000001001b */
[----:B------:R-:W-:Y:S01]  /*0940*/  FSEL R15, R15, R26, !P2 ;  /* 0x0000001a0f0f7208 */ /* 0x000fe20005000000 */
[----:B------:R-:W-:Y:S01]  /*0950*/  FFMA.FTZ R23, R18, R23, -0.16641564667224884033 ;  /* 0xbe2a68dd12177423 */ /* 0x000fe20000010017 */
[----:B------:R-:W-:Y:S01]  /*0960*/  FSETP.GTU.FTZ.AND P2, PT, |R10|, +INF , PT ;  /* 0x7f8000000a00780b */ /* 0x000fe20003f5c200 */
[----:B------:R-:W-:Y:S01]  /*0970*/  FFMA.FTZ R17, R0, R0, 1 ;  /* 0x3f80000000117423 */ /* 0x000fe20000010000 */
[----:B------:R-:W-:Y:S01]  /*0980*/  LOP3.LUT R22, R21, 0x80000000, R10, 0xb8, !PT ;  /* 0x8000000015167812 */ /* 0x000fe200078eb80a */
[----:B------:R-:W-:Y:S01]  /*0990*/  FFMA.FTZ R10, R4, R4, 1 ;  /* 0x3f800000040a7423 */ /* 0x000fe20000010004 */
[----:B------:R-:W-:Y:S01]  /*09a0*/  FFMA.FTZ R27, R20, R27, -0.16641564667224884033 ;  /* 0xbe2a68dd141b7423 */ /* 0x000fe2000001001b */
[----:B------:R-:W0:Y:S01]  /*09b0*/  MUFU.RSQ R24, R17 ;  /* 0x0000001100187308 */ /* 0x000e220000001400 */
[----:B------:R-:W-:Y:S01]  /*09c0*/  FSEL R22, R22, R21, !P2 ;  /* 0x0000001516167208 */ /* 0x000fe20005000000 */
[----:B------:R-:W-:Y:S01]  /*09d0*/  FFMA.FTZ R21, R18, R23, 0.19988867640495300293 ;  /* 0x3e4caf9e12157423 */ /* 0x000fe20000010017 */
[----:B------:R-:W-:Y:S01]  /*09e0*/  PRMT R9, R9, 0x7632, R9 ;  /* 0x0000763209097816 */ /* 0x000fe20000000009 */
[----:B------:R-:W-:Y:S01]  /*09f0*/  FFMA.FTZ R27, R20, R27, 0.19988867640495300293 ;  /* 0x3e4caf9e141b7423 */ /* 0x000fe2000001001b */
[----:B------:R-:W-:Y:S01]  /*0a00*/  FSETP.GT.FTZ.AND P4, PT, |R2|, 8388608, PT ;  /* 0x4b0000000200780b */ /* 0x000fe20003f94200 */
[----:B------:R-:W-:Y:S01]  /*0a10*/  FFMA.FTZ R21, R18, R21, -0.25000196695327758789 ;  /* 0xbe80004212157423 */ /* 0x000fe20000010015 */
[----:B------:R-:W-:Y:S01]  /*0a20*/  SHF.L.U32 R9, R9, 0x10, RZ ;  /* 0x0000001009097819 */ /* 0x000fe200000006ff */
[----:B------:R-:W1:Y:S01]  /*0a30*/  MUFU.RSQ R23, R10 ;  /* 0x0000000a00177308 */ /* 0x000e620000001400 */
[----:B------:R-:W-:Y:S01]  /*0a40*/  FFMA.FTZ R27, R20, R27, -0.25000196695327758789 ;  /* 0xbe800042141b7423 */ /* 0x000fe2000001001b */
[----:B------:R-:W-:Y:S01]  /*0a50*/  FFMA.FTZ R21, R18, R21, 0.33333510160446166992 ;  /* 0x3eaaaae612157423 */ /* 0x000fe20000010015 */
[----:B------:R-:W-:-:S02]  /*0a60*/  ISETP.GE.U32.AND P2, PT, R12, 0x7f800000, PT ;  /* 0x7f8000000c00780c */ /* 0x000fc40003f46070 */
[----:B------:R-:W-:Y:S01]  /*0a70*/  FFMA.FTZ R27, R20, R27, 0.33333510160446166992 ;  /* 0x3eaaaae6141b7423 */ /* 0x000fe2000001001b */
[----:B------:R-:W-:Y:S01]  /*0a80*/  FFMA.FTZ R21, R18, R21, -0.5 ;  /* 0xbf00000012157423 */ /* 0x000fe20000010015 */
[----:B------:R-:W-:Y:S01]  /*0a90*/  I2FP.F32.S32 R14, R14 ;  /* 0x0000000e000e7245 */ /* 0x000fe20000201400 */
[----:B------:R2:W3:Y:S01]  /*0aa0*/  MUFU.RCP R19, R25 ;  /* 0x0000001900137308 */ /* 0x0004e20000001000 */
[----:B0-----:R-:W-:Y:S01]  /*0ab0*/  FFMA.FTZ R17, R17, R24, 1 ;  /* 0x3f80000011117423 */ /* 0x001fe20000010018 */
[----:B------:R-:W-:Y:S01]  /*0ac0*/  FFMA.FTZ R24, R9, R9, 1 ;  /* 0x3f80000009187423 */ /* 0x000fe20000010009 */
[C---:B------:R-:W-:Y:S01]  /*0ad0*/  FFMA.FTZ R27, R20.reuse, R27, -0.5 ;  /* 0xbf000000141b7423 */ /* 0x040fe2000001001b */
[----:B------:R-:W-:Y:S02]  /*0ae0*/  I2FP.F32.S32 R13, R13 ;  /* 0x0000000d000d7245 */ /* 0x000fe40000201400 */
[----:B------:R-:W-:Y:S01]  /*0af0*/  ISETP.GE.U32.AND P5, PT, R11, 0x7f800000, PT ;  /* 0x7f8000000b00780c */ /* 0x000fe20003fa6070 */
[----:B------:R-:W-:Y:S01]  /*0b00*/  FMUL.FTZ R27, R20, R27 ;  /* 0x0000001b141b7220 */ /* 0x000fe20000410000 */
[----:B------:R-:W0:Y:S01]  /*0b10*/  MUFU.RCP R17, R17 ;  /* 0x0000001100117308 */ /* 0x000e220000001000 */
[----:B-1----:R-:W-:Y:S01]  /*0b20*/  FFMA.FTZ R23, R10, R23, 1 ;  /* 0x3f8000000a177423 */ /* 0x002fe20000010017 */
[----:B--2---:R-:W-:Y:S01]  /*0b30*/  FMUL.FTZ R25, R18, R21 ;  /* 0x0000001512197220 */ /* 0x004fe20000410000 */
[----:B------:R-:W-:Y:S01]  /*0b40*/  FADD.FTZ R10, |R2|, -RZ ;  /* 0x800000ff020a7221 */ /* 0x000fe20000010200 */
[----:B------:R-:W-:Y:S01]  /*0b50*/  FFMA.FTZ R20, R20, R27, R20 ;  /* 0x0000001b14147223 */ /* 0x000fe20000010014 */
[----:B------:R-:W-:Y:S01]  /*0b60*/  FMUL.FTZ R13, R13, 1.1920928955078125e-07 ;  /* 0x340000000d0d7820 */ /* 0x000fe20000410000 */
[----:B------:R-:W-:Y:S01]  /*0b70*/  FFMA.FTZ R18, R18, R25, R18 ;  /* 0x0000001912127223 */ /* 0x000fe20000010012 */
[----:B------:R-:W-:Y:S01]  /*0b80*/  F2FP.BF16.F32.PACK_AB R15, R22, R15 ;  /* 0x0000000f160f723e */ /* 0x000fe200000010ff */
[----:B------:R1:W2:Y:S01]  /*0b90*/  MUFU.RSQ R21, R24 ;  /* 0x0000001800157308 */ /* 0x0002a20000001400 */
[----:B---3--:R-:W-:Y:S01]  /*0ba0*/  FMUL.FTZ R25, |R2|, R19 ;  /* 0x0000001302197220 */ /* 0x008fe20000410200 */
[----:B------:R-:W-:Y:S01]  /*0bb0*/  FMUL.FTZ R19, R14, 1.1920928955078125e-07 ;  /* 0x340000000e137820 */ /* 0x000fe20000410000 */
[----:B------:R-:W-:-:S02]  /*0bc0*/  FFMA.FTZ R13, R13, 0.69314718246459960938, R18 ;  /* 0x3f3172180d0d7823 */ /* 0x000fc40000010012 */
[----:B------:R-:W-:Y:S01]  /*0bd0*/  @!P4 FFMA.FTZ R10, |R2|, R25, |R2| ;  /* 0x00000019020ac223 */ /* 0x000fe20000010602 */
[----:B------:R-:W-:Y:S02]  /*0be0*/  FFMA.FTZ R20, R19, 0.69314718246459960938, R20 ;  /* 0x3f31721813147823 */ /* 0x000fe40000010014 */
[----:B------:R-:W3:Y:S01]  /*0bf0*/  MUFU.RCP R23, R23 ;  /* 0x0000001700177308 */ /* 0x000ee20000001000 */
[----:B------:R-:W-:Y:S01]  /*0c00*/  FADD.FTZ.RZ R14, R10, 1 ;  /* 0x3f8000000a0e7421 */ /* 0x000fe2000001c000 */
[----:B01----:R-:W-:Y:S06]  /*0c10*/  @!P2 BRA `(.L_x_624) ;  /* 0x000000000014a947 */ /* 0x003fec0003800000 */
[C---:B------:R-:W-:Y:S02]  /*0c20*/  ISETP.GE.AND P2, PT, R12.reuse, -0x407fffff, PT ;  /* 0xbf8000010c00780c */ /* 0x040fe40003f46270 */
[----:B------:R-:W-:-:S11]  /*0c30*/  FSETP.NEU.FTZ.AND P3, PT, R12, RZ, PT ;  /* 0x000000ff0c00720b */ /* 0x000fd60003f7d000 */
[----:B------:R-:W-:-:S05]  /*0c40*/  @P2 MOV R19, 0x7f800000 ;  /* 0x7f80000000132802 */ /* 0x000fca0000000f00 */
[----:B------:R-:W-:-:S05]  /*0c50*/  @P2 FFMA.FTZ R13, R12, R19, +INF ;  /* 0x7f8000000c0d2423 */ /* 0x000fca0000010013 */
[----:B------:R-:W-:-:S07]  /*0c60*/  FSEL R13, R13, -RZ, P3 ;  /* 0x800000ff0d0d7208 */ /* 0x000fce0001800000 */
.L_x_624:
[----:B------:R-:W-:Y:S05]  /*0c70*/  BSYNC B0 ;  /* 0x0000000000007941 */ /* 0x000fea0003800000 */
.L_x_623:
[----:B------:R-:W-:Y:S04]  /*0c80*/  BSSY B0, `(.L_x_625) ;  /* 0x0000007000007945 */ /* 0x000fe80003800000 */
[----:B------:R-:W-:Y:S05]  /*0c90*/  @!P5 BRA `(.L_x_626) ;  /* 0x000000000014d947 */ /* 0x000fea0003800000 */
[C---:B------:R-:W-:Y:S02]  /*0ca0*/  ISETP.GE.AND P2, PT, R11.reuse, -0x407fffff, PT ;  /* 0xbf8000010b00780c */ /* 0x040fe40003f46270 */
[----:B------:R-:W-:-:S11]  /*0cb0*/  FSETP.NEU.FTZ.AND P3, PT, R11, RZ, PT ;  /* 0x000000ff0b00720b */ /* 0x000fd60003f7d000 */
[----:B------:R-:W-:-:S05]  /*0cc0*/  @P2 MOV R12, 0x7f800000 ;  /* 0x7f800000000c2802 */ /* 0x000fca0000000f00 */
[----:B------:R-:W-:-:S05]  /*0cd0*/  @P2 FFMA.FTZ R20, R11, R12, +INF ;  /* 0x7f8000000b142423 */ /* 0x000fca000001000c */
[----:B------:R-:W-:-:S07]  /*0ce0*/  FSEL R20, R20, -RZ, P3 ;  /* 0x800000ff14147208 */ /* 0x000fce0001800000 */
.L_x_626:
[----:B------:R-:W-:Y:S05]  /*0cf0*/  BSYNC B0 ;  /* 0x0000000000007941 */ /* 0x000fea0003800000 */
.L_x_625:
[----:B--2---:R-:W-:Y:S01]  /*0d00*/  FFMA.FTZ R18, R24, R21, 1 ;  /* 0x3f80000018127423 */ /* 0x004fe20000010015 */
[C---:B------:R-:W-:Y:S01]  /*0d10*/  FSETP.GT.FTZ.AND P2, PT, |R4|.reuse, 8388608, PT ;  /* 0x4b0000000400780b */ /* 0x040fe20003f54200 */
[C---:B---3--:R-:W-:Y:S01]  /*0d20*/  FMUL.FTZ R23, |R4|.reuse, R23 ;  /* 0x0000001704177220 */ /* 0x048fe20000410200 */
[----:B------:R-:W-:Y:S01]  /*0d30*/  MOV R21, R13 ;  /* 0x0000000d00157202 */ /* 0x000fe20000000f00 */
[----:B------:R-:W-:Y:S01]  /*0d40*/  FADD.FTZ R11, |R4|, -RZ ;  /* 0x800000ff040b7221 */ /* 0x000fe20000010200 */
[----:B------:R-:W-:Y:S01]  /*0d50*/  FSETP.GT.FTZ.AND P3, PT, |R0|, 8388608, PT ;  /* 0x4b0000000000780b */ /* 0x000fe20003f74200 */
[----:B------:R-:W0:Y:S01]  /*0d60*/  MUFU.RCP R18, R18 ;  /* 0x0000001200127308 */ /* 0x000e220000001000 */
[----:B------:R-:W-:Y:S01]  /*0d70*/  IADD3 R14, R14, -0x3f400000, RZ ;  /* 0xc0c000000e0e7810 */ /* 0x000fe20007ffe0ff */
[----:B------:R-:W-:Y:S01]  /*0d80*/  @P1 FADD.FTZ R21, R21, 0.69314718246459960938 ;  /* 0x3f31721815151421 */ /* 0x000fe20000010000 */
[----:B------:R-:W-:Y:S01]  /*0d90*/  FSETP.GT.FTZ.AND P1, PT, |R9|, 8388608, PT ;  /* 0x4b0000000900780b */ /* 0x000fe20003f34200 */
[----:B------:R-:W-:Y:S01]  /*0da0*/  FMUL.FTZ R17, |R0|, R17 ;  /* 0x0000001100117220 */ /* 0x000fe20000410200 */
[----:B------:R-:W-:Y:S01]  /*0db0*/  LOP3.LUT R13, R14, 0xff800000, RZ, 0xc0, !PT ;  /* 0xff8000000e0d7812 */ /* 0x000fe200078ec0ff */
[----:B------:R-:W-:Y:S01]  /*0dc0*/  FADD.FTZ R12, |R0|, -RZ ;  /* 0x800000ff000c7221 */ /* 0x000fe20000010200 */
[----:B------:R-:W-:Y:S01]  /*0dd0*/  @P0 FADD.FTZ R20, R20, 0.69314718246459960938 ;  /* 0x3f31721814140421 */ /* 0x000fe20000010000 */
[----:B------:R-:W-:Y:S01]  /*0de0*/  @!P2 FFMA.FTZ R11, |R4|, R23, |R4| ;  /* 0x00000017040ba223 */ /* 0x000fe20000010604 */
[----:B------:R-:W-:Y:S01]  /*0df0*/  IADD3 R14, -R13, 0x40800000, RZ ;  /* 0x408000000d0e7810 */ /* 0x000fe20007ffe1ff */
[----:B------:R-:W-:Y:S01]  /*0e00*/  BSSY B0, `(.L_x_627) ;  /* 0x000004c000007945 */ /* 0x000fe20003800000 */
[----:B------:R-:W-:Y:S01]  /*0e10*/  IADD3 R22, R10, -R13, RZ ;  /* 0x8000000d0a167210 */ /* 0x000fe20007ffe0ff */
[----:B------:R-:W-:Y:S01]  /*0e20*/  @!P3 FFMA.FTZ R12, |R0|, R17, |R0| ;  /* 0x00000011000cb223 */ /* 0x000fe20000010600 */
[----:B------:R-:W-:Y:S01]  /*0e30*/  FADD.FTZ.RZ R17, R11, 1 ;  /* 0x3f8000000b117421 */ /* 0x000fe2000001c000 */
[----:B------:R-:W-:Y:S01]  /*0e40*/  FFMA.FTZ R19, R14, R7, -1 ;  /* 0xbf8000000e137423 */ /* 0x000fe20000010007 */
[C---:B------:R-:W-:Y:S01]  /*0e50*/  FADD.FTZ R14, |R9|.reuse, -RZ ;  /* 0x800000ff090e7221 */ /* 0x040fe20000010200 */
[----:B------:R-:W-:Y:S01]  /*0e60*/  FSETP.GTU.FTZ.AND P5, PT, |R8|, +INF , PT ;  /* 0x7f8000000800780b */ /* 0x000fe20003fbc200 */
[----:B0-----:R-:W-:Y:S01]  /*0e70*/  FMUL.FTZ R18, |R9|, R18 ;  /* 0x0000001209127220 */ /* 0x001fe20000410200 */
[----:B------:R-:W-:Y:S01]  /*0e80*/  LOP3.LUT R8, R21, 0x80000000, R8, 0xb8, !PT ;  /* 0x8000000015087812 */ /* 0x000fe200078eb808 */
[----:B------:R-:W-:Y:S01]  /*0e90*/  FADD.FTZ R22, R22, R19 ;  /* 0x0000001316167221 */ /* 0x000fe20000010000 */
[----:B------:R-:W-:Y:S01]  /*0ea0*/  FSETP.GTU.FTZ.AND P0, PT, |R6|, +INF , PT ;  /* 0x7f8000000600780b */ /* 0x000fe20003f1c200 */
[----:B------:R-:W-:Y:S01]  /*0eb0*/  @!P1 FFMA.FTZ R14, |R9|, R18, |R9| ;  /* 0x00000012090e9223 */ /* 0x000fe20000010609 */
[----:B------:R-:W-:Y:S01]  /*0ec0*/  IADD3 R18, R17, -0x3f400000, RZ ;  /* 0xc0c0000011127810 */ /* 0x000fe20007ffe0ff */
[----:B------:R-:W-:Y:S01]  /*0ed0*/  FADD.FTZ.RZ R19, R12, 1 ;  /* 0x3f8000000c137421 */ /* 0x000fe2000001c000 */
[----:B------:R-:W-:Y:S01]  /*0ee0*/  LOP3.LUT R17, R20, 0x80000000, R6, 0xb8, !PT ;  /* 0x8000000014117812 */ /* 0x000fe200078eb806 */
[----:B------:R-:W-:Y:S01]  /*0ef0*/  FADD.FTZ.RZ R6, R14, 1 ;  /* 0x3f8000000e067421 */ /* 0x000fe2000001c000 */
[----:B------:R-:W-:-:S02]  /*0f00*/  LOP3.LUT R18, R18, 0xff800000, RZ, 0xc0, !PT ;  /* 0xff80000012127812 */ /* 0x000fc400078ec0ff */
[----:B------:R-:W-:Y:S01]  /*0f10*/  FSEL R8, R8, R21, !P5 ;  /* 0x0000001508087208 */ /* 0x000fe20006800000 */
[----:B------:R-:W-:Y:S01]  /*0f20*/  FFMA.FTZ R21, R22, -R5, 0.10546888411045074463 ;  /* 0x3dd8001216157423 */ /* 0x000fe20000010805 */
[----:B------:R-:W-:Y:S02]  /*0f30*/  FSEL R17, R17, R20, !P0 ;  /* 0x0000001411117208 */ /* 0x000fe40004000000 */
[----:B------:R-:W-:Y:S01]  /*0f40*/  IADD3 R20, -R18, 0x40800000, RZ ;  /* 0x4080000012147810 */ /* 0x000fe20007ffe1ff */
[----:B------:R-:W-:Y:S01]  /*0f50*/  FFMA.FTZ R23, R22, R21, -0.13229703903198242188 ;  /* 0xbe0778e016177423 */ /* 0x000fe20000010015 */
[----:B------:R-:W-:Y:S02]  /*0f60*/  IADD3 R21, R6, -0x3f400000, RZ ;  /* 0xc0c0000006157810 */ /* 0x000fe40007ffe0ff */
[----:B------:R-:W-:Y:S01]  /*0f70*/  IADD3 R19, R19, -0x3f400000, RZ ;  /* 0xc0c0000013137810 */ /* 0x000fe20007ffe0ff */
[----:B------:R-:W-:Y:S01]  /*0f80*/  FFMA.FTZ R25, R20, R7, -1 ;  /* 0xbf80000014197423 */ /* 0x000fe20000010007 */
[----:B------:R-:W-:Y:S01]  /*0f90*/  IADD3 R6, R11, -R18, RZ ;  /* 0x800000120b067210 */ /* 0x000fe20007ffe0ff */
[----:B------:R-:W-:Y:S01]  /*0fa0*/  FFMA.FTZ R23, R22, R23, 0.14491446316242218018 ;  /* 0x3e14647516177423 */ /* 0x000fe20000010017 */
[----:B------:R-:W-:-:S02]  /*0fb0*/  LOP3.LUT R19, R19, 0xff800000, RZ, 0xc0, !PT ;  /* 0xff80000013137812 */ /* 0x000fc400078ec0ff */
[----:B------:R-:W-:Y:S01]  /*0fc0*/  LOP3.LUT R21, R21, 0xff800000, RZ, 0xc0, !PT ;  /* 0xff80000015157812 */ /* 0x000fe200078ec0ff */
[----:B------:R-:W-:Y:S01]  /*0fd0*/  FADD.FTZ R6, R6, R25 ;  /* 0x0000001906067221 */ /* 0x000fe20000010000 */
[----:B------:R-:W-:Y:S01]  /*0fe0*/  IADD3 R24, -R19, 0x40800000, RZ ;  /* 0x4080000013187810 */ /* 0x000fe20007ffe1ff */
[----:B------:R-:W-:Y:S01]  /*0ff0*/  FFMA.FTZ R23, R22, R23, -0.16641564667224884033 ;  /* 0xbe2a68dd16177423 */ /* 0x000fe20000010017 */
[----:B------:R-:W-:Y:S01]  /*1000*/  IADD3 R20, R12, -R19, RZ ;  /* 0x800000130c147210 */ /* 0x000fe20007ffe0ff */
[----:B------:R-:W-:Y:S01]  /*1010*/  FFMA.FTZ R25, R6, -R5, 0.10546888411045074463 ;  /* 0x3dd8001206197423 */ /* 0x000fe20000010805 */
[----:B------:R-:W-:Y:S01]  /*1020*/  ISETP.GE.U32.AND P0, PT, R10, 0x7f800000, PT ;  /* 0x7f8000000a00780c */ /* 0x000fe20003f06070 */
[----:B------:R-:W-:Y:S01]  /*1030*/  FFMA.FTZ R27, R24, R7, -1 ;  /* 0xbf800000181b7423 */ /* 0x000fe20000010007 */
[----:B------:R-:W-:Y:S01]  /*1040*/  IADD3 R24, -R21, 0x40800000, RZ ;  /* 0x4080000015187810 */ /* 0x000fe20007ffe1ff */
[----:B------:R-:W-:Y:S01]  /*1050*/  FFMA.FTZ R25, R6, R25, -0.13229703903198242188 ;  /* 0xbe0778e006197423 */ /* 0x000fe20000010019 */
[----:B------:R-:W-:Y:S01]  /*1060*/  FFMA.FTZ R23, R22, R23, 0.19988867640495300293 ;  /* 0x3e4caf9e16177423 */ /* 0x000fe20000010017 */
[----:B------:R-:W-:Y:S01]  /*1070*/  FADD.FTZ R20, R20, R27 ;  /* 0x0000001b14147221 */ /* 0x000fe20000010000 */
[----:B------:R-:W-:Y:S01]  /*1080*/  I2FP.F32.S32 R13, R13 ;  /* 0x0000000d000d7245 */ /* 0x000fe20000201400 */
[----:B------:R-:W-:Y:S01]  /*1090*/  FFMA.FTZ R25, R6, R25, 0.14491446316242218018 ;  /* 0x3e14647506197423 */ /* 0x000fe20000010019 */
[----:B------:R-:W-:Y:S01]  /*10a0*/  FFMA.FTZ R7, R24, R7, -1 ;  /* 0xbf80000018077423 */ /* 0x000fe20000010007 */
[----:B------:R-:W-:Y:S01]  /*10b0*/  IADD3 R24, R14, -R21, RZ ;  /* 0x800000150e187210 */ /* 0x000fe20007ffe0ff */
[----:B------:R-:W-:Y:S01]  /*10c0*/  FFMA.FTZ R23, R22, R23, -0.25000196695327758789 ;  /* 0xbe80004216177423 */ /* 0x000fe20000010017 */
[----:B------:R-:W-:Y:S01]  /*10d0*/  FFMA.FTZ R25, R6, R25, -0.16641564667224884033 ;  /* 0xbe2a68dd06197423 */ /* 0x000fe20000010019 */
[----:B------:R-:W-:-:S02]  /*10e0*/  FMUL.FTZ R13, R13, 1.1920928955078125e-07 ;  /* 0x340000000d0d7820 */ /* 0x000fc40000410000 */
[----:B------:R-:W-:Y:S01]  /*10f0*/  FFMA.FTZ R23, R22, R23, 0.33333510160446166992 ;  /* 0x3eaaaae616177423 */ /* 0x000fe20000010017 */
[----:B------:R-:W-:Y:S01]  /*1100*/  FADD.FTZ R24, R24, R7 ;  /* 0x0000000718187221 */ /* 0x000fe20000010000 */
[----:B------:R-:W-:Y:S01]  /*1110*/  FFMA.FTZ R25, R6, R25, 0.19988867640495300293 ;  /* 0x3e4caf9e06197423 */ /* 0x000fe20000010019 */
[----:B------:R-:W-:Y:S01]  /*1120*/  FFMA.FTZ R7, R20, -R5, 0.10546888411045074463 ;  /* 0x3dd8001214077423 */ /* 0x000fe20000010805 */
[----:B------:R-:W-:Y:S01]  /*1130*/  FFMA.FTZ R23, R22, R23, -0.5 ;  /* 0xbf00000016177423 */ /* 0x000fe20000010017 */
[----:B------:R-:W-:Y:S01]  /*1140*/  FFMA.FTZ R5, R24, -R5, 0.10546888411045074463 ;  /* 0x3dd8001218057423 */ /* 0x000fe20000010805 */
[----:B------:R-:W-:Y:S01]  /*1150*/  FFMA.FTZ R25, R6, R25, -0.25000196695327758789 ;  /* 0xbe80004206197423 */ /* 0x000fe20000010019 */
[----:B------:R-:W-:Y:S01]  /*1160*/  FFMA.FTZ R7, R20, R7, -0.13229703903198242188 ;  /* 0xbe0778e014077423 */ /* 0x000fe20000010007 */
[----:B------:R-:W-:Y:S01]  /*1170*/  FMUL.FTZ R23, R22, R23 ;  /* 0x0000001716177220 */ /* 0x000fe20000410000 */
[----:B------:R-:W-:Y:S01]  /*1180*/  FFMA.FTZ R5, R24, R5, -0.13229703903198242188 ;  /* 0xbe0778e018057423 */ /* 0x000fe20000010005 */
[----:B------:R-:W-:Y:S01]  /*1190*/  FFMA.FTZ R25, R6, R25, 0.33333510160446166992 ;  /* 0x3eaaaae606197423 */ /* 0x000fe20000010019 */
[----:B------:R-:W-:Y:S01]  /*11a0*/  FFMA.FTZ R7, R20, R7, 0.14491446316242218018 ;  /* 0x3e14647514077423 */ /* 0x000fe20000010007 */
[----:B------:R-:W-:Y:S01]  /*11b0*/  FFMA.FTZ R22, R22, R23, R22 ;  /* 0x0000001716167223 */ /* 0x000fe20000010016 */
[----:B------:R-:W-:Y:S01]  /*11c0*/  FFMA.FTZ R23, R24, R5, 0.14491446316242218018 ;  /* 0x3e14647518177423 */ /* 0x000fe20000010005 */
[----:B------:R-:W-:Y:S01]  /*11d0*/  FFMA.FTZ R25, R6, R25, -0.5 ;  /* 0xbf00000006197423 */ /* 0x000fe20000010019 */
[----:B------:R-:W-:Y:S01]  /*11e0*/  FFMA.FTZ R7, R20, R7, -0.16641564667224884033 ;  /* 0xbe2a68dd14077423 */ /* 0x000fe20000010007 */
[----:B------:R-:W-:-:S02]  /*11f0*/  FFMA.FTZ R22, R13, 0.69314718246459960938, R22 ;  /* 0x3f3172180d167823 */ /* 0x000fc40000010016 */
[----:B------:R-:W-:Y:S01]  /*1200*/  FMUL.FTZ R5, R6, R25 ;  /* 0x0000001906057220 */ /* 0x000fe20000410000 */
[----:B------:R-:W-:Y:S01]  /*1210*/  FFMA.FTZ R7, R20, R7, 0.19988867640495300293 ;  /* 0x3e4caf9e14077423 */ /* 0x000fe20000010007 */
[----:B------:R-:W-:Y:S02]  /*1220*/  FFMA.FTZ R25, R24, R23, -0.16641564667224884033 ;  /* 0xbe2a68dd18197423 */ /* 0x000fe40000010017 */
[----:B------:R-:W-:Y:S01]  /*1230*/  FFMA.FTZ R5, R6, R5, R6 ;  /* 0x0000000506057223 */ /* 0x000fe20000010006 */
[----:B------:R-:W-:Y:S01]  /*1240*/  FFMA.FTZ R23, R20, R7, -0.25000196695327758789 ;  /* 0xbe80004214177423 */ /* 0x000fe20000010007 */
[----:B------:R-:W-:Y:S01]  /*1250*/  FFMA.FTZ R25, R24, R25, 0.19988867640495300293 ;  /* 0x3e4caf9e18197423 */ /* 0x000fe20000010019 */
[----:B------:R-:W-:Y:S06]  /*1260*/  @!P0 BRA `(.L_x_628) ;  /* 0x0000000000148947 */ /* 0x000fec0003800000 */
[C---:B------:R-:W-:Y:S02]  /*1270*/  ISETP.GE.AND P0, PT, R10.reuse, -0x407fffff, PT ;  /* 0xbf8000010a00780c */ /* 0x040fe40003f06270 */
[----:B------:R-:W-:-:S11]  /*1280*/  FSETP.NEU.FTZ.AND P5, PT, R10, RZ, PT ;  /* 0x000000ff0a00720b */ /* 0x000fd60003fbd000 */
[----:B------:R-:W-:-:S05]  /*1290*/  @P0 MOV R7, 0x7f800000 ;  /* 0x7f80000000070802 */ /* 0x000fca0000000f00 */
[----:B------:R-:W-:-:S05]  /*12a0*/  @P0 FFMA.FTZ R22, R10, R7, +INF ;  /* 0x7f8000000a160423 */ /* 0x000fca0000010007 */
[----:B------:R-:W-:-:S07]  /*12b0*/  FSEL R22, R22, -RZ, P5 ;  /* 0x800000ff16167208 */ /* 0x000fce0002800000 */
.L_x_628:
[----:B------:R-:W-:Y:S05]  /*12c0*/  BSYNC B0 ;  /* 0x0000000000007941 */ /* 0x000fea0003800000 */
.L_x_627:
[----:B------:R-:W0:Y:S01]  /*12d0*/  LDC.64 R6, c[0x0][0x218] ;  /* 0x00008600ff067b82 */ /* 0x000e220000000a00 */
[----:B------:R-:W-:Y:S01]  /*12e0*/  FFMA.FTZ R25, R24, R25, -0.25000196695327758789 ;  /* 0xbe80004218197423 */ /* 0x000fe20000010019 */
[----:B------:R-:W-:Y:S01]  /*12f0*/  ISETP.GE.U32.AND P6, PT, R11, 0x7f800000, PT ;  /* 0x7f8000000b00780c */ /* 0x000fe20003fc6070 */
[----:B------:R-:W-:Y:S01]  /*1300*/  FFMA.FTZ R23, R20, R23, 0.33333510160446166992 ;  /* 0x3eaaaae614177423 */ /* 0x000fe20000010017 */
[----:B------:R-:W-:Y:S01]  /*1310*/  I2FP.F32.S32 R18, R18 ;  /* 0x0000001200127245 */ /* 0x000fe20000201400 */
[----:B------:R-:W-:Y:S01]  /*1320*/  FFMA.FTZ R25, R24, R25, 0.33333510160446166992 ;  /* 0x3eaaaae618197423 */ /* 0x000fe20000010019 */
[----:B------:R-:W-:Y:S01]  /*1330*/  I2FP.F32.S32 R19, R19 ;  /* 0x0000001300137245 */ /* 0x000fe20000201400 */
[----:B------:R-:W-:Y:S01]  /*1340*/  FFMA.FTZ R23, R20, R23, -0.5 ;  /* 0xbf00000014177423 */ /* 0x000fe20000010017 */
[----:B------:R-:W-:Y:S01]  /*1350*/  I2FP.F32.S32 R21, R21 ;  /* 0x0000001500157245 */ /* 0x000fe20000201400 */
[----:B------:R-:W-:Y:S01]  /*1360*/  FFMA.FTZ R25, R24, R25, -0.5 ;  /* 0xbf00000018197423 */ /* 0x000fe20000010019 */
[----:B------:R-:W-:Y:S01]  /*1370*/  FMUL.FTZ R18, R18, 1.1920928955078125e-07 ;  /* 0x3400000012127820 */ /* 0x000fe20000410000 */
[----:B------:R-:W-:Y:S01]  /*1380*/  FMUL.FTZ R23, R20, R23 ;  /* 0x0000001714177220 */ /* 0x000fe20000410000 */
[----:B------:R-:W-:Y:S01]  /*1390*/  BSSY B0, `(.L_x_629) ;  /* 0x000000f000007945 */ /* 0x000fe20003800000 */
[----:B------:R-:W-:Y:S01]  /*13a0*/  FMUL.FTZ R25, R24, R25 ;  /* 0x0000001918197220 */ /* 0x000fe20000410000 */
[----:B------:R-:W-:Y:S01]  /*13b0*/  ISETP.GE.U32.AND P0, PT, R12, 0x7f800000, PT ;  /* 0x7f8000000c00780c */ /* 0x000fe20003f06070 */
[----:B------:R-:W-:Y:S01]  /*13c0*/  FFMA.FTZ R20, R20, R23, R20 ;  /* 0x0000001714147223 */ /* 0x000fe20000010014 */
[----:B------:R-:W-:Y:S01]  /*13d0*/  ISETP.GE.U32.AND P5, PT, R14, 0x7f800000, PT ;  /* 0x7f8000000e00780c */ /* 0x000fe20003fa6070 */
[----:B------:R-:W-:Y:S01]  /*13e0*/  FFMA.FTZ R24, R24, R25, R24 ;  /* 0x0000001918187223 */ /* 0x000fe20000010018 */
[----:B------:R-:W-:Y:S01]  /*13f0*/  FMUL.FTZ R19, R19, 1.1920928955078125e-07 ;  /* 0x3400000013137820 */ /* 0x000fe20000410000 */
[----:B------:R-:W-:Y:S01]  /*1400*/  FMUL.FTZ R21, R21, 1.1920928955078125e-07 ;  /* 0x3400000015157820 */ /* 0x000fe20000410000 */
[----:B------:R-:W-:Y:S01]  /*1410*/  FFMA.FTZ R5, R18, 0.69314718246459960938, R5 ;  /* 0x3f31721812057823 */ /* 0x000fe20000010005 */
[----:B------:R-:W-:Y:S08]  /*1420*/  @!P6 BRA `(.L_x_630) ;  /* 0x000000000014e947 */ /* 0x000ff00003800000 */
[----:B------:R-:W-:-:S13]  /*1430*/  ISETP.GE.AND P6, PT, R11, -0x407fffff, PT ;  /* 0xbf8000010b00780c */ /* 0x000fda0003fc6270 */
[----:B------:R-:W-:-:S05]  /*1440*/  @P6 MOV R10, 0x7f800000 ;  /* 0x7f800000000a6802 */ /* 0x000fca0000000f00 */
[C---:B------:R-:W-:Y:S01]  /*1450*/  @P6 FFMA.FTZ R5, R11.reuse, R10, +INF ;  /* 0x7f8000000b056423 */ /* 0x040fe2000001000a */
[----:B------:R-:W-:-:S04]  /*1460*/  FSETP.NEU.FTZ.AND P6, PT, R11, RZ, PT ;  /* 0x000000ff0b00720b */ /* 0x000fc80003fdd000 */
[----:B------:R-:W-:-:S09]  /*1470*/  FSEL R5, R5, -RZ, P6 ;  /* 0x800000ff05057208 */ /* 0x000fd20003000000 */
.L_x_630:
[----:B------:R-:W-:Y:S05]  /*1480*/  BSYNC B0 ;  /* 0x0000000000007941 */ /* 0x000fea0003800000 */
.L_x_629:
[----:B------:R-:W-:Y:S01]  /*1490*/  BSSY B0, `(.L_x_631) ;  /* 0x0000009000007945 */ /* 0x000fe20003800000 */
[----:B------:R-:W-:Y:S01]  /*14a0*/  FFMA.FTZ R21, R21, 0.69314718246459960938, R24 ;  /* 0x3f31721815157823 */ /* 0x000fe20000010018 */
[----:B------:R-:W-:Y:S02]  /*14b0*/  FFMA.FTZ R19, R19, 0.69314718246459960938, R20 ;  /* 0x3f31721813137823 */ /* 0x000fe40000010014 */
[----:B------:R-:W-:Y:S05]  /*14c0*/  @!P0 BRA `(.L_x_632) ;  /* 0x0000000000148947 */ /* 0x000fea0003800000 */
[C---:B------:R-:W-:Y:S02]  /*14d0*/  ISETP.GE.AND P0, PT, R12.reuse, -0x407fffff, PT ;  /* 0xbf8000010c00780c */ /* 0x040fe40003f06270 */
[----:B------:R-:W-:-:S11]  /*14e0*/  FSETP.NEU.FTZ.AND P6, PT, R12, RZ, PT ;  /* 0x000000ff0c00720b */ /* 0x000fd60003fdd000 */
[----:B------:R-:W-:-:S05]  /*14f0*/  @P0 MOV R11, 0x7f800000 ;  /* 0x7f800000000b0802 */ /* 0x000fca0000000f00 */
[----:B------:R-:W-:-:S05]  /*1500*/  @P0 FFMA.FTZ R19, R12, R11, +INF ;  /* 0x7f8000000c130423 */ /* 0x000fca000001000b */
[----:B------:R-:W-:-:S07]  /*1510*/  FSEL R19, R19, -RZ, P6 ;  /* 0x800000ff13137208 */ /* 0x000fce0003000000 */
.L_x_632:
[----:B------:R-:W-:Y:S05]  /*1520*/  BSYNC B0 ;  /* 0x0000000000007941 */ /* 0x000fea0003800000 */
.L_x_631:
[----:B------:R-:W-:Y:S04]  /*1530*/  BSSY B0, `(.L_x_633) ;  /* 0x0000007000007945 */ /* 0x000fe80003800000 */
[----:B------:R-:W-:Y:S05]  /*1540*/  @!P5 BRA `(.L_x_634) ;  /* 0x000000000014d947 */ /* 0x000fea0003800000 */
[C---:B------:R-:W-:Y:S02]  /*1550*/  ISETP.GE.AND P0, PT, R14.reuse, -0x407fffff, PT ;  /* 0xbf8000010e00780c */ /* 0x040fe40003f06270 */
[----:B------:R-:W-:-:S11]  /*1560*/  FSETP.NEU.FTZ.AND P5, PT, R14, RZ, PT ;  /* 0x000000ff0e00720b */ /* 0x000fd60003fbd000 */
[----:B------:R-:W-:-:S05]  /*1570*/  @P0 MOV R11, 0x7f800000 ;  /* 0x7f800000000b0802 */ /* 0x000fca0000000f00 */
[----:B------:R-:W-:-:S05]  /*1580*/  @P0 FFMA.FTZ R21, R14, R11, +INF ;  /* 0x7f8000000e150423 */ /* 0x000fca000001000b */
[----:B------:R-:W-:-:S07]  /*1590*/  FSEL R21, R21, -RZ, P5 ;  /* 0x800000ff15157208 */ /* 0x000fce0002800000 */
.L_x_634:
[----:B------:R-:W-:Y:S05]  /*15a0*/  BSYNC B0 ;  /* 0x0000000000007941 */ /* 0x000fea0003800000 */
.L_x_633:
[----:B------:R-:W-:Y:S01]  /*15b0*/  @P4 FADD.FTZ R22, R22, 0.69314718246459960938 ;  /* 0x3f31721816164421 */ /* 0x000fe20000010000 */
[----:B------:R-:W-:Y:S01]  /*15c0*/  @P2 FADD.FTZ R5, R5, 0.69314718246459960938 ;  /* 0x3f31721805052421 */ /* 0x000fe20000010000 */
[----:B------:R-:W-:Y:S01]  /*15d0*/  @P3 FADD.FTZ R19, R19, 0.69314718246459960938 ;  /* 0x3f31721813133421 */ /* 0x000fe20000010000 */
[----:B------:R-:W-:Y:S01]  /*15e0*/  @P1 FADD.FTZ R21, R21, 0.69314718246459960938 ;  /* 0x3f31721815151421 */ /* 0x000fe20000010000 */
[----:B------:R-:W-:Y:S01]  /*15f0*/  FSETP.GTU.FTZ.AND P6, PT, |R2|, +INF , PT ;  /* 0x7f8000000200780b */ /* 0x000fe20003fdc200 */
[----:B0-----:R-:W-:Y:S01]  /*1600*/  IMAD.WIDE.U32 R6, R16, 0x2, R6 ;  /* 0x0000000210067825 */ /* 0x001fe200078e0006 */
[----:B------:R-:W-:Y:S02]  /*1610*/  FSETP.GTU.FTZ.AND P0, PT, |R0|, +INF , PT ;  /* 0x7f8000000000780b */ /* 0x000fe40003f1c200 */
[----:B------:R-:W-:Y:S02]  /*1620*/  FSETP.GTU.FTZ.AND P5, PT, |R4|, +INF , PT ;  /* 0x7f8000000400780b */ /* 0x000fe40003fbc200 */
[----:B------:R-:W-:Y:S01]  /*1630*/  FSETP.GTU.FTZ.AND P1, PT, |R9|, +INF , PT ;  /* 0x7f8000000900780b */ /* 0x000fe20003f3c200 */
[----:B------:R-:W-:Y:S01]  /*1640*/  IMAD.WIDE R6, R3, 0x4, R6 ;  /* 0x0000000403067825 */ /* 0x000fe200078e0206 */
[----:B------:R-:W-:-:S02]  /*1650*/  LOP3.LUT R2, R22, 0x80000000, R2, 0xb8, !PT ;  /* 0x8000000016027812 */ /* 0x000fc400078eb802 */
[----:B------:R-:W-:Y:S02]  /*1660*/  LOP3.LUT R4, R5, 0x80000000, R4, 0xb8, !PT ;  /* 0x8000000005047812 */ /* 0x000fe400078eb804 */
[----:B------:R-:W-:Y:S01]  /*1670*/  LOP3.LUT R0, R19, 0x80000000, R0, 0xb8, !PT ;  /* 0x8000000013007812 */ /* 0x000fe200078eb800 */
[----:B------:R-:W-:Y:S01]  /*1680*/  STG.E desc[UR4][R6.64], R15 ;  /* 0x0000000f06007986 */ /* 0x000fe2000c101904 */
[----:B------:R-:W-:Y:S02]  /*1690*/  LOP3.LUT R9, R21, 0x80000000, R9, 0xb8, !PT ;  /* 0x8000000015097812 */ /* 0x000fe400078eb809 */
[----:B------:R-:W-:Y:S02]  /*16a0*/  FSEL R2, R2, R22, !P6 ;  /* 0x0000001602027208 */ /* 0x000fe40007000000 */
[----:B------:R-:W-:Y:S02]  /*16b0*/  FSEL R5, R4, R5, !P5 ;  /* 0x0000000504057208 */ /* 0x000fe40006800000 */
[----:B------:R-:W-:-:S02]  /*16c0*/  FSEL R0, R0, R19, !P0 ;  /* 0x0000001300007208 */ /* 0x000fc40004000000 */
[----:B------:R-:W-:Y:S02]  /*16d0*/  FSEL R9, R9, R21, !P1 ;  /* 0x0000001509097208 */ /* 0x000fe40004800000 */
[----:B------:R-:W-:Y:S02]  /*16e0*/  F2FP.BF16.F32.PACK_AB R17, R17, R8 ;  /* 0x000000081111723e */ /* 0x000fe400000010ff */
[----:B------:R-:W-:Y:S02]  /*16f0*/  F2FP.BF16.F32.PACK_AB R3, R5, R2 ;  /* 0x000000020503723e */ /* 0x000fe400000010ff */
[----:B------:R-:W-:Y:S01]  /*1700*/  F2FP.BF16.F32.PACK_AB R9, R9, R0 ;  /* 0x000000000909723e */ /* 0x000fe200000010ff */
[----:B------:R-:W-:Y:S04]  /*1710*/  STG.E desc[UR4][R6.64+0x200], R17 ;  /* 0x0002001106007986 */ /* 0x000fe8000c101904 */
[----:B------:R-:W-:Y:S04]  /*1720*/  STG.E desc[UR4][R6.64+0x400], R3 ;  /* 0x0004000306007986 */ /* 0x000fe8000c101904 */
[----:B------:R-:W-:Y:S01]  /*1730*/  STG.E desc[UR4][R6.64+0x600], R9 ;  /* 0x0006000906007986 */ /* 0x000fe2000c101904 */
[----:B------:R-:W-:Y:S05]  /*1740*/  EXIT ;  /* 0x000000000000794d */ /* 0x000fea0003800000 */
.L_x_618:
[----:B------:R-:W0:Y:S01]  /*1750*/  S2R R18, SR_TID.X ;  /* 0x0000000000127919 */ /* 0x000e220000002100 */
[----:B------:R-:W-:Y:S02]  /*1760*/  PRMT R0, RZ, 0x7610, R0 ;  /* 0x00007610ff007816 */ /* 0x000fe40000000000 */
[----:B0-----:R-:W-:Y:S02]  /*1770*/  ISETP.GE.AND P0, PT, R18, R17, PT ;  /* 0x000000111200720c */ /* 0x001fe40003f06270 */
[----:B------:R-:W-:-:S11]  /*1780*/  MOV R25, R18 ;  /* 0x0000001200197202 */ /* 0x000fd60000000f00 */
[----:B------:R-:W-:Y:S01]  /*1790*/  @!P0 IADD3 R20, R16, R25, RZ ;  /* 0x0000001910148210 */ /* 0x000fe20007ffe0ff */
[----:B------:R-:W0:Y:S01]  /*17a0*/  @!P0 LDC.64 R12, c[0x0][0x220] ;  /* 0x00008800ff0c8b82 */ /* 0x000e220000000a00 */
[----:B------:R-:W-:-:S04]  /*17b0*/  @!P0 IADD3 R25, R25, 0x80, RZ ;  /* 0x0000008019198810 */ /* 0x000fc80007ffe0ff */
[----:B------:R-:W-:-:S13]  /*17c0*/  ISETP.GE.AND P6, PT, R25, R17, PT ;  /* 0x000000111900720c */ /* 0x000fda0003fc6270 */
[----:B------:R-:W-:Y:S01]  /*17d0*/  @!P6 IADD3 R5, R16, R25, RZ ;  /* 0x000000191005e210 */ /* 0x000fe20007ffe0ff */
[----:B------:R-:W1:Y:S01]  /*17e0*/  @!P6 LDC.64 R2, c[0x0][0x220] ;  /* 0x00008800ff02eb82 */ /* 0x000e620000000a00 */
[----:B------:R-:W-:-:S04]  /*17f0*/  @!P6 IADD3 R25, R25, 0x80, RZ ;  /* 0x000000801919e810 */ /* 0x000fc80007ffe0ff */
[----:B------:R-:W-:-:S13]  /*1800*/  ISETP.GE.AND P5, PT, R25, R17, PT ;  /* 0x000000111900720c */ /* 0x000fda0003fa6270 */
[----:B------:R-:W-:Y:S01]  /*1810*/  @!P5 IADD3 R29, R16, R25, RZ ;  /* 0x00000019101dd210 */ /* 0x000fe20007ffe0ff */
[----:B------:R-:W2:Y:S01]  /*1820*/  @!P5 LDC.64 R14, c[0x0][0x220] ;  /* 0x00008800ff0edb82 */ /* 0x000ea20000000a00 */
[----:B------:R-:W-:-:S04]  /*1830*/  @!P5 IADD3 R25, R25, 0x80, RZ ;  /* 0x000000801919d810 */ /* 0x000fc80007ffe0ff */
[----:B------:R-:W-:Y:S01]  /*1840*/  ISETP.GE.AND P4, PT, R25, R17, PT ;  /* 0x000000111900720c */ /* 0x000fe20003f86270 */
[----:B-1----:R-:W-:-:S05]  /*1850*/  @!P6 IMAD.WIDE.U32 R2, R5, 0x2, R2 ;  /* 0x000000020502e825 */ /* 0x002fca00078e0002 */
[----:B------:R1:W5:Y:S07]  /*1860*/  @!P6 LDG.E.U16 R0, desc[UR4][R2.64] ;  /* 0x000000040200e981 */ /* 0x00036e000c1e1500 */
[----:B------:R-:W-:Y:S01]  /*1870*/  @!P4 IADD3 R27, R16, R25, RZ ;  /* 0x00000019101bc210 */ /* 0x000fe20007ffe0ff */
[----:B------:R-:W3:Y:S01]  /*1880*/  @!P4 LDC.64 R10, c[0x0][0x220] ;  /* 0x00008800ff0acb82 */ /* 0x000ee20000000a00 */
[----:B------:R-:W-:-:S04]  /*1890*/  @!P4 IADD3 R25, R25, 0x80, RZ ;  /* 0x000000801919c810 */ /* 0x000fc80007ffe0ff */
[----:B------:R-:W-:-:S13]  /*18a0*/  ISETP.GE.AND P3, PT, R25, R17, PT ;  /* 0x000000111900720c */ /* 0x000fda0003f66270 */
[----:B------:R-:W-:Y:S01]  /*18b0*/  @!P3 IADD3 R23, R16, R25, RZ ;  /* 0x000000191017b210 */ /* 0x000fe20007ffe0ff */
[----:B-1----:R-:W1:Y:S01]  /*18c0*/  @!P3 LDC.64 R2, c[0x0][0x220] ;  /* 0x00008800ff02bb82 */ /* 0x002e620000000a00 */
[----:B------:R-:W-:-:S04]  /*18d0*/  @!P3 IADD3 R25, R25, 0x80, RZ ;  /* 0x000000801919b810 */ /* 0x000fc80007ffe0ff */
[----:B------:R-:W-:-:S13]  /*18e0*/  ISETP.GE.AND P2, PT, R25, R17, PT ;  /* 0x000000111900720c */ /* 0x000fda0003f46270 */
[----:B------:R-:W-:Y:S01]  /*18f0*/  @!P2 IADD3 R19, R16, R25, RZ ;  /* 0x000000191013a210 */ /* 0x000fe20007ffe0ff */
[----:B------:R-:W4:Y:S01]  /*1900*/  @!P2 LDC.64 R4, c[0x0][0x220] ;  /* 0x00008800ff04ab82 */ /* 0x000f220000000a00 */
[----:B------:R-:W-:-:S04]  /*1910*/  @!P2 IADD3 R25, R25, 0x80, RZ ;  /* 0x000000801919a810 */ /* 0x000fc80007ffe0ff */
[----:B------:R-:W-:-:S13]  /*1920*/  ISETP.GE.AND P1, PT, R25, R17, PT ;  /* 0x000000111900720c */ /* 0x000fda0003f26270 */
[----:B------:R-:W-:Y:S01]  /*1930*/  @!P1 IADD3 R21, R16, R25, RZ ;  /* 0x0000001910159210 */ /* 0x000fe20007ffe0ff */
[----:B------:R-:W2:Y:S01]  /*1940*/  @!P1 LDC.64 R6, c[0x0][0x220] ;  /* 0x00008800ff069b82 */ /* 0x000ea20000000a00 */
[----:B------:R-:W-:-:S04]  /*1950*/  @!P1 IADD3 R25, R25, 0x80, RZ ;  /* 0x0000008019199810 */ /* 0x000fc80007ffe0ff */
[----:B------:R-:W-:-:S13]  /*1960*/  ISETP.GE.AND P6, PT, R25, R17, PT ;  /* 0x000000111900720c */ /* 0x000fda0003fc6270 */
[----:B------:R-:W3:Y:S01]  /*1970*/  @!P6 LDC.64 R8, c[0x0][0x220] ;  /* 0x00008800ff08eb82 */ /* 0x000ee20000000a00 */
[----:B0-----:R-:W-:Y:S01]  /*1980*/  @!P0 IMAD.WIDE.U32 R12, R20, 0x2, R12 ;  /* 0x00000002140c8825 */ /* 0x001fe200078e000c */
[----:B------:R-:W-:Y:S02]  /*1990*/  PRMT R20, RZ, 0x7610, R20 ;  /* 0x00007610ff147816 */ /* 0x000fe40000000014 */
[----:B------:R-:W-:Y:S01]  /*19a0*/  @!P6 IADD3 R25, R16, R25, RZ ;  /* 0x000000191019e210 */ /* 0x000fe20007ffe0ff */
[----:B-1----:R-:W-:Y:S01]  /*19b0*/  @!P3 IMAD.WIDE.U32 R2, R23, 0x2, R2 ;  /* 0x000000021702b825 */ /* 0x002fe200078e0002 */
[----:B------:R-:W-:Y:S02]  /*19c0*/  PRMT R22, RZ, 0x7610, R22 ;  /* 0x00007610ff167816 */ /* 0x000fe40000000016 */
[----:B------:R0:W5:Y:S01]  /*19d0*/  @!P0 LDG.E.U16 R20, desc[UR4][R12.64] ;  /* 0x000000040c148981 */ /* 0x000162000c1e1500 */
[----:B----4-:R-:W-:Y:S01]  /*19e0*/  @!P2 IMAD.WIDE.U32 R4, R19, 0x2, R4 ;  /* 0x000000021304a825 */ /* 0x010fe200078e0004 */
[----:B------:R-:W-:-:S02]  /*19f0*/  PRMT R23, RZ, 0x7610, R23 ;  /* 0x00007610ff177816 */ /* 0x000fc40000000017 */
[----:B------:R-:W-:Y:S01]  /*1a00*/  PRMT R19, RZ, 0x7610, R19 ;  /* 0x00007610ff137816 */ /* 0x000fe20000000013 */
[----:B--2---:R-:W-:Y:S01]  /*1a10*/  @!P1 IMAD.WIDE.U32 R6, R21, 0x2, R6 ;  /* 0x0000000215069825 */ /* 0x004fe200078e0006 */
[----:B------:R-:W-:-:S03]  /*1a20*/  PRMT R21, RZ, 0x7610, R21 ;  /* 0x00007610ff157816 */ /* 0x000fc60000000015 */
[----:B------:R-:W-:Y:S01]  /*1a30*/  @!P5 IMAD.WIDE.U32 R14, R29, 0x2, R14 ;  /* 0x000000021d0ed825 */ /* 0x000fe200078e000e */
[----:B0-----:R-:W-:Y:S01]  /*1a40*/  PRMT R13, RZ, 0x7610, R13 ;  /* 0x00007610ff0d7816 */ /* 0x001fe2000000000d */
[----:B------:R0:W5:Y:S01]  /*1a50*/  @!P2 LDG.E.U16 R19, desc[UR4][R4.64] ;  /* 0x000000040413a981 */ /* 0x000162000c1e1500 */
[----:B------:R-:W-:Y:S01]  /*1a60*/  PRMT R12, RZ, 0x7610, R12 ;  /* 0x00007610ff0c7816 */ /* 0x000fe2000000000c */
[----:B---3--:R-:W-:Y:S02]  /*1a70*/  @!P4 IMAD.WIDE.U32 R10, R27, 0x2, R10 ;  /* 0x000000021b0ac825 */ /* 0x008fe400078e000a */
[----:B------:R0:W5:Y:S02]  /*1a80*/  @!P5 LDG.E.U16 R22, desc[UR4][R14.64] ;  /* 0x000000040e16d981 */ /* 0x000164000c1e1500 */
[----:B------:R-:W-:Y:S02]  /*1a90*/  @!P6 IMAD.WIDE.U32 R8, R25, 0x2, R8 ;  /* 0x000000021908e825 */ /* 0x000fe400078e0008 */
[----:B------:R0:W5:Y:S04]  /*1aa0*/  @!P4 LDG.E.U16 R23, desc[UR4][R10.64] ;  /* 0x000000040a17c981 */ /* 0x000168000c1e1500 */
[----:B------:R0:W5:Y:S04]  /*1ab0*/  @!P3 LDG.E.U16 R21, desc[UR4][R2.64] ;  /* 0x000000040215b981 */ /* 0x000168000c1e1500 */
[----:B------:R0:W5:Y:S04]  /*1ac0*/  @!P1 LDG.E.U16 R13, desc[UR4][R6.64] ;  /* 0x00000004060d9981 */ /* 0x000168000c1e1500 */
[----:B------:R0:W5:Y:S01]  /*1ad0*/  @!P6 LDG.E.U16 R12, desc[UR4][R8.64] ;  /* 0x00000004080ce981 */ /* 0x000162000c1e1500 */
[----:B------:R-:W-:Y:S04]  /*1ae0*/  BSSY B0, `(.L_x_635) ;  /* 0x000002f000007945 */ /* 0x000fe80003800000 */
[----:B------:R-:W-:Y:S05]  /*1af0*/  @P0 BRA `(.L_x_636) ;  /* 0x0000000000b40947 */ /* 0x000fea0003800000 */
[----:B-----5:R-:W-:Y:S01]  /*1b00*/  SHF.L.U32 R20, R20, 0x10, RZ ;  /* 0x0000001014147819 */ /* 0x020fe200000006ff */
[----:B0-----:R-:W-:Y:S01]  /*1b10*/  HFMA2.MMA R7, -RZ, RZ, 1.625, 0 ;  /* 0x3e800000ff077435 */ /* 0x001fe200000001ff */
[----:B------:R-:W-:Y:S02]  /*1b20*/  BSSY B1, `(.L_x_637) ;  /* 0x0000025000017945 */ /* 0x000fe40003800000 */
        /* <DEDUP_REMOVED lines=36> */
.L_x_638:
[----:B------:R-:W-:Y:S05]  /*1d70*/  BSYNC B1 ;  /* 0x0000000000017941 */ /* 0x000fea0003800000 */
.L_x_637:
[----:B------:R-:W-:Y:S01]  /*1d80*/  @P2 FADD.FTZ R4, R4, 0.69314718246459960938 ;  /* 0x3f31721804042421 */ /* 0x000fe20000010000 */
[----:B------:R-:W-:-:S04]  /*1d90*/  FSETP.GTU.FTZ.AND P0, PT, |R20|, +INF , PT ;  /* 0x7f8000001400780b */ /* 0x000fc80003f1c200 */
[----:B------:R-:W-:-:S04]  /*1da0*/  LOP3.LUT R20, R4, 0x80000000, R20, 0xb8, !PT ;  /* 0x8000000004147812 */ /* 0x000fc800078eb814 */
[----:B------:R-:W-:-:S04]  /*1db0*/  FSEL R3, R20, R4, !P0 ;  /* 0x0000000414037208 */ /* 0x000fc80004000000 */
[----:B------:R-:W-:-:S07]  /*1dc0*/  F2FP.BF16.F32.PACK_AB R3, RZ, R3 ;  /* 0x00000003ff03723e */ /* 0x000fce00000010ff */
.L_x_636:
[----:B------:R-:W-:Y:S05]  /*1dd0*/  BSYNC B0 ;  /* 0x0000000000007941 */ /* 0x000fea0003800000 */
.L_x_635:
[----:B0-----:R-:W-:Y:S01]  /*1de0*/  IADD3 R2, R18, 0x80, RZ ;  /* 0x0000008012027810 */ /* 0x001fe20007ffe0ff */
[----:B------:R-:W-:Y:S03]  /*1df0*/  BSSY B0, `(.L_x_639) ;  /* 0x0000030000007945 */ /* 0x000fe60003800000 */
[----:B------:R-:W-:-:S13]  /*1e00*/  ISETP.GE.AND P0, PT, R2, R17, PT ;  /* 0x000000110200720c */ /* 0x000fda0003f06270 */
[----:B------:R-:W-:Y:S05]  /*1e10*/  @P0 BRA `(.L_x_640) ;  /* 0x0000000000b40947 */ /* 0x000fea0003800000 */
[----:B-----5:R-:W-:Y:S01]  /*1e20*/  SHF.L.U32 R0, R0, 0x10, RZ ;  /* 0x0000001000007819 */ /* 0x020fe200000006ff */
[----:B------:R-:W-:Y:S01]  /*1e30*/  HFMA2.MMA R9, -RZ, RZ, 1.625, 0 ;  /* 0x3e800000ff097435 */ /* 0x000fe200000001ff */
        /* <DEDUP_REMOVED lines=37> */
.L_x_642:
[----:B------:R-:W-:Y:S05]  /*2090*/  BSYNC B1 ;  /* 0x0000000000017941 */ /* 0x000fea0003800000 */
.L_x_641:
[----:B------:R-:W-:Y:S01]  /*20a0*/  @P2 FADD.FTZ R6, R6, 0.69314718246459960938 ;  /* 0x3f31721806062421 */ /* 0x000fe20000010000 */
[----:B------:R-:W-:-:S04]  /*20b0*/  FSETP.GTU.FTZ.AND P0, PT, |R0|, +INF , PT ;  /* 0x7f8000000000780b */ /* 0x000fc80003f1c200 */
[----:B------:R-:W-:-:S04]  /*20c0*/  LOP3.LUT R0, R6, 0x80000000, R0, 0xb8, !PT ;  /* 0x8000000006007812 */ /* 0x000fc800078eb800 */
[----:B------:R-:W-:-:S04]  /*20d0*/  FSEL R0, R0, R6, !P0 ;  /* 0x0000000600007208 */ /* 0x000fc80004000000 */
[----:B------:R-:W-:-:S07]  /*20e0*/  F2FP.BF16.F32.PACK_AB R0, RZ, R0 ;  /* 0x00000000ff00723e */ /* 0x000fce00000010ff */
.L_x_640:
[----:B------:R-:W-:Y:S05]  /*20f0*/  BSYNC B0 ;  /* 0x0000000000007941 */ /* 0x000fea0003800000 */
.L_x_639:
[----:B------:R-:W-:Y:S01]  /*2100*/  IADD3 R4, R18, 0x100, RZ ;  /* 0x0000010012047810 */ /* 0x000fe20007ffe0ff */
        /* <DEDUP_REMOVED lines=42> */
.L_x_646:
[----:B------:R-:W-:Y:S05]  /*23b0*/  BSYNC B1 ;  /* 0x0000000000017941 */ /* 0x000fea0003800000 */
.L_x_645:
[----:B------:R-:W-:Y:S01]  /*23c0*/  @P2 FADD.FTZ R6, R6, 0.69314718246459960938 ;  /* 0x3f31721806062421 */ /* 0x000fe20000010000 */
[----:B------:R-:W-:-:S04]  /*23d0*/  FSETP.GTU.FTZ.AND P0, PT, |R22|, +INF , PT ;  /* 0x7f8000001600780b */ /* 0x000fc80003f1c200 */
[----:B------:R-:W-:-:S04]  /*23e0*/  LOP3.LUT R22, R6, 0x80000000, R22, 0xb8, !PT ;  /* 0x8000000006167812 */ /* 0x000fc800078eb816 */
[----:B------:R-:W-:-:S04]  /*23f0*/  FSEL R4, R22, R6, !P0 ;  /* 0x0000000616047208 */ /* 0x000fc80004000000 */
[----:B------:R-:W-:-:S07]  /*2400*/  F2FP.BF16.F32.PACK_AB R4, RZ, R4 ;  /* 0x00000004ff04723e */ /* 0x000fce00000010ff */
.L_x_644:
[----:B------:R-:W-:Y:S05]  /*2410*/  BSYNC B0 ;  /* 0x0000000000007941 */ /* 0x000fea0003800000 */
.L_x_643:
        /* <DEDUP_REMOVED lines=43> */
.L_x_650:
[----:B------:R-:W-:Y:S05]  /*26d0*/  BSYNC B1 ;  /* 0x0000000000017941 */ /* 0x000fea0003800000 */
.L_x_649:
[----:B------:R-:W-:Y:S01]  /*26e0*/  @P2 FADD.FTZ R7, R7, 0.69314718246459960938 ;  /* 0x3f31721807072421 */ /* 0x000fe20000010000 */
[----:B------:R-:W-:-:S04]  /*26f0*/  FSETP.GTU.FTZ.AND P0, PT, |R23|, +INF , PT ;  /* 0x7f8000001700780b */ /* 0x000fc80003f1c200 */
[----:B------:R-:W-:-:S04]  /*2700*/  LOP3.LUT R23, R7, 0x80000000, R23, 0xb8, !PT ;  /* 0x8000000007177812 */ /* 0x000fc800078eb817 */
[----:B------:R-:W-:-:S04]  /*2710*/  FSEL R5, R23, R7, !P0 ;  /* 0x0000000717057208 */ /* 0x000fc80004000000 */
[----:B------:R-:W-:-:S07]  /*2720*/  F2FP.BF16.F32.PACK_AB R5, RZ, R5 ;  /* 0x00000005ff05723e */ /* 0x000fce00000010ff */
.L_x_648:
[----:B------:R-:W-:Y:S05]  /*2730*/  BSYNC B0 ;  /* 0x0000000000007941 */ /* 0x000fea0003800000 */
.L_x_647:
        /* <DEDUP_REMOVED lines=14> */
[----:B------:R-:W-:-:S03]  /*2820*/  MOV R8, 0x3d39bf78 ;  /* 0x3d39bf7800087802 */ /* 0x000fc60000000f00 */
        /* <DEDUP_REMOVED lines=28> */
.L_x_654:
[----:B------:R-:W-:Y:S05]  /*29f0*/  BSYNC B1 ;  /* 0x0000000000017941 */ /* 0x000fea0003800000 */
.L_x_653:
[----:B------:R-:W-:Y:S01]  /*2a00*/  @P2 FADD.FTZ R8, R8, 0.69314718246459960938 ;  /* 0x3f31721808082421 */ /* 0x000fe20000010000 */
[----:B------:R-:W-:-:S04]  /*2a10*/  FSETP.GTU.FTZ.AND P0, PT, |R21|, +INF , PT ;  /* 0x7f8000001500780b */ /* 0x000fc80003f1c200 */
[----:B------:R-:W-:-:S04]  /*2a20*/  LOP3.LUT R21, R8, 0x80000000, R21, 0xb8, !PT ;  /* 0x8000000008157812 */ /* 0x000fc800078eb815 */
[----:B------:R-:W-:-:S04]  /*2a30*/  FSEL R6, R21, R8, !P0 ;  /* 0x0000000815067208 */ /* 0x000fc80004000000 */
[----:B------:R-:W-:-:S07]  /*2a40*/  F2FP.BF16.F32.PACK_AB R6, RZ, R6 ;  /* 0x00000006ff06723e */ /* 0x000fce00000010ff */
.L_x_652:
[----:B------:R-:W-:Y:S05]  /*2a50*/  BSYNC B0 ;  /* 0x0000000000007941 */ /* 0x000fea0003800000 */
.L_x_651:
        /* <DEDUP_REMOVED lines=43> */
.L_x_658:
[----:B------:R-:W-:Y:S05]  /*2d10*/  BSYNC B1 ;  /* 0x0000000000017941 */ /* 0x000fea0003800000 */
.L_x_657:
[----:B------:R-:W-:Y:S01]  /*2d20*/  @P2 FADD.FTZ R9, R9, 0.69314718246459960938 ;  /* 0x3f31721809092421 */ /* 0x000fe20000010000 */
[----:B------:R-:W-:-:S04]  /*2d30*/  FSETP.GTU.FTZ.AND P0, PT, |R19|, +INF , PT ;  /* 0x7f8000001300780b */ /* 0x000fc80003f1c200 */
[----:B------:R-:W-:-:S04]  /*2d40*/  LOP3.LUT R19, R9, 0x80000000, R19, 0xb8, !PT ;  /* 0x8000000009137812 */ /* 0x000fc800078eb813 */
[----:B------:R-:W-:-:S04]  /*2d50*/  FSEL R7, R19, R9, !P0 ;  /* 0x0000000913077208 */ /* 0x000fc80004000000 */
[----:B------:R-:W-:-:S07]  /*2d60*/  F2FP.BF16.F32.PACK_AB R7, RZ, R7 ;  /* 0x00000007ff07723e */ /* 0x000fce00000010ff */
.L_x_656:
[----:B------:R-:W-:Y:S05]  /*2d70*/  BSYNC B0 ;  /* 0x0000000000007941 */ /* 0x000fea0003800000 */
.L_x_655:
        /* <DEDUP_REMOVED lines=43> */
.L_x_662:
[----:B------:R-:W-:Y:S05]  /*3030*/  BSYNC B1 ;  /* 0x0000000000017941 */ /* 0x000fea0003800000 */
.L_x_661:
[----:B------:R-:W-:Y:S01]  /*3040*/  @P2 FADD.FTZ R10, R10, 0.69314718246459960938 ;  /* 0x3f3172180a0a2421 */ /* 0x000fe20000010000 */
[----:B------:R-:W-:-:S04]  /*3050*/  FSETP.GTU.FTZ.AND P0, PT, |R13|, +INF , PT ;  /* 0x7f8000000d00780b */ /* 0x000fc80003f1c200 */
[----:B------:R-:W-:-:S04]  /*3060*/  LOP3.LUT R13, R10, 0x80000000, R13, 0xb8, !PT ;  /* 0x800000000a0d7812 */ /* 0x000fc800078eb80d */
[----:B------:R-:W-:-:S04]  /*3070*/  FSEL R8, R13, R10, !P0 ;  /* 0x0000000a0d087208 */ /* 0x000fc80004000000 */
[----:B------:R-:W-:-:S07]  /*3080*/  F2FP.BF16.F32.PACK_AB R8, RZ, R8 ;  /* 0x00000008ff08723e */ /* 0x000fce00000010ff */
.L_x_660:
[----:B------:R-:W-:Y:S05]  /*3090*/  BSYNC B0 ;  /* 0x0000000000007941 */ /* 0x000fea0003800000 */
.L_x_659:
        /* <DEDUP_REMOVED lines=43> */
.L_x_666:
[----:B------:R-:W-:Y:S05]  /*3350*/  BSYNC B1 ;  /* 0x0000000000017941 */ /* 0x000fea0003800000 */
.L_x_665:
[----:B------:R-:W-:Y:S01]  /*3360*/  @P2 FADD.FTZ R11, R11, 0.69314718246459960938 ;  /* 0x3f3172180b0b2421 */ /* 0x000fe20000010000 */
[----:B------:R-:W-:-:S04]  /*3370*/  FSETP.GTU.FTZ.AND P0, PT, |R12|, +INF , PT ;  /* 0x7f8000000c00780b */ /* 0x000fc80003f1c200 */
[----:B------:R-:W-:-:S04]  /*3380*/  LOP3.LUT R12, R11, 0x80000000, R12, 0xb8, !PT ;  /* 0x800000000b0c7812 */ /* 0x000fc800078eb80c */
[----:B------:R-:W-:-:S04]  /*3390*/  FSEL R9, R12, R11, !P0 ;  /* 0x0000000b0c097208 */ /* 0x000fc80004000000 */
[----:B------:R-:W-:-:S07]  /*33a0*/  F2FP.BF16.F32.PACK_AB R9, RZ, R9 ;  /* 0x00000009ff09723e */ /* 0x000fce00000010ff */
.L_x_664:
[----:B------:R-:W-:Y:S05]  /*33b0*/  BSYNC B0 ;  /* 0x0000000000007941 */ /* 0x000fea0003800000 */
.L_x_663:
[----:B------:R-:W-:Y:S01]  /*33c0*/  ISETP.GE.AND P0, PT, R18, R17, PT ;  /* 0x000000111200720c */ /* 0x000fe20003f06270 */
[----:B------:R-:W-:Y:S04]  /*33d0*/  BSSY B0, `(.L_x_667) ;  /* 0x0000033000007945 */ /* 0x000fe80003800000 */
[----:B------:R-:W-:Y:S08]  /*33e0*/  BSSY B1, `(.L_x_668) ;  /* 0x000002b000017945 */ /* 0x000ff00003800000 */
[----:B------:R-:W-:Y:S05]  /*33f0*/  @P0 BRA `(.L_x_669) ;  /* 0x0000000000300947 */ /* 0x000fea0003800000 */
[----:B------:R-:W0:Y:S01]  /*3400*/  LDC.64 R10, c[0x0][0x218] ;  /* 0x00008600ff0a7b82 */ /* 0x000e220000000a00 */
[----:B-----5:R-:W-:Y:S02]  /*3410*/  IADD3 R13, R16, R18, RZ ;  /* 0x00000012100d7210 */ /* 0x020fe40007ffe0ff */
[----:B------:R-:W-:-:S04]  /*3420*/  MOV R18, R2 ;  /* 0x0000000200127202 */ /* 0x000fc80000000f00 */
[----:B------:R-:W-:Y:S01]  /*3430*/  ISETP.GE.AND P0, PT, R18, R17, PT ;  /* 0x000000111200720c */ /* 0x000fe20003f06270 */
[----:B0-----:R-:W-:-:S05]  /*3440*/  IMAD.WIDE.U32 R10, R13, 0x2, R10 ;  /* 0x000000020d0a7825 */ /* 0x001fca00078e000a */
[----:B------:R0:W-:Y:S07]  /*3450*/  STG.E.U16 desc[UR4][R10.64], R3 ;  /* 0x000000030a007986 */ /* 0x0001ee000c101504 */
[----:B------:R-:W-:Y:S05]  /*3460*/  @P0 BRA `(.L_x_670) ;  /* 0x0000000000300947 */ /* 0x000fea0003800000 */
[----:B0-----:R-:W0:Y:S01]  /*3470*/  LDC.64 R2, c[0x0][0x218] ;  /* 0x00008600ff027b82 */ /* 0x001e220000000a00 */
[----:B------:R-:W-:Y:S02]  /*3480*/  IADD3 R11, R16, R18, RZ ;  /* 0x00000012100b7210 */ /* 0x000fe40007ffe0ff */
[----:B------:R-:W-:-:S03]  /*3490*/  IADD3 R18, R18, 0x80, RZ ;  /* 0x0000008012127810 */ /* 0x000fc60007ffe0ff */
[----:B0-----:R-:W-:-:S05]  /*34a0*/  IMAD.WIDE.U32 R2, R11, 0x2, R2 ;  /* 0x000000020b027825 */ /* 0x001fca00078e0002 */
[----:B------:R0:W-:Y:S02]  /*34b0*/  STG.E.U16 desc[UR4][R2.64], R0 ;  /* 0x0000000002007986 */ /* 0x0001e4000c101504 */
.L_x_669:
[----:B------:R-:W-:-:S13]  /*34c0*/  ISETP.GE.AND P0, PT, R18, R17, PT ;  /* 0x000000111200720c */ /* 0x000fda0003f06270 */
[----:B------:R-:W-:Y:S05]  /*34d0*/  @P0 BRA `(.L_x_671) ;  /* 0x0000000000300947 */ /* 0x000fea0003800000 */
[----:B0-----:R-:W0:Y:S01]  /*34e0*/  LDC.64 R2, c[0x0][0x218] ;  /* 0x00008600ff027b82 */ /* 0x001e220000000a00 */
[----:B------:R-:W-:Y:S02]  /*34f0*/  IADD3 R11, R16, R18, RZ ;  /* 0x00000012100b7210 */ /* 0x000fe40007ffe0ff */
[----:B------:R-:W-:-:S03]  /*3500*/  IADD3 R18, R18, 0x80, RZ ;  /* 0x0000008012127810 */ /* 0x000fc60007ffe0ff */
[----:B0-----:R-:W-:-:S05]  /*3510*/  IMAD.WIDE.U32 R2, R11, 0x2, R2 ;  /* 0x000000020b027825 */ /* 0x001fca00078e0002 */
[----:B------:R1:W-:Y:S02]  /*3520*/  STG.E.U16 desc[UR4][R2.64], R4 ;  /* 0x0000000402007986 */ /* 0x0003e4000c101504 */
.L_x_670:
[----:B------:R-:W-:-:S13]  /*3530*/  ISETP.GE.AND P0, PT, R18, R17, PT ;  /* 0x000000111200720c */ /* 0x000fda0003f06270 */
[----:B------:R-:W-:Y:S05]  /*3540*/  @P0 BRA `(.L_x_672) ;  /* 0x0000000000300947 */ /* 0x000fea0003800000 */
[----:B01----:R-:W0:Y:S01]  /*3550*/  LDC.64 R2, c[0x0][0x218] ;  /* 0x00008600ff027b82 */ /* 0x003e220000000a00 */
[----:B------:R-:W-:Y:S02]  /*3560*/  IADD3 R11, R16, R18, RZ ;  /* 0x00000012100b7210 */ /* 0x000fe40007ffe0ff */
[----:B------:R-:W-:-:S03]  /*3570*/  IADD3 R18, R18, 0x80, RZ ;  /* 0x0000008012127810 */ /* 0x000fc60007ffe0ff */
[----:B0-----:R-:W-:-:S05]  /*3580*/  IMAD.WIDE.U32 R2, R11, 0x2, R2 ;  /* 0x000000020b027825 */ /* 0x001fca00078e0002 */
[----:B------:R1:W-:Y:S02]  /*3590*/  STG.E.U16 desc[UR4][R2.64], R5 ;  /* 0x0000000502007986 */ /* 0x0003e4000c101504 */
.L_x_671:
[----:B------:R-:W-:-:S13]  /*35a0*/  ISETP.GE.AND P0, PT, R18, R17, PT ;  /* 0x000000111200720c */ /* 0x000fda0003f06270 */
[----:B------:R-:W-:Y:S05]  /*35b0*/  @P0 BRA `(.L_x_673) ;  /* 0x0000000000340947 */ /* 0x000fea0003800000 */
[----:B01----:R-:W0:Y:S01]  /*35c0*/  LDC.64 R2, c[0x0][0x218] ;  /* 0x00008600ff027b82 */ /* 0x003e220000000a00 */
[----:B------:R-:W-:Y:S02]  /*35d0*/  IADD3 R5, R16, R18, RZ ;  /* 0x0000001210057210 */ /* 0x000fe40007ffe0ff */
[----:B------:R-:W-:-:S03]  /*35e0*/  IADD3 R18, R18, 0x80, RZ ;  /* 0x0000008012127810 */ /* 0x000fc60007ffe0ff */
[----:B0-----:R-:W-:-:S05]  /*35f0*/  IMAD.WIDE.U32 R2, R5, 0x2, R2 ;  /* 0x0000000205027825 */ /* 0x001fca00078e0002 */
[----:B------:R2:W-:Y:S02]  /*3600*/  STG.E.U16 desc[UR4][R2.64], R6 ;  /* 0x0000000602007986 */ /* 0x0005e4000c101504 */
.L_x_672:
[----:B------:R-:W-:-:S13]  /*3610*/  ISETP.GE.AND P0, PT, R18, R17, PT ;  /* 0x000000111200720c */ /* 0x000fda0003f06270 */
[----:B------:R-:W-:Y:S05]  /*3620*/  @P0 BREAK B1 ;  /* 0x0000000000010942 */ /* 0x000fea0003800000 */
[----:B------:R-:W-:Y:S05]  /*3630*/  @P0 BRA `(.L_x_674) ;  /* 0x0000000000300947 */ /* 0x000fea0003800000 */
[----:B012---:R-:W0:Y:S01]  /*3640*/  LDC.64 R2, c[0x0][0x218] ;  /* 0x00008600ff027b82 */ /* 0x007e220000000a00 */
[----:B------:R-:W-:Y:S02]  /*3650*/  IADD3 R5, R16, R18, RZ ;  /* 0x0000001210057210 */ /* 0x000fe40007ffe0ff */
[----:B------:R-:W-:-:S03]  /*3660*/  IADD3 R18, R18, 0x80, RZ ;  /* 0x0000008012127810 */ /* 0x000fc60007ffe0ff */
[----:B0-----:R-:W-:-:S05]  /*3670*/  IMAD.WIDE.U32 R2, R5, 0x2, R2 ;  /* 0x0000000205027825 */ /* 0x001fca00078e0002 */
[----:B------:R2:W-:Y:S02]  /*3680*/  STG.E.U16 desc[UR4][R2.64], R7 ;  /* 0x0000000702007986 */ /* 0x0005e4000c101504 */
.L_x_673:
[----:B------:R-:W-:Y:S05]  /*3690*/  BSYNC B1 ;  /* 0x0000000000017941 */ /* 0x000fea0003800000 */
.L_x_668:
[----:B------:R-:W-:-:S13]  /*36a0*/  ISETP.GE.AND P0, PT, R18, R17, PT ;  /* 0x000000111200720c */ /* 0x000fda0003f06270 */
[----:B012---:R-:W0:Y:S01]  /*36b0*/  @!P0 LDC.64 R2, c[0x0][0x218] ;  /* 0x00008600ff028b82 */ /* 0x007e220000000a00 */
[----:B------:R-:W-:Y:S02]  /*36c0*/  @!P0 IADD3 R5, R16, R18, RZ ;  /* 0x0000001210058210 */ /* 0x000fe40007ffe0ff */
[----:B------:R-:W-:-:S03]  /*36d0*/  @!P0 IADD3 R18, R18, 0x80, RZ ;  /* 0x0000008012128810 */ /* 0x000fc60007ffe0ff */
[----:B0-----:R-:W-:-:S05]  /*36e0*/  @!P0 IMAD.WIDE.U32 R2, R5, 0x2, R2 ;  /* 0x0000000205028825 */ /* 0x001fca00078e0002 */
[----:B------:R3:W-:Y:S02]  /*36f0*/  @!P0 STG.E.U16 desc[UR4][R2.64], R8 ;  /* 0x0000000802008986 */ /* 0x0007e4000c101504 */
.L_x_674:
[----:B------:R-:W-:Y:S05]  /*3700*/  BSYNC B0 ;  /* 0x0000000000007941 */ /* 0x000fea0003800000 */
.L_x_667:
[----:B------:R-:W-:Y:S05]  /*3710*/  WARPSYNC.ALL ;  /* 0x0000000000007948 */ /* 0x000fea0003800000 */
[----:B------:R-:W-:-:S13]  /*3720*/  ISETP.GE.AND P0, PT, R18, R17, PT ;  /* 0x000000111200720c */ /* 0x000fda0003f06270 */
[----:B------:R-:W-:Y:S05]  /*3730*/  @P0 EXIT ;  /* 0x000000000000094d */ /* 0x000fea0003800000 */
[----:B0123--:R-:W0:Y:S01]  /*3740*/  LDC.64 R2, c[0x0][0x218] ;  /* 0x00008600ff027b82 */ /* 0x00fe220000000a00 */
[----:B------:R-:W-:-:S05]  /*3750*/  IADD3 R5, R16, R18, RZ ;  /* 0x0000001210057210 */ /* 0x000fca0007ffe0ff */
[----:B0-----:R-:W-:-:S05]  /*3760*/  IMAD.WIDE.U32 R2, R5, 0x2, R2 ;  /* 0x0000000205027825 */ /* 0x001fca00078e0002 */
[----:B------:R-:W-:Y:S01]  /*3770*/  STG.E.U16 desc[UR4][R2.64], R9 ;  /* 0x0000000902007986 */ /* 0x000fe2000c101504 */
[----:B------:R-:W-:Y:S05]  /*3780*/  EXIT ;  /* 0x000000000000794d */ /* 0x000fea0003800000 */
.L_x_675:
        /* <DEDUP_REMOVED lines=15> */
.L_x_21455:


//--------------------- .text._ZN2at6native29vectorized_elementwise_kernelILi4EZZZNS0_17asinh_kernel_cudaERNS_18TensorIteratorBaseEENKUlvE0_clEvENKUlvE2_clEvEUlN3c108BFloat16EE_St5arrayIPcLm2EEEEviT0_T1_ --------------------------
	.section	.text._ZN2at6native29vectorized_elementwise_kernelILi4EZZZNS0_17asinh_kernel_cudaERNS_18TensorIteratorBaseEENKUlvE0_clEvENKUlvE2_clEvEUlN3c108BFloat16EE_St5arrayIPcLm2EEEEviT0_T1_,"ax",@progbits
	.align	128
        .global         _ZN2at6native29vectorized_elementwise_kernelILi4EZZZNS0_17asinh_kernel_cudaERNS_18TensorIteratorBaseEENKUlvE0_clEvENKUlvE2_clEvEUlN3c108BFloat16EE_St5arrayIPcLm2EEEEviT0_T1_
        .type           _ZN2at6native29vectorized_elementwise_kernelILi4EZZZNS0_17asinh_kernel_cudaERNS_18TensorIteratorBaseEENKUlvE0_clEvENKUlvE2_clEvEUlN3c108BFloat16EE_St5arrayIPcLm2EEEEviT0_T1_,@function
        .size           _ZN2at6native29vectorized_elementwise_kernelILi4EZZZNS0_17asinh_kernel_cudaERNS_18TensorIteratorBaseEENKUlvE0_clEvENKUlvE2_clEvEUlN3c108BFloat16EE_St5arrayIPcLm2EEEEviT0_T1_,(.L_x_21456 - _ZN2at6native29vectorized_elementwise_kernelILi4EZZZNS0_17asinh_kernel_cudaERNS_18TensorIteratorBaseEENKUlvE0_clEvENKUlvE2_clEvEUlN3c108BFloat16EE_St5arrayIPcLm2EEEEviT0_T1_)
        .other          _ZN2at6native29vectorized_elementwise_kernelILi4EZZZNS0_17asinh_kernel_cudaERNS_18TensorIteratorBaseEENKUlvE0_clEvENKUlvE2_clEvEUlN3c108BFloat16EE_St5arrayIPcLm2EEEEviT0_T1_,@"STO_CUDA_ENTRY STV_DEFAULT"
_ZN2at6native29vectorized_elementwise_kernelILi4EZZZNS0_17asinh_kernel_cudaERNS_18TensorIteratorBaseEENKUlvE0_clEvENKUlvE2_clEvEUlN3c108BFloat16EE_St5arrayIPcLm2EEEEviT0_T1_:
.text._ZN2at6native29vectorized_elementwise_kernelILi4EZZZNS0_17asinh_kernel_cudaERNS_18TensorIteratorBaseEENKUlvE0_clEvENKUlvE2_clEvEUlN3c108BFloat16EE_St5arrayIPcLm2EEEEviT0_T1_:
        /* <DEDUP_REMOVED lines=12> */
[----:B------:R-:W2:Y:S04]  /*00c0*/  LDG.E.64 R6, desc[UR4][R8.64] ;  /* 0x0000000408067981 */ /* 0x000ea8000c1e1b00 */
[----:B------:R0:W3:Y:S01]  /*00d0*/  LDG.E.64 R2, desc[UR4][R8.64+0x400] ;  /* 0x0004000408027981 */ /* 0x0000e2000c1e1b00 */
[----:B------:R-:W-:Y:S01]  /*00e0*/  BSSY B0, `(.L_x_677) ;  /* 0x0000084000007945 */ /* 0x000fe20003800000 */
[C---:B--2---:R-:W-:Y:S02]  /*00f0*/  SHF.L.U32 R21, R6.reuse, 0x10, RZ ;  /* 0x0000001006157819 */ /* 0x044fe400000006ff */
[----:B------:R-:W-:Y:S02]  /*0100*/  SHF.L.U32 R11, R7, 0x10, RZ ;  /* 0x00000010070b7819 */ /* 0x000fe400000006ff */
[----:B------:R-:W-:Y:S01]  /*0110*/  PRMT R12, R6, 0x7632, R12 ;  /* 0x00007632060c7816 */ /* 0x000fe2000000000c */
[C---:B------:R-:W-:Y:S01]  /*0120*/  FFMA.FTZ R5, R21.reuse, R21, 1 ;  /* 0x3f80000015057423 */ /* 0x040fe20000010015 */
[----:B------:R-:W-:Y:S01]  /*0130*/  FSETP.GT.FTZ.AND P4, PT, |R21|, 8388608, PT ;  /* 0x4b0000001500780b */ /* 0x000fe20003f94200 */
[C---:B------:R-:W-:Y:S01]  /*0140*/  FFMA.FTZ R14, R11.reuse, R11, 1 ;  /* 0x3f8000000b0e7423 */ /* 0x040fe2000001000b */
[----:B------:R-:W-:Y:S01]  /*0150*/  SHF.L.U32 R12, R12, 0x10, RZ ;  /* 0x000000100c0c7819 */ /* 0x000fe200000006ff */
[----:B------:R-:W1:Y:S01]  /*0160*/  MUFU.RSQ R10, R5 ;  /* 0x00000005000a7308 */ /* 0x000e620000001400 */
[----:B------:R-:W-:Y:S01]  /*0170*/  FSETP.GT.FTZ.AND P0, PT, |R11|, 8388608, PT ;  /* 0x4b0000000b00780b */ /* 0x000fe20003f14200 */
[----:B------:R-:W-:Y:S01]  /*0180*/  FADD.FTZ R22, |R21|, -RZ ;  /* 0x800000ff15167221 */ /* 0x000fe20000010200 */
[C---:B------:R-:W-:Y:S01]  /*0190*/  FSETP.GT.FTZ.AND P3, PT, |R12|.reuse, 8388608, PT ;  /* 0x4b0000000c00780b */ /* 0x040fe20003f74200 */
[C---:B------:R-:W-:Y:S01]  /*01a0*/  FFMA.FTZ R6, R12.reuse, R12, 1 ;  /* 0x3f8000000c067423 */ /* 0x040fe2000001000c */
[----:B------:R-:W-:-:S03]  /*01b0*/  FADD.FTZ R20, |R12|, -RZ ;  /* 0x800000ff0c147221 */ /* 0x000fc60000010200 */
[----:B------:R-:W2:Y:S01]  /*01c0*/  MUFU.RSQ R13, R14 ;  /* 0x0000000e000d7308 */ /* 0x000ea20000001400 */
[----:B-1----:R-:W-:-:S07]  /*01d0*/  FFMA.FTZ R10, R5, R10, 1 ;  /* 0x3f800000050a7423 */ /* 0x002fce000001000a */
[----:B------:R-:W1:Y:S01]  /*01e0*/  MUFU.RCP R10, R10 ;  /* 0x0000000a000a7308 */ /* 0x000e620000001000 */
[----:B--2---:R-:W-:Y:S01]  /*01f0*/  FFMA.FTZ R15, R14, R13, 1 ;  /* 0x3f8000000e0f7423 */ /* 0x004fe2000001000d */
[----:B------:R-:W-:Y:S01]  /*0200*/  PRMT R13, R7, 0x7632, R13 ;  /* 0x00007632070d7816 */ /* 0x000fe2000000000d */
[----:B------:R-:W-:-:S03]  /*0210*/  FADD.FTZ R14, |R11|, -RZ ;  /* 0x800000ff0b0e7221 */ /* 0x000fc60000010200 */
[----:B------:R-:W-:Y:S02]  /*0220*/  SHF.L.U32 R13, R13, 0x10, RZ ;  /* 0x000000100d0d7819 */ /* 0x000fe400000006ff */
[----:B0-----:R0:W2:Y:S02]  /*0230*/  MUFU.RCP R8, R15 ;  /* 0x0000000f00087308 */ /* 0x0010a40000001000 */
[C---:B------:R-:W-:Y:S01]  /*0240*/  FSETP.GT.FTZ.AND P1, PT, |R13|.reuse, 8388608, PT ;  /* 0x4b0000000d00780b */ /* 0x040fe20003f34200 */
[----:B------:R-:W-:-:S05]  /*0250*/  FFMA.FTZ R16, R13, R13, 1 ;  /* 0x3f8000000d107423 */ /* 0x000fca000001000d */
[----:B------:R-:W4:Y:S01]  /*0260*/  MUFU.RSQ R7, R6 ;  /* 0x0000000600077308 */ /* 0x000f220000001400 */
[----:B-1----:R-:W-:Y:S01]  /*0270*/  FMUL.FTZ R10, |R21|, R10 ;  /* 0x0000000a150a7220 */ /* 0x002fe20000410200 */
[----:B0-----:R-:W-:-:S03]  /*0280*/  HFMA2.MMA R15, -RZ, RZ, 1.625, 0 ;  /* 0x3e800000ff0f7435 */ /* 0x001fc600000001ff */
[----:B------:R-:W-:-:S03]  /*0290*/  @!P4 FFMA.FTZ R22, |R21|, R10, |R21| ;  /* 0x0000000a1516c223 */ /* 0x000fc60000010615 */
[----:B------:R-:W0:Y:S01]  /*02a0*/  MUFU.RSQ R17, R16 ;  /* 0x0000001000117308 */ /* 0x000e220000001400 */
[C---:B------:R-:W-:Y:S01]  /*02b0*/  FADD.FTZ.RZ R5, R22.reuse, 1 ;  /* 0x3f80000016057421 */ /* 0x040fe2000001c000 */
[----:B--2---:R-:W-:Y:S01]  /*02c0*/  FMUL.FTZ R10, |R11|, R8 ;  /* 0x000000080b0a7220 */ /* 0x004fe20000410200 */
[----:B------:R-:W-:-:S03]  /*02d0*/  ISETP.GE.U32.AND P2, PT, R22, 0x7f800000, PT ;  /* 0x7f8000001600780c */ /* 0x000fc60003f46070 */
[----:B------:R-:W-:Y:S01]  /*02e0*/  @!P0 FFMA.FTZ R14, |R11|, R10, |R11| ;  /* 0x0000000a0b0e8223 */ /* 0x000fe2000001060b */
[----:B------:R-:W-:Y:S01]  /*02f0*/  IADD3 R5, R5, -0x3f400000, RZ ;  /* 0xc0c0000005057810 */ /* 0x000fe20007ffe0ff */
[----:B----4-:R-:W-:Y:S02]  /*0300*/  FFMA.FTZ R8, R6, R7, 1 ;  /* 0x3f80000006087423 */ /* 0x010fe40000010007 */
[----:B------:R-:W-:Y:S01]  /*0310*/  FADD.FTZ.RZ R7, R14, 1 ;  /* 0x3f8000000e077421 */ /* 0x000fe2000001c000 */
[----:B------:R-:W-:Y:S01]  /*0320*/  LOP3.LUT R5, R5, 0xff800000, RZ, 0xc0, !PT ;  /* 0xff80000005057812 */ /* 0x000fe200078ec0ff */
[----:B------:R1:W2:Y:S03]  /*0330*/  MUFU.RCP R9, R8 ;  /* 0x0000000800097308 */ /* 0x0002a60000001000 */
[----:B------:R-:W-:Y:S01]  /*0340*/  IADD3 R6, -R5, 0x40800000, RZ ;  /* 0x4080000005067810 */ /* 0x000fe20007ffe1ff */
[----:B0-----:R-:W-:Y:S01]  /*0350*/  FFMA.FTZ R18, R16, R17, 1 ;  /* 0x3f80000010127423 */ /* 0x001fe20000010011 */
[----:B------:R-:W-:-:S02]  /*0360*/  IADD3 R17, R7, -0x3f400000, RZ ;  /* 0xc0c0000007117810 */ /* 0x000fc40007ffe0ff */
[----:B------:R-:W-:Y:S01]  /*0370*/  IADD3 R7, R22, -R5, RZ ;  /* 0x8000000516077210 */ /* 0x000fe20007ffe0ff */
[----:B------:R-:W-:Y:S01]  /*0380*/  FFMA.FTZ R6, R6, R15, -1 ;  /* 0xbf80000006067423 */ /* 0x000fe2000001000f */
[----:B------:R-:W-:Y:S01]  /*0390*/  LOP3.LUT R17, R17, 0xff800000, RZ, 0xc0, !PT ;  /* 0xff80000011117812 */ /* 0x000fe200078ec0ff */
[----:B------:R-:W0:Y:S01]  /*03a0*/  MUFU.RCP R18, R18 ;  /* 0x0000001200127308 */ /* 0x000e220000001000 */
[----:B------:R-:W-:Y:S01]  /*03b0*/  MOV R16, 0x3d39bf78 ;  /* 0x3d39bf7800107802 */ /* 0x000fe20000000f00 */
[----:B------:R-:W-:Y:S01]  /*03c0*/  FADD.FTZ R7, R7, R6 ;  /* 0x0000000607077221 */ /* 0x000fe20000010000 */
[----:B------:R-:W-:Y:S02]  /*03d0*/  IADD3 R10, -R17, 0x40800000, RZ ;  /* 0x40800000110a7810 */ /* 0x000fe40007ffe1ff */
[----:B-1----:R-:W-:Y:S01]  /*03e0*/  IADD3 R8, R14, -R17, RZ ;  /* 0x800000110e087210 */ /* 0x002fe20007ffe0ff */
[C---:B------:R-:W-:Y:S01]  /*03f0*/  FFMA.FTZ R6, R7.reuse, -R16, 0.10546888411045074463 ;  /* 0x3dd8001207067423 */ /* 0x040fe20000010810 */
[----:B--2---:R-:W-:Y:S01]  /*0400*/  FMUL.FTZ R9, |R12|, R9 ;  /* 0x000000090c097220 */ /* 0x004fe20000410200 */
[----:B------:R-:W-:Y:S01]  /*0410*/  FFMA.FTZ R19, R10, R15, -1 ;  /* 0xbf8000000a137423 */ /* 0x000fe2000001000f */
[----:B------:R-:W-:Y:S01]  /*0420*/  I2FP.F32.S32 R5, R5 ;  /* 0x0000000500057245 */ /* 0x000fe20000201400 */
[----:B------:R-:W-:Y:S01]  /*0430*/  FFMA.FTZ R6, R7, R6, -0.13229703903198242188 ;  /* 0xbe0778e007067423 */ /* 0x000fe20000010006 */
[----:B------:R-:W-:Y:S01]  /*0440*/  @!P3 FFMA.FTZ R20, |R12|, R9, |R12| ;  /* 0x000000090c14b223 */ /* 0x000fe2000001060c */
[----:B------:R-:W-:Y:S01]  /*0450*/  FADD.FTZ R9, R8, R19 ;  /* 0x0000001308097221 */ /* 0x000fe20000010000 */
[----:B------:R-:W-:Y:S01]  /*0460*/  FADD.FTZ R19, |R13|, -RZ ;  /* 0x800000ff0d137221 */ /* 0x000fe20000010200 */
[----:B------:R-:W-:Y:S01]  /*0470*/  FFMA.FTZ R6, R7, R6, 0.14491446316242218018 ;  /* 0x3e14647507067423 */ /* 0x000fe20000010006 */
[----:B------:R-:W-:Y:S01]  /*0480*/  FADD.FTZ.RZ R8, R20, 1 ;  /* 0x3f80000014087421 */ /* 0x000fe2000001c000 */
[----:B------:R-:W-:Y:S01]  /*0490*/  FFMA.FTZ R10, R9, -R16, 0.10546888411045074463 ;  /* 0x3dd80012090a7423 */ /* 0x000fe20000010810 */
[----:B0-----:R-:W-:Y:S01]  /*04a0*/  FMUL.FTZ R18, |R13|, R18 ;  /* 0x000000120d127220 */ /* 0x001fe20000410200 */
[----:B------:R-:W-:-:S02]  /*04b0*/  FFMA.FTZ R6, R7, R6, -0.16641564667224884033 ;  /* 0xbe2a68dd07067423 */ /* 0x000fc40000010006 */
[----:B------:R-:W-:Y:S01]  /*04c0*/  FFMA.FTZ R10, R9, R10, -0.13229703903198242188 ;  /* 0xbe0778e0090a7423 */ /* 0x000fe2000001000a */
[----:B------:R-:W-:Y:S01]  /*04d0*/  IADD3 R8, R8, -0x3f400000, RZ ;  /* 0xc0c0000008087810 */ /* 0x000fe20007ffe0ff */
[----:B------:R-:W-:Y:S01]  /*04e0*/  @!P1 FFMA.FTZ R19, |R13|, R18, |R13| ;  /* 0x000000120d139223 */ /* 0x000fe2000001060d */
[----:B------:R-:W-:Y:S01]  /*04f0*/  FFMA.FTZ R6, R7, R6, 0.19988867640495300293 ;  /* 0x3e4caf9e07067423 */ /* 0x000fe20000010006 */
[----:B------:R-:W-:Y:S01]  /*0500*/  FFMA.FTZ R10, R9, R10, 0.14491446316242218018 ;  /* 0x3e146475090a7423 */ /* 0x000fe2000001000a */
[----:B------:R-:W-:Y:S01]  /*0510*/  LOP3.LUT R25, R8, 0xff800000, RZ, 0xc0, !PT ;  /* 0xff80000008197812 */ /* 0x000fe200078ec0ff */
[----:B------:R-:W-:Y:S01]  /*0520*/  FADD.FTZ.RZ R18, R19, 1 ;  /* 0x3f80000013127421 */ /* 0x000fe2000001c000 */
[----:B------:R-:W-:Y:S01]  /*0530*/  FFMA.FTZ R6, R7, R6, -0.25000196695327758789 ;  /* 0xbe80004207067423 */ /* 0x000fe20000010006 */
[----:B------:R-:W-:Y:S01]  /*0540*/  FFMA.FTZ R10, R9, R10, -0.16641564667224884033 ;  /* 0xbe2a68dd090a7423 */ /* 0x000fe2000001000a */
[----:B------:R-:W-:Y:S02]  /*0550*/  IADD3 R8, -R25, 0x40800000, RZ ;  /* 0x4080000019087810 */ /* 0x000fe40007ffe1ff */
[----:B------:R-:W-:Y:S01]  /*0560*/  FFMA.FTZ R6, R7, R6, 0.33333510160446166992 ;  /* 0x3eaaaae607067423 */ /* 0x000fe20000010006 */
[----:B------:R-:W-:Y:S01]  /*0570*/  FFMA.FTZ R10, R9, R10, 0.19988867640495300293 ;  /* 0x3e4caf9e090a7423 */ /* 0x000fe2000001000a */
[----:B------:R-:W-:Y:S01]  /*0580*/  IADD3 R23, R18, -0x3f400000, RZ ;  /* 0xc0c0000012177810 */ /* 0x000fe20007ffe0ff */
[----:B------:R-:W-:Y:S01]  /*0590*/  FFMA.FTZ R8, R8, R15, -1 ;  /* 0xbf80000008087423 */ /* 0x000fe2000001000f */
[----:B------:R-:W-:Y:S01]  /*05a0*/  IADD3 R27, R20, -R25, RZ ;  /* 0x80000019141b7210 */ /* 0x000fe20007ffe0ff */
[----:B------:R-:W-:Y:S01]  /*05b0*/  FFMA.FTZ R6, R7, R6, -0.5 ;  /* 0xbf00000007067423 */ /* 0x000fe20000010006 */
[----:B------:R-:W-:Y:S01]  /*05c0*/  FFMA.FTZ R18, R9, R10, -0.25000196695327758789 ;  /* 0xbe80004209127423 */ /* 0x000fe2000001000a */
[----:B------:R-:W-:-:S02]  /*05d0*/  LOP3.LUT R10, R23, 0xff800000, RZ, 0xc0, !PT ;  /* 0xff800000170a7812 */ /* 0x000fc400078ec0ff */
[----:B------:R-:W-:Y:S01]  /*05e0*/  FMUL.FTZ R6, R7, R6 ;  /* 0x0000000607067220 */ /* 0x000fe20000410000 */
[----:B------:R-:W-:Y:S01]  /*05f0*/  FADD.FTZ R27, R27, R8 ;  /* 0x000000081b1b7221 */ /* 0x000fe20000010000 */
[----:B------:R-:W-:Y:S01]  /*0600*/  FFMA.FTZ R18, R9, R18, 0.33333510160446166992 ;  /* 0x3eaaaae609127423 */ /* 0x000fe20000010012 */
[----:B------:R-:W-:Y:S01]  /*0610*/  IADD3 R8, -R10, 0x40800000, RZ ;  /* 0x408000000a087810 */ /* 0x000fe20007ffe1ff */
[----:B------:R-:W-:Y:S01]  /*0620*/  FFMA.FTZ R23, R7, R6, R7 ;  /* 0x0000000607177223 */ /* 0x000fe20000010007 */
[----:B------:R-:W-:Y:S01]  /*0630*/  IADD3 R7, R19, -R10, RZ ;  /* 0x8000000a13077210 */ /* 0x000fe20007ffe0ff */
[----:B------:R-:W-:Y:S01]  /*0640*/  FFMA.FTZ R18, R9, R18, -0.5 ;  /* 0xbf00000009127423 */ /* 0x000fe20000010012 */
[----:B------:R-:W-:Y:S01]  /*0650*/  FFMA.FTZ R6, R27, -R16, 0.10546888411045074463 ;  /* 0x3dd800121b067423 */ /* 0x000fe20000010810 */
[----:B------:R-:W-:Y:S01]  /*0660*/  FFMA.FTZ R8, R8, R15, -1 ;  /* 0xbf80000008087423 */ /* 0x000fe2000001000f */
[----:B------:R-:W-:Y:S01]  /*0670*/  I2FP.F32.S32 R26, R25 ;  /* 0x00000019001a7245 */ /* 0x000fe20000201400 */
[----:B------:R-:W-:Y:S01]  /*0680*/  FMUL.FTZ R18, R9, R18 ;  /* 0x0000001209127220 */ /* 0x000fe20000410000 */
[----:B------:R-:W-:Y:S01]  /*0690*/  FFMA.FTZ R6, R27, R6, -0.13229703903198242188 ;  /* 0xbe0778e01b067423 */ /* 0x000fe20000010006 */
[----:B------:R-:W-:-:S02]  /*06a0*/  FADD.FTZ R7, R7, R8 ;  /* 0x0000000807077221 */ /* 0x000fc40000010000 */
[----:B------:R-:W-:Y:S01]  /*06b0*/  FFMA.FTZ R9, R9, R18, R9 ;  /* 0x0000001209097223 */ /* 0x000fe20000010009 */
[----:B------:R-:W-:Y:S01]  /*06c0*/  FFMA.FTZ R6, R27, R6, 0.14491446316242218018 ;  /* 0x3e1464751b067423 */ /* 0x000fe20000010006 */
[----:B------:R-:W-:-:S03]  /*06d0*/  FFMA.FTZ R18, R7, -R16, 0.10546888411045074463 ;  /* 0x3dd8001207127423 */ /* 0x000fc60000010810 */
[----:B------:R-:W-:Y:S01]  /*06e0*/  FFMA.FTZ R8, R27, R6, -0.16641564667224884033 ;  /* 0xbe2a68dd1b087423 */ /* 0x000fe20000010006 */
[----:B------:R-:W-:Y:S01]  /*06f0*/  FFMA.FTZ R18, R7, R18, -0.13229703903198242188 ;  /* 0xbe0778e007127423 */ /* 0x000fe20000010012 */
[----:B------:R-:W-:Y:S01]  /*0700*/  FMUL.FTZ R6, R5, 1.1920928955078125e-07 ;  /* 0x3400000005067820 */ /* 0x000fe20000410000 */
[----:B---3--:R-:W-:Y:S01]  /*0710*/  SHF.L.U32 R5, R2, 0x10, RZ ;  /* 0x0000001002057819 */ /* 0x008fe200000006ff */
[----:B------:R-:W-:Y:S01]  /*0720*/  FFMA.FTZ R8, R27, R8, 0.19988867640495300293 ;  /* 0x3e4caf9e1b087423 */ /* 0x000fe20000010008 */
[----:B------:R-:W-:Y:S01]  /*0730*/  FFMA.FTZ R18, R7, R18, 0.14491446316242218018 ;  /* 0x3e14647507127423 */ /* 0x000fe20000010012 */
[----:B------:R-:W-:Y:S01]  /*0740*/  FFMA.FTZ R23, R6, 0.69314718246459960938, R23 ;  /* 0x3f31721806177823 */ /* 0x000fe20000010017 */
[----:B------:R-:W-:Y:S01]  /*0750*/  PRMT R2, R2, 0x7632, R2 ;  /* 0x0000763202027816 */ /* 0x000fe20000000002 */
[----:B------:R-:W-:Y:S01]  /*0760*/  FFMA.FTZ R6, R27, R8, -0.25000196695327758789 ;  /* 0xbe8000421b067423 */ /* 0x000fe20000010008 */
[----:B------:R-:W-:Y:S01]  /*0770*/  FFMA.FTZ R18, R7, R18, -0.16641564667224884033 ;  /* 0xbe2a68dd07127423 */ /* 0x000fe20000010012 */
[----:B------:R-:W-:Y:S01]  /*0780*/  FFMA.FTZ R8, R5, R5, 1 ;  /* 0x3f80000005087423 */ /* 0x000fe20000010005 */
[----:B------:R-:W-:Y:S01]  /*0790*/  SHF.L.U32 R2, R2, 0x10, RZ ;  /* 0x0000001002027819 */ /* 0x000fe200000006ff */
[----:B------:R-:W-:Y:S01]  /*07a0*/  FFMA.FTZ R6, R27, R6, 0.33333510160446166992 ;  /* 0x3eaaaae61b067423 */ /* 0x000fe20000010006 */
[----:B------:R-:W-:Y:S01]  /*07b0*/  FFMA.FTZ R18, R7, R18, 0.19988867640495300293 ;  /* 0x3e4caf9e07127423 */ /* 0x000fe20000010012 */
[----:B------:R-:W0:Y:S02]  /*07c0*/  MUFU.RSQ R29, R8 ;  /* 0x00000008001d7308 */ /* 0x000e240000001400 */
[----:B------:R-:W-:Y:S01]  /*07d0*/  FFMA.FTZ R6, R27, R6, -0.5 ;  /* 0xbf0000001b067423 */ /* 0x000fe20000010006 */
[----:B------:R-:W-:-:S03]  /*07e0*/  FFMA.FTZ R18, R7, R18, -0.25000196695327758789 ;  /* 0xbe80004207127423 */ /* 0x000fc60000010012 */
[----:B------:R-:W-:Y:S01]  /*07f0*/  FMUL.FTZ R6, R27, R6 ;  /* 0x000000061b067220 */ /* 0x000fe20000410000 */
[----:B------:R-:W-:-:S03]  /*0800*/  FFMA.FTZ R24, R7, R18, 0.33333510160446166992 ;  /* 0x3eaaaae607187423 */ /* 0x000fc60000010012 */
[----:B------:R-:W-:Y:S01]  /*0810*/  FFMA.FTZ R18, R27, R6, R27 ;  /* 0x000000061b127223 */ /* 0x000fe2000001001b */
[----:B------:R-:W-:Y:S01]  /*0820*/  FFMA.FTZ R24, R7, R24, -0.5 ;  /* 0xbf00000007187423 */ /* 0x000fe20000010018 */
[----:B------:R-:W-:Y:S01]  /*0830*/  SHF.L.U32 R6, R3, 0x10, RZ ;  /* 0x0000001003067819 */ /* 0x000fe200000006ff */
[----:B------:R-:W-:Y:S02]  /*0840*/  FMUL.FTZ R27, R26, 1.1920928955078125e-07 ;  /* 0x340000001a1b7820 */ /* 0x000fe40000410000 */
[----:B------:R-:W-:Y:S01]  /*0850*/  FMUL.FTZ R24, R7, R24 ;  /* 0x0000001807187220 */ /* 0x000fe20000410000 */
[----:B0-----:R-:W-:Y:S01]  /*0860*/  FFMA.FTZ R29, R8, R29, 1 ;  /* 0x3f800000081d7423 */ /* 0x001fe2000001001d */
[----:B------:R-:W-:Y:S02]  /*0870*/  FFMA.FTZ R18, R27, 0.69314718246459960938, R18 ;  /* 0x3f3172181b127823 */ /* 0x000fe40000010012 */
[----:B------:R-:W-:Y:S01]  /*0880*/  FFMA.FTZ R7, R7, R24, R7 ;  /* 0x0000001807077223 */ /* 0x000fe20000010007 */
[----:B------:R-:W-:Y:S01]  /*0890*/  FFMA.FTZ R24, R6, R6, 1 ;  /* 0x3f80000006187423 */ /* 0x000fe20000010006 */
[----:B------:R0:W1:Y:S08]  /*08a0*/  MUFU.RCP R8, R29 ;  /* 0x0000001d00087308 */ /* 0x0000700000001000 */
[----:B------:R0:W2:Y:S01]  /*08b0*/  MUFU.RSQ R25, R24 ;  /* 0x0000001800197308 */ /* 0x0000a20000001400 */
[----:B------:R-:W-:Y:S05]  /*08c0*/  @!P2 BRA `(.L_x_678) ;  /* 0x000000000014a947 */ /* 0x000fea0003800000 */
[----:B------:R-:W-:-:S13]  /*08d0*/  ISETP.GE.AND P2, PT, R22, -0x407fffff, PT ;  /* 0xbf8000011600780c */ /* 0x000fda0003f46270 */
[----:B------:R-:W-:-:S05]  /*08e0*/  @P2 MOV R27, 0x7f800000 ;  /* 0x7f800000001b2802 */ /* 0x000fca0000000f00 */
[C---:B------:R-:W-:Y:S01]  /*08f0*/  @P2 FFMA.FTZ R23, R22.reuse, R27, +INF ;  /* 0x7f80000016172423 */ /* 0x040fe2000001001b */
[----:B------:R-:W-:-:S04]  /*0900*/  FSETP.NEU.FTZ.AND P2, PT, R22, RZ, PT ;  /* 0x000000ff1600720b */ /* 0x000fc80003f5d000 */
[----:B------:R-:W-:-:S09]  /*0910*/  FSEL R23, R23, -RZ, P2 ;  /* 0x800000ff17177208 */ /* 0x000fd20001000000 */
.L_x_678:
[----:B------:R-:W-:Y:S05]  /*0920*/  BSYNC B0 ;  /* 0x0000000000007941 */ /* 0x000fea0003800000 */
.L_x_677:
[----:B------:R-:W-:Y:S01]  /*0930*/  FFMA.FTZ R22, R2, R2, 1 ;  /* 0x3f80000002167423 */ /* 0x000fe20000010002 */
[----:B------:R-:W-:Y:S01]  /*0940*/  ISETP.GE.U32.AND P6, PT, R20, 0x7f800000, PT ;  /* 0x7f8000001400780c */ /* 0x000fe20003fc6070 */
[----:B------:R-:W-:Y:S01]  /*0950*/  BSSY B0, `(.L_x_679) ;  /* 0x000000f000007945 */ /* 0x000fe20003800000 */
[----:B------:R-:W-:Y:S01]  /*0960*/  MOV R26, R23 ;  /* 0x00000017001a7202 */ /* 0x000fe20000000f00 */
[----:B--2---:R-:W-:Y:S01]  /*0970*/  FFMA.FTZ R25, R24, R25, 1 ;  /* 0x3f80000018197423 */ /* 0x004fe20000010019 */
[----:B------:R2:W3:Y:S01]  /*0980*/  MUFU.RSQ R23, R22 ;  /* 0x0000001600177308 */ /* 0x0004e20000001400 */
[----:B------:R-:W-:Y:S02]  /*0990*/  FSETP.GTU.FTZ.AND P5, PT, |R21|, +INF , PT ;  /* 0x7f8000001500780b */ /* 0x000fe40003fbc200 */
[----:B------:R-:W-:Y:S01]  /*09a0*/  @P4 FADD.FTZ R26, R26, 0.69314718246459960938 ;  /* 0x3f3172181a1a4421 */ /* 0x000fe20000010000 */
[----:B------:R-:W-:Y:S02]  /*09b0*/  FSETP.GT.FTZ.AND P2, PT, |R5|, 8388608, PT ;  /* 0x4b0000000500780b */ /* 0x000fe40003f54200 */
[----:B------:R-:W-:-:S02]  /*09c0*/  PRMT R3, R3, 0x7632, R3 ;  /* 0x0000763203037816 */ /* 0x000fc40000000003 */
[----:B------:R-:W-:Y:S01]  /*09d0*/  LOP3.LUT R21, R26, 0x80000000, R21, 0xb8, !PT ;  /* 0x800000001a157812 */ /* 0x000fe200078eb815 */
[----:B--2---:R-:W-:Y:S08]  /*09e0*/  @!P6 BRA `(.L_x_680) ;  /* 0x000000000014e947 */ /* 0x004ff00003800000 */
[----:B------:R-:W-:-:S13]  /*09f0*/  ISETP.GE.AND P4, PT, R20, -0x407fffff, PT ;  /* 0xbf8000011400780c */ /* 0x000fda0003f86270 */
[----:B------:R-:W-:-:S05]  /*0a00*/  @P4 MOV R27, 0x7f800000 ;  /* 0x7f800000001b4802 */ /* 0x000fca0000000f00 */
[C---:B------:R-:W-:Y:S01]  /*0a10*/  @P4 FFMA.FTZ R18, R20.reuse, R27, +INF ;  /* 0x7f80000014124423 */ /* 0x040fe2000001001b */
[----:B------:R-:W-:-:S04]  /*0a20*/  FSETP.NEU.FTZ.AND P4, PT, R20, RZ, PT ;  /* 0x000000ff1400720b */ /* 0x000fc80003f9d000 */
[----:B------:R-:W-:-:S09]  /*0a30*/  FSEL R18, R18, -RZ, P4 ;  /* 0x800000ff12127208 */ /* 0x000fd20002000000 */
.L_x_680:
[----:B------:R-:W-:Y:S05]  /*0a40*/  BSYNC B0 ;  /* 0x0000000000007941 */ /* 0x000fea0003800000 */
.L_x_679:
[----:B------:R-:W-:Y:S01]  /*0a50*/  SHF.L.U32 R20, R3, 0x10, RZ ;  /* 0x0000001003147819 */ /* 0x000fe200000006ff */
[----:B01----:R-:W-:Y:S01]  /*0a60*/  FMUL.FTZ R24, |R5|, R8 ;  /* 0x0000000805187220 */ /* 0x003fe20000410200 */
[----:B------:R-:W-:Y:S01]  /*0a70*/  FSEL R21, R21, R26, !P5 ;  /* 0x0000001a15157208 */ /* 0x000fe20006800000 */
[----:B------:R-:W0:Y:S01]  /*0a80*/  MUFU.RCP R25, R25 ;  /* 0x0000001900197308 */ /* 0x000e220000001000 */
[----:B------:R-:W-:Y:S01]  /*0a90*/  ISETP.GE.U32.AND P5, PT, R14, 0x7f800000, PT ;  /* 0x7f8000000e00780c */ /* 0x000fe20003fa6070 */
[----:B------:R-:W-:Y:S01]  /*0aa0*/  FFMA.FTZ R8, R20, R20, 1 ;  /* 0x3f80000014087423 */ /* 0x000fe20000010014 */
[----:B------:R-:W-:Y:S01]  /*0ab0*/  I2FP.F32.S32 R17, R17 ;  /* 0x0000001100117245 */ /* 0x000fe20000201400 */
[C---:B------:R-:W-:Y:S01]  /*0ac0*/  FADD.FTZ R3, |R5|.reuse, -RZ ;  /* 0x800000ff05037221 */ /* 0x040fe20000010200 */
[----:B------:R-:W-:Y:S01]  /*0ad0*/  @!P2 FFMA.FTZ R3, |R5|, R24, |R5| ;  /* 0x000000180503a223 */ /* 0x000fe20000010605 */
[----:B------:R-:W-:Y:S01]  /*0ae0*/  @P3 FADD.FTZ R18, R18, 0.69314718246459960938 ;  /* 0x3f31721812123421 */ /* 0x000fe20000010000 */
[----:B------:R-:W-:Y:S01]  /*0af0*/  BSSY B0, `(.L_x_681) ;  /* 0x000000d000007945 */ /* 0x000fe20003800000 */
[----:B------:R1:W2:Y:S01]  /*0b00*/  MUFU.RSQ R27, R8 ;  /* 0x00000008001b7308 */ /* 0x0002a20000001400 */
[----:B------:R-:W-:Y:S01]  /*0b10*/  FMUL.FTZ R24, R17, 1.1920928955078125e-07 ;  /* 0x3400000011187820 */ /* 0x000fe20000410000 */
[----:B------:R-:W-:Y:S01]  /*0b20*/  FSETP.GTU.FTZ.AND P4, PT, |R12|, +INF , PT ;  /* 0x7f8000000c00780b */ /* 0x000fe20003f9c200 */
[----:B---3--:R-:W-:Y:S01]  /*0b30*/  FFMA.FTZ R22, R22, R23, 1 ;  /* 0x3f80000016167423 */ /* 0x008fe20000010017 */
[----:B------:R-:W-:Y:S01]  /*0b40*/  LOP3.LUT R17, R18, 0x80000000, R12, 0xb8, !PT ;  /* 0x8000000012117812 */ /* 0x000fe200078eb80c */
[----:B------:R-:W-:Y:S01]  /*0b50*/  FFMA.FTZ R24, R24, 0.69314718246459960938, R9 ;  /* 0x3f31721818187823 */ /* 0x000fe20000010009 */
[----:B------:R-:W-:Y:S09]  /*0b60*/  @!P5 BRA `(.L_x_682) ;  /* 0x000000000014d947 */ /* 0x000ff20003800000 */
[C---:B------:R-:W-:Y:S02]  /*0b70*/  ISETP.GE.AND P3, PT, R14.reuse, -0x407fffff, PT ;  /* 0xbf8000010e00780c */ /* 0x040fe40003f66270 */
[----:B------:R-:W-:-:S11]  /*0b80*/  FSETP.NEU.FTZ.AND P5, PT, R14, RZ, PT ;  /* 0x000000ff0e00720b */ /* 0x000fd60003fbd000 */
[----:B------:R-:W-:-:S05]  /*0b90*/  @P3 MOV R9, 0x7f800000 ;  /* 0x7f80000000093802 */ /* 0x000fca0000000f00 */
[----:B------:R-:W-:-:S05]  /*0ba0*/  @P3 FFMA.FTZ R24, R14, R9, +INF ;  /* 0x7f8000000e183423 */ /* 0x000fca0000010009 */
[----:B------:R-:W-:-:S07]  /*0bb0*/  FSEL R24, R24, -RZ, P5 ;  /* 0x800000ff18187208 */ /* 0x000fce0002800000 */
.L_x_682:
[----:B------:R-:W-:Y:S05]  /*0bc0*/  BSYNC B0 ;  /* 0x0000000000007941 */ /* 0x000fea0003800000 */
.L_x_681:
[----:B--2---:R-:W-:Y:S01]  /*0bd0*/  FFMA.FTZ R23, R8, R27, 1 ;  /* 0x3f80000008177423 */ /* 0x004fe2000001001b */
[----:B-1----:R-:W-:Y:S01]  /*0be0*/  MOV R8, R24 ;  /* 0x0000001800087202 */ /* 0x002fe20000000f00 */
[----:B------:R-:W-:Y:S01]  /*0bf0*/  FADD.FTZ.RZ R14, R3, 1 ;  /* 0x3f800000030e7421 */ /* 0x000fe2000001c000 */
[----:B------:R-:W-:Y:S01]  /*0c00*/  FSEL R12, R17, R18, !P4 ;  /* 0x00000012110c7208 */ /* 0x000fe20006000000 */
[----:B------:R-:W-:Y:S01]  /*0c10*/  BSSY B0, `(.L_x_683) ;  /* 0x000001a000007945 */ /* 0x000fe20003800000 */
[----:B------:R-:W-:Y:S01]  /*0c20*/  I2FP.F32.S32 R17, R10 ;  /* 0x0000000a00117245 */ /* 0x000fe20000201400 */
[----:B------:R-:W-:Y:S01]  /*0c30*/  @P0 FADD.FTZ R8, R8, 0.69314718246459960938 ;  /* 0x3f31721808080421 */ /* 0x000fe20000010000 */
[----:B------:R-:W-:Y:S01]  /*0c40*/  ISETP.GE.U32.AND P0, PT, R19, 0x7f800000, PT ;  /* 0x7f8000001300780c */ /* 0x000fe20003f06070 */
[----:B------:R-:W1:Y:S01]  /*0c50*/  MUFU.RCP R23, R23 ;  /* 0x0000001700177308 */ /* 0x000e620000001000 */
[----:B------:R-:W-:Y:S01]  /*0c60*/  IADD3 R14, R14, -0x3f400000, RZ ;  /* 0xc0c000000e0e7810 */ /* 0x000fe20007ffe0ff */
[----:B------:R-:W-:Y:S01]  /*0c70*/  FMUL.FTZ R18, R17, 1.1920928955078125e-07 ;  /* 0x3400000011127820 */ /* 0x000fe20000410000 */
[----:B------:R-:W-:Y:S01]  /*0c80*/  FSETP.GTU.FTZ.AND P6, PT, |R11|, +INF , PT ;  /* 0x7f8000000b00780b */ /* 0x000fe20003fdc200 */
[----:B------:R-:W-:Y:S01]  /*0c90*/  FADD.FTZ R10, |R6|, -RZ ;  /* 0x800000ff060a7221 */ /* 0x000fe20000010200 */
[----:B------:R-:W-:Y:S01]  /*0ca0*/  LOP3.LUT R14, R14, 0xff800000, RZ, 0xc0, !PT ;  /* 0xff8000000e0e7812 */ /* 0x000fe200078ec0ff */
[C---:B0-----:R-:W-:Y:S01]  /*0cb0*/  FMUL.FTZ R25, |R6|.reuse, R25 ;  /* 0x0000001906197220 */ /* 0x041fe20000410200 */
[----:B------:R-:W-:Y:S01]  /*0cc0*/  FSETP.GT.FTZ.AND P5, PT, |R6|, 8388608, PT ;  /* 0x4b0000000600780b */ /* 0x000fe20003fb4200 */
[----:B------:R0:W2:Y:S01]  /*0cd0*/  MUFU.RCP R9, R22 ;  /* 0x0000001600097308 */ /* 0x0000a20000001000 */
[----:B------:R-:W-:Y:S01]  /*0ce0*/  IADD3 R24, -R14, 0x40800000, RZ ;  /* 0x408000000e187810 */ /* 0x000fe20007ffe1ff */
[----:B------:R-:W-:Y:S01]  /*0cf0*/  FFMA.FTZ R18, R18, 0.69314718246459960938, R7 ;  /* 0x3f31721812127823 */ /* 0x000fe20000010007 */
[----:B------:R-:W-:-:S02]  /*0d00*/  FSETP.GT.FTZ.AND P4, PT, |R2|, 8388608, PT ;  /* 0x4b0000000200780b */ /* 0x000fc40003f94200 */
[----:B------:R-:W-:Y:S01]  /*0d10*/  FSETP.GT.FTZ.AND P3, PT, |R20|, 8388608, PT ;  /* 0x4b0000001400780b */ /* 0x000fe20003f74200 */
[----:B------:R-:W-:Y:S01]  /*0d20*/  FFMA.FTZ R27, R24, R15, -1 ;  /* 0xbf800000181b7423 */ /* 0x000fe2000001000f */
[----:B------:R-:W-:Y:S02]  /*0d30*/  LOP3.LUT R17, R8, 0x80000000, R11, 0xb8, !PT ;  /* 0x8000000008117812 */ /* 0x000fe400078eb80b */
[----:B0-----:R-:W-:Y:S01]  /*0d40*/  IADD3 R22, R3, -R14, RZ ;  /* 0x8000000e03167210 */ /* 0x001fe20007ffe0ff */
[----:B-1----:R-:W-:Y:S08]  /*0d50*/  @!P0 BRA `(.L_x_684) ;  /* 0x0000000000148947 */ /* 0x002ff00003800000 */
[----:B------:R-:W-:-:S13]  /*0d60*/  ISETP.GE.AND P0, PT, R19, -0x407fffff, PT ;  /* 0xbf8000011300780c */ /* 0x000fda0003f06270 */
[----:B------:R-:W-:-:S05]  /*0d70*/  @P0 MOV R24, 0x7f800000 ;  /* 0x7f80000000180802 */ /* 0x000fca0000000f00 */
[C---:B------:R-:W-:Y:S01]  /*0d80*/  @P0 FFMA.FTZ R18, R19.reuse, R24, +INF ;  /* 0x7f80000013120423 */ /* 0x040fe20000010018 */
[----:B------:R-:W-:-:S04]  /*0d90*/  FSETP.NEU.FTZ.AND P0, PT, R19, RZ, PT ;  /* 0x000000ff1300720b */ /* 0x000fc80003f1d000 */
[----:B------:R-:W-:-:S09]  /*0da0*/  FSEL R18, R18, -RZ, P0 ;  /* 0x800000ff12127208 */ /* 0x000fd20000000000 */
.L_x_684:
[----:B------:R-:W-:Y:S05]  /*0db0*/  BSYNC B0 ;  /* 0x0000000000007941 */ /* 0x000fea0003800000 */
.L_x_683:
[----:B------:R-:W-:Y:S01]  /*0dc0*/  FADD.FTZ R19, R22, R27 ;  /* 0x0000001b16137221 */ /* 0x000fe20000010000 */
[----:B------:R-:W-:Y:S01]  /*0dd0*/  FSEL R17, R17, R8, !P6 ;  /* 0x0000000811117208 */ /* 0x000fe20007000000 */
[----:B--2---:R-:W-:Y:S01]  /*0de0*/  FMUL.FTZ R9, |R2|, R9 ;  /* 0x0000000902097220 */ /* 0x004fe20000410200 */
[----:B------:R-:W-:Y:S01]  /*0df0*/  @!P5 FFMA.FTZ R10, |R6|, R25, |R6| ;  /* 0x00000019060ad223 */ /* 0x000fe20000010606 */
[C---:B------:R-:W-:Y:S01]  /*0e00*/  FFMA.FTZ R8, R19.reuse, -R16, 0.10546888411045074463 ;  /* 0x3dd8001213087423 */ /* 0x040fe20000010810 */
[C---:B------:R-:W-:Y:S01]  /*0e10*/  FADD.FTZ R11, |R2|.reuse, -RZ ;  /* 0x800000ff020b7221 */ /* 0x040fe20000010200 */
[----:B------:R-:W-:Y:S01]  /*0e20*/  @!P4 FFMA.FTZ R11, |R2|, R9, |R2| ;  /* 0x00000009020bc223 */ /* 0x000fe20000010602 */
[----:B------:R-:W-:Y:S01]  /*0e30*/  FMUL.FTZ R23, |R20|, R23 ;  /* 0x0000001714177220 */ /* 0x000fe20000410200 */
[C---:B------:R-:W-:Y:S01]  /*0e40*/  FFMA.FTZ R8, R19.reuse, R8, -0.13229703903198242188 ;  /* 0xbe0778e013087423 */ /* 0x040fe20000010008 */
[----:B------:R-:W-:Y:S01]  /*0e50*/  FADD.FTZ.RZ R9, R10, 1 ;  /* 0x3f8000000a097421 */ /* 0x000fe2000001c000 */
[----:B------:R-:W-:Y:S01]  /*0e60*/  FADD.FTZ R7, |R20|, -RZ ;  /* 0x800000ff14077221 */ /* 0x000fe20000010200 */
[----:B------:R-:W-:Y:S01]  /*0e70*/  @P1 FADD.FTZ R18, R18, 0.69314718246459960938 ;  /* 0x3f31721812121421 */ /* 0x000fe20000010000 */
[----:B------:R-:W-:Y:S01]  /*0e80*/  FFMA.FTZ R8, R19, R8, 0.14491446316242218018 ;  /* 0x3e14647513087423 */ /* 0x000fe20000010008 */
[----:B------:R-:W-:Y:S01]  /*0e90*/  @!P3 FFMA.FTZ R7, |R20|, R23, |R20| ;  /* 0x000000171407b223 */ /* 0x000fe20000010614 */
[----:B------:R-:W-:Y:S01]  /*0ea0*/  IADD3 R23, R9, -0x3f400000, RZ ;  /* 0xc0c0000009177810 */ /* 0x000fe20007ffe0ff */
[----:B------:R-:W-:Y:S01]  /*0eb0*/  FADD.FTZ.RZ R22, R11, 1 ;  /* 0x3f8000000b167421 */ /* 0x000fe2000001c000 */
[----:B------:R-:W-:Y:S01]  /*0ec0*/  FFMA.FTZ R8, R19, R8, -0.16641564667224884033 ;  /* 0xbe2a68dd13087423 */ /* 0x000fe20000010008 */
[----:B------:R-:W-:Y:S01]  /*0ed0*/  FSETP.GTU.FTZ.AND P0, PT, |R13|, +INF , PT ;  /* 0x7f8000000d00780b */ /* 0x000fe20003f1c200 */
[----:B------:R-:W-:Y:S01]  /*0ee0*/  FADD.FTZ.RZ R24, R7, 1 ;  /* 0x3f80000007187421 */ /* 0x000fe2000001c000 */
[----:B------:R-:W-:Y:S01]  /*0ef0*/  LOP3.LUT R9, R18, 0x80000000, R13, 0xb8, !PT ;  /* 0x8000000012097812 */ /* 0x000fe200078eb80d */
[----:B------:R-:W-:Y:S01]  /*0f00*/  FFMA.FTZ R8, R19, R8, 0.19988867640495300293 ;  /* 0x3e4caf9e13087423 */ /* 0x000fe20000010008 */
[----:B------:R-:W-:Y:S01]  /*0f10*/  LOP3.LUT R13, R23, 0xff800000, RZ, 0xc0, !PT ;  /* 0xff800000170d7812 */ /* 0x000fe200078ec0ff */
[----:B------:R-:W-:Y:S01]  /*0f20*/  BSSY B0, `(.L_x_685) ;  /* 0x0000040000007945 */ /* 0x000fe20003800000 */
[----:B------:R-:W-:Y:S01]  /*0f30*/  IADD3 R22, R22, -0x3f400000, RZ ;  /* 0xc0c0000016167810 */ /* 0x000fe20007ffe0ff */
[----:B------:R-:W-:Y:S01]  /*0f40*/  FFMA.FTZ R8, R19, R8, -0.25000196695327758789 ;  /* 0xbe80004213087423 */ /* 0x000fe20000010008 */
[----:B------:R-:W-:-:S02]  /*0f50*/  IADD3 R26, -R13, 0x40800000, RZ ;  /* 0x408000000d1a7810 */ /* 0x000fc40007ffe1ff */
[----:B------:R-:W-:Y:S01]  /*0f60*/  IADD3 R23, R24, -0x3f400000, RZ ;  /* 0xc0c0000018177810 */ /* 0x000fe20007ffe0ff */
[----:B------:R-:W-:Y:S01]  /*0f70*/  FFMA.FTZ R8, R19, R8, 0.33333510160446166992 ;  /* 0x3eaaaae613087423 */ /* 0x000fe20000010008 */
[----:B------:R-:W-:Y:S01]  /*0f80*/  FSEL R18, R9, R18, !P0 ;  /* 0x0000001209127208 */ /* 0x000fe20004000000 */
[----:B------:R-:W-:Y:S01]  /*0f90*/  FFMA.FTZ R28, R26, R15, -1 ;  /* 0xbf8000001a1c7423 */ /* 0x000fe2000001000f */
[----:B------:R-:W-:Y:S01]  /*0fa0*/  LOP3.LUT R24, R22, 0xff800000, RZ, 0xc0, !PT ;  /* 0xff80000016187812 */ /* 0x000fe200078ec0ff */
[----:B------:R-:W-:Y:S01]  /*0fb0*/  FFMA.FTZ R8, R19, R8, -0.5 ;  /* 0xbf00000013087423 */ /* 0x000fe20000010008 */
[----:B------:R-:W-:Y:S02]  /*0fc0*/  IADD3 R9, R10, -R13, RZ ;  /* 0x8000000d0a097210 */ /* 0x000fe40007ffe0ff */
[----:B------:R-:W-:Y:S01]  /*0fd0*/  LOP3.LUT R22, R23, 0xff800000, RZ, 0xc0, !PT ;  /* 0xff80000017167812 */ /* 0x000fe200078ec0ff */
[----:B------:R-:W-:Y:S01]  /*0fe0*/  FMUL.FTZ R8, R19, R8 ;  /* 0x0000000813087220 */ /* 0x000fe20000410000 */
[----:B------:R-:W-:Y:S01]  /*0ff0*/  IADD3 R26, -R24, 0x40800000, RZ ;  /* 0x40800000181a7810 */ /* 0x000fe20007ffe1ff */
[----:B------:R-:W-:Y:S01]  /*1000*/  FADD.FTZ R9, R9, R28 ;  /* 0x0000001c09097221 */ /* 0x000fe20000010000 */
[----:B------:R-:W-:Y:S01]  /*1010*/  IADD3 R28, -R22, 0x40800000, RZ ;  /* 0x40800000161c7810 */ /* 0x000fe20007ffe1ff */
[----:B------:R-:W-:Y:S01]  /*1020*/  FFMA.FTZ R19, R19, R8, R19 ;  /* 0x0000000813137223 */ /* 0x000fe20000010013 */
[----:B------:R-:W-:Y:S01]  /*1030*/  IADD3 R25, R11, -R24, RZ ;  /* 0x800000180b197210 */ /* 0x000fe20007ffe0ff */
[-C--:B------:R-:W-:Y:S01]  /*1040*/  FFMA.FTZ R26, R26, R15.reuse, -1 ;  /* 0xbf8000001a1a7423 */ /* 0x080fe2000001000f */
[----:B------:R-:W-:Y:S01]  /*1050*/  FFMA.FTZ R8, R9, -R16, 0.10546888411045074463 ;  /* 0x3dd8001209087423 */ /* 0x000fe20000010810 */
[----:B------:R-:W-:Y:S01]  /*1060*/  FFMA.FTZ R23, R28, R15, -1 ;  /* 0xbf8000001c177423 */ /* 0x000fe2000001000f */
[----:B------:R-:W-:Y:S01]  /*1070*/  IADD3 R28, R7, -R22, RZ ;  /* 0x80000016071c7210 */ /* 0x000fe20007ffe0ff */
[----:B------:R-:W-:Y:S01]  /*1080*/  FADD.FTZ R15, R25, R26 ;  /* 0x0000001a190f7221 */ /* 0x000fe20000010000 */
[----:B------:R-:W-:Y:S01]  /*1090*/  FFMA.FTZ R26, R9, R8, -0.13229703903198242188 ;  /* 0xbe0778e0091a7423 */ /* 0x000fe20000010008 */
[----:B------:R-:W-:-:S02]  /*10a0*/  ISETP.GE.U32.AND P0, PT, R3, 0x7f800000, PT ;  /* 0x7f8000000300780c */ /* 0x000fc40003f06070 */
[----:B------:R-:W-:Y:S01]  /*10b0*/  FFMA.FTZ R8, R15, -R16, 0.10546888411045074463 ;  /* 0x3dd800120f087423 */ /* 0x000fe20000010810 */
[----:B------:R-:W-:Y:S01]  /*10c0*/  FFMA.FTZ R26, R9, R26, 0.14491446316242218018 ;  /* 0x3e146475091a7423 */ /* 0x000fe2000001001a */
[----:B------:R-:W-:Y:S01]  /*10d0*/  FADD.FTZ R23, R28, R23 ;  /* 0x000000171c177221 */ /* 0x000fe20000010000 */
[----:B------:R-:W-:Y:S01]  /*10e0*/  I2FP.F32.S32 R14, R14 ;  /* 0x0000000e000e7245 */ /* 0x000fe20000201400 */
[----:B------:R-:W-:Y:S01]  /*10f0*/  FFMA.FTZ R8, R15, R8, -0.13229703903198242188 ;  /* 0xbe0778e00f087423 */ /* 0x000fe20000010008 */
[----:B------:R-:W-:Y:S01]  /*1100*/  FFMA.FTZ R26, R9, R26, -0.16641564667224884033 ;  /* 0xbe2a68dd091a7423 */ /* 0x000fe2000001001a */
[----:B------:R-:W-:Y:S02]  /*1110*/  FFMA.FTZ R16, R23, -R16, 0.10546888411045074463 ;  /* 0x3dd8001217107423 */ /* 0x000fe40000010810 */
[----:B------:R-:W-:Y:S01]  /*1120*/  FFMA.FTZ R8, R15, R8, 0.14491446316242218018 ;  /* 0x3e1464750f087423 */ /* 0x000fe20000010008 */
[----:B------:R-:W-:Y:S01]  /*1130*/  FFMA.FTZ R26, R9, R26, 0.19988867640495300293 ;  /* 0x3e4caf9e091a7423 */ /* 0x000fe2000001001a */
[----:B------:R-:W-:Y:S01]  /*1140*/  FFMA.FTZ R16, R23, R16, -0.13229703903198242188 ;  /* 0xbe0778e017107423 */ /* 0x000fe20000010010 */
[----:B------:R-:W-:Y:S01]  /*1150*/  FMUL.FTZ R14, R14, 1.1920928955078125e-07 ;  /* 0x340000000e0e7820 */ /* 0x000fe20000410000 */
[----:B------:R-:W-:Y:S01]  /*1160*/  FFMA.FTZ R8, R15, R8, -0.16641564667224884033 ;  /* 0xbe2a68dd0f087423 */ /* 0x000fe20000010008 */
[----:B------:R-:W-:Y:S01]  /*1170*/  FFMA.FTZ R26, R9, R26, -0.25000196695327758789 ;  /* 0xbe800042091a7423 */ /* 0x000fe2000001001a */
[----:B------:R-:W-:Y:S01]  /*1180*/  FFMA.FTZ R16, R23, R16, 0.14491446316242218018 ;  /* 0x3e14647517107423 */ /* 0x000fe20000010010 */
[----:B------:R-:W-:Y:S01]  /*1190*/  FFMA.FTZ R19, R14, 0.69314718246459960938, R19 ;  /* 0x3f3172180e137823 */ /* 0x000fe20000010013 */
[----:B------:R-:W-:Y:S01]  /*11a0*/  FFMA.FTZ R8, R15, R8, 0.19988867640495300293 ;  /* 0x3e4caf9e0f087423 */ /* 0x000fe20000010008 */
[----:B------:R-:W-:Y:S01]  /*11b0*/  FFMA.FTZ R26, R9, R26, 0.33333510160446166992 ;  /* 0x3eaaaae6091a7423 */ /* 0x000fe2000001001a */
[----:B------:R-:W-:-:S02]  /*11c0*/  FFMA.FTZ R28, R23, R16, -0.16641564667224884033 ;  /* 0xbe2a68dd171c7423 */ /* 0x000fc40000010010 */
[----:B------:R-:W-:Y:S01]  /*11d0*/  FFMA.FTZ R8, R15, R8, -0.25000196695327758789 ;  /* 0xbe8000420f087423 */ /* 0x000fe20000010008 */
[----:B------:R-:W-:Y:S01]  /*11e0*/  FFMA.FTZ R26, R9, R26, -0.5 ;  /* 0xbf000000091a7423 */ /* 0x000fe2000001001a */
[----:B------:R-:W-:Y:S02]  /*11f0*/  FFMA.FTZ R28, R23, R28, 0.19988867640495300293 ;  /* 0x3e4caf9e171c7423 */ /* 0x000fe4000001001c */
[----:B------:R-:W-:Y:S01]  /*1200*/  FFMA.FTZ R8, R15, R8, 0.33333510160446166992 ;  /* 0x3eaaaae60f087423 */ /* 0x000fe20000010008 */
[----:B------:R-:W-:Y:S01]  /*1210*/  FMUL.FTZ R16, R9, R26 ;  /* 0x0000001a09107220 */ /* 0x000fe20000410000 */
[----:B------:R-:W-:Y:S02]  /*1220*/  FFMA.FTZ R28, R23, R28, -0.25000196695327758789 ;  /* 0xbe800042171c7423 */ /* 0x000fe4000001001c */
[----:B------:R-:W-:Y:S01]  /*1230*/  FFMA.FTZ R8, R15, R8, -0.5 ;  /* 0xbf0000000f087423 */ /* 0x000fe20000010008 */
[----:B------:R-:W-:Y:S01]  /*1240*/  FFMA.FTZ R16, R9, R16, R9 ;  /* 0x0000001009107223 */ /* 0x000fe20000010009 */
[----:B------:R-:W-:-:S02]  /*1250*/  FFMA.FTZ R28, R23, R28, 0.33333510160446166992 ;  /* 0x3eaaaae6171c7423 */ /* 0x000fc4000001001c */
[----:B------:R-:W-:Y:S02]  /*1260*/  FMUL.FTZ R26, R15, R8 ;  /* 0x000000080f1a7220 */ /* 0x000fe40000410000 */
[----:B------:R-:W0:Y:S01]  /*1270*/  LDC.64 R8, c[0x0][0x218] ;  /* 0x00008600ff087b82 */ /* 0x000e220000000a00 */
[----:B------:R-:W-:Y:S01]  /*1280*/  FFMA.FTZ R28, R23, R28, -0.5 ;  /* 0xbf000000171c7423 */ /* 0x000fe2000001001c */
[----:B------:R-:W-:-:S03]  /*1290*/  FFMA.FTZ R15, R15, R26, R15 ;  /* 0x0000001a0f0f7223 */ /* 0x000fc6000001000f */
[----:B------:R-:W-:-:S04]  /*12a0*/  FMUL.FTZ R28, R23, R28 ;  /* 0x0000001c171c7220 */ /* 0x000fc80000410000 */
[----:B------:R-:W-:Y:S01]  /*12b0*/  FFMA.FTZ R23, R23, R28, R23 ;  /* 0x0000001c17177223 */ /* 0x000fe20000010017 */
[----:B------:R-:W-:Y:S06]  /*12c0*/  @!P0 BRA `(.L_x_686) ;  /* 0x0000000000148947 */ /* 0x000fec0003800000 */
[C---:B------:R-:W-:Y:S02]  /*12d0*/  ISETP.GE.AND P0, PT, R3.reuse, -0x407fffff, PT ;  /* 0xbf8000010300780c */ /* 0x040fe40003f06270 */
[----:B------:R-:W-:-:S11]  /*12e0*/  FSETP.NEU.FTZ.AND P1, PT, R3, RZ, PT ;  /* 0x000000ff0300720b */ /* 0x000fd60003f3d000 */
[----:B------:R-:W-:-:S05]  /*12f0*/  @P0 MOV R14, 0x7f800000 ;  /* 0x7f800000000e0802 */ /* 0x000fca0000000f00 */
[----:B------:R-:W-:-:S05]  /*1300*/  @P0 FFMA.FTZ R19, R3, R14, +INF ;  /* 0x7f80000003130423 */ /* 0x000fca000001000e */
[----:B------:R-:W-:-:S07]  /*1310*/  FSEL R19, R19, -RZ, P1 ;  /* 0x800000ff13137208 */ /* 0x000fce0000800000 */
.L_x_686:
[----:B------:R-:W-:Y:S05]  /*1320*/  BSYNC B0 ;  /* 0x0000000000007941 */ /* 0x000fea0003800000 */
.L_x_685:
[----:B------:R-:W-:Y:S01]  /*1330*/  ISETP.GE.U32.AND P6, PT, R11, 0x7f800000, PT ;  /* 0x7f8000000b00780c */ /* 0x000fe20003fc6070 */
[----:B------:R-:W-:Y:S01]  /*1340*/  BSSY B0, `(.L_x_687) ;  /* 0x0000012000007945 */ /* 0x000fe20003800000 */
[----:B------:R-:W-:Y:S02]  /*1350*/  I2FP.F32.S32 R13, R13 ;  /* 0x0000000d000d7245 */ /* 0x000fe40000201400 */
[----:B------:R-:W-:Y:S02]  /*1360*/  I2FP.F32.S32 R22, R22 ;  /* 0x0000001600167245 */ /* 0x000fe40000201400 */
[----:B------:R-:W-:Y:S01]  /*1370*/  I2FP.F32.S32 R24, R24 ;  /* 0x0000001800187245 */ /* 0x000fe20000201400 */
[----:B------:R-:W-:Y:S01]  /*1380*/  FMUL.FTZ R13, R13, 1.1920928955078125e-07 ;  /* 0x340000000d0d7820 */ /* 0x000fe20000410000 */
[----:B------:R-:W-:Y:S01]  /*1390*/  ISETP.GE.U32.AND P0, PT, R10, 0x7f800000, PT ;  /* 0x7f8000000a00780c */ /* 0x000fe20003f06070 */
[----:B------:R-:W-:Y:S01]  /*13a0*/  FMUL.FTZ R22, R22, 1.1920928955078125e-07 ;  /* 0x3400000016167820 */ /* 0x000fe20000410000 */
[----:B------:R-:W-:Y:S01]  /*13b0*/  ISETP.GE.U32.AND P1, PT, R7, 0x7f800000, PT ;  /* 0x7f8000000700780c */ /* 0x000fe20003f26070 */
[----:B------:R-:W-:Y:S01]  /*13c0*/  FMUL.FTZ R24, R24, 1.1920928955078125e-07 ;  /* 0x3400000018187820 */ /* 0x000fe20000410000 */
[----:B------:R-:W-:Y:S01]  /*13d0*/  FFMA.FTZ R16, R13, 0.69314718246459960938, R16 ;  /* 0x3f3172180d107823 */ /* 0x000fe20000010010 */
[----:B------:R-:W-:-:S02]  /*13e0*/  FFMA.FTZ R22, R22, 0.69314718246459960938, R23 ;  /* 0x3f31721816167823 */ /* 0x000fc40000010017 */
[----:B------:R-:W-:Y:S01]  /*13f0*/  FFMA.FTZ R15, R24, 0.69314718246459960938, R15 ;  /* 0x3f317218180f7823 */ /* 0x000fe2000001000f */
[----:B------:R-:W-:Y:S07]  /*1400*/  @!P6 BRA `(.L_x_688) ;  /* 0x000000000014e947 */ /* 0x000fee0003800000 */
[----:B------:R-:W-:-:S13]  /*1410*/  ISETP.GE.AND P6, PT, R11, -0x407fffff, PT ;  /* 0xbf8000010b00780c */ /* 0x000fda0003fc6270 */
[----:B------:R-:W-:-:S05]  /*1420*/  @P6 MOV R14, 0x7f800000 ;  /* 0x7f800000000e6802 */ /* 0x000fca0000000f00 */
[C---:B------:R-:W-:Y:S01]  /*1430*/  @P6 FFMA.FTZ R15, R11.reuse, R14, +INF ;  /* 0x7f8000000b0f6423 */ /* 0x040fe2000001000e */
[----:B------:R-:W-:-:S04]  /*1440*/  FSETP.NEU.FTZ.AND P6, PT, R11, RZ, PT ;  /* 0x000000ff0b00720b */ /* 0x000fc80003fdd000 */
[----:B------:R-:W-:-:S09]  /*1450*/  FSEL R15, R15, -RZ, P6 ;  /* 0x800000ff0f0f7208 */ /* 0x000fd20003000000 */
.L_x_688:
[----:B------:R-:W-:Y:S05]  /*1460*/  BSYNC B0 ;  /* 0x0000000000007941 */ /* 0x000fea0003800000 */
.L_x_687:
[----:B------:R-:W-:Y:S04]  /*1470*/  BSSY B0, `(.L_x_689) ;  /* 0x0000007000007945 */ /* 0x000fe80003800000 */
[----:B------:R-:W-:Y:S05]  /*1480*/  @!P0 BRA `(.L_x_690) ;  /* 0x0000000000148947 */ /* 0x000fea0003800000 */
[C---:B------:R-:W-:Y:S02]  /*1490*/  ISETP.GE.AND P0, PT, R10.reuse, -0x407fffff, PT ;  /* 0xbf8000010a00780c */ /* 0x040fe40003f06270 */
[----:B------:R-:W-:-:S11]  /*14a0*/  FSETP.NEU.FTZ.AND P6, PT, R10, RZ, PT ;  /* 0x000000ff0a00720b */ /* 0x000fd60003fdd000 */
[----:B------:R-:W-:-:S05]  /*14b0*/  @P0 MOV R3, 0x7f800000 ;  /* 0x7f80000000030802 */ /* 0x000fca0000000f00 */
[----:B------:R-:W-:-:S05]  /*14c0*/  @P0 FFMA.FTZ R16, R10, R3, +INF ;  /* 0x7f8000000a100423 */ /* 0x000fca0000010003 */
[----:B------:R-:W-:-:S07]  /*14d0*/  FSEL R16, R16, -RZ, P6 ;  /* 0x800000ff10107208 */ /* 0x000fce0003000000 */
.L_x_690:
[----:B------:R-:W-:Y:S05]  /*14e0*/  BSYNC B0 ;  /* 0x0000000000007941 */ /* 0x000fea0003800000 */
.L_x_689:
[----:B------:R-:W-:Y:S04]  /*14f0*/  BSSY B0, `(.L_x_691) ;  /* 0x0000007000007945 */ /* 0x000fe80003800000 */
[----:B------:R-:W-:Y:S05]  /*1500*/  @!P1 BRA `(.L_x_692) ;  /* 0x0000000000149947 */ /* 0x000fea0003800000 */
[C---:B------:R-:W-:Y:S02]  /*1510*/  ISETP.GE.AND P0, PT, R7.reuse, -0x407fffff, PT ;  /* 0xbf8000010700780c */ /* 0x040fe40003f06270 */
[----:B------:R-:W-:-:S11]  /*1520*/  FSETP.NEU.FTZ.AND P1, PT, R7, RZ, PT ;  /* 0x000000ff0700720b */ /* 0x000fd60003f3d000 */
[----:B------:R-:W-:-:S05]  /*1530*/  @P0 MOV R10, 0x7f800000 ;  /* 0x7f800000000a0802 */ /* 0x000fca0000000f00 */
[----:B------:R-:W-:-:S05]  /*1540*/  @P0 FFMA.FTZ R22, R7, R10, +INF ;  /* 0x7f80000007160423 */ /* 0x000fca000001000a */
[----:B------:R-:W-:-:S07]  /*1550*/  FSEL R22, R22, -RZ, P1 ;  /* 0x800000ff16167208 */ /* 0x000fce0000800000 */
.L_x_692:
[----:B------:R-:W-:Y:S05]  /*1560*/  BSYNC B0 ;  /* 0x0000000000007941 */ /* 0x000fea0003800000 */
.L_x_691:
        /* <DEDUP_REMOVED lines=12> */
[----:B------:R-:W-:Y:S02]  /*1630*/  LOP3.LUT R6, R16, 0x80000000, R6, 0xb8, !PT ;  /* 0x8000000010067812 */ /* 0x000fe400078eb806 */
[----:B------:R-:W-:Y:S02]  /*1640*/  LOP3.LUT R20, R22, 0x80000000, R20, 0xb8, !PT ;  /* 0x8000000016147812 */ /* 0x000fe400078eb814 */
[----:B------:R-:W-:Y:S02]  /*1650*/  FSEL R5, R5, R19, !P6 ;  /* 0x0000001305057208 */ /* 0x000fe40007000000 */
[----:B------:R-:W-:Y:S02]  /*1660*/  FSEL R2, R2, R15, !P1 ;  /* 0x0000000f02027208 */ /* 0x000fe40004800000 */
[----:B------:R-:W-:-:S02]  /*1670*/  FSEL R3, R6, R16, !P0 ;  /* 0x0000001006037208 */ /* 0x000fc40004000000 */
[----:B------:R-:W-:Y:S02]  /*1680*/  FSEL R20, R20, R22, !P2 ;  /* 0x0000001614147208 */ /* 0x000fe40005000000 */
[----:B------:R-:W-:Y:S02]  /*1690*/  F2FP.BF16.F32.PACK_AB R12, R12, R21 ;  /* 0x000000150c0c723e */ /* 0x000fe400000010ff */
[----:B------:R-:W-:Y:S02]  /*16a0*/  F2FP.BF16.F32.PACK_AB R13, R18, R17 ;  /* 0x00000011120d723e */ /* 0x000fe400000010ff */
[----:B------:R-:W-:Y:S02]  /*16b0*/  F2FP.BF16.F32.PACK_AB R2, R2, R5 ;  /* 0x000000050202723e */ /* 0x000fe400000010ff */
[----:B------:R-:W-:Y:S01]  /*16c0*/  F2FP.BF16.F32.PACK_AB R3, R20, R3 ;  /* 0x000000031403723e */ /* 0x000fe200000010ff */
[----:B------:R-:W-:Y:S04]  /*16d0*/  STG.E.64 desc[UR4][R8.64], R12 ;  /* 0x0000000c08007986 */ /* 0x000fe8000c101b04 */
[----:B------:R-:W-:Y:S01]  /*16e0*/  STG.E.64 desc[UR4][R8.64+0x400], R2 ;  /* 0x0004000208007986 */ /* 0x000fe2000c101b04 */
[----:B------:R-:W-:Y:S05]  /*16f0*/  EXIT ;  /* 0x000000000000794d */ /* 0x000fea0003800000 */
.L_x_676:
        /* <DEDUP_REMOVED lines=98> */
.L_x_696:
[----:B------:R-:W-:Y:S05]  /*1d20*/  BSYNC B1 ;  /* 0x0000000000017941 */ /* 0x000fea0003800000 */
.L_x_695:
[----:B------:R-:W-:Y:S01]  /*1d30*/  @P2 FADD.FTZ R4, R4, 0.69314718246459960938 ;  /* 0x3f31721804042421 */ /* 0x000fe20000010000 */
[----:B------:R-:W-:-:S04]  /*1d40*/  FSETP.GTU.FTZ.AND P0, PT, |R20|, +INF , PT ;  /* 0x7f8000001400780b */ /* 0x000fc80003f1c200 */
[----:B------:R-:W-:-:S04]  /*1d50*/  LOP3.LUT R20, R4, 0x80000000, R20, 0xb8, !PT ;  /* 0x8000000004147812 */ /* 0x000fc800078eb814 */
[----:B------:R-:W-:-:S04]  /*1d60*/  FSEL R3, R20, R4, !P0 ;  /* 0x0000000414037208 */ /* 0x000fc80004000000 */
[----:B------:R-:W-:-:S07]  /*1d70*/  F2FP.BF16.F32.PACK_AB R3, RZ, R3 ;  /* 0x00000003ff03723e */ /* 0x000fce00000010ff */
.L_x_694:
[----:B------:R-:W-:Y:S05]  /*1d80*/  BSYNC B0 ;  /* 0x0000000000007941 */ /* 0x000fea0003800000 */
.L_x_693:
        /* <DEDUP_REMOVED lines=43> */
.L_x_700:
[----:B------:R-:W-:Y:S05]  /*2040*/  BSYNC B1 ;  /* 0x0000000000017941 */ /* 0x000fea0003800000 */
.L_x_699:
[----:B------:R-:W-:Y:S01]  /*2050*/  @P2 FADD.FTZ R6, R6, 0.69314718246459960938 ;  /* 0x3f31721806062421 */ /* 0x000fe20000010000 */
[----:B------:R-:W-:-:S04]  /*2060*/  FSETP.GTU.FTZ.AND P0, PT, |R16|, +INF , PT ;  /* 0x7f8000001000780b */ /* 0x000fc80003f1c200 */
[----:B------:R-:W-:-:S04]  /*2070*/  LOP3.LUT R16, R6, 0x80000000, R16, 0xb8, !PT ;  /* 0x8000000006107812 */ /* 0x000fc800078eb810 */
[----:B------:R-:W-:-:S04]  /*2080*/  FSEL R4, R16, R6, !P0 ;  /* 0x0000000610047208 */ /* 0x000fc80004000000 */
[----:B------:R-:W-:-:S07]  /*2090*/  F2FP.BF16.F32.PACK_AB R4, RZ, R4 ;  /* 0x00000004ff04723e */ /* 0x000fce00000010ff */
.L_x_698:
[----:B------:R-:W-:Y:S05]  /*20a0*/  BSYNC B0 ;  /* 0x0000000000007941 */ /* 0x000fea0003800000 */
.L_x_697:
        /* <DEDUP_REMOVED lines=43> */
.L_x_704:
[----:B------:R-:W-:Y:S05]  /*2360*/  BSYNC B1 ;  /* 0x0000000000017941 */ /* 0x000fea0003800000 */
.L_x_703:
[----:B------:R-:W-:Y:S01]  /*2370*/  @P2 FADD.FTZ R7, R7, 0.69314718246459960938 ;  /* 0x3f31721807072421 */ /* 0x000fe20000010000 */
[----:B------:R-:W-:-:S04]  /*2380*/  FSETP.GTU.FTZ.AND P0, PT, |R22|, +INF , PT ;  /* 0x7f8000001600780b */ /* 0x000fc80003f1c200 */
[----:B------:R-:W-:-:S04]  /*2390*/  LOP3.LUT R22, R7, 0x80000000, R22, 0xb8, !PT ;  /* 0x8000000007167812 */ /* 0x000fc800078eb816 */
[----:B------:R-:W-:-:S04]  /*23a0*/  FSEL R5, R22, R7, !P0 ;  /* 0x0000000716057208 */ /* 0x000fc80004000000 */
[----:B------:R-:W-:-:S07]  /*23b0*/  F2FP.BF16.F32.PACK_AB R5, RZ, R5 ;  /* 0x00000005ff05723e */ /* 0x000fce00000010ff */
.L_x_702:
[----:B------:R-:W-:Y:S05]  /*23c0*/  BSYNC B0 ;  /* 0x0000000000007941 */ /* 0x000fea0003800000 */
.L_x_701:
        /* <DEDUP_REMOVED lines=43> */
.L_x_708:
[----:B------:R-:W-:Y:S05]  /*2680*/  BSYNC B1 ;  /* 0x0000000000017941 */ /* 0x000fea0003800000 */
.L_x_707:
[----:B------:R-:W-:Y:S01]  /*2690*/  @P2 FADD.FTZ R8, R8, 0.69314718246459960938 ;  /* 0x3f31721808082421 */ /* 0x000fe20000010000 */
[----:B------:R-:W-:-:S04]  /*26a0*/  FSETP.GTU.FTZ.AND P0, PT, |R23|, +INF , PT ;  /* 0x7f8000001700780b */ /* 0x000fc80003f1c200 */
[----:B------:R-:W-:-:S04]  /*26b0*/  LOP3.LUT R23, R8, 0x80000000, R23, 0xb8, !PT ;  /* 0x8000000008177812 */ /* 0x000fc800078eb817 */
[----:B------:R-:W-:-:S04]  /*26c0*/  FSEL R6, R23, R8, !P0 ;  /* 0x0000000817067208 */ /* 0x000fc80004000000 */
[----:B------:R-:W-:-:S07]  /*26d0*/  F2FP.BF16.F32.PACK_AB R6, RZ, R6 ;  /* 0x00000006ff06723e */ /* 0x000fce00000010ff */
.L_x_706:
[----:B------:R-:W-:Y:S05]  /*26e0*/  BSYNC B0 ;  /* 0x0000000000007941 */ /* 0x000fea0003800000 */
.L_x_705:
        /* <DEDUP_REMOVED lines=43> */
.L_x_712:
[----:B------:R-:W-:Y:S05]  /*29a0*/  BSYNC B1 ;  /* 0x0000000000017941 */ /* 0x000fea0003800000 */
.L_x_711:
[----:B------:R-:W-:Y:S01]  /*29b0*/  @P2 FADD.FTZ R9, R9, 0.69314718246459960938 ;  /* 0x3f31721809092421 */ /* 0x000fe20000010000 */
[----:B------:R-:W-:-:S04]  /*29c0*/  FSETP.GTU.FTZ.AND P0, PT, |R21|, +INF , PT ;  /* 0x7f8000001500780b */ /* 0x000fc80003f1c200 */
[----:B------:R-:W-:-:S04]  /*29d0*/  LOP3.LUT R21, R9, 0x80000000, R21, 0xb8, !PT ;  /* 0x8000000009157812 */ /* 0x000fc800078eb815 */
[----:B------:R-:W-:-:S04]  /*29e0*/  FSEL R7, R21, R9, !P0 ;  /* 0x0000000915077208 */ /* 0x000fc80004000000 */
[----:B------:R-:W-:-:S07]  /*29f0*/  F2FP.BF16.F32.PACK_AB R7, RZ, R7 ;  /* 0x00000007ff07723e */ /* 0x000fce00000010ff */
.L_x_710:
[----:B------:R-:W-:Y:S05]  /*2a00*/  BSYNC B0 ;  /* 0x0000000000007941 */ /* 0x000fea0003800000 */
.L_x_709:
        /* <DEDUP_REMOVED lines=43> */
.L_x_716:
[----:B------:R-:W-:Y:S05]  /*2cc0*/  BSYNC B1 ;  /* 0x0000000000017941 */ /* 0x000fea0003800000 */
.L_x_715:
[----:B------:R-:W-:Y:S01]  /*2cd0*/  @P2 FADD.FTZ R10, R10, 0.69314718246459960938 ;  /* 0x3f3172180a0a2421 */ /* 0x000fe20000010000 */
[----:B------:R-:W-:-:S04]  /*2ce0*/  FSETP.GTU.FTZ.AND P0, PT, |R19|, +INF , PT ;  /* 0x7f8000001300780b */ /* 0x000fc80003f1c200 */
[----:B------:R-:W-:-:S04]  /*2cf0*/  LOP3.LUT R19, R10, 0x80000000, R19, 0xb8, !PT ;  /* 0x800000000a137812 */ /* 0x000fc800078eb813 */
[----:B------:R-:W-:-:S04]  /*2d00*/  FSEL R8, R19, R10, !P0 ;  /* 0x0000000a13087208 */ /* 0x000fc80004000000 */
[----:B------:R-:W-:-:S07]  /*2d10*/  F2FP.BF16.F32.PACK_AB R8, RZ, R8 ;  /* 0x00000008ff08723e */ /* 0x000fce00000010ff */
.L_x_714:
[----:B------:R-:W-:Y:S05]  /*2d20*/  BSYNC B0 ;  /* 0x0000000000007941 */ /* 0x000fea0003800000 */
.L_x_713:
        /* <DEDUP_REMOVED lines=43> */
.L_x_720:
[----:B------:R-:W-:Y:S05]  /*2fe0*/  BSYNC B1 ;  /* 0x0000000000017941 */ /* 0x000fea0003800000 */
.L_x_719:
[----:B------:R-:W-:Y:S01]  /*2ff0*/  @P2 FADD.FTZ R11, R11, 0.69314718246459960938 ;  /* 0x3f3172180b0b2421 */ /* 0x000fe20000010000 */
[----:B------:R-:W-:-:S04]  /*3000*/  FSETP.GTU.FTZ.AND P0, PT, |R13|, +INF , PT ;  /* 0x7f8000000d00780b */ /* 0x000fc80003f1c200 */
[----:B------:R-:W-:-:S04]  /*3010*/  LOP3.LUT R13, R11, 0x80000000, R13, 0xb8, !PT ;  /* 0x800000000b0d7812 */ /* 0x000fc800078eb80d */
[----:B------:R-:W-:-:S04]  /*3020*/  FSEL R9, R13, R11, !P0 ;  /* 0x0000000b0d097208 */ /* 0x000fc80004000000 */
[----:B------:R-:W-:-:S07]  /*3030*/  F2FP.BF16.F32.PACK_AB R9, RZ, R9 ;  /* 0x00000009ff09723e */ /* 0x000fce00000010ff */
.L_x_718:
[----:B------:R-:W-:Y:S05]  /*3040*/  BSYNC B0 ;  /* 0x0000000000007941 */ /* 0x000fea0003800000 */
.L_x_717:
[----:B------:R-:W-:Y:S01]  /*3050*/  IADD3 R10, R18, 0x380, RZ ;  /* 0x00000380120a7810 */ /* 0x000fe20007ffe0ff */
[----:B------:R-:W-:Y:S03]  /*3060*/  BSSY B0, `(.L_x_721) ;  /* 0x0000030000007945 */ /* 0x000fe60003800000 */
[----:B------:R-:W-:-:S13]  /*3070*/  ISETP.GE.AND P0, PT, R10, R17, PT ;  /* 0x000000110a00720c */ /* 0x000fda0003f06270 */
[----:B------:R-:W-:Y:S05]  /*3080*/  @P0 BRA `(.L_x_722) ;  /* 0x0000000000b40947 */ /* 0x000fea0003800000 */
[----:B-----5:R-:W-:Y:S01]  /*3090*/  SHF.L.U32 R12, R12, 0x10, RZ ;  /* 0x000000100c0c7819 */ /* 0x020fe200000006ff */
[----:B------:R-:W-:Y:S01]  /*30a0*/  HFMA2.MMA R19, -RZ, RZ, 1.625, 0 ;  /* 0x3e800000ff137435 */ /* 0x000fe200000001ff */
[----:B------:R-:W-:Y:S01]  /*30b0*/  MOV R16, 0x3d39bf78 ;  /* 0x3d39bf7800107802 */ /* 0x000fe20000000f00 */
[----:B------:R-:W-:Y:S01]  /*30c0*/  BSSY B1, `(.L_x_723) ;  /* 0x0000024000017945 */ /* 0x000fe20003800000 */
[C---:B------:R-:W-:Y:S01]  /*30d0*/  FSETP.GT.FTZ.AND P2, PT, |R12|.reuse, 8388608, PT ;  /* 0x4b0000000c00780b */ /* 0x040fe20003f54200 */
[----:B------:R-:W-:-:S04]  /*30e0*/  FFMA.FTZ R11, R12, R12, 1 ;  /* 0x3f8000000c0b7423 */ /* 0x000fc8000001000c */
[----:B------:R-:W0:Y:S02]  /*30f0*/  MUFU.RSQ R10, R11 ;  /* 0x0000000b000a7308 */ /* 0x000e240000001400 */
[----:B0-----:R-:W-:Y:S01]  /*3100*/  FFMA.FTZ R13, R11, R10, 1 ;  /* 0x3f8000000b0d7423 */ /* 0x001fe2000001000a */
[----:B------:R-:W-:-:S05]  /*3110*/  FADD.FTZ R10, |R12|, -RZ ;  /* 0x800000ff0c0a7221 */ /* 0x000fca0000010200 */
[----:B------:R-:W0:Y:S02]  /*3120*/  MUFU.RCP R13, R13 ;  /* 0x0000000d000d7308 */ /* 0x000e240000001000 */
[----:B0-----:R-:W-:-:S04]  /*3130*/  FMUL.FTZ R15, |R12|, R13 ;  /* 0x0000000d0c0f7220 */ /* 0x001fc80000410200 */
        /* <DEDUP_REMOVED lines=28> */
.L_x_724:
[----:B------:R-:W-:Y:S05]  /*3300*/  BSYNC B1 ;  /* 0x0000000000017941 */ /* 0x000fea0003800000 */
.L_x_723:
[----:B------:R-:W-:Y:S01]  /*3310*/  @P2 FADD.FTZ R14, R14, 0.69314718246459960938 ;  /* 0x3f3172180e0e2421 */ /* 0x000fe20000010000 */
[----:B------:R-:W-:-:S04]  /*3320*/  FSETP.GTU.FTZ.AND P0, PT, |R12|, +INF , PT ;  /* 0x7f8000000c00780b */ /* 0x000fc80003f1c200 */
[----:B------:R-:W-:-:S04]  /*3330*/  LOP3.LUT R12, R14, 0x80000000, R12, 0xb8, !PT ;  /* 0x800000000e0c7812 */ /* 0x000fc800078eb80c */
[----:B------:R-:W-:-:S04]  /*3340*/  FSEL R10, R12, R14, !P0 ;  /* 0x0000000e0c0a7208 */ /* 0x000fc80004000000 */
[----:B------:R-:W-:-:S07]  /*3350*/  F2FP.BF16.F32.PACK_AB R10, RZ, R10 ;  /* 0x0000000aff0a723e */ /* 0x000fce00000010ff */
.L_x_722:
[----:B------:R-:W-:Y:S05]  /*3360*/  BSYNC B0 ;  /* 0x0000000000007941 */ /* 0x000fea0003800000 */
.L_x_721:
[----:B------:R-:W-:Y:S01]  /*3370*/  ISETP.GE.AND P0, PT, R18, R17, PT ;  /* 0x000000111200720c */ /* 0x000fe20003f06270 */
[----:B------:R-:W-:Y:S04]  /*3380*/  BSSY B0, `(.L_x_725) ;  /* 0x0000033000007945 */ /* 0x000fe80003800000 */
[----:B------:R-:W-:Y:S08]  /*3390*/  BSSY B1, `(.L_x_726) ;  /* 0x000002b000017945 */ /* 0x000ff00003800000 */
[----:B------:R-:W-:Y:S05]  /*33a0*/  @P0 BRA `(.L_x_727) ;  /* 0x0000000000300947 */ /* 0x000fea0003800000 */
[----:B-----5:R-:W0:Y:S01]  /*33b0*/  LDC.64 R12, c[0x0][0x218] ;  /* 0x00008600ff0c7b82 */ /* 0x020e220000000a00 */
[----:B------:R-:W-:Y:S02]  /*33c0*/  IADD3 R11, R0, R18, RZ ;  /* 0x00000012000b7210 */ /* 0x000fe40007ffe0ff */
        /* <DEDUP_REMOVED lines=10> */
.L_x_727:
[----:B------:R-:W-:-:S13]  /*3470*/  ISETP.GE.AND P0, PT, R18, R17, PT ;  /* 0x000000111200720c */ /* 0x000fda0003f06270 */
[----:B------:R-:W-:Y:S05]  /*3480*/  @P0 BRA `(.L_x_729) ;  /* 0x0000000000300947 */ /* 0x000fea0003800000 */
[----:B0-----:R-:W0:Y:S01]  /*3490*/  LDC.64 R2, c[0x0][0x218] ;  /* 0x00008600ff027b82 */ /* 0x001e220000000a00 */
[----:B------:R-:W-:Y:S02]  /*34a0*/  IADD3 R11, R0, R18, RZ ;  /* 0x00000012000b7210 */ /* 0x000fe40007ffe0ff */
[----:B------:R-:W-:-:S03]  /*34b0*/  IADD3 R18, R18, 0x80, RZ ;  /* 0x0000008012127810 */ /* 0x000fc60007ffe0ff */
[----:B0-----:R-:W-:-:S05]  /*34c0*/  IMAD.WIDE.U32 R2, R11, 0x2, R2 ;  /* 0x000000020b027825 */ /* 0x001fca00078e0002 */
[----:B------:R1:W-:Y:S02]  /*34d0*/  STG.E.U16 desc[UR4][R2.64], R5 ;  /* 0x0000000502007986 */ /* 0x0003e4000c101504 */
.L_x_728:
[----:B------:R-:W-:-:S13]  /*34e0*/  ISETP.GE.AND P0, PT, R18, R17, PT ;  /* 0x000000111200720c */ /* 0x000fda0003f06270 */
[----:B------:R-:W-:Y:S05]  /*34f0*/  @P0 BRA `(.L_x_730) ;  /* 0x0000000000300947 */ /* 0x000fea0003800000 */
[----:B01----:R-:W0:Y:S01]  /*3500*/  LDC.64 R2, c[0x0][0x218] ;  /* 0x00008600ff027b82 */ /* 0x003e220000000a00 */
[----:B------:R-:W-:Y:S02]  /*3510*/  IADD3 R5, R0, R18, RZ ;  /* 0x0000001200057210 */ /* 0x000fe40007ffe0ff */
[----:B------:R-:W-:-:S03]  /*3520*/  IADD3 R18, R18, 0x80, RZ ;  /* 0x0000008012127810 */ /* 0x000fc60007ffe0ff */
[----:B0-----:R-:W-:-:S05]  /*3530*/  IMAD.WIDE.U32 R2, R5, 0x2, R2 ;  /* 0x0000000205027825 */ /* 0x001fca00078e0002 */
[----:B------:R1:W-:Y:S02]  /*3540*/  STG.E.U16 desc[UR4][R2.64], R6 ;  /* 0x0000000602007986 */ /* 0x0003e4000c101504 */
.L_x_729:
[----:B------:R-:W-:-:S13]  /*3550*/  ISETP.GE.AND P0, PT, R18, R17, PT ;  /* 0x000000111200720c */ /* 0x000fda0003f06270 */
[----:B------:R-:W-:Y:S05]  /*3560*/  @P0 BRA `(.L_x_731) ;  /* 0x0000000000340947 */ /* 0x000fea0003800000 */
[----:B01----:R-:W0:Y:S01]  /*3570*/  LDC.64 R2, c[0x0][0x218] ;  /* 0x00008600ff027b82 */ /* 0x003e220000000a00 */
[----:B------:R-:W-:Y:S02]  /*3580*/  IADD3 R5, R0, R18, RZ ;  /* 0x0000001200057210 */ /* 0x000fe40007ffe0ff */
[----:B------:R-:W-:-:S03]  /*3590*/  IADD3 R18, R18, 0x80, RZ ;  /* 0x0000008012127810 */ /* 0x000fc60007ffe0ff */
[----:B0-----:R-:W-:-:S05]  /*35a0*/  IMAD.WIDE.U32 R2, R5, 0x2, R2 ;  /* 0x0000000205027825 */ /* 0x001fca00078e0002 */
[----:B------:R2:W-:Y:S02]  /*35b0*/  STG.E.U16 desc[UR4][R2.64], R7 ;  /* 0x0000000702007986 */ /* 0x0005e4000c101504 */
.L_x_730:
        /* <DEDUP_REMOVED lines=8> */
.L_x_731:
[----:B------:R-:W-:Y:S05]  /*3640*/  BSYNC B1 ;  /* 0x0000000000017941 */ /* 0x000fea0003800000 */
.L_x_726:
[----:B------:R-:W-:-:S13]  /*3650*/  ISETP.GE.AND P0, PT, R18, R17, PT ;  /* 0x000000111200720c */ /* 0x000fda0003f06270 */
[----:B012---:R-:W0:Y:S01]  /*3660*/  @!P0 LDC.64 R2, c[0x0][0x218] ;  /* 0x00008600ff028b82 */ /* 0x007e220000000a00 */
[----:B------:R-:W-:Y:S02]  /*3670*/  @!P0 IADD3 R5, R0, R18, RZ ;  /* 0x0000001200058210 */ /* 0x000fe40007ffe0ff */
[----:B------:R-:W-:-:S03]  /*3680*/  @!P0 IADD3 R18, R18, 0x80, RZ ;  /* 0x0000008012128810 */ /* 0x000fc60007ffe0ff */
[----:B0-----:R-:W-:-:S05]  /*3690*/  @!P0 IMAD.WIDE.U32 R2, R5, 0x2, R2 ;  /* 0x0000000205028825 */ /* 0x001fca00078e0002 */
[----:B------:R3:W-:Y:S02]  /*36a0*/  @!P0 STG.E.U16 desc[UR4][R2.64], R9 ;  /* 0x0000000902008986 */ /* 0x0007e4000c101504 */
.L_x_732:
[----:B------:R-:W-:Y:S05]  /*36b0*/  BSYNC B0 ;  /* 0x0000000000007941 */ /* 0x000fea0003800000 */
.L_x_725:
        /* <DEDUP_REMOVED lines=8> */
.L_x_733:
        /* <DEDUP_REMOVED lines=12> */
.L_x_21456:


//--------------------- .text._ZN2at6native29vectorized_elementwise_kernelILi8EZZZNS0_17asinh_kernel_cudaERNS_18TensorIteratorBaseEENKUlvE0_clEvENKUlvE2_clEvEUlN3c108BFloat16EE_St5arrayIPcLm2EEEEviT0_T1_ --------------------------
	.section	.text._ZN2at6native29vectorized_elementwise_kernelILi8EZZZNS0_17asinh_kernel_cudaERNS_18TensorIteratorBaseEENKUlvE0_clEvENKUlvE2_clEvEUlN3c108BFloat16EE_St5arrayIPcLm2EEEEviT0_T1_,"ax",@progbits
	.align	128
        .global         _ZN2at6native29vectorized_elementwise_kernelILi8EZZZNS0_17asinh_kernel_cudaERNS_18TensorIteratorBaseEENKUlvE0_clEvENKUlvE2_clEvEUlN3c108BFloat16EE_St5arrayIPcLm2EEEEviT0_T1_
        .type           _ZN2at6native29vectorized_elementwise_kernelILi8EZZZNS0_17asinh_kernel_cudaERNS_18TensorIteratorBaseEENKUlvE0_clEvENKUlvE2_clEvEUlN3c108BFloat16EE_St5arrayIPcLm2EEEEviT0_T1_,@function
        .size           _ZN2at6native29vectorized_elementwise_kernelILi8EZZZNS0_17asinh_kernel_cudaERNS_18TensorIteratorBaseEENKUlvE0_clEvENKUlvE2_clEvEUlN3c108BFloat16EE_St5arrayIPcLm2EEEEviT0_T1_,(.L_x_21457 - _ZN2at6native29vectorized_elementwise_kernelILi8EZZZNS0_17asinh_kernel_cudaERNS_18TensorIteratorBaseEENKUlvE0_clEvENKUlvE2_clEvEUlN3c108BFloat16EE_St5arrayIPcLm2EEEEviT0_T1_)
        .other          _ZN2at6native29vectorized_elementwise_kernelILi8EZZZNS0_17asinh_kernel_cudaERNS_18TensorIteratorBaseEENKUlvE0_clEvENKUlvE2_clEvEUlN3c108BFloat16EE_St5arrayIPcLm2EEEEviT0_T1_,@"STO_CUDA_ENTRY STV_DEFAULT"
_ZN2at6native29vectorized_elementwise_kernelILi8EZZZNS0_17asinh_kernel_cudaERNS_18TensorIteratorBaseEENKUlvE0_clEvENKUlvE2_clEvEUlN3c108BFloat16EE_St5arrayIPcLm2EEEEviT0_T1_:
.text._ZN2at6native29vectorized_elementwise_kernelILi8EZZZNS0_17asinh_kernel_cudaERNS_18TensorIteratorBaseEENKUlvE0_clEvENKUlvE2_clEvEUlN3c108BFloat16EE_St5arrayIPcLm2EEEEviT0_T1_:
        /* <DEDUP_REMOVED lines=11> */
[----:B0-----:R-:W-:-:S06]  /*00b0*/  IMAD.WIDE.U32 R4, R9, 0x10, R2 ;  /* 0x0000001009047825 */ /* 0x001fcc00078e0002 */
[----:B------:R-:W2:Y:S01]  /*00c0*/  LDG.E.128 R4, desc[UR4][R4.64] ;  /* 0x0000000404047981 */ /* 0x000ea2000c1e1d00 */
[----:B------:R-:W-:Y:S01]  /*00d0*/  BSSY B0, `(.L_x_735) ;  /* 0x0000073000007945 */ /* 0x000fe20003800000 */
[C---:B--2---:R-:W-:Y:S02]  /*00e0*/  SHF.L.U32 R16, R4.reuse, 0x10, RZ ;  /* 0x0000001004107819 */ /* 0x044fe400000006ff */
[----:B------:R-:W-:Y:S02]  /*00f0*/  PRMT R3, R4, 0x7632, R3 ;  /* 0x0000763204037816 */ /* 0x000fe40000000003 */
[----:B------:R-:W-:Y:S01]  /*0100*/  SHF.L.U32 R2, R5, 0x10, RZ ;  /* 0x0000001005027819 */ /* 0x000fe200000006ff */
[----:B------:R-:W-:Y:S01]  /*0110*/  FFMA.FTZ R11, R16, R16, 1 ;  /* 0x3f800000100b7423 */ /* 0x000fe20000010010 */
[----:B------:R-:W-:Y:S02]  /*0120*/  SHF.L.U32 R3, R3, 0x10, RZ ;  /* 0x0000001003037819 */ /* 0x000fe400000006ff */
[----:B------:R-:W-:Y:S01]  /*0130*/  SHF.L.U32 R8, R6, 0x10, RZ ;  /* 0x0000001006087819 */ /* 0x000fe200000006ff */
[----:B------:R-:W0:Y:S01]  /*0140*/  MUFU.RSQ R18, R11 ;  /* 0x0000000b00127308 */ /* 0x000e220000001400 */
[----:B------:R-:W-:Y:S01]  /*0150*/  FFMA.FTZ R14, R2, R2, 1 ;  /* 0x3f800000020e7423 */ /* 0x000fe20000010002 */
[----:B------:R-:W-:Y:S01]  /*0160*/  FFMA.FTZ R20, R3, R3, 1 ;  /* 0x3f80000003147423 */ /* 0x000fe20000010003 */
[----:B------:R-:W-:Y:S01]  /*0170*/  PRMT R6, R5, 0x7632, R6 ;  /* 0x0000763205067816 */ /* 0x000fe20000000006 */
[----:B------:R-:W-:Y:S01]  /*0180*/  FFMA.FTZ R12, R8, R8, 1 ;  /* 0x3f800000080c7423 */ /* 0x000fe20000010008 */
[----:B------:R-:W-:-:S02]  /*0190*/  FSETP.GT.FTZ.AND P6, PT, |R16|, 8388608, PT ;  /* 0x4b0000001000780b */ /* 0x000fc40003fd4200 */
[----:B------:R-:W-:Y:S01]  /*01a0*/  SHF.L.U32 R4, R7, 0x10, RZ ;  /* 0x0000001007047819 */ /* 0x000fe200000006ff */
[----:B------:R-:W1:Y:S01]  /*01b0*/  MUFU.RSQ R21, R20 ;  /* 0x0000001400157308 */ /* 0x000e620000001400 */
[----:B------:R-:W-:Y:S02]  /*01c0*/  FSETP.GT.FTZ.AND P0, PT, |R3|, 8388608, PT ;  /* 0x4b0000000300780b */ /* 0x000fe40003f14200 */
[----:B------:R-:W-:Y:S01]  /*01d0*/  FSETP.GT.FTZ.AND P1, PT, |R2|, 8388608, PT ;  /* 0x4b0000000200780b */ /* 0x000fe20003f34200 */
[----:B------:R-:W-:Y:S01]  /*01e0*/  FFMA.FTZ R10, R4, R4, 1 ;  /* 0x3f800000040a7423 */ /* 0x000fe20000010004 */
[----:B------:R-:W-:Y:S02]  /*01f0*/  FSETP.GT.FTZ.AND P2, PT, |R8|, 8388608, PT ;  /* 0x4b0000000800780b */ /* 0x000fe40003f54200 */
[----:B------:R-:W-:Y:S01]  /*0200*/  FSETP.GT.FTZ.AND P3, PT, |R4|, 8388608, PT ;  /* 0x4b0000000400780b */ /* 0x000fe20003f74200 */
[----:B------:R-:W2:Y:S01]  /*0210*/  MUFU.RSQ R17, R14 ;  /* 0x0000000e00117308 */ /* 0x000ea20000001400 */
[----:B0-----:R-:W-:Y:S01]  /*0220*/  FFMA.FTZ R19, R11, R18, 1 ;  /* 0x3f8000000b137423 */ /* 0x001fe20000010012 */
[----:B------:R-:W-:-:S02]  /*0230*/  SHF.L.U32 R11, R6, 0x10, RZ ;  /* 0x00000010060b7819 */ /* 0x000fc400000006ff */
[----:B------:R-:W-:Y:S02]  /*0240*/  PRMT R6, R6, 0x7632, R6 ;  /* 0x0000763206067816 */ /* 0x000fe40000000006 */
[C---:B------:R-:W-:Y:S01]  /*0250*/  FSETP.GT.FTZ.AND P4, PT, |R11|.reuse, 8388608, PT ;  /* 0x4b0000000b00780b */ /* 0x040fe20003f94200 */
[----:B------:R-:W-:Y:S01]  /*0260*/  FFMA.FTZ R15, R11, R11, 1 ;  /* 0x3f8000000b0f7423 */ /* 0x000fe2000001000b */
[----:B------:R-:W0:Y:S01]  /*0270*/  MUFU.RCP R19, R19 ;  /* 0x0000001300137308 */ /* 0x000e220000001000 */
[----:B-1----:R-:W-:Y:S01]  /*0280*/  FFMA.FTZ R22, R20, R21, 1 ;  /* 0x3f80000014167423 */ /* 0x002fe20000010015 */
[----:B------:R-:W-:Y:S01]  /*0290*/  FADD.FTZ R20, |R2|, -RZ ;  /* 0x800000ff02147221 */ /* 0x000fe20000010200 */
[----:B------:R-:W-:-:S05]  /*02a0*/  SHF.L.U32 R6, R6, 0x10, RZ ;  /* 0x0000001006067819 */ /* 0x000fca00000006ff */
[----:B------:R-:W1:Y:S01]  /*02b0*/  MUFU.RSQ R13, R12 ;  /* 0x0000000c000d7308 */ /* 0x000e620000001400 */
[----:B--2---:R-:W-:Y:S01]  /*02c0*/  FFMA.FTZ R17, R14, R17, 1 ;  /* 0x3f8000000e117423 */ /* 0x004fe20000010011 */
[----:B------:R-:W-:-:S06]  /*02d0*/  FADD.FTZ R14, |R16|, -RZ ;  /* 0x800000ff100e7221 */ /* 0x000fcc0000010200 */
[----:B------:R-:W2:Y:S01]  /*02e0*/  MUFU.RCP R22, R22 ;  /* 0x0000001600167308 */ /* 0x000ea20000001000 */
[----:B0-----:R-:W-:-:S04]  /*02f0*/  FMUL.FTZ R21, |R16|, R19 ;  /* 0x0000001310157220 */ /* 0x001fc80000410200 */
[----:B------:R-:W-:-:S03]  /*0300*/  @!P6 FFMA.FTZ R14, |R16|, R21, |R16| ;  /* 0x00000015100ee223 */ /* 0x000fc60000010610 */
[----:B------:R-:W0:Y:S01]  /*0310*/  MUFU.RSQ R18, R15 ;  /* 0x0000000f00127308 */ /* 0x000e220000001400 */
[----:B-1----:R-:W-:Y:S01]  /*0320*/  FFMA.FTZ R24, R12, R13, 1 ;  /* 0x3f8000000c187423 */ /* 0x002fe2000001000d */
[C---:B------:R-:W-:Y:S01]  /*0330*/  FADD.FTZ.RZ R13, R14.reuse, 1 ;  /* 0x3f8000000e0d7421 */ /* 0x040fe2000001c000 */
[----:B------:R-:W-:Y:S01]  /*0340*/  FADD.FTZ R12, |R3|, -RZ ;  /* 0x800000ff030c7221 */ /* 0x000fe20000010200 */
[----:B------:R-:W-:-:S03]  /*0350*/  ISETP.GE.U32.AND P5, PT, R14, 0x7f800000, PT ;  /* 0x7f8000000e00780c */ /* 0x000fc60003fa6070 */
[----:B------:R-:W-:Y:S01]  /*0360*/  IADD3 R13, R13, -0x3f400000, RZ ;  /* 0xc0c000000d0d7810 */ /* 0x000fe20007ffe0ff */
[----:B------:R-:W1:Y:S01]  /*0370*/  MUFU.RSQ R5, R10 ;  /* 0x0000000a00057308 */ /* 0x000e620000001400 */
[----:B--2---:R-:W-:Y:S02]  /*0380*/  FMUL.FTZ R22, |R3|, R22 ;  /* 0x0000001603167220 */ /* 0x004fe40000410200 */
[----:B------:R-:W-:Y:S02]  /*0390*/  LOP3.LUT R19, R13, 0xff800000, RZ, 0xc0, !PT ;  /* 0xff8000000d137812 */ /* 0x000fe400078ec0ff */
[----:B------:R-:W-:Y:S02]  /*03a0*/  @!P0 FFMA.FTZ R12, |R3|, R22, |R3| ;  /* 0x00000016030c8223 */ /* 0x000fe40000010603 */
[----:B------:R-:W-:Y:S01]  /*03b0*/  IADD3 R22, R14, -R19, RZ ;  /* 0x800000130e167210 */ /* 0x000fe20007ffe0ff */
[----:B------:R-:W2:Y:S01]  /*03c0*/  MUFU.RCP R17, R17 ;  /* 0x0000001100117308 */ /* 0x000ea20000001000 */
[----:B0-----:R-:W-:Y:S01]  /*03d0*/  FFMA.FTZ R18, R15, R18, 1 ;  /* 0x3f8000000f127423 */ /* 0x001fe20000010012 */
[----:B------:R-:W-:Y:S01]  /*03e0*/  HFMA2.MMA R15, -RZ, RZ, 1.625, 0 ;  /* 0x3e800000ff0f7435 */ /* 0x000fe200000001ff */
[----:B------:R-:W-:-:S05]  /*03f0*/  FADD.FTZ.RZ R13, R12, 1 ;  /* 0x3f8000000c0d7421 */ /* 0x000fca000001c000 */
[----:B------:R-:W-:Y:S01]  /*0400*/  IADD3 R13, R13, -0x3f400000, RZ ;  /* 0xc0c000000d0d7810 */ /* 0x000fe20007ffe0ff */
[----:B-1----:R-:W-:Y:S01]  /*0410*/  FFMA.FTZ R21, R10, R5, 1 ;  /* 0x3f8000000a157423 */ /* 0x002fe20000010005 */
[----:B------:R-:W-:Y:S01]  /*0420*/  IADD3 R10, -R19, 0x40800000, RZ ;  /* 0x40800000130a7810 */ /* 0x000fe20007ffe1ff */
[----:B------:R-:W0:Y:S01]  /*0430*/  MUFU.RCP R5, R24 ;  /* 0x0000001800057308 */ /* 0x000e220000001000 */
[----:B------:R-:W-:-:S03]  /*0440*/  I2FP.F32.S32 R19, R19 ;  /* 0x0000001300137245 */ /* 0x000fc60000201400 */
[----:B------:R-:W-:Y:S01]  /*0450*/  FFMA.FTZ R23, R10, R15, -1 ;  /* 0xbf8000000a177423 */ /* 0x000fe2000001000f */
[----:B------:R-:W-:Y:S01]  /*0460*/  FADD.FTZ R10, |R8|, -RZ ;  /* 0x800000ff080a7221 */ /* 0x000fe20000010200 */
[----:B--2---:R-:W-:Y:S01]  /*0470*/  FMUL.FTZ R17, |R2|, R17 ;  /* 0x0000001102117220 */ /* 0x004fe20000410200 */
[----:B------:R-:W-:Y:S01]  /*0480*/  FMUL.FTZ R28, R19, 1.1920928955078125e-07 ;  /* 0x34000000131c7820 */ /* 0x000fe20000410000 */
[----:B------:R-:W1:Y:S01]  /*0490*/  MUFU.RCP R21, R21 ;  /* 0x0000001500157308 */ /* 0x000e620000001000 */
[----:B------:R-:W-:Y:S01]  /*04a0*/  FADD.FTZ R22, R22, R23 ;  /* 0x0000001716167221 */ /* 0x000fe20000010000 */
[----:B------:R-:W-:Y:S01]  /*04b0*/  @!P1 FFMA.FTZ R20, |R2|, R17, |R2| ;  /* 0x0000001102149223 */ /* 0x000fe20000010602 */
[----:B------:R-:W-:Y:S02]  /*04c0*/  LOP3.LUT R17, R13, 0xff800000, RZ, 0xc0, !PT ;  /* 0xff8000000d117812 */ /* 0x000fe400078ec0ff */
[----:B------:R-:W-:Y:S02]  /*04d0*/  MOV R13, 0x3d39bf78 ;  /* 0x3d39bf78000d7802 */ /* 0x000fe40000000f00 */
[----:B------:R-:W-:Y:S01]  /*04e0*/  IADD3 R26, -R17, 0x40800000, RZ ;  /* 0x40800000111a7810 */ /* 0x000fe20007ffe1ff */
[----:B------:R-:W2:Y:S01]  /*04f0*/  MUFU.RCP R18, R18 ;  /* 0x0000001200127308 */ /* 0x000ea20000001000 */
[----:B0-----:R-:W-:Y:S01]  /*0500*/  FMUL.FTZ R25, |R8|, R5 ;  /* 0x0000000508197220 */ /* 0x001fe20000410200 */
[----:B------:R-:W-:Y:S01]  /*0510*/  FFMA.FTZ R23, R22, -R13, 0.10546888411045074463 ;  /* 0x3dd8001216177423 */ /* 0x000fe2000001080d */
[----:B------:R-:W-:Y:S01]  /*0520*/  IADD3 R24, R12, -R17, RZ ;  /* 0x800000110c187210 */ /* 0x000fe20007ffe0ff */
[----:B------:R-:W-:Y:S01]  /*0530*/  FFMA.FTZ R5, R26, R15, -1 ;  /* 0xbf8000001a057423 */ /* 0x000fe2000001000f */
[----:B------:R-:W-:Y:S01]  /*0540*/  @!P2 FFMA.FTZ R10, |R8|, R25, |R8| ;  /* 0x00000019080aa223 */ /* 0x000fe20000010608 */
[----:B------:R-:W-:-:S02]  /*0550*/  FFMA.FTZ R23, R22, R23, -0.13229703903198242188 ;  /* 0xbe0778e016177423 */ /* 0x000fc40000010017 */
[----:B------:R-:W-:Y:S01]  /*0560*/  FADD.FTZ R24, R24, R5 ;  /* 0x0000000518187221 */ /* 0x000fe20000010000 */
[----:B-1----:R-:W-:Y:S01]  /*0570*/  FMUL.FTZ R25, |R4|, R21 ;  /* 0x0000001504197220 */ /* 0x002fe20000410200 */
[----:B------:R-:W-:Y:S01]  /*0580*/  FFMA.FTZ R23, R22, R23, 0.14491446316242218018 ;  /* 0x3e14647516177423 */ /* 0x000fe20000010017 */
[----:B------:R-:W-:Y:S01]  /*0590*/  FADD.FTZ R5, |R4|, -RZ ;  /* 0x800000ff04057221 */ /* 0x000fe20000010200 */
[----:B------:R-:W-:Y:S01]  /*05a0*/  FFMA.FTZ R21, R24, -R13, 0.10546888411045074463 ;  /* 0x3dd8001218157423 */ /* 0x000fe2000001080d */
[----:B------:R-:W-:Y:S01]  /*05b0*/  @!P3 FFMA.FTZ R5, |R4|, R25, |R4| ;  /* 0x000000190405b223 */ /* 0x000fe20000010604 */
[----:B------:R-:W-:Y:S01]  /*05c0*/  FFMA.FTZ R23, R22, R23, -0.16641564667224884033 ;  /* 0xbe2a68dd16177423 */ /* 0x000fe20000010017 */
[----:B------:R-:W-:Y:S01]  /*05d0*/  FFMA.FTZ R25, R6, R6, 1 ;  /* 0x3f80000006197423 */ /* 0x000fe20000010006 */
[----:B------:R-:W-:Y:S01]  /*05e0*/  FFMA.FTZ R21, R24, R21, -0.13229703903198242188 ;  /* 0xbe0778e018157423 */ /* 0x000fe20000010015 */
[C---:B--2---:R-:W-:Y:S01]  /*05f0*/  FMUL.FTZ R26, |R11|.reuse, R18 ;  /* 0x000000120b1a7220 */ /* 0x044fe20000410200 */
[----:B------:R-:W-:Y:S01]  /*0600*/  FFMA.FTZ R23, R22, R23, 0.19988867640495300293 ;  /* 0x3e4caf9e16177423 */ /* 0x000fe20000010017 */
[C---:B------:R-:W-:Y:S01]  /*0610*/  FADD.FTZ R18, |R11|.reuse, -RZ ;  /* 0x800000ff0b127221 */ /* 0x040fe20000010200 */
[----:B------:R-:W-:Y:S01]  /*0620*/  FFMA.FTZ R21, R24, R21, 0.14491446316242218018 ;  /* 0x3e14647518157423 */ /* 0x000fe20000010015 */
[----:B------:R-:W-:Y:S01]  /*0630*/  @!P4 FFMA.FTZ R18, |R11|, R26, |R11| ;  /* 0x0000001a0b12c223 */ /* 0x000fe2000001060b */
[----:B------:R-:W-:Y:S01]  /*0640*/  FFMA.FTZ R23, R22, R23, -0.25000196695327758789 ;  /* 0xbe80004216177423 */ /* 0x000fe20000010017 */
[----:B------:R-:W-:Y:S01]  /*0650*/  FADD.FTZ.RZ R26, R20, 1 ;  /* 0x3f800000141a7421 */ /* 0x000fe2000001c000 */
[----:B------:R-:W-:-:S02]  /*0660*/  FFMA.FTZ R21, R24, R21, -0.16641564667224884033 ;  /* 0xbe2a68dd18157423 */ /* 0x000fc40000010015 */
[----:B------:R-:W-:Y:S02]  /*0670*/  FFMA.FTZ R23, R22, R23, 0.33333510160446166992 ;  /* 0x3eaaaae616177423 */ /* 0x000fe40000010017 */
[----:B------:R-:W-:Y:S01]  /*0680*/  FFMA.FTZ R21, R24, R21, 0.19988867640495300293 ;  /* 0x3e4caf9e18157423 */ /* 0x000fe20000010015 */
[----:B------:R-:W-:Y:S01]  /*0690*/  IADD3 R26, R26, -0x3f400000, RZ ;  /* 0xc0c000001a1a7810 */ /* 0x000fe20007ffe0ff */
[----:B------:R-:W-:Y:S02]  /*06a0*/  FFMA.FTZ R23, R22, R23, -0.5 ;  /* 0xbf00000016177423 */ /* 0x000fe40000010017 */
[----:B------:R-:W-:Y:S02]  /*06b0*/  FFMA.FTZ R21, R24, R21, -0.25000196695327758789 ;  /* 0xbe80004218157423 */ /* 0x000fe40000010015 */
[----:B------:R-:W-:Y:S02]  /*06c0*/  FMUL.FTZ R23, R22, R23 ;  /* 0x0000001716177220 */ /* 0x000fe40000410000 */
[----:B------:R-:W-:-:S02]  /*06d0*/  FFMA.FTZ R21, R24, R21, 0.33333510160446166992 ;  /* 0x3eaaaae618157423 */ /* 0x000fc40000010015 */
[----:B------:R-:W-:Y:S02]  /*06e0*/  FFMA.FTZ R23, R22, R23, R22 ;  /* 0x0000001716177223 */ /* 0x000fe40000010016 */
[----:B------:R-:W0:Y:S01]  /*06f0*/  MUFU.RSQ R22, R25 ;  /* 0x0000001900167308 */ /* 0x000e220000001400 */
[----:B------:R-:W-:Y:S01]  /*0700*/  FFMA.FTZ R21, R24, R21, -0.5 ;  /* 0xbf00000018157423 */ /* 0x000fe20000010015 */
[----:B------:R-:W-:-:S03]  /*0710*/  FFMA.FTZ R23, R28, 0.69314718246459960938, R23 ;  /* 0x3f3172181c177823 */ /* 0x000fc60000010017 */
[----:B------:R-:W-:-:S04]  /*0720*/  FMUL.FTZ R21, R24, R21 ;  /* 0x0000001518157220 */ /* 0x000fc80000410000 */
[----:B------:R-:W-:Y:S01]  /*0730*/  FFMA.FTZ R24, R24, R21, R24 ;  /* 0x0000001518187223 */ /* 0x000fe20000010018 */
[----:B------:R-:W-:Y:S01]  /*0740*/  LOP3.LUT R21, R26, 0xff800000, RZ, 0xc0, !PT ;  /* 0xff8000001a157812 */ /* 0x000fe200078ec0ff */
[----:B0-----:R-:W-:-:S03]  /*0750*/  FFMA.FTZ R26, R25, R22, 1 ;  /* 0x3f800000191a7423 */ /* 0x001fc60000010016 */
[----:B------:R-:W-:-:S05]  /*0760*/  IADD3 R22, -R21, 0x40800000, RZ ;  /* 0x4080000015167810 */ /* 0x000fca0007ffe1ff */
[----:B------:R-:W-:Y:S01]  /*0770*/  FFMA.FTZ R25, R22, R15, -1 ;  /* 0xbf80000016197423 */ /* 0x000fe2000001000f */
[----:B------:R-:W-:-:S05]  /*0780*/  IADD3 R22, R20, -R21, RZ ;  /* 0x8000001514167210 */ /* 0x000fca0007ffe0ff */
[----:B------:R-:W-:Y:S01]  /*0790*/  FADD.FTZ R22, R22, R25 ;  /* 0x0000001916167221 */ /* 0x000fe20000010000 */
[----:B------:R-:W-:Y:S06]  /*07a0*/  @!P5 BRA `(.L_x_736) ;  /* 0x000000000014d947 */ /* 0x000fec0003800000 */
[----:B------:R-:W-:-:S13]  /*07b0*/  ISETP.GE.AND P5, PT, R14, -0x407fffff, PT ;  /* 0xbf8000010e00780c */ /* 0x000fda0003fa6270 */
[----:B------:R-:W-:-:S05]  /*07c0*/  @P5 MOV R19, 0x7f800000 ;  /* 0x7f80000000135802 */ /* 0x000fca0000000f00 */
[C---:B------:R-:W-:Y:S01]  /*07d0*/  @P5 FFMA.FTZ R23, R14.reuse, R19, +INF ;  /* 0x7f8000000e175423 */ /* 0x040fe20000010013 */
[----:B------:R-:W-:-:S04]  /*07e0*/  FSETP.NEU.FTZ.AND P5, PT, R14, RZ, PT ;  /* 0x000000ff0e00720b */ /* 0x000fc80003fbd000 */
[----:B------:R-:W-:-:S09]  /*07f0*/  FSEL R23, R23, -RZ, P5 ;  /* 0x800000ff17177208 */ /* 0x000fd20002800000 */
.L_x_736:
[----:B------:R-:W-:Y:S05]  /*0800*/  BSYNC B0 ;  /* 0x0000000000007941 */ /* 0x000fea0003800000 */
.L_x_735:
[----:B------:R-:W-:Y:S01]  /*0810*/  ISETP.GE.U32.AND P5, PT, R12, 0x7f800000, PT ;  /* 0x7f8000000c00780c */ /* 0x000fe20003fa6070 */
[----:B------:R0:W1:Y:S01]  /*0820*/  MUFU.RCP R27, R26 ;  /* 0x0000001a001b7308 */ /* 0x0000620000001000 */
[----:B------:R-:W-:Y:S01]  /*0830*/  I2FP.F32.S32 R17, R17 ;  /* 0x0000001100117245 */ /* 0x000fe20000201400 */
[----:B------:R-:W-:Y:S01]  /*0840*/  FADD.FTZ.RZ R14, R10, 1 ;  /* 0x3f8000000a0e7421 */ /* 0x000fe2000001c000 */
[----:B------:R-:W-:Y:S01]  /*0850*/  FFMA.FTZ R19, R22, -R13, 0.10546888411045074463 ;  /* 0x3dd8001216137423 */ /* 0x000fe2000001080d */
[----:B------:R-:W-:Y:S02]  /*0860*/  BSSY B0, `(.L_x_737) ;  /* 0x000000d000007945 */ /* 0x000fe40003800000 */
[----:B------:R-:W-:Y:S01]  /*0870*/  FMUL.FTZ R17, R17, 1.1920928955078125e-07 ;  /* 0x3400000011117820 */ /* 0x000fe20000410000 */
[----:B------:R-:W-:Y:S01]  /*0880*/  IADD3 R14, R14, -0x3f400000, RZ ;  /* 0xc0c000000e0e7810 */ /* 0x000fe20007ffe0ff */
[----:B------:R-:W-:Y:S02]  /*0890*/  FFMA.FTZ R29, R22, R19, -0.13229703903198242188 ;  /* 0xbe0778e0161d7423 */ /* 0x000fe40000010013 */
[----:B------:R-:W-:Y:S01]  /*08a0*/  FFMA.FTZ R19, R17, 0.69314718246459960938, R24 ;  /* 0x3f31721811137823 */ /* 0x000fe20000010018 */
[----:B------:R-:W-:Y:S01]  /*08b0*/  LOP3.LUT R25, R14, 0xff800000, RZ, 0xc0, !PT ;  /* 0xff8000000e197812 */ /* 0x000fe200078ec0ff */
[----:B------:R-:W-:Y:S01]  /*08c0*/  FFMA.FTZ R29, R22, R29, 0.14491446316242218018 ;  /* 0x3e146475161d7423 */ /* 0x000fe2000001001d */
[----:B0-----:R-:W-:Y:S06]  /*08d0*/  @!P5 BRA `(.L_x_738) ;  /* 0x000000000014d947 */ /* 0x001fec0003800000 */
[----:B------:R-:W-:-:S13]  /*08e0*/  ISETP.GE.AND P5, PT, R12, -0x407fffff, PT ;  /* 0xbf8000010c00780c */ /* 0x000fda0003fa6270 */
[----:B------:R-:W-:-:S05]  /*08f0*/  @P5 MOV R17, 0x7f800000 ;  /* 0x7f80000000115802 */ /* 0x000fca0000000f00 */
[C---:B------:R-:W-:Y:S01]  /*0900*/  @P5 FFMA.FTZ R19, R12.reuse, R17, +INF ;  /* 0x7f8000000c135423 */ /* 0x040fe20000010011 */
[----:B------:R-:W-:-:S04]  /*0910*/  FSETP.NEU.FTZ.AND P5, PT, R12, RZ, PT ;  /* 0x000000ff0c00720b */ /* 0x000fc80003fbd000 */
[----:B------:R-:W-:-:S09]  /*0920*/  FSEL R19, R19, -RZ, P5 ;  /* 0x800000ff13137208 */ /* 0x000fd20002800000 */
.L_x_738:
[----:B------:R-:W-:Y:S05]  /*0930*/  BSYNC B0 ;  /* 0x0000000000007941 */ /* 0x000fea0003800000 */
.L_x_737:
[----:B------:R-:W-:Y:S01]  /*0940*/  IADD3 R12, -R25, 0x40800000, RZ ;  /* 0x40800000190c7810 */ /* 0x000fe20007ffe1ff */
[----:B------:R-:W-:Y:S01]  /*0950*/  FFMA.FTZ R29, R22, R29, -0.16641564667224884033 ;  /* 0xbe2a68dd161d7423 */ /* 0x000fe2000001001d */
[----:B------:R-:W-:Y:S01]  /*0960*/  IADD3 R26, R10, -R25, RZ ;  /* 0x800000190a1a7210 */ /* 0x000fe20007ffe0ff */
[----:B------:R-:W-:Y:S01]  /*0970*/  FADD.FTZ.RZ R14, R5, 1 ;  /* 0x3f800000050e7421 */ /* 0x000fe2000001c000 */
[----:B------:R-:W-:Y:S01]  /*0980*/  FSETP.GT.FTZ.AND P5, PT, |R6|, 8388608, PT ;  /* 0x4b0000000600780b */ /* 0x000fe20003fb4200 */
[----:B------:R-:W-:Y:S01]  /*0990*/  FFMA.FTZ R17, R12, R15, -1 ;  /* 0xbf8000000c117423 */ /* 0x000fe2000001000f */
[----:B------:R-:W-:Y:S01]  /*09a0*/  FFMA.FTZ R29, R22, R29, 0.19988867640495300293 ;  /* 0x3e4caf9e161d7423 */ /* 0x000fe2000001001d */
[----:B-1----:R-:W-:Y:S01]  /*09b0*/  FMUL.FTZ R27, |R6|, R27 ;  /* 0x0000001b061b7220 */ /* 0x002fe20000410200 */
[----:B------:R-:W-:Y:S01]  /*09c0*/  IADD3 R14, R14, -0x3f400000, RZ ;  /* 0xc0c000000e0e7810 */ /* 0x000fe20007ffe0ff */
[----:B------:R-:W-:Y:S01]  /*09d0*/  FADD.FTZ R26, R26, R17 ;  /* 0x000000111a1a7221 */ /* 0x000fe20000010000 */
[----:B------:R-:W-:Y:S01]  /*09e0*/  FFMA.FTZ R29, R22, R29, -0.25000196695327758789 ;  /* 0xbe800042161d7423 */ /* 0x000fe2000001001d */
[----:B------:R-:W-:Y:S01]  /*09f0*/  FADD.FTZ R12, |R6|, -RZ ;  /* 0x800000ff060c7221 */ /* 0x000fe20000010200 */
[----:B------:R-:W-:Y:S01]  /*0a00*/  LOP3.LUT R14, R14, 0xff800000, RZ, 0xc0, !PT ;  /* 0xff8000000e0e7812 */ /* 0x000fe200078ec0ff */
[----:B------:R-:W-:Y:S01]  /*0a10*/  FFMA.FTZ R17, R26, -R13, 0.10546888411045074463 ;  /* 0x3dd800121a117423 */ /* 0x000fe2000001080d */
[----:B------:R-:W-:Y:S01]  /*0a20*/  FFMA.FTZ R29, R22, R29, 0.33333510160446166992 ;  /* 0x3eaaaae6161d7423 */ /* 0x000fe2000001001d */
[----:B------:R-:W-:Y:S01]  /*0a30*/  @P6 FADD.FTZ R23, R23, 0.69314718246459960938 ;  /* 0x3f31721817176421 */ /* 0x000fe20000010000 */
[----:B------:R-:W-:Y:S01]  /*0a40*/  IADD3 R28, R5, -R14, RZ ;  /* 0x8000000e051c7210 */ /* 0x000fe20007ffe0ff */
[----:B------:R-:W-:Y:S01]  /*0a50*/  FFMA.FTZ R17, R26, R17, -0.13229703903198242188 ;  /* 0xbe0778e01a117423 */ /* 0x000fe20000010011 */
[----:B------:R-:W-:Y:S01]  /*0a60*/  FFMA.FTZ R29, R22, R29, -0.5 ;  /* 0xbf000000161d7423 */ /* 0x000fe2000001001d */
[----:B------:R-:W-:Y:S01]  /*0a70*/  @!P5 FFMA.FTZ R12, |R6|, R27, |R6| ;  /* 0x0000001b060cd223 */ /* 0x000fe20000010606 */
[----:B------:R-:W-:Y:S01]  /*0a80*/  FSETP.GTU.FTZ.AND P6, PT, |R16|, +INF , PT ;  /* 0x7f8000001000780b */ /* 0x000fe20003fdc200 */
[----:B------:R-:W-:Y:S01]  /*0a90*/  FFMA.FTZ R17, R26, R17, 0.14491446316242218018 ;  /* 0x3e1464751a117423 */ /* 0x000fe20000010011 */
[----:B------:R-:W-:Y:S01]  /*0aa0*/  FMUL.FTZ R29, R22, R29 ;  /* 0x0000001d161d7220 */ /* 0x000fe20000410000 */
[----:B------:R-:W-:Y:S01]  /*0ab0*/  I2FP.F32.S32 R21, R21 ;  /* 0x0000001500157245 */ /* 0x000fe20000201400 */
[----:B------:R-:W-:Y:S01]  /*0ac0*/  BSSY B0, `(.L_x_739) ;  /* 0x0000027000007945 */ /* 0x000fe20003800000 */
[----:B------:R-:W-:Y:S01]  /*0ad0*/  FFMA.FTZ R17, R26, R17, -0.16641564667224884033 ;  /* 0xbe2a68dd1a117423 */ /* 0x000fe20000010011 */
[----:B------:R-:W-:Y:S01]  /*0ae0*/  FFMA.FTZ R24, R22, R29, R22 ;  /* 0x0000001d16187223 */ /* 0x000fe20000010016 */
[----:B------:R-:W-:Y:S01]  /*0af0*/  IADD3 R22, -R14, 0x40800000, RZ ;  /* 0x408000000e167810 */ /* 0x000fe20007ffe1ff */
[----:B------:R-:W-:Y:S01]  /*0b00*/  FMUL.FTZ R21, R21, 1.1920928955078125e-07 ;  /* 0x3400000015157820 */ /* 0x000fe20000410000 */
[----:B------:R-:W-:Y:S01]  /*0b10*/  FFMA.FTZ R17, R26, R17, 0.19988867640495300293 ;  /* 0x3e4caf9e1a117423 */ /* 0x000fe20000010011 */
[----:B------:R-:W-:-:S02]  /*0b20*/  PRMT R7, R7, 0x7632, R7 ;  /* 0x0000763207077816 */ /* 0x000fc40000000007 */
[----:B------:R-:W-:Y:S01]  /*0b30*/  FFMA.FTZ R27, R22, R15, -1 ;  /* 0xbf800000161b7423 */ /* 0x000fe2000001000f */
[----:B------:R-:W-:Y:S01]  /*0b40*/  FFMA.FTZ R17, R26, R17, -0.25000196695327758789 ;  /* 0xbe8000421a117423 */ /* 0x000fe20000010011 */
[----:B------:R-:W-:Y:S01]  /*0b50*/  FFMA.FTZ R21, R21, 0.69314718246459960938, R24 ;  /* 0x3f31721815157823 */ /* 0x000fe20000010018 */
[----:B------:R-:W-:Y:S01]  /*0b60*/  SHF.L.U32 R7, R7, 0x10, RZ ;  /* 0x0000001007077819 */ /* 0x000fe200000006ff */
[----:B------:R-:W-:Y:S01]  /*0b70*/  FADD.FTZ R28, R28, R27 ;  /* 0x0000001b1c1c7221 */ /* 0x000fe20000010000 */
[----:B------:R-:W-:-:S04]  /*0b80*/  FFMA.FTZ R17, R26, R17, 0.33333510160446166992 ;  /* 0x3eaaaae61a117423 */ /* 0x000fc80000010011 */
[----:B------:R-:W-:-:S04]  /*0b90*/  FFMA.FTZ R17, R26, R17, -0.5 ;  /* 0xbf0000001a117423 */ /* 0x000fc80000010011 */
[----:B------:R-:W-:-:S04]  /*0ba0*/  FMUL.FTZ R17, R26, R17 ;  /* 0x000000111a117220 */ /* 0x000fc80000410000 */
[----:B------:R-:W-:Y:S01]  /*0bb0*/  FFMA.FTZ R22, R26, R17, R26 ;  /* 0x000000111a167223 */ /* 0x000fe2000001001a */
[----:B------:R-:W-:Y:S01]  /*0bc0*/  FFMA.FTZ R17, R28, -R13, 0.10546888411045074463 ;  /* 0x3dd800121c117423 */ /* 0x000fe2000001080d */
[----:B------:R-:W-:-:S03]  /*0bd0*/  LOP3.LUT R26, R23, 0x80000000, R16, 0xb8, !PT ;  /* 0x80000000171a7812 */ /* 0x000fc600078eb810 */
        /* <DEDUP_REMOVED lines=9> */
[----:B------:R-:W-:Y:S01]  /*0c70*/  FSEL R17, R26, R23, !P6 ;  /* 0x000000171a117208 */ /* 0x000fe20007000000 */
[----:B------:R-:W-:Y:S01]  /*0c80*/  FADD.FTZ.RZ R23, R18, 1 ;  /* 0x3f80000012177421 */ /* 0x000fe2000001c000 */
[----:B------:R-:W-:-:S04]  /*0c90*/  ISETP.GE.U32.AND P6, PT, R20, 0x7f800000, PT ;  /* 0x7f8000001400780c */ /* 0x000fc80003fc6070 */
[----:B------:R-:W-:-:S04]  /*0ca0*/  IADD3 R23, R23, -0x3f400000, RZ ;  /* 0xc0c0000017177810 */ /* 0x000fc80007ffe0ff */
[----:B------:R-:W-:-:S04]  /*0cb0*/  LOP3.LUT R23, R23, 0xff800000, RZ, 0xc0, !PT ;  /* 0xff80000017177812 */ /* 0x000fc800078ec0ff */
[----:B------:R-:W-:Y:S01]  /*0cc0*/  IADD3 R26, -R23, 0x40800000, RZ ;  /* 0x40800000171a7810 */ /* 0x000fe20007ffe1ff */
[----:B------:R-:W-:Y:S06]  /*0cd0*/  @!P6 BRA `(.L_x_740) ;  /* 0x000000000014e947 */ /* 0x000fec0003800000 */
[----:B------:R-:W-:-:S13]  /*0ce0*/  ISETP.GE.AND P6, PT, R20, -0x407fffff, PT ;  /* 0xbf8000011400780c */ /* 0x000fda0003fc6270 */
[----:B------:R-:W-:-:S05]  /*0cf0*/  @P6 MOV R27, 0x7f800000 ;  /* 0x7f800000001b6802 */ /* 0x000fca0000000f00 */
[C---:B------:R-:W-:Y:S01]  /*0d00*/  @P6 FFMA.FTZ R21, R20.reuse, R27, +INF ;  /* 0x7f80000014156423 */ /* 0x040fe2000001001b */
[----:B------:R-:W-:-:S04]  /*0d10*/  FSETP.NEU.FTZ.AND P6, PT, R20, RZ, PT ;  /* 0x000000ff1400720b */ /* 0x000fc80003fdd000 */
[----:B------:R-:W-:-:S09]  /*0d20*/  FSEL R21, R21, -RZ, P6 ;  /* 0x800000ff15157208 */ /* 0x000fd20003000000 */
.L_x_740:
[----:B------:R-:W-:Y:S05]  /*0d30*/  BSYNC B0 ;  /* 0x0000000000007941 */ /* 0x000fea0003800000 */
.L_x_739:
[----:B------:R-:W-:Y:S01]  /*0d40*/  IADD3 R24, R18, -R23, RZ ;  /* 0x8000001712187210 */ /* 0x000fe20007ffe0ff */
[----:B------:R-:W-:Y:S01]  /*0d50*/  FFMA.FTZ R27, R26, R15, -1 ;  /* 0xbf8000001a1b7423 */ /* 0x000fe2000001000f */
[C---:B------:R-:W-:Y:S01]  /*0d60*/  FFMA.FTZ R26, R7.reuse, R7, 1 ;  /* 0x3f800000071a7423 */ /* 0x040fe20000010007 */
[----:B------:R-:W-:Y:S01]  /*0d70*/  I2FP.F32.S32 R25, R25 ;  /* 0x0000001900197245 */ /* 0x000fe20000201400 */
[----:B------:R-:W-:Y:S01]  /*0d80*/  BSSY B0, `(.L_x_741) ;  /* 0x0000032000007945 */ /* 0x000fe20003800000 */
[----:B------:R-:W-:Y:S01]  /*0d90*/  FADD.FTZ R24, R24, R27 ;  /* 0x0000001b18187221 */ /* 0x000fe20000010000 */
[----:B------:R-:W-:Y:S01]  /*0da0*/  FSETP.GT.FTZ.AND P6, PT, |R7|, 8388608, PT ;  /* 0x4b0000000700780b */ /* 0x000fe20003fd4200 */
[----:B------:R-:W0:Y:S01]  /*0db0*/  MUFU.RSQ R27, R26 ;  /* 0x0000001a001b7308 */ /* 0x000e220000001400 */
[----:B------:R-:W-:Y:S01]  /*0dc0*/  FMUL.FTZ R25, R25, 1.1920928955078125e-07 ;  /* 0x3400000019197820 */ /* 0x000fe20000410000 */
[----:B------:R-:W-:-:S03]  /*0dd0*/  I2FP.F32.S32 R23, R23 ;  /* 0x0000001700177245 */ /* 0x000fc60000201400 */
[----:B------:R-:W-:Y:S01]  /*0de0*/  FFMA.FTZ R22, R25, 0.69314718246459960938, R22 ;  /* 0x3f31721819167823 */ /* 0x000fe20000010016 */
[----:B------:R-:W-:Y:S01]  /*0df0*/  FADD.FTZ.RZ R25, R12, 1 ;  /* 0x3f8000000c197421 */ /* 0x000fe2000001c000 */
[----:B------:R-:W-:Y:S01]  /*0e00*/  FMUL.FTZ R23, R23, 1.1920928955078125e-07 ;  /* 0x3400000017177820 */ /* 0x000fe20000410000 */
[----:B0-----:R-:W-:Y:S01]  /*0e10*/  FFMA.FTZ R28, R26, R27, 1 ;  /* 0x3f8000001a1c7423 */ /* 0x001fe2000001001b */
[----:B------:R-:W-:-:S03]  /*0e20*/  FFMA.FTZ R27, R24, -R13, 0.10546888411045074463 ;  /* 0x3dd80012181b7423 */ /* 0x000fc6000001080d */
[----:B------:R-:W0:Y:S01]  /*0e30*/  MUFU.RCP R20, R28 ;  /* 0x0000001c00147308 */ /* 0x000e220000001000 */
[----:B------:R-:W-:-:S04]  /*0e40*/  FFMA.FTZ R27, R24, R27, -0.13229703903198242188 ;  /* 0xbe0778e0181b7423 */ /* 0x000fc8000001001b */
[----:B------:R-:W-:-:S04]  /*0e50*/  FFMA.FTZ R27, R24, R27, 0.14491446316242218018 ;  /* 0x3e146475181b7423 */ /* 0x000fc8000001001b */
[----:B------:R-:W-:-:S04]  /*0e60*/  FFMA.FTZ R27, R24, R27, -0.16641564667224884033 ;  /* 0xbe2a68dd181b7423 */ /* 0x000fc8000001001b */
[----:B------:R-:W-:-:S04]  /*0e70*/  FFMA.FTZ R27, R24, R27, 0.19988867640495300293 ;  /* 0x3e4caf9e181b7423 */ /* 0x000fc8000001001b */
[C---:B------:R-:W-:Y:S01]  /*0e80*/  FFMA.FTZ R27, R24.reuse, R27, -0.25000196695327758789 ;  /* 0xbe800042181b7423 */ /* 0x040fe2000001001b */
[C---:B0-----:R-:W-:Y:S01]  /*0e90*/  FMUL.FTZ R26, |R7|.reuse, R20 ;  /* 0x00000014071a7220 */ /* 0x041fe20000410200 */
[C---:B------:R-:W-:Y:S02]  /*0ea0*/  FADD.FTZ R20, |R7|.reuse, -RZ ;  /* 0x800000ff07147221 */ /* 0x040fe40000010200 */
[----:B------:R-:W-:Y:S01]  /*0eb0*/  FFMA.FTZ R27, R24, R27, 0.33333510160446166992 ;  /* 0x3eaaaae6181b7423 */ /* 0x000fe2000001001b */
[----:B------:R-:W-:-:S03]  /*0ec0*/  @!P6 FFMA.FTZ R20, |R7|, R26, |R7| ;  /* 0x0000001a0714e223 */ /* 0x000fc60000010607 */
[----:B------:R-:W-:-:S04]  /*0ed0*/  FFMA.FTZ R27, R24, R27, -0.5 ;  /* 0xbf000000181b7423 */ /* 0x000fc8000001001b */
[----:B------:R-:W-:-:S04]  /*0ee0*/  FMUL.FTZ R27, R24, R27 ;  /* 0x0000001b181b7220 */ /* 0x000fc80000410000 */
[----:B------:R-:W-:Y:S01]  /*0ef0*/  FFMA.FTZ R24, R24, R27, R24 ;  /* 0x0000001b18187223 */ /* 0x000fe20000010018 */
[----:B------:R-:W-:Y:S02]  /*0f00*/  MOV R27, R19 ;  /* 0x00000013001b7202 */ /* 0x000fe40000000f00 */
[----:B------:R-:W-:Y:S01]  /*0f10*/  IADD3 R19, R25, -0x3f400000, RZ ;  /* 0xc0c0000019137810 */ /* 0x000fe20007ffe0ff */
[----:B------:R-:W-:Y:S02]  /*0f20*/  FFMA.FTZ R24, R23, 0.69314718246459960938, R24 ;  /* 0x3f31721817187823 */ /* 0x000fe40000010018 */
[----:B------:R-:W-:Y:S01]  /*0f30*/  @P0 FADD.FTZ R27, R27, 0.69314718246459960938 ;  /* 0x3f3172181b1b0421 */ /* 0x000fe20000010000 */
[----:B------:R-:W-:Y:S02]  /*0f40*/  LOP3.LUT R19, R19, 0xff800000, RZ, 0xc0, !PT ;  /* 0xff80000013137812 */ /* 0x000fe400078ec0ff */
[----:B------:R-:W-:Y:S02]  /*0f50*/  FSETP.GTU.FTZ.AND P0, PT, |R3|, +INF , PT ;  /* 0x7f8000000300780b */ /* 0x000fe40003f1c200 */
[----:B------:R-:W-:-:S02]  /*0f60*/  IADD3 R26, -R19, 0x40800000, RZ ;  /* 0x40800000131a7810 */ /* 0x000fc40007ffe1ff */
[----:B------:R-:W-:-:S03]  /*0f70*/  LOP3.LUT R28, R27, 0x80000000, R3, 0xb8, !PT ;  /* 0x800000001b1c7812 */ /* 0x000fc600078eb803 */
[----:B------:R-:W-:Y:S01]  /*0f80*/  FFMA.FTZ R3, R26, R15, -1 ;  /* 0xbf8000001a037423 */ /* 0x000fe2000001000f */
[----:B------:R-:W-:Y:S02]  /*0f90*/  IADD3 R26, R12, -R19, RZ ;  /* 0x800000130c1a7210 */ /* 0x000fe40007ffe0ff */
[----:B------:R-:W-:Y:S02]  /*0fa0*/  FSEL R28, R28, R27, !P0 ;  /* 0x0000001b1c1c7208 */ /* 0x000fe40004000000 */
[----:B------:R-:W-:Y:S01]  /*0fb0*/  ISETP.GE.U32.AND P0, PT, R18, 0x7f800000, PT ;  /* 0x7f8000001200780c */ /* 0x000fe20003f06070 */
[----:B------:R-:W-:Y:S01]  /*0fc0*/  FADD.FTZ R26, R26, R3 ;  /* 0x000000031a1a7221 */ /* 0x000fe20000010000 */
[----:B------:R-:W-:-:S05]  /*0fd0*/  FADD.FTZ.RZ R3, R20, 1 ;  /* 0x3f80000014037421 */ /* 0x000fca000001c000 */
[----:B------:R-:W-:-:S04]  /*0fe0*/  IADD3 R3, R3, -0x3f400000, RZ ;  /* 0xc0c0000003037810 */ /* 0x000fc80007ffe0ff */
[----:B------:R-:W-:-:S04]  /*0ff0*/  LOP3.LUT R25, R3, 0xff800000, RZ, 0xc0, !PT ;  /* 0xff80000003197812 */ /* 0x000fc800078ec0ff */
        /* <DEDUP_REMOVED lines=10> */
.L_x_742:
[----:B------:R-:W-:Y:S05]  /*10a0*/  BSYNC B0 ;  /* 0x0000000000007941 */ /* 0x000fea0003800000 */
.L_x_741:
[-C--:B------:R-:W-:Y:S01]  /*10b0*/  FFMA.FTZ R3, R26, -R13.reuse, 0.10546888411045074463 ;  /* 0x3dd800121a037423 */ /* 0x080fe2000001080d */
[----:B------:R-:W-:Y:S01]  /*10c0*/  FFMA.FTZ R18, R15, -R13, 0.10546888411045074463 ;  /* 0x3dd800120f127423 */ /* 0x000fe2000001080d */
[----:B------:R-:W-:Y:S01]  /*10d0*/  @P1 FADD.FTZ R21, R21, 0.69314718246459960938 ;  /* 0x3f31721815151421 */ /* 0x000fe20000010000 */
[----:B------:R-:W-:Y:S01]  /*10e0*/  FSETP.GTU.FTZ.AND P0, PT, |R2|, +INF , PT ;  /* 0x7f8000000200780b */ /* 0x000fe20003f1c200 */
[----:B------:R-:W-:Y:S01]  /*10f0*/  FFMA.FTZ R3, R26, R3, -0.13229703903198242188 ;  /* 0xbe0778e01a037423 */ /* 0x000fe20000010003 */
[C---:B------:R-:W-:Y:S01]  /*1100*/  FFMA.FTZ R18, R15.reuse, R18, -0.13229703903198242188 ;  /* 0xbe0778e00f127423 */ /* 0x040fe20000010012 */
[----:B------:R-:W-:Y:S01]  /*1110*/  ISETP.GE.U32.AND P1, PT, R10, 0x7f800000, PT ;  /* 0x7f8000000a00780c */ /* 0x000fe20003f26070 */
[----:B------:R-:W-:Y:S01]  /*1120*/  @P4 FADD.FTZ R24, R24, 0.69314718246459960938 ;  /* 0x3f31721818184421 */ /* 0x000fe20000010000 */
[C---:B------:R-:W-:Y:S01]  /*1130*/  FFMA.FTZ R3, R26.reuse, R3, 0.14491446316242218018 ;  /* 0x3e1464751a037423 */ /* 0x040fe20000010003 */
[----:B------:R-:W-:Y:S01]  /*1140*/  FFMA.FTZ R18, R15, R18, 0.14491446316242218018 ;  /* 0x3e1464750f127423 */ /* 0x000fe20000010012 */
[----:B------:R-:W-:Y:S01]  /*1150*/  LOP3.LUT R2, R21, 0x80000000, R2, 0xb8, !PT ;  /* 0x8000000015027812 */ /* 0x000fe200078eb802 */
[----:B------:R-:W-:Y:S01]  /*1160*/  BSSY B0, `(.L_x_743) ;  /* 0x0000019000007945 */ /* 0x000fe20003800000 */
[----:B------:R-:W-:Y:S01]  /*1170*/  FFMA.FTZ R3, R26, R3, -0.16641564667224884033 ;  /* 0xbe2a68dd1a037423 */ /* 0x000fe20000010003 */
[----:B------:R-:W-:Y:S01]  /*1180*/  FFMA.FTZ R18, R15, R18, -0.16641564667224884033 ;  /* 0xbe2a68dd0f127423 */ /* 0x000fe20000010012 */
[----:B------:R-:W-:-:S02]  /*1190*/  FSEL R13, R2, R21, !P0 ;  /* 0x00000015020d7208 */ /* 0x000fc40004000000 */
[C---:B------:R-:W-:Y:S01]  /*11a0*/  FFMA.FTZ R3, R26.reuse, R3, 0.19988867640495300293 ;  /* 0x3e4caf9e1a037423 */ /* 0x040fe20000010003 */
[----:B------:R-:W-:Y:S01]  /*11b0*/  FFMA.FTZ R18, R15, R18, 0.19988867640495300293 ;  /* 0x3e4caf9e0f127423 */ /* 0x000fe20000010012 */
[----:B------:R-:W-:Y:S02]  /*11c0*/  FSETP.GTU.FTZ.AND P0, PT, |R11|, +INF , PT ;  /* 0x7f8000000b00780b */ /* 0x000fe40003f1c200 */
[----:B------:R-:W-:Y:S01]  /*11d0*/  FFMA.FTZ R3, R26, R3, -0.25000196695327758789 ;  /* 0xbe8000421a037423 */ /* 0x000fe20000010003 */
[C---:B------:R-:W-:Y:S01]  /*11e0*/  FFMA.FTZ R18, R15.reuse, R18, -0.25000196695327758789 ;  /* 0xbe8000420f127423 */ /* 0x040fe20000010012 */
[----:B------:R-:W-:Y:S02]  /*11f0*/  LOP3.LUT R11, R24, 0x80000000, R11, 0xb8, !PT ;  /* 0x80000000180b7812 */ /* 0x000fe400078eb80b */
[C---:B------:R-:W-:Y:S01]  /*1200*/  FFMA.FTZ R21, R26.reuse, R3, 0.33333510160446166992 ;  /* 0x3eaaaae61a157423 */ /* 0x040fe20000010003 */
[C---:B------:R-:W-:Y:S01]  /*1210*/  FFMA.FTZ R18, R15.reuse, R18, 0.33333510160446166992 ;  /* 0x3eaaaae60f127423 */ /* 0x040fe20000010012 */
[----:B------:R-:W0:Y:S02]  /*1220*/  LDC.64 R2, c[0x0][0x218] ;  /* 0x00008600ff027b82 */ /* 0x000e240000000a00 */
[----:B------:R-:W-:Y:S01]  /*1230*/  FFMA.FTZ R21, R26, R21, -0.5 ;  /* 0xbf0000001a157423 */ /* 0x000fe20000010015 */
[----:B------:R-:W-:-:S03]  /*1240*/  FFMA.FTZ R18, R15, R18, -0.5 ;  /* 0xbf0000000f127423 */ /* 0x000fc60000010012 */
[----:B------:R-:W-:Y:S01]  /*1250*/  FMUL.FTZ R21, R26, R21 ;  /* 0x000000151a157220 */ /* 0x000fe20000410000 */
[----:B------:R-:W-:-:S03]  /*1260*/  FMUL.FTZ R18, R15, R18 ;  /* 0x000000120f127220 */ /* 0x000fc60000410000 */
[----:B------:R-:W-:Y:S01]  /*1270*/  FFMA.FTZ R26, R26, R21, R26 ;  /* 0x000000151a1a7223 */ /* 0x000fe2000001001a */
[----:B------:R-:W-:Y:S01]  /*1280*/  FFMA.FTZ R15, R15, R18, R15 ;  /* 0x000000120f0f7223 */ /* 0x000fe2000001000f */
[----:B------:R-:W-:Y:S06]  /*1290*/  @!P1 BRA `(.L_x_744) ;  /* 0x0000000000149947 */ /* 0x000fec0003800000 */
[----:B------:R-:W-:-:S13]  /*12a0*/  ISETP.GE.AND P1, PT, R10, -0x407fffff, PT ;  /* 0xbf8000010a00780c */ /* 0x000fda0003f26270 */
[----:B------:R-:W-:-:S05]  /*12b0*/  @P1 MOV R21, 0x7f800000 ;  /* 0x7f80000000151802 */ /* 0x000fca0000000f00 */
[C---:B------:R-:W-:Y:S01]  /*12c0*/  @P1 FFMA.FTZ R22, R10.reuse, R21, +INF ;  /* 0x7f8000000a161423 */ /* 0x040fe20000010015 */
[----:B------:R-:W-:-:S04]  /*12d0*/  FSETP.NEU.FTZ.AND P1, PT, R10, RZ, PT ;  /* 0x000000ff0a00720b */ /* 0x000fc80003f3d000 */
[----:B------:R-:W-:-:S09]  /*12e0*/  FSEL R22, R22, -RZ, P1 ;  /* 0x800000ff16167208 */ /* 0x000fd20000800000 */
.L_x_744:
[----:B------:R-:W-:Y:S05]  /*12f0*/  BSYNC B0 ;  /* 0x0000000000007941 */ /* 0x000fea0003800000 */
.L_x_743:
[----:B------:R-:W-:Y:S01]  /*1300*/  ISETP.GE.U32.AND P4, PT, R12, 0x7f800000, PT ;  /* 0x7f8000000c00780c */ /* 0x000fe20003f86070 */
[----:B------:R-:W-:Y:S01]  /*1310*/  BSSY B0, `(.L_x_745) ;  /* 0x0000013000007945 */ /* 0x000fe20003800000 */
[----:B------:R-:W-:Y:S02]  /*1320*/  I2FP.F32.S32 R14, R14 ;  /* 0x0000000e000e7245 */ /* 0x000fe40000201400 */
[----:B------:R-:W-:Y:S02]  /*1330*/  I2FP.F32.S32 R25, R25 ;  /* 0x0000001900197245 */ /* 0x000fe40000201400 */
[----:B------:R-:W-:Y:S02]  /*1340*/  I2FP.F32.S32 R19, R19 ;  /* 0x0000001300137245 */ /* 0x000fe40000201400 */
[----:B------:R-:W-:Y:S01]  /*1350*/  FSEL R10, R11, R24, !P0 ;  /* 0x000000180b0a7208 */ /* 0x000fe20004000000 */
[----:B------:R-:W-:Y:S01]  /*1360*/  FMUL.FTZ R11, R14, 1.1920928955078125e-07 ;  /* 0x340000000e0b7820 */ /* 0x000fe20000410000 */
[----:B------:R-:W-:Y:S01]  /*1370*/  FMUL.FTZ R14, R25, 1.1920928955078125e-07 ;  /* 0x34000000190e7820 */ /* 0x000fe20000410000 */
[----:B------:R-:W-:Y:S01]  /*1380*/  FMUL.FTZ R19, R19, 1.1920928955078125e-07 ;  /* 0x3400000013137820 */ /* 0x000fe20000410000 */
[----:B------:R-:W-:Y:S01]  /*1390*/  ISETP.GE.U32.AND P0, PT, R5, 0x7f800000, PT ;  /* 0x7f8000000500780c */ /* 0x000fe20003f06070 */
[----:B------:R-:W-:Y:S01]  /*13a0*/  FFMA.FTZ R16, R11, 0.69314718246459960938, R16 ;  /* 0x3f3172180b107823 */ /* 0x000fe20000010010 */
[----:B------:R-:W-:Y:S01]  /*13b0*/  ISETP.GE.U32.AND P1, PT, R20, 0x7f800000, PT ;  /* 0x7f8000001400780c */ /* 0x000fe20003f26070 */
[----:B------:R-:W-:Y:S01]  /*13c0*/  FFMA.FTZ R14, R14, 0.69314718246459960938, R15 ;  /* 0x3f3172180e0e7823 */ /* 0x000fe2000001000f */
[----:B------:R-:W-:Y:S01]  /*13d0*/  FFMA.FTZ R19, R19, 0.69314718246459960938, R26 ;  /* 0x3f31721813137823 */ /* 0x000fe2000001001a */
[----:B------:R-:W-:Y:S10]  /*13e0*/  @!P4 BRA `(.L_x_746) ;  /* 0x000000000014c947 */ /* 0x000ff40003800000 */
[----:B------:R-:W-:-:S13]  /*13f0*/  ISETP.GE.AND P4, PT, R12, -0x407fffff, PT ;  /* 0xbf8000010c00780c */ /* 0x000fda0003f86270 */
[----:B------:R-:W-:-:S05]  /*1400*/  @P4 MOV R11, 0x7f800000 ;  /* 0x7f800000000b4802 */ /* 0x000fca0000000f00 */
[C---:B------:R-:W-:Y:S01]  /*1410*/  @P4 FFMA.FTZ R19, R12.reuse, R11, +INF ;  /* 0x7f8000000c134423 */ /* 0x040fe2000001000b */
[----:B------:R-:W-:-:S04]  /*1420*/  FSETP.NEU.FTZ.AND P4, PT, R12, RZ, PT ;  /* 0x000000ff0c00720b */ /* 0x000fc80003f9d000 */
[----:B------:R-:W-:-:S09]  /*1430*/  FSEL R19, R19, -RZ, P4 ;  /* 0x800000ff13137208 */ /* 0x000fd20002000000 */
.L_x_746:
[----:B------:R-:W-:Y:S05]  /*1440*/  BSYNC B0 ;  /* 0x0000000000007941 */ /* 0x000fea0003800000 */
.L_x_745:
[----:B------:R-:W-:Y:S04]  /*1450*/  BSSY B0, `(.L_x_747) ;  /* 0x0000007000007945 */ /* 0x000fe80003800000 */
[----:B------:R-:W-:Y:S05]  /*1460*/  @!P0 BRA `(.L_x_748) ;  /* 0x0000000000148947 */ /* 0x000fea0003800000 */
[C---:B------:R-:W-:Y:S02]  /*1470*/  ISETP.GE.AND P0, PT, R5.reuse, -0x407fffff, PT ;  /* 0xbf8000010500780c */ /* 0x040fe40003f06270 */
[----:B------:R-:W-:-:S11]  /*1480*/  FSETP.NEU.FTZ.AND P4, PT, R5, RZ, PT ;  /* 0x000000ff0500720b */ /* 0x000fd60003f9d000 */
[----:B------:R-:W-:-:S05]  /*1490*/  @P0 MOV R12, 0x7f800000 ;  /* 0x7f800000000c0802 */ /* 0x000fca0000000f00 */
[----:B------:R-:W-:-:S05]  /*14a0*/  @P0 FFMA.FTZ R16, R5, R12, +INF ;  /* 0x7f80000005100423 */ /* 0x000fca000001000c */
[----:B------:R-:W-:-:S07]  /*14b0*/  FSEL R16, R16, -RZ, P4 ;  /* 0x800000ff10107208 */ /* 0x000fce0002000000 */
.L_x_748:
[----:B------:R-:W-:Y:S05]  /*14c0*/  BSYNC B0 ;  /* 0x0000000000007941 */ /* 0x000fea0003800000 */
.L_x_747:
[----:B------:R-:W-:Y:S04]  /*14d0*/  BSSY B0, `(.L_x_749) ;  /* 0x0000007000007945 */ /* 0x000fe80003800000 */
[----:B------:R-:W-:Y:S05]  /*14e0*/  @!P1 BRA `(.L_x_750) ;  /* 0x0000000000149947 */ /* 0x000fea0003800000 */
[C---:B------:R-:W-:Y:S02]  /*14f0*/  ISETP.GE.AND P0, PT, R20.reuse, -0x407fffff, PT ;  /* 0xbf8000011400780c */ /* 0x040fe40003f06270 */
[----:B------:R-:W-:-:S11]  /*1500*/  FSETP.NEU.FTZ.AND P1, PT, R20, RZ, PT ;  /* 0x000000ff1400720b */ /* 0x000fd60003f3d000 */
[----:B------:R-:W-:-:S05]  /*1510*/  @P0 MOV R5, 0x7f800000 ;  /* 0x7f80000000050802 */ /* 0x000fca0000000f00 */
[----:B------:R-:W-:-:S05]  /*1520*/  @P0 FFMA.FTZ R14, R20, R5, +INF ;  /* 0x7f800000140e0423 */ /* 0x000fca0000010005 */
[----:B------:R-:W-:-:S07]  /*1530*/  FSEL R14, R14, -RZ, P1 ;  /* 0x800000ff0e0e7208 */ /* 0x000fce0000800000 */
.L_x_750:
[----:B------:R-:W-:Y:S05]  /*1540*/  BSYNC B0 ;  /* 0x0000000000007941 */ /* 0x000fea0003800000 */
.L_x_749:
        /* <DEDUP_REMOVED lines=21> */
[----:B------:R-:W-:-:S05]  /*16a0*/  F2FP.BF16.F32.PACK_AB R15, R7, R4 ;  /* 0x00000004070f723e */ /* 0x000fca00000010ff */
[----:B------:R-:W-:Y:S01]  /*16b0*/  STG.E.128 desc[UR4][R2.64], R12 ;  /* 0x0000000c02007986 */ /* 0x000fe2000c101d04 */
[----:B------:R-:W-:Y:S05]  /*16c0*/  EXIT ;  /* 0x000000000000794d */ /* 0x000fea0003800000 */
.L_x_734:
        /* <DEDUP_REMOVED lines=98> */
.L_x_754:
[----:B------:R-:W-:Y:S05]  /*1cf0*/  BSYNC B1 ;  /* 0x0000000000017941 */ /* 0x000fea0003800000 */
.L_x_753:
[----:B------:R-:W-:Y:S01]  /*1d00*/  @P2 FADD.FTZ R4, R4, 0.69314718246459960938 ;  /* 0x3f31721804042421 */ /* 0x000fe20000010000 */
[----:B------:R-:W-:-:S04]  /*1d10*/  FSETP.GTU.FTZ.AND P0, PT, |R20|, +INF , PT ;  /* 0x7f8000001400780b */ /* 0x000fc80003f1c200 */
[----:B------:R-:W-:-:S04]  /*1d20*/  LOP3.LUT R20, R4, 0x80000000, R20, 0xb8, !PT ;  /* 0x8000000004147812 */ /* 0x000fc800078eb814 */
[----:B------:R-:W-:-:S04]  /*1d30*/  FSEL R3, R20, R4, !P0 ;  /* 0x0000000414037208 */ /* 0x000fc80004000000 */
[----:B------:R-:W-:-:S07]  /*1d40*/  F2FP.BF16.F32.PACK_AB R3, RZ, R3 ;  /* 0x00000003ff03723e */ /* 0x000fce00000010ff */
.L_x_752:
[----:B------:R-:W-:Y:S05]  /*1d50*/  BSYNC B0 ;  /* 0x0000000000007941 */ /* 0x000fea0003800000 */
.L_x_751:
        /* <DEDUP_REMOVED lines=43> */
.L_x_758:
[----:B------:R-:W-:Y:S05]  /*2010*/  BSYNC B1 ;  /* 0x0000000000017941 */ /* 0x000fea0003800000 */
.L_x_757:
[----:B------:R-:W-:Y:S01]  /*2020*/  @P2 FADD.FTZ R6, R6, 0.69314718246459960938 ;  /* 0x3f31721806062421 */ /* 0x000fe20000010000 */
[----:B------:R-:W-:-:S04]  /*2030*/  FSETP.GTU.FTZ.AND P0, PT, |R16|, +INF , PT ;  /* 0x7f8000001000780b */ /* 0x000fc80003f1c200 */
[----:B------:R-:W-:-:S04]  /*2040*/  LOP3.LUT R16, R6, 0x80000000, R16, 0xb8, !PT ;  /* 0x8000000006107812 */ /* 0x000fc800078eb810 */
[----:B------:R-:W-:-:S04]  /*2050*/  FSEL R4, R16, R6, !P0 ;  /* 0x0000000610047208 */ /* 0x000fc80004000000 */
[----:B------:R-:W-:-:S07]  /*2060*/  F2FP.BF16.F32.PACK_AB R4, RZ, R4 ;  /* 0x00000004ff04723e */ /* 0x000fce00000010ff */
.L_x_756:
[----:B------:R-:W-:Y:S05]  /*2070*/  BSYNC B0 ;  /* 0x0000000000007941 */ /* 0x000fea0003800000 */
.L_x_755:
        /* <DEDUP_REMOVED lines=43> */
.L_x_762:
[----:B------:R-:W-:Y:S05]  /*2330*/  BSYNC B1 ;  /* 0x0000000000017941 */ /* 0x000fea0003800000 */
.L_x_761:
[----:B------:R-:W-:Y:S01]  /*2340*/  @P2 FADD.FTZ R7, R7, 0.69314718246459960938 ;  /* 0x3f31721807072421 */ /* 0x000fe20000010000 */
[----:B------:R-:W-:-:S04]  /*2350*/  FSETP.GTU.FTZ.AND P0, PT, |R22|, +INF , PT ;  /* 0x7f8000001600780b */ /* 0x000fc80003f1c200 */
[----:B------:R-:W-:-:S04]  /*2360*/  LOP3.LUT R22, R7, 0x80000000, R22, 0xb8, !PT ;  /* 0x8000000007167812 */ /* 0x000fc800078eb816 */
[----:B------:R-:W-:-:S04]  /*2370*/  FSEL R5, R22, R7, !P0 ;  /* 0x0000000716057208 */ /* 0x000fc80004000000 */
[----:B------:R-:W-:-:S07]  /*2380*/  F2FP.BF16.F32.PACK_AB R5, RZ, R5 ;  /* 0x00000005ff05723e */ /* 0x000fce00000010ff */
.L_x_760:
[----:B------:R-:W-:Y:S05]  /*2390*/  BSYNC B0 ;  /* 0x0000000000007941 */ /* 0x000fea0003800000 */
.L_x_759:
        /* <DEDUP_REMOVED lines=43> */
.L_x_766:
[----:B------:R-:W-:Y:S05]  /*2650*/  BSYNC B1 ;  /* 0x0000000000017941 */ /* 0x000fea0003800000 */
.L_x_765:
[----:B------:R-:W-:Y:S01]  /*2660*/  @P2 FADD.FTZ R8, R8, 0.69314718246459960938 ;  /* 0x3f31721808082421 */ /* 0x000fe20000010000 */
[----:B------:R-:W-:-:S04]  /*2670*/  FSETP.GTU.FTZ.AND P0, PT, |R23|, +INF , PT ;  /* 0x7f8000001700780b */ /* 0x000fc80003f1c200 */
[----:B------:R-:W-:-:S04]  /*2680*/  LOP3.LUT R23, R8, 0x80000000, R23, 0xb8, !PT ;  /* 0x8000000008177812 */ /* 0x000fc800078eb817 */
[----:B------:R-:W-:-:S04]  /*2690*/  FSEL R6, R23, R8, !P0 ;  /* 0x0000000817067208 */ /* 0x000fc80004000000 */
[----:B------:R-:W-:-:S07]  /*26a0*/  F2FP.BF16.F32.PACK_AB R6, RZ, R6 ;  /* 0x00000006ff06723e */ /* 0x000fce00000010ff */
.L_x_764:
[----:B------:R-:W-:Y:S05]  /*26b0*/  BSYNC B0 ;  /* 0x0000000000007941 */ /* 0x000fea0003800000 */
.L_x_763:
        /* <DEDUP_REMOVED lines=43> */
.L_x_770:
[----:B------:R-:W-:Y:S05]  /*2970*/  BSYNC B1 ;  /* 0x0000000000017941 */ /* 0x000fea0003800000 */
.L_x_769:
[----:B------:R-:W-:Y:S01]  /*2980*/  @P2 FADD.FTZ R9, R9, 0.69314718246459960938 ;  /* 0x3f31721809092421 */ /* 0x000fe20000010000 */
[----:B------:R-:W-:-:S04]  /*2990*/  FSETP.GTU.FTZ.AND P0, PT, |R21|, +INF , PT ;  /* 0x7f8000001500780b */ /* 0x000fc80003f1c200 */
[----:B------:R-:W-:-:S04]  /*29a0*/  LOP3.LUT R21, R9, 0x80000000, R21, 0xb8, !PT ;  /* 0x8000000009157812 */ /* 0x000fc800078eb815 */
[----:B------:R-:W-:-:S04]  /*29b0*/  FSEL R7, R21, R9, !P0 ;  /* 0x0000000915077208 */ /* 0x000fc80004000000 */
[----:B------:R-:W-:-:S07]  /*29c0*/  F2FP.BF16.F32.PACK_AB R7, RZ, R7 ;  /* 0x00000007ff07723e */ /* 0x000fce00000010ff */
.L_x_768:
[----:B------:R-:W-:Y:S05]  /*29d0*/  BSYNC B0 ;  /* 0x0000000000007941 */ /* 0x000fea0003800000 */
.L_x_767:
        /* <DEDUP_REMOVED lines=43> */
.L_x_774:
[----:B------:R-:W-:Y:S05]  /*2c90*/  BSYNC B1 ;  /* 0x0000000000017941 */ /* 0x000fea0003800000 */
.L_x_773:
[----:B------:R-:W-:Y:S01]  /*2ca0*/  @P2 FADD.FTZ R10, R10, 0.69314718246459960938 ;  /* 0x3f3172180a0a2421 */ /* 0x000fe20000010000 */
[----:B------:R-:W-:-:S04]  /*2cb0*/  FSETP.GTU.FTZ.AND P0, PT, |R19|, +INF , PT ;  /* 0x7f8000001300780b */ /* 0x000fc80003f1c200 */
[----:B------:R-:W-:-:S04]  /*2cc0*/  LOP3.LUT R19, R10, 0x80000000, R19, 0xb8, !PT ;  /* 0x800000000a137812 */ /* 0x000fc800078eb813 */
[----:B------:R-:W-:-:S04]  /*2cd0*/  FSEL R8, R19, R10, !P0 ;  /* 0x0000000a13087208 */ /* 0x000fc80004000000 */
[----:B------:R-:W-:-:S07]  /*2ce0*/  F2FP.BF16.F32.PACK_AB R8, RZ, R8 ;  /* 0x00000008ff08723e */ /* 0x000fce00000010ff */
.L_x_772:
[----:B------:R-:W-:Y:S05]  /*2cf0*/  BSYNC B0 ;  /* 0x0000000000007941 */ /* 0x000fea0003800000 */
.L_x_771:
        /* <DEDUP_REMOVED lines=43> */
.L_x_778:
[----:B------:R-:W-:Y:S05]  /*2fb0*/  BSYNC B1 ;  /* 0x0000000000017941 */ /* 0x000fea0003800000 */
.L_x_777:
[----:B------:R-:W-:Y:S01]  /*2fc0*/  @P2 FADD.FTZ R11, R11, 0.69314718246459960938 ;  /* 0x3f3172180b0b2421 */ /* 0x000fe20000010000 */
[----:B------:R-:W-:-:S04]  /*2fd0*/  FSETP.GTU.FTZ.AND P0, PT, |R13|, +INF , PT ;  /* 0x7f8000000d00780b */ /* 0x000fc80003f1c200 */
[----:B------:R-:W-:-:S04]  /*2fe0*/  LOP3.LUT R13, R11, 0x80000000, R13, 0xb8, !PT ;  /* 0x800000000b0d7812 */ /* 0x000fc800078eb80d */
[----:B------:R-:W-:-:S04]  /*2ff0*/  FSEL R9, R13, R11, !P0 ;  /* 0x0000000b0d097208 */ /* 0x000fc80004000000 */
[----:B------:R-:W-:-:S07]  /*3000*/  F2FP.BF16.F32.PACK_AB R9, RZ, R9 ;  /* 0x00000009ff09723e */ /* 0x000fce00000010ff */
.L_x_776:
[----:B------:R-:W-:Y:S05]  /*3010*/  BSYNC B0 ;  /* 0x0000000000007941 */ /* 0x000fea0003800000 */
.L_x_775:
        /* <DEDUP_REMOVED lines=43> */
.L_x_782:
[----:B------:R-:W-:Y:S05]  /*32d0*/  BSYNC B1 ;  /* 0x0000000000017941 */ /* 0x000fea0003800000 */
.L_x_781:
[----:B------:R-:W-:Y:S01]  /*32e0*/  @P2 FADD.FTZ R14, R14, 0.69314718246459960938 ;  /* 0x3f3172180e0e2421 */ /* 0x000fe20000010000 */
[----:B------:R-:W-:-:S04]  /*32f0*/  FSETP.GTU.FTZ.AND P0, PT, |R12|, +INF , PT ;  /* 0x7f8000000c00780b */ /* 0x000fc80003f1c200 */
[----:B------:R-:W-:-:S04]  /*3300*/  LOP3.LUT R12, R14, 0x80000000, R12, 0xb8, !PT ;  /* 0x800000000e0c7812 */ /* 0x000fc800078eb80c */
[----:B------:R-:W-:-:S04]  /*3310*/  FSEL R10, R12, R14, !P0 ;  /* 0x0000000e0c0a7208 */ /* 0x000fc80004000000 */
[----:B------:R-:W-:-:S07]  /*3320*/  F2FP.BF16.F32.PACK_AB R10, RZ, R10 ;  /* 0x0000000aff0a723e */ /* 0x000fce00000010ff */
.L_x_780:
[----:B------:R-:W-:Y:S05]  /*3330*/  BSYNC B0 ;  /* 0x0000000000007941 */ /* 0x000fea0003800000 */
.L_x_779:
        /* <DEDUP_REMOVED lines=16> */
.L_x_785:
[----:B------:R-:W-:-:S13]  /*3440*/  ISETP.GE.AND P0, PT, R18, R17, PT ;  /* 0x000000111200720c */ /* 0x000fda0003f06270 */
[----:B------:R-:W-:Y:S05]  /*3450*/  @P0 BRA `(.L_x_787) ;  /* 0x0000000000300947 */ /* 0x000fea0003800000 */
[----:B0-----:R-:W0:Y:S01]  /*3460*/  LDC.64 R2, c[0x0][0x218] ;  /* 0x00008600ff027b82 */ /* 0x001e220000000a00 */
[----:B------:R-:W-:Y:S02]  /*3470*/  IADD3 R11, R0, R18, RZ ;  /* 0x00000012000b7210 */ /* 0x000fe40007ffe0ff */
[----:B------:R-:W-:-:S03]  /*3480*/  IADD3 R18, R18, 0x80, RZ ;  /* 0x0000008012127810 */ /* 0x000fc60007ffe0ff */
[----:B0-----:R-:W-:-:S05]  /*3490*/  IMAD.WIDE.U32 R2, R11, 0x2, R2 ;  /* 0x000000020b027825 */ /* 0x001fca00078e0002 */
[----:B------:R1:W-:Y:S02]  /*34a0*/  STG.E.U16 desc[UR4][R2.64], R5 ;  /* 0x0000000502007986 */ /* 0x0003e4000c101504 */
.L_x_786:
[----:B------:R-:W-:-:S13]  /*34b0*/  ISETP.GE.AND P0, PT, R18, R17, PT ;  /* 0x000000111200720c */ /* 0x000fda0003f06270 */
[----:B------:R-:W-:Y:S05]  /*34c0*/  @P0 BRA `(.L_x_788) ;  /* 0x0000000000300947 */ /* 0x000fea0003800000 */
[----:B01----:R-:W0:Y:S01]  /*34d0*/  LDC.64 R2, c[0x0][0x218] ;  /* 0x00008600ff027b82 */ /* 0x003e220000000a00 */
[----:B------:R-:W-:Y:S02]  /*34e0*/  IADD3 R5, R0, R18, RZ ;  /* 0x0000001200057210 */ /* 0x000fe40007ffe0ff */
[----:B------:R-:W-:-:S03]  /*34f0*/  IADD3 R18, R18, 0x80, RZ ;  /* 0x0000008012127810 */ /* 0x000fc60007ffe0ff */
[----:B0-----:R-:W-:-:S05]  /*3500*/  IMAD.WIDE.U32 R2, R5, 0x2, R2 ;  /* 0x0000000205027825 */ /* 0x001fca00078e0002 */
[----:B------:R1:W-:Y:S02]  /*3510*/  STG.E.U16 desc[UR4][R2.64], R6 ;  /* 0x0000000602007986 */ /* 0x0003e4000c101504 */
.L_x_787:
[----:B------:R-:W-:-:S13]  /*3520*/  ISETP.GE.AND P0, PT, R18, R17, PT ;  /* 0x000000111200720c */ /* 0x000fda0003f06270 */
[----:B------:R-:W-:Y:S05]  /*3530*/  @P0 BRA `(.L_x_789) ;  /* 0x0000000000340947 */ /* 0x000fea0003800000 */
[----:B01----:R-:W0:Y:S01]  /*3540*/  LDC.64 R2, c[0x0][0x218] ;  /* 0x00008600ff027b82 */ /* 0x003e220000000a00 */
[----:B------:R-:W-:Y:S02]  /*3550*/  IADD3 R5, R0, R18, RZ ;  /* 0x0000001200057210 */ /* 0x000fe40007ffe0ff */
[----:B------:R-:W-:-:S03]  /*3560*/  IADD3 R18, R18, 0x80, RZ ;  /* 0x0000008012127810 */ /* 0x000fc60007ffe0ff */
[----:B0-----:R-:W-:-:S05]  /*3570*/  IMAD.WIDE.U32 R2, R5, 0x2, R2 ;  /* 0x0000000205027825 */ /* 0x001fca00078e0002 */
[----:B------:R2:W-:Y:S02]  /*3580*/  STG.E.U16 desc[UR4][R2.64], R7 ;  /* 0x0000000702007986 */ /* 0x0005e4000c101504 */
.L_x_788:
        /* <DEDUP_REMOVED lines=8> */
.L_x_789:
[----:B------:R-:W-:Y:S05]  /*3610*/  BSYNC B1 ;  /* 0x0000000000017941 */ /* 0x000fea0003800000 */
.L_x_784:
[----:B------:R-:W-:-:S13]  /*3620*/  ISETP.GE.AND P0, PT, R18, R17, PT ;  /* 0x000000111200720c */ /* 0x000fda0003f06270 */
[----:B012---:R-:W0:Y:S01]  /*3630*/  @!P0 LDC.64 R2, c[0x0][0x218] ;  /* 0x00008600ff028b82 */ /* 0x007e220000000a00 */
[----:B------:R-:W-:Y:S02]  /*3640*/  @!P0 IADD3 R5, R0, R18, RZ ;  /* 0x0000001200058210 */ /* 0x000fe40007ffe0ff */
[----:B------:R-:W-:-:S03]  /*3650*/  @!P0 IADD3 R18, R18, 0x80, RZ ;  /* 0x0000008012128810 */ /* 0x000fc60007ffe0ff */
[----:B0-----:R-:W-:-:S05]  /*3660*/  @!P0 IMAD.WIDE.U32 R2, R5, 0x2, R2 ;  /* 0x0000000205028825 */ /* 0x001fca00078e0002 */
[----:B------:R3:W-:Y:S02]  /*3670*/  @!P0 STG.E.U16 desc[UR4][R2.64], R9 ;  /* 0x0000000902008986 */ /* 0x0007e4000c101504 */
.L_x_790:
[----:B------:R-:W-:Y:S05]  /*3680*/  BSYNC B0 ;  /* 0x0000000000007941 */ /* 0x000fea0003800000 */
.L_x_783:
        /* <DEDUP_REMOVED lines=8> */
.L_x_791:
        /* <DEDUP_REMOVED lines=15> */
.L_x_21457:


//--------------------- .text._ZN2at6native18elementwise_kernelILi128ELi4EZNS0_15gpu_kernel_implIZZZNS0_17asinh_kernel_cudaERNS_18TensorIteratorBaseEENKUlvE0_clEvENKUlvE1_clEvEUlN3c104HalfEE_EEvS4_RKT_EUliE_EEviT1_ --------------------------
	.section	.text._ZN2at6native18elementwise_kernelILi128ELi4EZNS0_15gpu_kernel_implIZZZNS0_17asinh_kernel_cudaERNS_18TensorIteratorBaseEENKUlvE0_clEvENKUlvE1_clEvEUlN3c104HalfEE_EEvS4_RKT_EUliE_EEviT1_,"ax",@progbits
	.align	128
        .global         _ZN2at6native18elementwise_kernelILi128ELi4EZNS0_15gpu_kernel_implIZZZNS0_17asinh_kernel_cudaERNS_18TensorIteratorBaseEENKUlvE0_clEvENKUlvE1_clEvEUlN3c104HalfEE_EEvS4_RKT_EUliE_EEviT1_
        .type           _ZN2at6native18elementwise_kernelILi128ELi4EZNS0_15gpu_kernel_implIZZZNS0_17asinh_kernel_cudaERNS_18TensorIteratorBaseEENKUlvE0_clEvENKUlvE1_clEvEUlN3c104HalfEE_EEvS4_RKT_EUliE_EEviT1_,@function
        .size           _ZN2at6native18elementwise_kernelILi128ELi4EZNS0_15gpu_kernel_implIZZZNS0_17asinh_kernel_cudaERNS_18TensorIteratorBaseEENKUlvE0_clEvENKUlvE1_clEvEUlN3c104HalfEE_EEvS4_RKT_EUliE_EEviT1_,(.L_x_21458 - _ZN2at6native18elementwise_kernelILi128ELi4EZNS0_15gpu_kernel_implIZZZNS0_17asinh_kernel_cudaERNS_18TensorIteratorBaseEENKUlvE0_clEvENKUlvE1_clEvEUlN3c104HalfEE_EEvS4_RKT_EUliE_EEviT1_)
        .other          _ZN2at6native18elementwise_kernelILi128ELi4EZNS0_15gpu_kernel_implIZZZNS0_17asinh_kernel_cudaERNS_18TensorIteratorBaseEENKUlvE0_clEvENKUlvE1_clEvEUlN3c104HalfEE_EEvS4_RKT_EUliE_EEviT1_,@"STO_CUDA_ENTRY STV_DEFAULT"
_ZN2at6native18elementwise_kernelILi128ELi4EZNS0_15gpu_kernel_implIZZZNS0_17asinh_kernel_cudaERNS_18TensorIteratorBaseEENKUlvE0_clEvENKUlvE1_clEvEUlN3c104HalfEE_EEvS4_RKT_EUliE_EEviT1_:
.text._ZN2at6native18elementwise_kernelILi128ELi4EZNS0_15gpu_kernel_implIZZZNS0_17asinh_kernel_cudaERNS_18TensorIteratorBaseEENKUlvE0_clEvENKUlvE1_clEvEUlN3c104HalfEE_EEvS4_RKT_EUliE_EEviT1_:
        /* <DEDUP_REMOVED lines=313> */
.L_x_794:
        /* <DEDUP_REMOVED lines=20> */
[----:B0-----:R-:W-:Y:S01]  /*14d0*/  F2FP.F16.F32.PACK_AB R0, RZ, R0 ;  /* 0x00000000ff00723e */ /* 0x001fe200000000ff */
[----:B------:R-:W-:Y:S06]  /*14e0*/  BRA `(.L_x_800) ;  /* 0x0000000c00987947 */ /* 0x000fec0003800000 */
.L_x_798:
[----:B------:R-:W2:Y:S02]  /*14f0*/  LDG.E.U8 R2, desc[UR36][R2.64] ;  /* 0x0000002402027981 */ /* 0x000ea4000c1e1100 */
[----:B--2---:R-:W-:-:S04]  /*1500*/  I2FP.F32.U32 R0, R2 ;  /* 0x0000000200007245 */ /* 0x004fc80000201000 */
[----:B------:R-:W-:Y:S01]  /*1510*/  F2FP.F16.F32.PACK_AB R0, RZ, R0 ;  /* 0x00000000ff00723e */ /* 0x000fe200000000ff */
[----:B------:R-:W-:Y:S06]  /*1520*/  BRA `(.L_x_800) ;  /* 0x0000000c00887947 */ /* 0x000fec0003800000 */
.L_x_797:
        /* <DEDUP_REMOVED lines=8> */
[----:B0-----:R-:W-:Y:S01]  /*15b0*/  F2FP.F16.F32.PACK_AB R0, RZ, R0 ;  /* 0x00000000ff00723e */ /* 0x001fe200000000ff */
[----:B------:R-:W-:Y:S06]  /*15c0*/  BRA `(.L_x_800) ;  /* 0x0000000c00607947 */ /* 0x000fec0003800000 */
.L_x_802:
[----:B------:R-:W2:Y:S02]  /*15d0*/  LDG.E R2, desc[UR36][R2.64] ;  /* 0x0000002402027981 */ /* 0x000ea4000c1e1900 */
[----:B--2---:R-:W-:-:S04]  /*15e0*/  I2FP.F32.S32 R0, R2 ;  /* 0x0000000200007245 */ /* 0x004fc80000201400 */
[----:B------:R-:W-:Y:S01]  /*15f0*/  F2FP.F16.F32.PACK_AB R0, RZ, R0 ;  /* 0x00000000ff00723e */ /* 0x000fe200000000ff */
[----:B------:R-:W-:Y:S06]  /*1600*/  BRA `(.L_x_800) ;  /* 0x0000000c00507947 */ /* 0x000fec0003800000 */
.L_x_801:
[----:B------:R-:W2:Y:S02]  /*1610*/  LDG.E.U16 R2, desc[UR36][R2.64] ;  /* 0x0000002402027981 */ /* 0x000ea4000c1e1500 */
[----:B--2---:R-:W0:Y:S02]  /*1620*/  I2F.S16 R0, R2 ;  /* 0x0000000200007306 */ /* 0x004e240000101400 */
[----:B0-----:R-:W-:Y:S01]  /*1630*/  F2FP.F16.F32.PACK_AB R0, RZ, R0 ;  /* 0x00000000ff00723e */ /* 0x001fe200000000ff */
[----:B------:R-:W-:Y:S06]  /*1640*/  BRA `(.L_x_800) ;  /* 0x0000000c00407947 */ /* 0x000fec0003800000 */
.L_x_796:
[----:B------:R-:W-:-:S13]  /*1650*/  ISETP.GT.AND P0, PT, R4, 0x6, PT ;  /* 0x000000060400780c */ /* 0x000fda0003f04270 */
[----:B------:R-:W-:Y:S05]  /*1660*/  @P0 BRA `(.L_x_803) ;  /* 0x0000000000240947 */ /* 0x000fea0003800000 */
[----:B------:R-:W-:-:S13]  /*1670*/  ISETP.NE.AND P0, PT, R4, 0x5, PT ;  /* 0x000000050400780c */ /* 0x000fda0003f05270 */
[----:B------:R-:W-:Y:S05]  /*1680*/  @!P0 BRA `(.L_x_804) ;  /* 0x0000000000148947 */ /* 0x000fea0003800000 */
[----:B------:R-:W-:-:S13]  /*1690*/  ISETP.NE.AND P0, PT, R4, 0x6, PT ;  /* 0x000000060400780c */ /* 0x000fda0003f05270 */
[----:B------:R-:W-:Y:S05]  /*16a0*/  @P0 BRA `(.L_x_799) ;  /* 0x0000000800c40947 */ /* 0x000fea0003800000 */
[----:B------:R-:W2:Y:S02]  /*16b0*/  LDG.E R2, desc[UR36][R2.64] ;  /* 0x0000002402027981 */ /* 0x000ea4000c1e1900 */
[----:B--2---:R-:W-:Y:S01]  /*16c0*/  F2FP.F16.F32.PACK_AB R0, RZ, R2 ;  /* 0x00000002ff00723e */ /* 0x004fe200000000ff */
[----:B------:R-:W-:Y:S06]  /*16d0*/  BRA `(.L_x_800) ;  /* 0x0000000c001c7947 */ /* 0x000fec0003800000 */
.L_x_804:
[----:B------:R0:W5:Y:S01]  /*16e0*/  LDG.E.U16 R0, desc[UR36][R2.64] ;  /* 0x0000002402007981 */ /* 0x000162000c1e1500 */
[----:B------:R-:W-:Y:S05]  /*16f0*/  BRA `(.L_x_800) ;  /* 0x0000000c00147947 */ /* 0x000fea0003800000 */
.L_x_803:
[----:B------:R-:W-:-:S13]  /*1700*/  ISETP.NE.AND P0, PT, R4, 0x7, PT ;  /* 0x000000070400780c */ /* 0x000fda0003f05270 */
[----:B------:R-:W-:Y:S05]  /*1710*/  @!P0 BRA `(.L_x_805) ;  /* 0x0000000000248947 */ /* 0x000fea0003800000 */
[----:B------:R-:W-:-:S13]  /*1720*/  ISETP.NE.AND P0, PT, R4, 0x8, PT ;  /* 0x000000080400780c */ /* 0x000fda0003f05270 */
[----:B------:R-:W-:Y:S05]  /*1730*/  @!P0 BRA `(.L_x_806) ;  /* 0x0000000000148947 */ /* 0x000fea0003800000 */
[----:B------:R-:W-:-:S13]  /*1740*/  ISETP.NE.AND P0, PT, R4, 0x9, PT ;  /* 0x000000090400780c */ /* 0x000fda0003f05270 */
[----:B------:R-:W-:Y:S05]  /*1750*/  @P0 BRA `(.L_x_799) ;  /* 0x0000000800980947 */ /* 0x000fea0003800000 */
[----:B------:R-:W2:Y:S02]  /*1760*/  LDG.E R2, desc[UR36][R2.64] ;  /* 0x0000002402027981 */ /* 0x000ea4000c1e1900 */
[----:B--2---:R-:W-:Y:S01]  /*1770*/  F2FP.F16.F32.PACK_AB R0, RZ, R2 ;  /* 0x00000002ff00723e */ /* 0x004fe200000000ff */
[----:B------:R-:W-:Y:S06]  /*1780*/  BRA `(.L_x_800) ;  /* 0x0000000800f07947 */ /* 0x000fec0003800000 */
.L_x_806:
[----:B------:R1:W5:Y:S01]  /*1790*/  LDG.E.U16 R0, desc[UR36][R2.64] ;  /* 0x0000002402007981 */ /* 0x000362000c1e1500 */
[----:B------:R-:W-:Y:S05]  /*17a0*/  BRA `(.L_x_800) ;  /* 0x0000000800e87947 */ /* 0x000fea0003800000 */
.L_x_805:
[----:B------:R-:W2:Y:S01]  /*17b0*/  LDG.E.64 R2, desc[UR36][R2.64] ;  /* 0x0000002402027981 */ /* 0x000ea2000c1e1b00 */
[----:B------:R-:W-:Y:S01]  /*17c0*/  UMOV UR4, 0xf0000000 ;  /* 0xf000000000047882 */ /* 0x000fe20000000000 */
[----:B------:R-:W-:Y:S01]  /*17d0*/  UMOV UR5, 0x380fffff ;  /* 0x380fffff00057882 */ /* 0x000fe20000000000 */
[----:B--2---:R-:W0:Y:S01]  /*17e0*/  F2F.F32.F64 R0, R2 ;  /* 0x0000000200007310 */ /* 0x004e220000301000 */
[----:B------:R-:W-:-:S14]  /*17f0*/  DSETP.GEU.AND P0, PT, |R2|, UR4, PT ;  /* 0x0000000402007e2a */ /* 0x000fdc000bf0e200 */
[----:B0-----:R-:W-:-:S05]  /*1800*/  @!P0 FMUL R0, R0, 1.175494350822287508e-38 ;  /* 0x0080000000008820 */ /* 0x001fca0000400000 */
[----:B------:R-:W-:Y:S01]  /*1810*/  F2FP.F16.F32.PACK_AB R0, RZ, R0 ;  /* 0x00000000ff00723e */ /* 0x000fe200000000ff */
[----:B------:R-:W-:Y:S06]  /*1820*/  BRA `(.L_x_800) ;  /* 0x0000000800c87947 */ /* 0x000fec0003800000 */
.L_x_795:
        /* <DEDUP_REMOVED lines=11> */
[----:B------:R-:W-:Y:S01]  /*18e0*/  F2FP.F16.F32.PACK_AB R0, RZ, R0 ;  /* 0x00000000ff00723e */ /* 0x000fe200000000ff */
[----:B------:R-:W-:Y:S06]  /*18f0*/  BRA `(.L_x_800) ;  /* 0x0000000800947947 */ /* 0x000fec0003800000 */
.L_x_809:
        /* <DEDUP_REMOVED lines=8> */
.L_x_808:
        /* <DEDUP_REMOVED lines=25> */
[----:B------:R-:W-:-:S04]  /*1b10*/  F2FP.F16.F32.PACK_AB R5, RZ, R5 ;  /* 0x00000005ff05723e */ /* 0x000fc800000000ff */
[----:B------:R-:W-:Y:S01]  /*1b20*/  PRMT R0, R5, 0x7610, R0 ;  /* 0x0000761005007816 */ /* 0x000fe20000000000 */
[----:B------:R-:W-:Y:S06]  /*1b30*/  BRA `(.L_x_800) ;  /* 0x0000000800047947 */ /* 0x000fec0003800000 */
.L_x_811:
        /* <DEDUP_REMOVED lines=12> */
[----:B------:R-:W-:-:S04]  /*1c00*/  F2FP.F16.F32.PACK_AB R4, RZ, R4 ;  /* 0x00000004ff04723e */ /* 0x000fc800000000ff */
[----:B------:R-:W-:Y:S01]  /*1c10*/  PRMT R0, R4, 0x7610, R0 ;  /* 0x0000761004007816 */ /* 0x000fe20000000000 */
[----:B------:R-:W-:Y:S06]  /*1c20*/  BRA `(.L_x_800) ;  /* 0x0000000400c87947 */ /* 0x000fec0003800000 */
.L_x_810:
[----:B------:R-:W2:Y:S02]  /*1c30*/  LDG.E.U16 R0, desc[UR36][R2.64] ;  /* 0x0000002402007981 */ /* 0x000ea4000c1e1500 */
[----:B--2---:R-:W-:-:S05]  /*1c40*/  IMAD.U32 R0, R0, 0x10000, RZ ;  /* 0x0001000000007824 */ /* 0x004fca00078e00ff */
[----:B------:R-:W-:Y:S01]  /*1c50*/  F2FP.F16.F32.PACK_AB R0, RZ, R0 ;  /* 0x00000000ff00723e */ /* 0x000fe200000000ff */
[----:B------:R-:W-:Y:S06]  /*1c60*/  BRA `(.L_x_800) ;  /* 0x0000000400b87947 */ /* 0x000fec0003800000 */
.L_x_807:
        /* <DEDUP_REMOVED lines=10> */
[----:B------:R-:W-:Y:S01]  /*1d10*/  F2FP.F16.F32.PACK_AB R0, RZ, R0 ;  /* 0x00000000ff00723e */ /* 0x000fe200000000ff */
[----:B------:R-:W-:Y:S06]  /*1d20*/  BRA `(.L_x_800) ;  /* 0x0000000400887947 */ /* 0x000fec0003800000 */
.L_x_814:
        /* <DEDUP_REMOVED lines=21> */
.L_x_818:
[----:B------:R-:W-:Y:S05]  /*1e80*/  BSYNC B1 ;  /* 0x0000000000017941 */ /* 0x000fea0003800000 */
.L_x_817:
[----:B------:R-:W-:Y:S01]  /*1e90*/  LEA R3, R0, 0x3b800000, 0x17 ;  /* 0x3b80000000037811 */ /* 0x000fe200078eb8ff */
[----:B------:R-:W-:-:S05]  /*1ea0*/  IMAD.SHL.U32 R0, R2, 0x100000, RZ ;  /* 0x0010000002007824 */ /* 0x000fca00078e00ff */
[----:B------:R-:W-:-:S07]  /*1eb0*/  LOP3.LUT R0, R3, R0, R4, 0xfe, !PT ;  /* 0x0000000003007212 */ /* 0x000fce00078efe04 */
.L_x_816:
[----:B------:R-:W-:Y:S05]  /*1ec0*/  BSYNC B0 ;  /* 0x0000000000007941 */ /* 0x000fea0003800000 */
.L_x_815:
[----:B------:R-:W-:Y:S01]  /*1ed0*/  F2FP.F16.F32.PACK_AB R0, RZ, R0 ;  /* 0x00000000ff00723e */ /* 0x000fe200000000ff */
[----:B------:R-:W-:Y:S06]  /*1ee0*/  BRA `(.L_x_800) ;  /* 0x0000000400187947 */ /* 0x000fec0003800000 */
.L_x_813:
        /* <DEDUP_REMOVED lines=21> */
.L_x_822:
[----:B------:R-:W-:Y:S05]  /*2040*/  BSYNC B1 ;  /* 0x0000000000017941 */ /* 0x000fea0003800000 */
.L_x_821:
[----:B------:R-:W-:Y:S01]  /*2050*/  LEA R3, R0, 0x37800000, 0x17 ;  /* 0x3780000000037811 */ /* 0x000fe200078eb8ff */
[----:B------:R-:W-:-:S05]  /*2060*/  IMAD.SHL.U32 R0, R2, 0x200000, RZ ;  /* 0x0020000002007824 */ /* 0x000fca00078e00ff */
[----:B------:R-:W-:-:S07]  /*2070*/  LOP3.LUT R0, R3, R0, R4, 0xfe, !PT ;  /* 0x0000000003007212 */ /* 0x000fce00078efe04 */
.L_x_820:
[----:B------:R-:W-:Y:S05]  /*2080*/  BSYNC B0 ;  /* 0x0000000000007941 */ /* 0x000fea0003800000 */
.L_x_819:
[----:B------:R-:W-:Y:S01]  /*2090*/  F2FP.F16.F32.PACK_AB R0, RZ, R0 ;  /* 0x00000000ff00723e */ /* 0x000fe200000000ff */
[----:B------:R-:W-:Y:S06]  /*20a0*/  BRA `(.L_x_800) ;  /* 0x0000000000a87947 */ /* 0x000fec0003800000 */
.L_x_812:
        /* <DEDUP_REMOVED lines=14> */
.L_x_826:
[----:B------:R-:W-:Y:S05]  /*2190*/  BSYNC B0 ;  /* 0x0000000000007941 */ /* 0x000fea0003800000 */
.L_x_825:
[----:B------:R-:W-:Y:S01]  /*21a0*/  F2FP.F16.F32.PACK_AB R0, RZ, R0 ;  /* 0x00000000ff00723e */ /* 0x000fe200000000ff */
[----:B------:R-:W-:Y:S06]  /*21b0*/  BRA `(.L_x_800) ;  /* 0x0000000000647947 */ /* 0x000fec0003800000 */
.L_x_799:
        /* <DEDUP_REMOVED lines=16> */
.L_x_827:
[----:B------:R-:W-:Y:S01]  /*22c0*/  PRMT R0, RZ, 0x7610, R0 ;  /* 0x00007610ff007816 */ /* 0x000fe20000000000 */
[----:B------:R-:W-:Y:S06]  /*22d0*/  BRA `(.L_x_800) ;  /* 0x00000000001c7947 */ /* 0x000fec0003800000 */
.L_x_824:
[----:B------:R-:W2:Y:S02]  /*22e0*/  LDG.E.64 R2, desc[UR36][R2.64] ;  /* 0x0000002402027981 */ /* 0x000ea4000c1e1b00 */
[----:B--2---:R-:W0:Y:S02]  /*22f0*/  I2F.U64 R0, R2 ;  /* 0x0000000200007312 */ /* 0x004e240000301000 */
[----:B0-----:R-:W-:Y:S01]  /*2300*/  F2FP.F16.F32.PACK_AB R0, RZ, R0 ;  /* 0x00000000ff00723e */ /* 0x001fe200000000ff */
[----:B------:R-:W-:Y:S06]  /*2310*/  BRA `(.L_x_800) ;  /* 0x00000000000c7947 */ /* 0x000fec0003800000 */
.L_x_823:
[----:B------:R-:W2:Y:S02]  /*2320*/  LDG.E R2, desc[UR36][R2.64] ;  /* 0x0000002402027981 */ /* 0x000ea4000c1e1900 */
[----:B--2---:R-:W-:-:S04]  /*2330*/  I2FP.F32.U32 R0, R2 ;  /* 0x0000000200007245 */ /* 0x004fc80000201000 */
[----:B------:R-:W-:-:S07]  /*2340*/  F2FP.F16.F32.PACK_AB R0, RZ, R0 ;  /* 0x00000000ff00723e */ /* 0x000fce00000000ff */
.L_x_800:
[----:B-----5:R-:W-:Y:S01]  /*2350*/  HADD2.F32 R0, -RZ, R0.H0_H0 ;  /* 0x20000000ff007230 */ /* 0x020fe20000004100 */
[----:B------:R-:W-:Y:S01]  /*2360*/  BSSY B0, `(.L_x_828) ;  /* 0x0000027000007945 */ /* 0x000fe20003800000 */
[----:B------:R-:W-:-:S03]  /*2370*/  IMAD.MOV.U32 R7, RZ, RZ, 0x3e800000 ;  /* 0x3e800000ff077424 */ /* 0x000fc600078e00ff */
[C---:B01----:R-:W-:Y:S01]  /*2380*/  FFMA.FTZ R3, R0.reuse, R0, 1 ;  /* 0x3f80000000037423 */ /* 0x043fe20000010000 */
        /* <DEDUP_REMOVED lines=36> */
.L_x_829:
[----:B------:R-:W-:Y:S05]  /*25d0*/  BSYNC B0 ;  /* 0x0000000000007941 */ /* 0x000fea0003800000 */
.L_x_828:
[----:B0-----:R-:W-:Y:S01]  /*25e0*/  PRMT R2, R6, 0x9910, RZ ;  /* 0x0000991006027816 */ /* 0x001fe200000000ff */
[----:B------:R-:W-:Y:S01]  /*25f0*/  @P0 FADD.FTZ R4, R4, 0.69314718246459960938 ;  /* 0x3f31721804040421 */ /* 0x000fe20000010000 */
[----:B------:R-:W-:Y:S02]  /*2600*/  FSETP.GTU.FTZ.AND P0, PT, |R0|, +INF , PT ;  /* 0x7f8000000000780b */ /* 0x000fe40003f1c200 */
[----:B------:R-:W-:Y:S02]  /*2610*/  ISETP.GT.AND P1, PT, R2, 0x9, PT ;  /* 0x000000090200780c */ /* 0x000fe40003f24270 */
[----:B------:R-:W-:-:S04]  /*2620*/  LOP3.LUT R0, R4, 0x80000000, R0, 0xb8, !PT ;  /* 0x8000000004007812 */ /* 0x000fc800078eb800 */
[----:B------:R-:W-:-:S04]  /*2630*/  FSEL R0, R0, R4, !P0 ;  /* 0x0000000400007208 */ /* 0x000fc80004000000 */
[----:B------:R-:W-:-:S03]  /*2640*/  F2FP.F16.F32.PACK_AB R0, RZ, R0 ;  /* 0x00000000ff00723e */ /* 0x000fc600000000ff */
        /* <DEDUP_REMOVED lines=9> */
[----:B------:R-:W-:-:S04]  /*26e0*/  HADD2.F32 R0, -RZ, R0.H0_H0 ;  /* 0x20000000ff007230 */ /* 0x000fc80000004100 */
[----:B------:R-:W0:Y:S02]  /*26f0*/  F2I.FTZ.TRUNC.NTZ R3, R0 ;  /* 0x0000000000037305 */ /* 0x000e24000021f100 */
[----:B0-----:R0:W-:Y:S01]  /*2700*/  STG.E.U8 desc[UR36][R16.64], R3 ;  /* 0x0000000310007986 */ /* 0x0011e2000c101124 */
[----:B------:R-:W-:Y:S05]  /*2710*/  BRA `(.L_x_835) ;  /* 0x0000000c00947947 */ /* 0x000fea0003800000 */
.L_x_833:
[----:B------:R-:W-:-:S06]  /*2720*/  HADD2.F32 R3, -RZ, R0.H0_H0 ;  /* 0x20000000ff037230 */ /* 0x000fcc0000004100 */
[----:B------:R-:W0:Y:S02]  /*2730*/  F2I.S64.TRUNC R2, R3 ;  /* 0x0000000300027311 */ /* 0x000e24000020d900 */
[----:B0-----:R0:W-:Y:S01]  /*2740*/  STG.E.U8 desc[UR36][R16.64], R2 ;  /* 0x0000000210007986 */ /* 0x0011e2000c101124 */
[----:B------:R-:W-:Y:S05]  /*2750*/  BRA `(.L_x_835) ;  /* 0x0000000c00847947 */ /* 0x000fea0003800000 */
.L_x_832:
[----:B------:R-:W-:-:S13]  /*2760*/  ISETP.NE.AND P0, PT, R2, 0x2, PT ;  /* 0x000000020200780c */ /* 0x000fda0003f05270 */
[----:B------:R-:W-:Y:S05]  /*2770*/  @!P0 BRA `(.L_x_836) ;  /* 0x0000000000308947 */ /* 0x000fea0003800000 */
[----:B------:R-:W-:-:S13]  /*2780*/  ISETP.NE.AND P0, PT, R2, 0x3, PT ;  /* 0x000000030200780c */ /* 0x000fda0003f05270 */
[----:B------:R-:W-:Y:S05]  /*2790*/  @!P0 BRA `(.L_x_837) ;  /* 0x0000000000188947 */ /* 0x000fea0003800000 */
[----:B------:R-:W-:-:S13]  /*27a0*/  ISETP.NE.AND P0, PT, R2, 0x4, PT ;  /* 0x000000040200780c */ /* 0x000fda0003f05270 */
[----:B------:R-:W-:Y:S05]  /*27b0*/  @P0 BRA `(.L_x_834) ;  /* 0x0000000c000c0947 */ /* 0x000fea0003800000 */
[----:B------:R-:W-:-:S06]  /*27c0*/  HADD2.F32 R2, -RZ, R0.H0_H0 ;  /* 0x20000000ff027230 */ /* 0x000fcc0000004100 */
[----:B------:R-:W0:Y:S02]  /*27d0*/  F2I.S64.TRUNC R2, R2 ;  /* 0x0000000200027311 */ /* 0x000e24000020d900 */
[----:B0-----:R0:W-:Y:S01]  /*27e0*/  STG.E.64 desc[UR36][R16.64], R2 ;  /* 0x0000000210007986 */ /* 0x0011e2000c101b24 */
[----:B------:R-:W-:Y:S05]  /*27f0*/  BRA `(.L_x_835) ;  /* 0x0000000c005c7947 */ /* 0x000fea0003800000 */
.L_x_837:
[----:B------:R-:W-:-:S04]  /*2800*/  HADD2.F32 R0, -RZ, R0.H0_H0 ;  /* 0x20000000ff007230 */ /* 0x000fc80000004100 */
[----:B------:R-:W0:Y:S02]  /*2810*/  F2I.FTZ.TRUNC.NTZ R3, R0 ;  /* 0x0000000000037305 */ /* 0x000e24000021f100 */
[----:B0-----:R0:W-:Y:S01]  /*2820*/  STG.E desc[UR36][R16.64], R3 ;  /* 0x0000000310007986 */ /* 0x0011e2000c101924 */
[----:B------:R-:W-:Y:S05]  /*2830*/  BRA `(.L_x_835) ;  /* 0x0000000c004c7947 */ /* 0x000fea0003800000 */
.L_x_836:
[----:B------:R-:W-:-:S04]  /*2840*/  HADD2.F32 R0, -RZ, R0.H0_H0 ;  /* 0x20000000ff007230 */ /* 0x000fc80000004100 */
[----:B------:R-:W0:Y:S02]  /*2850*/  F2I.FTZ.TRUNC.NTZ R3, R0 ;  /* 0x0000000000037305 */ /* 0x000e24000021f100 */
[----:B0-----:R0:W-:Y:S01]  /*2860*/  STG.E.U16 desc[UR36][R16.64], R3 ;  /* 0x0000000310007986 */ /* 0x0011e2000c101524 */
[----:B------:R-:W-:Y:S05]  /*2870*/  BRA `(.L_x_835) ;  /* 0x0000000c003c7947 */ /* 0x000fea0003800000 */
.L_x_831:
[----:B------:R-:W-:-:S13]  /*2880*/  ISETP.GT.AND P0, PT, R2, 0x6, PT ;  /* 0x000000060200780c */ /* 0x000fda0003f04270 */
[----:B------:R-:W-:Y:S05]  /*2890*/  @P0 BRA `(.L_x_838) ;  /* 0x0000000000240947 */ /* 0x000fea0003800000 */
[----:B------:R-:W-:-:S13]  /*28a0*/  ISETP.NE.AND P0, PT, R2, 0x5, PT ;  /* 0x000000050200780c */ /* 0x000fda0003f05270 */
[----:B------:R-:W-:Y:S05]  /*28b0*/  @!P0 BRA `(.L_x_839) ;  /* 0x0000000000148947 */ /* 0x000fea0003800000 */
[----:B------:R-:W-:-:S13]  /*28c0*/  ISETP.NE.AND P0, PT, R2, 0x6, PT ;  /* 0x000000060200780c */ /* 0x000fda0003f05270 */
[----:B------:R-:W-:Y:S05]  /*28d0*/  @P0 BRA `(.L_x_834) ;  /* 0x0000000800c40947 */ /* 0x000fea0003800000 */
[----:B------:R-:W-:-:S05]  /*28e0*/  HADD2.F32 R3, -RZ, R0.H0_H0 ;  /* 0x20000000ff037230 */ /* 0x000fca0000004100 */
[----:B------:R0:W-:Y:S01]  /*28f0*/  STG.E desc[UR36][R16.64], R3 ;  /* 0x0000000310007986 */ /* 0x0001e2000c101924 */
[----:B------:R-:W-:Y:S05]  /*2900*/  BRA `(.L_x_835) ;  /* 0x0000000c00187947 */ /* 0x000fea0003800000 */
.L_x_839:
[----:B------:R0:W-:Y:S01]  /*2910*/  STG.E.U16 desc[UR36][R16.64], R0 ;  /* 0x0000000010007986 */ /* 0x0001e2000c101524 */
[----:B------:R-:W-:Y:S05]  /*2920*/  BRA `(.L_x_835) ;  /* 0x0000000c00107947 */ /* 0x000fea0003800000 */
.L_x_838:
[----:B------:R-:W-:-:S13]  /*2930*/  ISETP.NE.AND P0, PT, R2, 0x7, PT ;  /* 0x000000070200780c */ /* 0x000fda0003f05270 */
[----:B------:R-:W-:Y:S05]  /*2940*/  @!P0 BRA `(.L_x_840) ;  /* 0x0000000000348947 */ /* 0x000fea0003800000 */
[----:B------:R-:W-:-:S13]  /*2950*/  ISETP.NE.AND P0, PT, R2, 0x8, PT ;  /* 0x000000080200780c */ /* 0x000fda0003f05270 */
[----:B------:R-:W-:Y:S05]  /*2960*/  @!P0 BRA `(.L_x_841) ;  /* 0x0000000000188947 */ /* 0x000fea0003800000 */
[----:B------:R-:W-:-:S13]  /*2970*/  ISETP.NE.AND P0, PT, R2, 0x9, PT ;  /* 0x000000090200780c */ /* 0x000fda0003f05270 */
[----:B------:R-:W-:Y:S05]  /*2980*/  @P0 BRA `(.L_x_834) ;  /* 0x0000000800980947 */ /* 0x000fea0003800000 */
[----:B------:R-:W-:Y:S02]  /*2990*/  HADD2.F32 R2, -RZ, R0.H0_H0 ;  /* 0x20000000ff027230 */ /* 0x000fe40000004100 */
[----:B------:R-:W-:-:S05]  /*29a0*/  IMAD.MOV.U32 R3, RZ, RZ, RZ ;  /* 0x000000ffff037224 */ /* 0x000fca00078e00ff */
[----:B------:R0:W-:Y:S01]  /*29b0*/  STG.E.64 desc[UR36][R16.64], R2 ;  /* 0x0000000210007986 */ /* 0x0001e2000c101b24 */
[----:B------:R-:W-:Y:S05]  /*29c0*/  BRA `(.L_x_835) ;  /* 0x0000000800e87947 */ /* 0x000fea0003800000 */
.L_x_841:
[----:B------:R-:W-:-:S05]  /*29d0*/  HADD2.F32 R0, -RZ, R0.H0_H0 ;  /* 0x20000000ff007230 */ /* 0x000fca0000004100 */
[----:B------:R-:W-:-:S04]  /*29e0*/  F2FP.F16.F32.PACK_AB R0, RZ, R0 ;  /* 0x00000000ff00723e */ /* 0x000fc800000000ff */
[----:B------:R-:W-:-:S05]  /*29f0*/  PRMT R0, R0, 0x5410, RZ ;  /* 0x0000541000007816 */ /* 0x000fca00000000ff */
[----:B------:R0:W-:Y:S01]  /*2a00*/  STG.E desc[UR36][R16.64], R0 ;  /* 0x0000000010007986 */ /* 0x0001e2000c101924 */
[----:B------:R-:W-:Y:S05]  /*2a10*/  BRA `(.L_x_835) ;  /* 0x0000000800d47947 */ /* 0x000fea0003800000 */
.L_x_840:
[----:B------:R-:W-:-:S05]  /*2a20*/  HADD2.F32 R2, -RZ, R0.H0_H0 ;  /* 0x20000000ff027230 */ /* 0x000fca0000004100 */
[----:B------:R-:W-:-:S06]  /*2a30*/  FMUL.FTZ R2, R2, 1 ;  /* 0x3f80000002027820 */ /* 0x000fcc0000410000 */
[----:B------:R-:W0:Y:S02]  /*2a40*/  F2F.F64.F32 R2, R2 ;  /* 0x0000000200027310 */ /* 0x000e240000201800 */
[----:B0-----:R0:W-:Y:S01]  /*2a50*/  STG.E.64 desc[UR36][R16.64], R2 ;  /* 0x0000000210007986 */ /* 0x0011e2000c101b24 */
[----:B------:R-:W-:Y:S05]  /*2a60*/  BRA `(.L_x_835) ;  /* 0x0000000800c07947 */ /* 0x000fea0003800000 */
.L_x_830:
        /* <DEDUP_REMOVED lines=8> */
[----:B------:R-:W-:-:S05]  /*2af0*/  HADD2.F32 R0, -RZ, R0.H0_H0 ;  /* 0x20000000ff007230 */ /* 0x000fca0000004100 */
[----:B------:R-:W-:-:S04]  /*2b00*/  FSETP.NEU.FTZ.AND P0, PT, R0, RZ, PT ;  /* 0x000000ff0000720b */ /* 0x000fc80003f1d000 */
[----:B------:R-:W-:-:S05]  /*2b10*/  SEL R3, RZ, 0x1, !P0 ;  /* 0x00000001ff037807 */ /* 0x000fca0004000000 */
[----:B------:R0:W-:Y:S01]  /*2b20*/  STG.E.U8 desc[UR36][R16.64], R3 ;  /* 0x0000000310007986 */ /* 0x0001e2000c101124 */
[----:B------:R-:W-:Y:S05]  /*2b30*/  BRA `(.L_x_835) ;  /* 0x00000008008c7947 */ /* 0x000fea0003800000 */
.L_x_844:
[----:B------:R-:W-:Y:S01]  /*2b40*/  HADD2.F32 R0, -RZ, R0.H0_H0 ;  /* 0x20000000ff007230 */ /* 0x000fe20000004100 */
[----:B------:R-:W-:-:S04]  /*2b50*/  CS2R R6, SRZ ;  /* 0x0000000000067805 */ /* 0x000fc8000001ff00 */
[----:B------:R-:W-:-:S04]  /*2b60*/  FMUL.FTZ R0, R0, 1 ;  /* 0x3f80000000007820 */ /* 0x000fc80000410000 */
[----:B------:R-:W0:Y:S02]  /*2b70*/  F2F.F64.F32 R4, R0 ;  /* 0x0000000000047310 */ /* 0x000e240000201800 */
[----:B0-----:R0:W-:Y:S01]  /*2b80*/  STG.E.128 desc[UR36][R16.64], R4 ;  /* 0x0000000410007986 */ /* 0x0011e2000c101d24 */
[----:B------:R-:W-:Y:S05]  /*2b90*/  BRA `(.L_x_835) ;  /* 0x0000000800747947 */ /* 0x000fea0003800000 */
.L_x_843:
[----:B------:R-:W-:-:S13]  /*2ba0*/  ISETP.NE.AND P0, PT, R2, 0xf, PT ;  /* 0x0000000f0200780c */ /* 0x000fda0003f05270 */
[----:B------:R-:W-:Y:S05]  /*2bb0*/  @!P0 BRA `(.L_x_845) ;  /* 0x0000000000b48947 */ /* 0x000fea0003800000 */
[----:B------:R-:W-:-:S13]  /*2bc0*/  ISETP.NE.AND P0, PT, R2, 0x17, PT ;  /* 0x000000170200780c */ /* 0x000fda0003f05270 */
[----:B------:R-:W-:Y:S05]  /*2bd0*/  @!P0 BRA `(.L_x_846) ;  /* 0x0000000000548947 */ /* 0x000fea0003800000 */
[----:B------:R-:W-:-:S13]  /*2be0*/  ISETP.NE.AND P0, PT, R2, 0x18, PT ;  /* 0x000000180200780c */ /* 0x000fda0003f05270 */
[----:B------:R-:W-:Y:S05]  /*2bf0*/  @P0 BRA `(.L_x_834) ;  /* 0x0000000400fc0947 */ /* 0x000fea0003800000 */
[----:B------:R-:W-:Y:S01]  /*2c00*/  HADD2.F32 R5, -RZ, R0.H0_H0 ;  /* 0x20000000ff057230 */ /* 0x000fe20000004100 */
        /* <DEDUP_REMOVED lines=14> */
.L_x_848:
[----:B------:R-:W-:Y:S05]  /*2cf0*/  BSYNC B0 ;  /* 0x0000000000007941 */ /* 0x000fea0003800000 */
.L_x_847:
[----:B------:R-:W-:-:S05]  /*2d00*/  LOP3.LUT R3, R0, R3, RZ, 0xfc, !PT ;  /* 0x0000000300037212 */ /* 0x000fca00078efcff */
[----:B------:R0:W-:Y:S01]  /*2d10*/  STG.E.U8 desc[UR36][R16.64], R3 ;  /* 0x0000000310007986 */ /* 0x0001e2000c101124 */
[----:B------:R-:W-:Y:S05]  /*2d20*/  BRA `(.L_x_835) ;  /* 0x0000000800107947 */ /* 0x000fea0003800000 */
.L_x_846:
[----:B------:R-:W-:Y:S01]  /*2d30*/  HADD2.F32 R3, -RZ, R0.H0_H0 ;  /* 0x20000000ff037230 */ /* 0x000fe20000004100 */
        /* <DEDUP_REMOVED lines=12> */
.L_x_850:
[----:B------:R-:W-:Y:S01]  /*2e00*/  IMAD.MOV.U32 R0, RZ, RZ, 0x7f ;  /* 0x0000007fff007424 */ /* 0x000fe200078e00ff */
[----:B------:R-:W-:-:S04]  /*2e10*/  ISETP.GT.U32.AND P0, PT, R2, 0x7f800000, PT ;  /* 0x7f8000000200780c */ /* 0x000fc80003f04070 */
[----:B------:R-:W-:-:S09]  /*2e20*/  SEL R0, R0, 0x7c, P0 ;  /* 0x0000007c00007807 */ /* 0x000fd20000000000 */
.L_x_851:
[----:B------:R-:W-:Y:S05]  /*2e30*/  BSYNC B0 ;  /* 0x0000000000007941 */ /* 0x000fea0003800000 */
.L_x_849:
[----:B------:R-:W-:-:S04]  /*2e40*/  LOP3.LUT R2, R3, 0x80000000, RZ, 0xc0, !PT ;  /* 0x8000000003027812 */ /* 0x000fc800078ec0ff */
[----:B------:R-:W-:-:S04]  /*2e50*/  SHF.R.U32.HI R3, RZ, 0x18, R2 ;  /* 0x00000018ff037819 */ /* 0x000fc80000011602 */
[----:B------:R-:W-:-:S05]  /*2e60*/  LOP3.LUT R3, R0, R3, RZ, 0xfc, !PT ;  /* 0x0000000300037212 */ /* 0x000fca00078efcff */
[----:B------:R0:W-:Y:S01]  /*2e70*/  STG.E.U8 desc[UR36][R16.64], R3 ;  /* 0x0000000310007986 */ /* 0x0001e2000c101124 */
[----:B------:R-:W-:Y:S05]  /*2e80*/  BRA `(.L_x_835) ;  /* 0x0000000400b87947 */ /* 0x000fea0003800000 */
.L_x_845:
[----:B------:R-:W-:-:S05]  /*2e90*/  HADD2.F32 R0, -RZ, R0.H0_H0 ;  /* 0x20000000ff007230 */ /* 0x000fca0000004100 */
[----:B------:R-:W-:-:S05]  /*2ea0*/  F2FP.BF16.F32.PACK_AB R0, RZ, R0 ;  /* 0x00000000ff00723e */ /* 0x000fca00000010ff */
[----:B------:R0:W-:Y:S01]  /*2eb0*/  STG.E.U16 desc[UR36][R16.64], R0 ;  /* 0x0000000010007986 */ /* 0x0001e2000c101524 */
[----:B------:R-:W-:Y:S05]  /*2ec0*/  BRA `(.L_x_835) ;  /* 0x0000000400a87947 */ /* 0x000fea0003800000 */
.L_x_842:
        /* <DEDUP_REMOVED lines=8> */
[----:B------:R-:W-:-:S06]  /*2f50*/  HADD2.F32 R3, -RZ, R0.H0_H0 ;  /* 0x20000000ff037230 */ /* 0x000fcc0000004100 */
[----:B------:R-:W0:Y:S02]  /*2f60*/  F2I.FTZ.U32.TRUNC.NTZ R3, R3 ;  /* 0x0000000300037305 */ /* 0x000e24000021f000 */
[----:B0-----:R4:W-:Y:S01]  /*2f70*/  STG.E.U16 desc[UR36][R16.64], R3 ;  /* 0x0000000310007986 */ /* 0x0019e2000c101524 */
[----:B------:R-:W-:Y:S05]  /*2f80*/  BRA `(.L_x_835) ;  /* 0x0000000400787947 */ /* 0x000fea0003800000 */
.L_x_854:
[----:B------:R-:W-:Y:S01]  /*2f90*/  HADD2.F32 R3, -RZ, R0.H0_H0 ;  /* 0x20000000ff037230 */ /* 0x000fe20000004100 */
        /* <DEDUP_REMOVED lines=16> */
.L_x_857:
[----:B------:R-:W-:-:S04]  /*30a0*/  LOP3.LUT R2, R3, 0x80000000, RZ, 0xc0, !PT ;  /* 0x8000000003027812 */ /* 0x000fc800078ec0ff */
[----:B------:R-:W-:-:S04]  /*30b0*/  SHF.R.U32.HI R3, RZ, 0x18, R2 ;  /* 0x00000018ff037819 */ /* 0x000fc80000011602 */
[----:B------:R-:W-:-:S04]  /*30c0*/  LOP3.LUT R0, R0, R3, RZ, 0xfc, !PT ;  /* 0x0000000300007212 */ /* 0x000fc800078efcff */
[----:B------:R-:W-:-:S07]  /*30d0*/  PRMT R8, R0, 0x7610, R8 ;  /* 0x0000761000087816 */ /* 0x000fce0000000008 */
.L_x_856:
[----:B------:R-:W-:Y:S05]  /*30e0*/  BSYNC B0 ;  /* 0x0000000000007941 */ /* 0x000fea0003800000 */
.L_x_855:
[----:B------:R0:W-:Y:S01]  /*30f0*/  STG.E.U8 desc[UR36][R16.64], R8 ;  /* 0x0000000810007986 */ /* 0x0001e2000c101124 */
[----:B------:R-:W-:Y:S05]  /*3100*/  BRA `(.L_x_835) ;  /* 0x0000000400187947 */ /* 0x000fea0003800000 */
.L_x_853:
        /* <DEDUP_REMOVED lines=17> */
.L_x_860:
[----:B------:R-:W-:-:S04]  /*3220*/  LOP3.LUT R2, R3, 0x80000000, RZ, 0xc0, !PT ;  /* 0x8000000003027812 */ /* 0x000fc800078ec0ff */
[----:B------:R-:W-:-:S04]  /*3230*/  SHF.R.U32.HI R3, RZ, 0x18, R2 ;  /* 0x00000018ff037819 */ /* 0x000fc80000011602 */
[----:B------:R-:W-:-:S04]  /*3240*/  LOP3.LUT R0, R0, R3, RZ, 0xfc, !PT ;  /* 0x0000000300007212 */ /* 0x000fc800078efcff */
[----:B------:R-:W-:-:S07]  /*3250*/  PRMT R8, R0, 0x7610, R8 ;  /* 0x0000761000087816 */ /* 0x000fce0000000008 */
.L_x_859:
[----:B------:R-:W-:Y:S05]  /*3260*/  BSYNC B0 ;  /* 0x0000000000007941 */ /* 0x000fea0003800000 */
.L_x_858:
[----:B------:R3:W-:Y:S01]  /*3270*/  STG.E.U8 desc[UR36][R16.64], R8 ;  /* 0x0000000810007986 */ /* 0x0007e2000c101124 */
[----:B------:R-:W-:Y:S05]  /*3280*/  BRA `(.L_x_835) ;  /* 0x0000000000b87947 */ /* 0x000fea0003800000 */
.L_x_852:
[----:B------:R-:W-:-:S13]  /*3290*/  ISETP.NE.AND P0, PT, R2, 0x1c, PT ;  /* 0x0000001c0200780c */ /* 0x000fda0003f05270 */
[----:B------:R-:W-:Y:S05]  /*32a0*/  @!P0 BRA `(.L_x_861) ;  /* 0x0000000000a48947 */ /* 0x000fea0003800000 */
[----:B------:R-:W-:-:S13]  /*32b0*/  ISETP.NE.AND P0, PT, R2, 0x1d, PT ;  /* 0x0000001d0200780c */ /* 0x000fda0003f05270 */
[----:B------:R-:W-:Y:S05]  /*32c0*/  @!P0 BRA `(.L_x_862) ;  /* 0x00000000008c8947 */ /* 0x000fea0003800000 */
[----:B------:R-:W-:-:S13]  /*32d0*/  ISETP.NE.AND P0, PT, R2, 0x2c, PT ;  /* 0x0000002c0200780c */ /* 0x000fda0003f05270 */
[----:B------:R-:W-:Y:S05]  /*32e0*/  @P0 BRA `(.L_x_834) ;  /* 0x0000000000400947 */ /* 0x000fea0003800000 */
[----:B------:R-:W-:-:S05]  /*32f0*/  HADD2.F32 R3, -RZ, R0.H0_H0 ;  /* 0x20000000ff037230 */ /* 0x000fca0000004100 */
        /* <DEDUP_REMOVED lines=15> */
.L_x_834:
        /* <DEDUP_REMOVED lines=16> */
.L_x_863:
[----:B------:R-:W-:Y:S05]  /*34f0*/  BRA `(.L_x_835) ;  /* 0x00000000001c7947 */ /* 0x000fea0003800000 */
.L_x_862:
[----:B------:R-:W-:-:S06]  /*3500*/  HADD2.F32 R2, -RZ, R0.H0_H0 ;  /* 0x20000000ff027230 */ /* 0x000fcc0000004100 */
[----:B------:R-:W0:Y:S02]  /*3510*/  F2I.U64.TRUNC R2, R2 ;  /* 0x0000000200027311 */ /* 0x000e24000020d800 */
[----:B0-----:R2:W-:Y:S01]  /*3520*/  STG.E.64 desc[UR36][R16.64], R2 ;  /* 0x0000000210007986 */ /* 0x0015e2000c101b24 */
[----:B------:R-:W-:Y:S05]  /*3530*/  BRA `(.L_x_835) ;  /* 0x00000000000c7947 */ /* 0x000fea0003800000 */
.L_x_861:
[----:B------:R-:W-:-:S04]  /*3540*/  HADD2.F32 R0, -RZ, R0.H0_H0 ;  /* 0x20000000ff007230 */ /* 0x000fc80000004100 */
[----:B------:R-:W0:Y:S02]  /*3550*/  F2I.FTZ.U32.TRUNC.NTZ R3, R0 ;  /* 0x0000000000037305 */ /* 0x000e24000021f000 */
[----:B0-----:R0:W-:Y:S02]  /*3560*/  STG.E desc[UR36][R16.64], R3 ;  /* 0x0000000310007986 */ /* 0x0011e4000c101924 */
.L_x_835:
[----:B------:R-:W-:-:S04]  /*3570*/  IMAD R18, R23, 0x200, R18 ;  /* 0x0000020017127824 */ /* 0x000fc800078e0212 */
[----:B------:R-:W-:-:S07]  /*3580*/  VIADD R19, R18, 0x80 ;  /* 0x0000008012137836 */ /* 0x000fce0000000000 */
.L_x_793:
[----:B------:R-:W-:Y:S05]  /*3590*/  BSYNC B6 ;  /* 0x0000000000067941 */ /* 0x000fea0003800000 */
.L_x_792:
        /* <DEDUP_REMOVED lines=307> */
.L_x_866:
        /* <DEDUP_REMOVED lines=22> */
.L_x_870:
[----:B------:R-:W2:Y:S02]  /*4a30*/  LDG.E.U8 R2, desc[UR36][R2.64] ;  /* 0x0000002402027981 */ /* 0x000ea4000c1e1100 */
[----:B--2---:R-:W-:-:S04]  /*4a40*/  I2FP.F32.U32 R0, R2 ;  /* 0x0000000200007245 */ /* 0x004fc80000201000 */
[----:B------:R-:W-:Y:S01]  /*4a50*/  F2FP.F16.F32.PACK_AB R0, RZ, R0 ;  /* 0x00000000ff00723e */ /* 0x000fe200000000ff */
[----:B------:R-:W-:Y:S06]  /*4a60*/  BRA `(.L_x_872) ;  /* 0x0000000c00887947 */ /* 0x000fec0003800000 */
.L_x_869:
        /* <DEDUP_REMOVED lines=10> */
.L_x_874:
[----:B------:R-:W2:Y:S02]  /*4b10*/  LDG.E R2, desc[UR36][R2.64] ;  /* 0x0000002402027981 */ /* 0x000ea4000c1e1900 */
[----:B--2---:R-:W-:-:S04]  /*4b20*/  I2FP.F32.S32 R0, R2 ;  /* 0x0000000200007245 */ /* 0x004fc80000201400 */
[----:B------:R-:W-:Y:S01]  /*4b30*/  F2FP.F16.F32.PACK_AB R0, RZ, R0 ;  /* 0x00000000ff00723e */ /* 0x000fe200000000ff */
[----:B------:R-:W-:Y:S06]  /*4b40*/  BRA `(.L_x_872) ;  /* 0x0000000c00507947 */ /* 0x000fec0003800000 */
.L_x_873:
[----:B------:R-:W2:Y:S02]  /*4b50*/  LDG.E.U16 R2, desc[UR36][R2.64] ;  /* 0x0000002402027981 */ /* 0x000ea4000c1e1500 */
[----:B--2---:R-:W0:Y:S02]  /*4b60*/  I2F.S16 R0, R2 ;  /* 0x0000000200007306 */ /* 0x004e240000101400 */
[----:B0-----:R-:W-:Y:S01]  /*4b70*/  F2FP.F16.F32.PACK_AB R0, RZ, R0 ;  /* 0x00000000ff00723e */ /* 0x001fe200000000ff */
[----:B------:R-:W-:Y:S06]  /*4b80*/  BRA `(.L_x_872) ;  /* 0x0000000c00407947 */ /* 0x000fec0003800000 */
.L_x_868:
        /* <DEDUP_REMOVED lines=9> */
.L_x_876:
[----:B------:R1:W5:Y:S01]  /*4c20*/  LDG.E.U16 R0, desc[UR36][R2.64] ;  /* 0x0000002402007981 */ /* 0x000362000c1e1500 */
[----:B------:R-:W-:Y:S05]  /*4c30*/  BRA `(.L_x_872) ;  /* 0x0000000c00147947 */ /* 0x000fea0003800000 */
.L_x_875:
        /* <DEDUP_REMOVED lines=9> */
.L_x_878:
[----:B------:R0:W5:Y:S01]  /*4cd0*/  LDG.E.U16 R0, desc[UR36][R2.64] ;  /* 0x0000002402007981 */ /* 0x000162000c1e1500 */
[----:B------:R-:W-:Y:S05]  /*4ce0*/  BRA `(.L_x_872) ;  /* 0x0000000800e87947 */ /* 0x000fea0003800000 */
.L_x_877:
        /* <DEDUP_REMOVED lines=8> */
.L_x_867:
        /* <DEDUP_REMOVED lines=13> */
.L_x_881:
        /* <DEDUP_REMOVED lines=8> */
.L_x_880:
        /* <DEDUP_REMOVED lines=28> */
.L_x_883:
        /* <DEDUP_REMOVED lines=15> */
.L_x_882:
[----:B------:R-:W2:Y:S02]  /*5170*/  LDG.E.U16 R0, desc[UR36][R2.64] ;  /* 0x0000002402007981 */ /* 0x000ea4000c1e1500 */
[----:B--2---:R-:W-:-:S05]  /*5180*/  IMAD.U32 R0, R0, 0x10000, RZ ;  /* 0x0001000000007824 */ /* 0x004fca00078e00ff */
[----:B------:R-:W-:Y:S01]  /*5190*/  F2FP.F16.F32.PACK_AB R0, RZ, R0 ;  /* 0x00000000ff00723e */ /* 0x000fe200000000ff */
[----:B------:R-:W-:Y:S06]  /*51a0*/  BRA `(.L_x_872) ;  /* 0x0000000400b87947 */ /* 0x000fec0003800000 */
.L_x_879:
        /* <DEDUP_REMOVED lines=12> */
.L_x_886:
        /* <DEDUP_REMOVED lines=21> */
.L_x_890:
[----:B------:R-:W-:Y:S05]  /*53c0*/  BSYNC B1 ;  /* 0x0000000000017941 */ /* 0x000fea0003800000 */
.L_x_889:
[----:B------:R-:W-:Y:S01]  /*53d0*/  LEA R3, R0, 0x3b800000, 0x17 ;  /* 0x3b80000000037811 */ /* 0x000fe200078eb8ff */
[----:B------:R-:W-:-:S05]  /*53e0*/  IMAD.SHL.U32 R0, R2, 0x100000, RZ ;  /* 0x0010000002007824 */ /* 0x000fca00078e00ff */
[----:B------:R-:W-:-:S07]  /*53f0*/  LOP3.LUT R0, R3, R0, R4, 0xfe, !PT ;  /* 0x0000000003007212 */ /* 0x000fce00078efe04 */
.L_x_888:
[----:B------:R-:W-:Y:S05]  /*5400*/  BSYNC B0 ;  /* 0x0000000000007941 */ /* 0x000fea0003800000 */
.L_x_887:
[----:B------:R-:W-:Y:S01]  /*5410*/  F2FP.F16.F32.PACK_AB R0, RZ, R0 ;  /* 0x00000000ff00723e */ /* 0x000fe200000000ff */
[----:B------:R-:W-:Y:S06]  /*5420*/  BRA `(.L_x_872) ;  /* 0x0000000400187947 */ /* 0x000fec0003800000 */
.L_x_885:
        /* <DEDUP_REMOVED lines=21> */
.L_x_894:
[----:B------:R-:W-:Y:S05]  /*5580*/  BSYNC B1 ;  /* 0x0000000000017941 */ /* 0x000fea0003800000 */
.L_x_893:
[----:B------:R-:W-:Y:S01]  /*5590*/  LEA R3, R0, 0x37800000, 0x17 ;  /* 0x3780000000037811 */ /* 0x000fe200078eb8ff */
[----:B------:R-:W-:-:S05]  /*55a0*/  IMAD.SHL.U32 R0, R2, 0x200000, RZ ;  /* 0x0020000002007824 */ /* 0x000fca00078e00ff */
[----:B------:R-:W-:-:S07]  /*55b0*/  LOP3.LUT R0, R3, R0, R4, 0xfe, !PT ;  /* 0x0000000003007212 */ /* 0x000fce00078efe04 */
.L_x_892:
[----:B------:R-:W-:Y:S05]  /*55c0*/  BSYNC B0 ;  /* 0x0000000000007941 */ /* 0x000fea0003800000 */
.L_x_891:
[----:B------:R-:W-:Y:S01]  /*55d0*/  F2FP.F16.F32.PACK_AB R0, RZ, R0 ;  /* 0x00000000ff00723e */ /* 0x000fe200000000ff */
[----:B------:R-:W-:Y:S06]  /*55e0*/  BRA `(.L_x_872) ;  /* 0x0000000000a87947 */ /* 0x000fec0003800000 */
.L_x_884:
        /* <DEDUP_REMOVED lines=14> */
.L_x_898:
[----:B------:R-:W-:Y:S05]  /*56d0*/  BSYNC B0 ;  /* 0x0000000000007941 */ /* 0x000fea0003800000 */
.L_x_897:
[----:B------:R-:W-:Y:S01]  /*56e0*/  F2FP.F16.F32.PACK_AB R0, RZ, R0 ;  /* 0x00000000ff00723e */ /* 0x000fe200000000ff */
[----:B------:R-:W-:Y:S06]  /*56f0*/  BRA `(.L_x_872) ;  /* 0x0000000000647947 */ /* 0x000fec0003800000 */
.L_x_871:
        /* <DEDUP_REMOVED lines=16> */
.L_x_899:
[----:B------:R-:W-:Y:S01]  /*5800*/  PRMT R0, RZ, 0x7610, R0 ;  /* 0x00007610ff007816 */ /* 0x000fe20000000000 */
[----:B------:R-:W-:Y:S06]  /*5810*/  BRA `(.L_x_872) ;  /* 0x00000000001c7947 */ /* 0x000fec0003800000 */
.L_x_896:
[----:B------:R-:W2:Y:S02]  /*5820*/  LDG.E.64 R2, desc[UR36][R2.64] ;  /* 0x0000002402027981 */ /* 0x000ea4000c1e1b00 */
[----:B--2---:R-:W0:Y:S02]  /*5830*/  I2F.U64 R0, R2 ;  /* 0x0000000200007312 */ /* 0x004e240000301000 */
[----:B0-----:R-:W-:Y:S01]  /*5840*/  F2FP.F16.F32.PACK_AB R0, RZ, R0 ;  /* 0x00000000ff00723e */ /* 0x001fe200000000ff */
[----:B------:R-:W-:Y:S06]  /*5850*/  BRA `(.L_x_872) ;  /* 0x00000000000c7947 */ /* 0x000fec0003800000 */
.L_x_895:
[----:B------:R-:W2:Y:S02]  /*5860*/  LDG.E R2, desc[UR36][R2.64] ;  /* 0x0000002402027981 */ /* 0x000ea4000c1e1900 */
[----:B--2---:R-:W-:-:S04]  /*5870*/  I2FP.F32.U32 R0, R2 ;  /* 0x0000000200007245 */ /* 0x004fc80000201000 */
[----:B------:R-:W-:-:S07]  /*5880*/  F2FP.F16.F32.PACK_AB R0, RZ, R0 ;  /* 0x00000000ff00723e */ /* 0x000fce00000000ff */
.L_x_872:
        /* <DEDUP_REMOVED lines=40> */
.L_x_901:
[----:B------:R-:W-:Y:S05]  /*5b10*/  BSYNC B0 ;  /* 0x0000000000007941 */ /* 0x000fea0003800000 */
.L_x_900:
        /* <DEDUP_REMOVED lines=20> */
.L_x_905:
[----:B------:R-:W-:-:S06]  /*5c60*/  HADD2.F32 R3, -RZ, R0.H0_H0 ;  /* 0x20000000ff037230 */ /* 0x000fcc0000004100 */
[----:B------:R-:W0:Y:S02]  /*5c70*/  F2I.S64.TRUNC R2, R3 ;  /* 0x0000000300027311 */ /* 0x000e24000020d900 */
[----:B0-----:R4:W-:Y:S01]  /*5c80*/  STG.E.U8 desc[UR36][R16.64], R2 ;  /* 0x0000000210007986 */ /* 0x0019e2000c101124 */
[----:B------:R-:W-:Y:S05]  /*5c90*/  BRA `(.L_x_907) ;  /* 0x0000000c00847947 */ /* 0x000fea0003800000 */
.L_x_904:
        /* <DEDUP_REMOVED lines=10> */
.L_x_909:
[----:B------:R-:W-:-:S04]  /*5d40*/  HADD2.F32 R0, -RZ, R0.H0_H0 ;  /* 0x20000000ff007230 */ /* 0x000fc80000004100 */
[----:B------:R-:W0:Y:S02]  /*5d50*/  F2I.FTZ.TRUNC.NTZ R3, R0 ;  /* 0x0000000000037305 */ /* 0x000e24000021f100 */
[----:B0-----:R2:W-:Y:S01]  /*5d60*/  STG.E desc[UR36][R16.64], R3 ;  /* 0x0000000310007986 */ /* 0x0015e2000c101924 */
[----:B------:R-:W-:Y:S05]  /*5d70*/  BRA `(.L_x_907) ;  /* 0x0000000c004c7947 */ /* 0x000fea0003800000 */
.L_x_908:
[----:B------:R-:W-:-:S04]  /*5d80*/  HADD2.F32 R0, -RZ, R0.H0_H0 ;  /* 0x20000000ff007230 */ /* 0x000fc80000004100 */
[----:B------:R-:W0:Y:S02]  /*5d90*/  F2I.FTZ.TRUNC.NTZ R3, R0 ;  /* 0x0000000000037305 */ /* 0x000e24000021f100 */
[----:B0-----:R0:W-:Y:S01]  /*5da0*/  STG.E.U16 desc[UR36][R16.64], R3 ;  /* 0x0000000310007986 */ /* 0x0011e2000c101524 */
[----:B------:R-:W-:Y:S05]  /*5db0*/  BRA `(.L_x_907) ;  /* 0x0000000c003c7947 */ /* 0x000fea0003800000 */
.L_x_903:
        /* <DEDUP_REMOVED lines=9> */
.L_x_911:
[----:B------:R0:W-:Y:S01]  /*5e50*/  STG.E.U16 desc[UR36][R16.64], R0 ;  /* 0x0000000010007986 */ /* 0x0001e2000c101524 */
[----:B------:R-:W-:Y:S05]  /*5e60*/  BRA `(.L_x_907) ;  /* 0x0000000c00107947 */ /* 0x000fea0003800000 */
.L_x_910:
        /* <DEDUP_REMOVED lines=10> */
.L_x_913:
[----:B------:R-:W-:-:S05]  /*5f10*/  HADD2.F32 R0, -RZ, R0.H0_H0 ;  /* 0x20000000ff007230 */ /* 0x000fca0000004100 */
[----:B------:R-:W-:-:S04]  /*5f20*/  F2FP.F16.F32.PACK_AB R0, RZ, R0 ;  /* 0x00000000ff00723e */ /* 0x000fc800000000ff */
[----:B------:R-:W-:-:S05]  /*5f30*/  PRMT R0, R0, 0x5410, RZ ;  /* 0x0000541000007816 */ /* 0x000fca00000000ff */
[----:B------:R0:W-:Y:S01]  /*5f40*/  STG.E desc[UR36][R16.64], R0 ;  /* 0x0000000010007986 */ /* 0x0001e2000c101924 */
[----:B------:R-:W-:Y:S05]  /*5f50*/  BRA `(.L_x_907) ;  /* 0x0000000800d47947 */ /* 0x000fea0003800000 */
.L_x_912:
[----:B------:R-:W-:-:S05]  /*5f60*/  HADD2.F32 R2, -RZ, R0.H0_H0 ;  /* 0x20000000ff027230 */ /* 0x000fca0000004100 */
[----:B------:R-:W-:-:S06]  /*5f70*/  FMUL.FTZ R2, R2, 1 ;  /* 0x3f80000002027820 */ /* 0x000fcc0000410000 */
[----:B------:R-:W0:Y:S02]  /*5f80*/  F2F.F64.F32 R2, R2 ;  /* 0x0000000200027310 */ /* 0x000e240000201800 */
[----:B0-----:R0:W-:Y:S01]  /*5f90*/  STG.E.64 desc[UR36][R16.64], R2 ;  /* 0x0000000210007986 */ /* 0x0011e2000c101b24 */
[----:B------:R-:W-:Y:S05]  /*5fa0*/  BRA `(.L_x_907) ;  /* 0x0000000800c07947 */ /* 0x000fea0003800000 */
.L_x_902:
        /* <DEDUP_REMOVED lines=13> */
.L_x_916:
[----:B------:R-:W-:Y:S01]  /*6080*/  HADD2.F32 R0, -RZ, R0.H0_H0 ;  /* 0x20000000ff007230 */ /* 0x000fe20000004100 */
[----:B------:R-:W-:-:S04]  /*6090*/  CS2R R6, SRZ ;  /* 0x0000000000067805 */ /* 0x000fc8000001ff00 */
[----:B------:R-:W-:-:S04]  /*60a0*/  FMUL.FTZ R0, R0, 1 ;  /* 0x3f80000000007820 */ /* 0x000fc80000410000 */
[----:B------:R-:W0:Y:S02]  /*60b0*/  F2F.F64.F32 R4, R0 ;  /* 0x0000000000047310 */ /* 0x000e240000201800 */
[----:B0-----:R0:W-:Y:S01]  /*60c0*/  STG.E.128 desc[UR36][R16.64], R4 ;  /* 0x0000000410007986 */ /* 0x0011e2000c101d24 */
[----:B------:R-:W-:Y:S05]  /*60d0*/  BRA `(.L_x_907) ;  /* 0x0000000800747947 */ /* 0x000fea0003800000 */
.L_x_915:
        /* <DEDUP_REMOVED lines=21> */
.L_x_920:
[----:B------:R-:W-:Y:S05]  /*6230*/  BSYNC B0 ;  /* 0x0000000000007941 */ /* 0x000fea0003800000 */
.L_x_919:
[----:B------:R-:W-:-:S05]  /*6240*/  LOP3.LUT R3, R0, R3, RZ, 0xfc, !PT ;  /* 0x0000000300037212 */ /* 0x000fca00078efcff */
[----:B------:R0:W-:Y:S01]  /*6250*/  STG.E.U8 desc[UR36][R16.64], R3 ;  /* 0x0000000310007986 */ /* 0x0001e2000c101124 */
[----:B------:R-:W-:Y:S05]  /*6260*/  BRA `(.L_x_907) ;  /* 0x0000000800107947 */ /* 0x000fea0003800000 */
.L_x_918:
        /* <DEDUP_REMOVED lines=10> */
[----:B------:R-:W-:Y:S02]  /*6310*/  @P0 SHF.R.U32.HI R0, RZ, 0x15, R0 ;  /* 0x00000015ff000819 */ /* 0x000fe40000011600 */
[----:B------:R-:W-:Y:S01]  /*6320*/  @!P0 IADD3 R0, R2, -0x43000000, RZ ;  /* 0xbd00000002008810 */ /* 0x000fe20007ffe0ff */
[----:B------:R-:W-:Y:S06]  /*6330*/  BRA `(.L_x_923) ;  /* 0x00000000000c7947 */ /* 0x000fec0003800000 */
.L_x_922:
[----:B------:R-:W-:Y:S01]  /*6340*/  IMAD.MOV.U32 R0, RZ, RZ, 0x7f ;  /* 0x0000007fff007424 */ /* 0x000fe200078e00ff */
[----:B------:R-:W-:-:S04]  /*6350*/  ISETP.GT.U32.AND P0, PT, R2, 0x7f800000, PT ;  /* 0x7f8000000200780c */ /* 0x000fc80003f04070 */
[----:B------:R-:W-:-:S09]  /*6360*/  SEL R0, R0, 0x7c, P0 ;  /* 0x0000007c00007807 */ /* 0x000fd20000000000 */
.L_x_923:
[----:B------:R-:W-:Y:S05]  /*6370*/  BSYNC B0 ;  /* 0x0000000000007941 */ /* 0x000fea0003800000 */
.L_x_921:
[----:B------:R-:W-:-:S04]  /*6380*/  LOP3.LUT R2, R3, 0x80000000, RZ, 0xc0, !PT ;  /* 0x8000000003027812 */ /* 0x000fc800078ec0ff */
[----:B------:R-:W-:-:S04]  /*6390*/  SHF.R.U32.HI R3, RZ, 0x18, R2 ;  /* 0x00000018ff037819 */ /* 0x000fc80000011602 */
[----:B------:R-:W-:-:S05]  /*63a0*/  LOP3.LUT R3, R0, R3, RZ, 0xfc, !PT ;  /* 0x0000000300037212 */ /* 0x000fca00078efcff */
[----:B------:R0:W-:Y:S01]  /*63b0*/  STG.E.U8 desc[UR36][R16.64], R3 ;  /* 0x0000000310007986 */ /* 0x0001e2000c101124 */
[----:B------:R-:W-:Y:S05]  /*63c0*/  BRA `(.L_x_907) ;  /* 0x0000000400b87947 */ /* 0x000fea0003800000 */
.L_x_917:
[----:B------:R-:W-:-:S05]  /*63d0*/  HADD2.F32 R0, -RZ, R0.H0_H0 ;  /* 0x20000000ff007230 */ /* 0x000fca0000004100 */
[----:B------:R-:W-:-:S05]  /*63e0*/  F2FP.BF16.F32.PACK_AB R0, RZ, R0 ;  /* 0x00000000ff00723e */ /* 0x000fca00000010ff */
[----:B------:R0:W-:Y:S01]  /*63f0*/  STG.E.U16 desc[UR36][R16.64], R0 ;  /* 0x0000000010007986 */ /* 0x0001e2000c101524 */
[----:B------:R-:W-:Y:S05]  /*6400*/  BRA `(.L_x_907) ;  /* 0x0000000400a87947 */ /* 0x000fea0003800000 */
.L_x_914:
        /* <DEDUP_REMOVED lines=12> */
.L_x_926:
        /* <DEDUP_REMOVED lines=17> */
.L_x_929:
[----:B------:R-:W-:-:S04]  /*65e0*/  LOP3.LUT R2, R3, 0x80000000, RZ, 0xc0, !PT ;  /* 0x8000000003027812 */ /* 0x000fc800078ec0ff */
[----:B------:R-:W-:-:S04]  /*65f0*/  SHF.R.U32.HI R3, RZ, 0x18, R2 ;  /* 0x00000018ff037819 */ /* 0x000fc80000011602 */
[----:B------:R-:W-:-:S04]  /*6600*/  LOP3.LUT R0, R0, R3, RZ, 0xfc, !PT ;  /* 0x0000000300007212 */ /* 0x000fc800078efcff */
[----:B------:R-:W-:-:S07]  /*6610*/  PRMT R8, R0, 0x7610, R8 ;  /* 0x0000761000087816 */ /* 0x000fce0000000008 */
.L_x_928:
[----:B------:R-:W-:Y:S05]  /*6620*/  BSYNC B0 ;  /* 0x0000000000007941 */ /* 0x000fea0003800000 */
.L_x_927:
[----:B------:R0:W-:Y:S01]  /*6630*/  STG.E.U8 desc[UR36][R16.64], R8 ;  /* 0x0000000810007986 */ /* 0x0001e2000c101124 */
[----:B------:R-:W-:Y:S05]  /*6640*/  BRA `(.L_x_907) ;  /* 0x0000000400187947 */ /* 0x000fea0003800000 */
.L_x_925:
        /* <DEDUP_REMOVED lines=17> */
.L_x_932:
[----:B------:R-:W-:-:S04]  /*6760*/  LOP3.LUT R2, R3, 0x80000000, RZ, 0xc0, !PT ;  /* 0x8000000003027812 */ /* 0x000fc800078ec0ff */
[----:B------:R-:W-:-:S04]  /*6770*/  SHF.R.U32.HI R3, RZ, 0x18, R2 ;  /* 0x00000018ff037819 */ /* 0x000fc80000011602 */
[----:B------:R-:W-:-:S04]  /*6780*/  LOP3.LUT R0, R0, R3, RZ, 0xfc, !PT ;  /* 0x0000000300007212 */ /* 0x000fc800078efcff */
[----:B------:R-:W-:-:S07]  /*6790*/  PRMT R8, R0, 0x7610, R8 ;  /* 0x0000761000087816 */ /* 0x000fce0000000008 */
.L_x_931:
[----:B------:R-:W-:Y:S05]  /*67a0*/  BSYNC B0 ;  /* 0x0000000000007941 */ /* 0x000fea0003800000 */
.L_x_930:
[----:B------:R0:W-:Y:S01]  /*67b0*/  STG.E.U8 desc[UR36][R16.64], R8 ;  /* 0x0000000810007986 */ /* 0x0001e2000c101124 */
[----:B------:R-:W-:Y:S05]  /*67c0*/  BRA `(.L_x_907) ;  /* 0x0000000000b87947 */ /* 0x000fea0003800000 */
.L_x_924:
        /* <DEDUP_REMOVED lines=22> */
.L_x_906:
        /* <DEDUP_REMOVED lines=16> */
.L_x_935:
[----:B------:R-:W-:Y:S05]  /*6a30*/  BRA `(.L_x_907) ;  /* 0x00000000001c7947 */ /* 0x000fea0003800000 */
.L_x_934:
[----:B------:R-:W-:-:S06]  /*6a40*/  HADD2.F32 R2, -RZ, R0.H0_H0 ;  /* 0x20000000ff027230 */ /* 0x000fcc0000004100 */
[----:B------:R-:W0:Y:S02]  /*6a50*/  F2I.U64.TRUNC R2, R2 ;  /* 0x0000000200027311 */ /* 0x000e24000020d800 */
[----:B0-----:R0:W-:Y:S01]  /*6a60*/  STG.E.64 desc[UR36][R16.64], R2 ;  /* 0x0000000210007986 */ /* 0x0011e2000c101b24 */
[----:B------:R-:W-:Y:S05]  /*6a70*/  BRA `(.L_x_907) ;  /* 0x00000000000c7947 */ /* 0x000fea0003800000 */
.L_x_933:
[----:B------:R-:W-:-:S04]  /*6a80*/  HADD2.F32 R0, -RZ, R0.H0_H0 ;  /* 0x20000000ff007230 */ /* 0x000fc80000004100 */
[----:B------:R-:W0:Y:S02]  /*6a90*/  F2I.FTZ.U32.TRUNC.NTZ R3, R0 ;  /* 0x0000000000037305 */ /* 0x000e24000021f000 */
[----:B0-----:R0:W-:Y:S02]  /*6aa0*/  STG.E desc[UR36][R16.64], R3 ;  /* 0x0000000310007986 */ /* 0x0011e4000c101924 */
.L_x_907:
[----:B------:R-:W-:-:S07]  /*6ab0*/  VIADD R19, R19, 0x80 ;  /* 0x0000008013137836 */ /* 0x000fce0000000000 */
.L_x_865:
[----:B------:R-:W-:Y:S05]  /*6ac0*/  BSYNC B6 ;  /* 0x0000000000067941 */ /* 0x000fea0003800000 */
.L_x_864:
        /* <DEDUP_REMOVED lines=307> */
.L_x_938:
        /* <DEDUP_REMOVED lines=22> */
.L_x_942:
[----:B------:R-:W2:Y:S02]  /*7f60*/  LDG.E.U8 R2, desc[UR36][R2.64] ;  /* 0x0000002402027981 */ /* 0x000ea4000c1e1100 */
[----:B--2---:R-:W-:-:S04]  /*7f70*/  I2FP.F32.U32 R0, R2 ;  /* 0x0000000200007245 */ /* 0x004fc80000201000 */
[----:B------:R-:W-:Y:S01]  /*7f80*/  F2FP.F16.F32.PACK_AB R0, RZ, R0 ;  /* 0x00000000ff00723e */ /* 0x000fe200000000ff */
[----:B------:R-:W-:Y:S06]  /*7f90*/  BRA `(.L_x_944) ;  /* 0x0000000c00887947 */ /* 0x000fec0003800000 */
.L_x_941:
        /* <DEDUP_REMOVED lines=10> */
.L_x_946:
[----:B------:R-:W2:Y:S02]  /*8040*/  LDG.E R2, desc[UR36][R2.64] ;  /* 0x0000002402027981 */ /* 0x000ea4000c1e1900 */
[----:B--2---:R-:W-:-:S04]  /*8050*/  I2FP.F32.S32 R0, R2 ;  /* 0x0000000200007245 */ /* 0x004fc80000201400 */
[----:B------:R-:W-:Y:S01]  /*8060*/  F2FP.F16.F32.PACK_AB R0, RZ, R0 ;  /* 0x00000000ff00723e */ /* 0x000fe200000000ff */
[----:B------:R-:W-:Y:S06]  /*8070*/  BRA `(.L_x_944) ;  /* 0x0000000c00507947 */ /* 0x000fec0003800000 */
.L_x_945:
[----:B------:R-:W2:Y:S02]  /*8080*/  LDG.E.U16 R2, desc[UR36][R2.64] ;  /* 0x0000002402027981 */ /* 0x000ea4000c1e1500 */
[----:B--2---:R-:W0:Y:S02]  /*8090*/  I2F.S16 R0, R2 ;  /* 0x0000000200007306 */ /* 0x004e240000101400 */
[----:B0-----:R-:W-:Y:S01]  /*80a0*/  F2FP.F16.F32.PACK_AB R0, RZ, R0 ;  /* 0x00000000ff00723e */ /* 0x001fe200000000ff */
[----:B------:R-:W-:Y:S06]  /*80b0*/  BRA `(.L_x_944) ;  /* 0x0000000c00407947 */ /* 0x000fec0003800000 */
.L_x_940:
        /* <DEDUP_REMOVED lines=9> */
.L_x_948:
[----:B------:R0:W5:Y:S01]  /*8150*/  LDG.E.U16 R0, desc[UR36][R2.64] ;  /* 0x0000002402007981 */ /* 0x000162000c1e1500 */
[----:B------:R-:W-:Y:S05]  /*8160*/  BRA `(.L_x_944) ;  /* 0x0000000c00147947 */ /* 0x000fea0003800000 */
.L_x_947:
        /* <DEDUP_REMOVED lines=9> */
.L_x_950:
[----:B------:R1:W5:Y:S01]  /*8200*/  LDG.E.U16 R0, desc[UR36][R2.64] ;  /* 0x0000002402007981 */ /* 0x000362000c1e1500 */
[----:B------:R-:W-:Y:S05]  /*8210*/  BRA `(.L_x_944) ;  /* 0x0000000800e87947 */ /* 0x000fea0003800000 */
.L_x_949:
        /* <DEDUP_REMOVED lines=8> */
.L_x_939:
        /* <DEDUP_REMOVED lines=13> */
.L_x_953:
        /* <DEDUP_REMOVED lines=8> */
.L_x_952:
        /* <DEDUP_REMOVED lines=28> */
.L_x_955:
        /* <DEDUP_REMOVED lines=15> */
.L_x_954:
[----:B------:R-:W2:Y:S02]  /*86a0*/  LDG.E.U16 R0, desc[UR36][R2.64] ;  /* 0x0000002402007981 */ /* 0x000ea4000c1e1500 */
[----:B--2---:R-:W-:-:S05]  /*86b0*/  IMAD.U32 R0, R0, 0x10000, RZ ;  /* 0x0001000000007824 */ /* 0x004fca00078e00ff */
[----:B------:R-:W-:Y:S01]  /*86c0*/  F2FP.F16.F32.PACK_AB R0, RZ, R0 ;  /* 0x00000000ff00723e */ /* 0x000fe200000000ff */
[----:B------:R-:W-:Y:S06]  /*86d0*/  BRA `(.L_x_944) ;  /* 0x0000000400b87947 */ /* 0x000fec0003800000 */
.L_x_951:
        /* <DEDUP_REMOVED lines=12> */
.L_x_958:
[----:B------:R-:W2:Y:S01]  /*87a0*/  LDG.E.U8 R2, desc[UR36][R2.64] ;  /* 0x0000002402027981 */ /* 0x000ea2000c1e1100 */
[----:B------:R-:W-:Y:S01]  /*87b0*/  BSSY B0, `(.L_x_959) ;  /* 0x0000018000007945 */ /* 0x000fe20003800000 */
[----:B------:R-:W-:Y:S02]  /*87c0*/  MOV R0, RZ ;  /* 0x000000ff00007202 */ /* 0x000fe40000000f00 */
        /* <DEDUP_REMOVED lines=18> */
.L_x_962:
[----:B------:R-:W-:Y:S05]  /*88f0*/  BSYNC B1 ;  /* 0x0000000000017941 */ /* 0x000fea0003800000 */
.L_x_961:
[----:B------:R-:W-:Y:S01]  /*8900*/  LEA R3, R0, 0x3b800000, 0x17 ;  /* 0x3b80000000037811 */ /* 0x000fe200078eb8ff */
[----:B------:R-:W-:-:S05]  /*8910*/  IMAD.SHL.U32 R0, R2, 0x100000, RZ ;  /* 0x0010000002007824 */ /* 0x000fca00078e00ff */
[----:B------:R-:W-:-:S07]  /*8920*/  LOP3.LUT R0, R3, R0, R4, 0xfe, !PT ;  /* 0x0000000003007212 */ /* 0x000fce00078efe04 */
.L_x_960:
[----:B------:R-:W-:Y:S05]  /*8930*/  BSYNC B0 ;  /* 0x0000000000007941 */ /* 0x000fea0003800000 */
.L_x_959:
[----:B------:R-:W-:Y:S01]  /*8940*/  F2FP.F16.F32.PACK_AB R0, RZ, R0 ;  /* 0x00000000ff00723e */ /* 0x000fe200000000ff */
[----:B------:R-:W-:Y:S06]  /*8950*/  BRA `(.L_x_944) ;  /* 0x0000000400187947 */ /* 0x000fec0003800000 */
.L_x_957:
        /* <DEDUP_REMOVED lines=21> */
.L_x_966:
[----:B------:R-:W-:Y:S05]  /*8ab0*/  BSYNC B1 ;  /* 0x0000000000017941 */ /* 0x000fea0003800000 */
.L_x_965:
[----:B------:R-:W-:Y:S01]  /*8ac0*/  LEA R3, R0, 0x37800000, 0x17 ;  /* 0x3780000000037811 */ /* 0x000fe200078eb8ff */
[----:B------:R-:W-:-:S05]  /*8ad0*/  IMAD.SHL.U32 R0, R2, 0x200000, RZ ;  /* 0x0020000002007824 */ /* 0x000fca00078e00ff */
[----:B------:R-:W-:-:S07]  /*8ae0*/  LOP3.LUT R0, R3, R0, R4, 0xfe, !PT ;  /* 0x0000000003007212 */ /* 0x000fce00078efe04 */
.L_x_964:
[----:B------:R-:W-:Y:S05]  /*8af0*/  BSYNC B0 ;  /* 0x0000000000007941 */ /* 0x000fea0003800000 */
.L_x_963:
[----:B------:R-:W-:Y:S01]  /*8b00*/  F2FP.F16.F32.PACK_AB R0, RZ, R0 ;  /* 0x00000000ff00723e */ /* 0x000fe200000000ff */
[----:B------:R-:W-:Y:S06]  /*8b10*/  BRA `(.L_x_944) ;  /* 0x0000000000a87947 */ /* 0x000fec0003800000 */
.L_x_956:
        /* <DEDUP_REMOVED lines=14> */
.L_x_970:
[----:B------:R-:W-:Y:S05]  /*8c00*/  BSYNC B0 ;  /* 0x0000000000007941 */ /* 0x000fea0003800000 */
.L_x_969:
[----:B------:R-:W-:Y:S01]  /*8c10*/  F2FP.F16.F32.PACK_AB R0, RZ, R0 ;  /* 0x00000000ff00723e */ /* 0x000fe200000000ff */
[----:B------:R-:W-:Y:S06]  /*8c20*/  BRA `(.L_x_944) ;  /* 0x0000000000647947 */ /* 0x000fec0003800000 */
.L_x_943:
        /* <DEDUP_REMOVED lines=16> */
.L_x_971:
[----:B------:R-:W-:Y:S01]  /*8d30*/  PRMT R0, RZ, 0x7610, R0 ;  /* 0x00007610ff007816 */ /* 0x000fe20000000000 */
[----:B------:R-:W-:Y:S06]  /*8d40*/  BRA `(.L_x_944) ;  /* 0x00000000001c7947 */ /* 0x000fec0003800000 */
.L_x_968:
[----:B------:R-:W2:Y:S02]  /*8d50*/  LDG.E.64 R2, desc[UR36][R2.64] ;  /* 0x0000002402027981 */ /* 0x000ea4000c1e1b00 */
[----:B--2---:R-:W0:Y:S02]  /*8d60*/  I2F.U64 R0, R2 ;  /* 0x0000000200007312 */ /* 0x004e240000301000 */
[----:B0-----:R-:W-:Y:S01]  /*8d70*/  F2FP.F16.F32.PACK_AB R0, RZ, R0 ;  /* 0x00000000ff00723e */ /* 0x001fe200000000ff */
[----:B------:R-:W-:Y:S06]  /*8d80*/  BRA `(.L_x_944) ;  /* 0x00000000000c7947 */ /* 0x000fec0003800000 */
.L_x_967:
[----:B------:R-:W2:Y:S02]  /*8d90*/  LDG.E R2, desc[UR36][R2.64] ;  /* 0x0000002402027981 */ /* 0x000ea4000c1e1900 */
[----:B--2---:R-:W-:-:S04]  /*8da0*/  I2FP.F32.U32 R0, R2 ;  /* 0x0000000200007245 */ /* 0x004fc80000201000 */
[----:B------:R-:W-:-:S07]  /*8db0*/  F2FP.F16.F32.PACK_AB R0, RZ, R0 ;  /* 0x00000000ff00723e */ /* 0x000fce00000000ff */
.L_x_944:
        /* <DEDUP_REMOVED lines=40> */
.L_x_973:
[----:B------:R-:W-:Y:S05]  /*9040*/  BSYNC B0 ;  /* 0x0000000000007941 */ /* 0x000fea0003800000 */
.L_x_972:
        /* <DEDUP_REMOVED lines=20> */
.L_x_977:
[----:B------:R-:W-:-:S06]  /*9190*/  HADD2.F32 R3, -RZ, R0.H0_H0 ;  /* 0x20000000ff037230 */ /* 0x000fcc0000004100 */
[----:B------:R-:W0:Y:S02]  /*91a0*/  F2I.S64.TRUNC R2, R3 ;  /* 0x0000000300027311 */ /* 0x000e24000020d900 */
[----:B0-----:R0:W-:Y:S01]  /*91b0*/  STG.E.U8 desc[UR36][R16.64], R2 ;  /* 0x0000000210007986 */ /* 0x0011e2000c101124 */
[----:B------:R-:W-:Y:S05]  /*91c0*/  BRA `(.L_x_979) ;  /* 0x0000000c00847947 */ /* 0x000fea0003800000 */
.L_x_976:
        /* <DEDUP_REMOVED lines=10> */
.L_x_981:
[----:B------:R-:W-:-:S04]  /*9270*/  HADD2.F32 R0, -RZ, R0.H0_H0 ;  /* 0x20000000ff007230 */ /* 0x000fc80000004100 */
[----:B------:R-:W0:Y:S02]  /*9280*/  F2I.FTZ.TRUNC.NTZ R3, R0 ;  /* 0x0000000000037305 */ /* 0x000e24000021f100 */
[----:B0-----:R0:W-:Y:S01]  /*9290*/  STG.E desc[UR36][R16.64], R3 ;  /* 0x0000000310007986 */ /* 0x0011e2000c101924 */
[----:B------:R-:W-:Y:S05]  /*92a0*/  BRA `(.L_x_979) ;  /* 0x0000000c004c7947 */ /* 0x000fea0003800000 */
.L_x_980:
[----:B------:R-:W-:-:S04]  /*92b0*/  HADD2.F32 R0, -RZ, R0.H0_H0 ;  /* 0x20000000ff007230 */ /* 0x000fc80000004100 */
[----:B------:R-:W0:Y:S02]  /*92c0*/  F2I.FTZ.TRUNC.NTZ R3, R0 ;  /* 0x0000000000037305 */ /* 0x000e24000021f100 */
[----:B0-----:R0:W-:Y:S01]  /*92d0*/  STG.E.U16 desc[UR36][R16.64], R3 ;  /* 0x0000000310007986 */ /* 0x0011e2000c101524 */
[----:B------:R-:W-:Y:S05]  /*92e0*/  BRA `(.L_x_979) ;  /* 0x0000000c003c7947 */ /* 0x000fea0003800000 */
.L_x_975:
        /* <DEDUP_REMOVED lines=9> */
.L_x_983:
[----:B------:R0:W-:Y:S01]  /*9380*/  STG.E.U16 desc[UR36][R16.64], R0 ;  /* 0x0000000010007986 */ /* 0x0001e2000c101524 */
[----:B------:R-:W-:Y:S05]  /*9390*/  BRA `(.L_x_979) ;  /* 0x0000000c00107947 */ /* 0x000fea0003800000 */
.L_x_982:
        /* <DEDUP_REMOVED lines=10> */
.L_x_985:
[----:B------:R-:W-:-:S05]  /*9440*/  HADD2.F32 R0, -RZ, R0.H0_H0 ;  /* 0x20000000ff007230 */ /* 0x000fca0000004100 */
[----:B------:R-:W-:-:S04]  /*9450*/  F2FP.F16.F32.PACK_AB R0, RZ, R0 ;  /* 0x00000000ff00723e */ /* 0x000fc800000000ff */
[----:B------:R-:W-:-:S05]  /*9460*/  PRMT R0, R0, 0x5410, RZ ;  /* 0x0000541000007816 */ /* 0x000fca00000000ff */
[----:B------:R0:W-:Y:S01]  /*9470*/  STG.E desc[UR36][R16.64], R0 ;  /* 0x0000000010007986 */ /* 0x0001e2000c101924 */
[----:B------:R-:W-:Y:S05]  /*9480*/  BRA `(.L_x_979) ;  /* 0x0000000800d47947 */ /* 0x000fea0003800000 */
.L_x_984:
[----:B------:R-:W-:-:S05]  /*9490*/  HADD2.F32 R2, -RZ, R0.H0_H0 ;  /* 0x20000000ff027230 */ /* 0x000fca0000004100 */
[----:B------:R-:W-:-:S06]  /*94a0*/  FMUL.FTZ R2, R2, 1 ;  /* 0x3f80000002027820 */ /* 0x000fcc0000410000 */
[----:B------:R-:W0:Y:S02]  /*94b0*/  F2F.F64.F32 R2, R2 ;  /* 0x0000000200027310 */ /* 0x000e240000201800 */
[----:B0-----:R0:W-:Y:S01]  /*94c0*/  STG.E.64 desc[UR36][R16.64], R2 ;  /* 0x0000000210007986 */ /* 0x0011e2000c101b24 */
[----:B------:R-:W-:Y:S05]  /*94d0*/  BRA `(.L_x_979) ;  /* 0x0000000800c07947 */ /* 0x000fea0003800000 */
.L_x_974:
        /* <DEDUP_REMOVED lines=13> */
.L_x_988:
[----:B------:R-:W-:Y:S01]  /*95b0*/  HADD2.F32 R0, -RZ, R0.H0_H0 ;  /* 0x20000000ff007230 */ /* 0x000fe20000004100 */
[----:B------:R-:W-:-:S04]  /*95c0*/  CS2R R6, SRZ ;  /* 0x0000000000067805 */ /* 0x000fc8000001ff00 */
[----:B------:R-:W-:-:S04]  /*95d0*/  FMUL.FTZ R0, R0, 1 ;  /* 0x3f80000000007820 */ /* 0x000fc80000410000 */
[----:B------:R-:W0:Y:S02]  /*95e0*/  F2F.F64.F32 R4, R0 ;  /* 0x0000000000047310 */ /* 0x000e240000201800 */
[----:B0-----:R0:W-:Y:S01]  /*95f0*/  STG.E.128 desc[UR36][R16.64], R4 ;  /* 0x0000000410007986 */ /* 0x0011e2000c101d24 */
[----:B------:R-:W-:Y:S05]  /*9600*/  BRA `(.L_x_979) ;  /* 0x0000000800747947 */ /* 0x000fea0003800000 */
.L_x_987:
        /* <DEDUP_REMOVED lines=21> */
.L_x_992:
[----:B------:R-:W-:Y:S05]  /*9760*/  BSYNC B0 ;  /* 0x0000000000007941 */ /* 0x000fea0003800000 */
.L_x_991:
[----:B------:R-:W-:-:S05]  /*9770*/  LOP3.LUT R3, R0, R3, RZ, 0xfc, !PT ;  /* 0x0000000300037212 */ /* 0x000fca00078efcff */
[----:B------:R0:W-:Y:S01]  /*9780*/  STG.E.U8 desc[UR36][R16.64], R3 ;  /* 0x0000000310007986 */ /* 0x0001e2000c101124 */
[----:B------:R-:W-:Y:S05]  /*9790*/  BRA `(.L_x_979) ;  /* 0x0000000800107947 */ /* 0x000fea0003800000 */
.L_x_990:
        /* <DEDUP_REMOVED lines=13> */
.L_x_994:
[----:B------:R-:W-:Y:S01]  /*9870*/  IMAD.MOV.U32 R0, RZ, RZ, 0x7f ;  /* 0x0000007fff007424 */ /* 0x000fe200078e00ff */
[----:B------:R-:W-:-:S04]  /*9880*/  ISETP.GT.U32.AND P0, PT, R2, 0x7f800000, PT ;  /* 0x7f8000000200780c */ /* 0x000fc80003f04070 */
[----:B------:R-:W-:-:S09]  /*9890*/  SEL R0, R0, 0x7c, P0 ;  /* 0x0000007c00007807 */ /* 0x000fd20000000000 */
.L_x_995:
[----:B------:R-:W-:Y:S05]  /*98a0*/  BSYNC B0 ;  /* 0x0000000000007941 */ /* 0x000fea0003800000 */
.L_x_993:
[----:B------:R-:W-:-:S04]  /*98b0*/  LOP3.LUT R2, R3, 0x80000000, RZ, 0xc0, !PT ;  /* 0x8000000003027812 */ /* 0x000fc800078ec0ff */
[----:B------:R-:W-:-:S04]  /*98c0*/  SHF.R.U32.HI R3, RZ, 0x18, R2 ;  /* 0x00000018ff037819 */ /* 0x000fc80000011602 */
[----:B------:R-:W-:-:S05]  /*98d0*/  LOP3.LUT R3, R0, R3, RZ, 0xfc, !PT ;  /* 0x0000000300037212 */ /* 0x000fca00078efcff */
[----:B------:R0:W-:Y:S01]  /*98e0*/  STG.E.U8 desc[UR36][R16.64], R3 ;  /* 0x0000000310007986 */ /* 0x0001e2000c101124 */
[----:B------:R-:W-:Y:S05]  /*98f0*/  BRA `(.L_x_979) ;  /* 0x0000000400b87947 */ /* 0x000fea0003800000 */
.L_x_989:
[----:B------:R-:W-:-:S05]  /*9900*/  HADD2.F32 R0, -RZ, R0.H0_H0 ;  /* 0x20000000ff007230 */ /* 0x000fca0000004100 */
[----:B------:R-:W-:-:S05]  /*9910*/  F2FP.BF16.F32.PACK_AB R0, RZ, R0 ;  /* 0x00000000ff00723e */ /* 0x000fca00000010ff */
[----:B------:R0:W-:Y:S01]  /*9920*/  STG.E.U16 desc[UR36][R16.64], R0 ;  /* 0x0000000010007986 */ /* 0x0001e2000c101524 */
[----:B------:R-:W-:Y:S05]  /*9930*/  BRA `(.L_x_979) ;  /* 0x0000000400a87947 */ /* 0x000fea0003800000 */
.L_x_986:
        /* <DEDUP_REMOVED lines=12> */
.L_x_998:
        /* <DEDUP_REMOVED lines=17> */
.L_x_1001:
[----:B------:R-:W-:-:S04]  /*9b10*/  LOP3.LUT R2, R3, 0x80000000, RZ, 0xc0, !PT ;  /* 0x8000000003027812 */ /* 0x000fc800078ec0ff */
[----:B------:R-:W-:-:S04]  /*9b20*/  SHF.R.U32.HI R3, RZ, 0x18, R2 ;  /* 0x00000018ff037819 */ /* 0x000fc80000011602 */
[----:B------:R-:W-:-:S04]  /*9b30*/  LOP3.LUT R0, R0, R3, RZ, 0xfc, !PT ;  /* 0x0000000300007212 */ /* 0x000fc800078efcff */
[----:B------:R-:W-:-:S07]  /*9b40*/  PRMT R8, R0, 0x7610, R8 ;  /* 0x0000761000087816 */ /* 0x000fce0000000008 */
.L_x_1000:
[----:B------:R-:W-:Y:S05]  /*9b50*/  BSYNC B0 ;  /* 0x0000000000007941 */ /* 0x000fea0003800000 */
.L_x_999:
[----:B------:R3:W-:Y:S01]  /*9b60*/  STG.E.U8 desc[UR36][R16.64], R8 ;  /* 0x0000000810007986 */ /* 0x0007e2000c101124 */
[----:B------:R-:W-:Y:S05]  /*9b70*/  BRA `(.L_x_979) ;  /* 0x0000000400187947 */ /* 0x000fea0003800000 */
.L_x_997:
        /* <DEDUP_REMOVED lines=17> */
.L_x_1004:
[----:B------:R-:W-:-:S04]  /*9c90*/  LOP3.LUT R2, R3, 0x80000000, RZ, 0xc0, !PT ;  /* 0x8000000003027812 */ /* 0x000fc800078ec0ff */
[----:B------:R-:W-:-:S04]  /*9ca0*/  SHF.R.U32.HI R3, RZ, 0x18, R2 ;  /* 0x00000018ff037819 */ /* 0x000fc80000011602 */
[----:B------:R-:W-:-:S04]  /*9cb0*/  LOP3.LUT R0, R0, R3, RZ, 0xfc, !PT ;  /* 0x0000000300007212 */ /* 0x000fc800078efcff */
[----:B------:R-:W-:-:S07]  /*9cc0*/  PRMT R8, R0, 0x7610, R8 ;  /* 0x0000761000087816 */ /* 0x000fce0000000008 */
.L_x_1003:
[----:B------:R-:W-:Y:S05]  /*9cd0*/  BSYNC B0 ;  /* 0x0000000000007941 */ /* 0x000fea0003800000 */
.L_x_1002:
[----:B------:R0:W-:Y:S01]  /*9ce0*/  STG.E.U8 desc[UR36][R16.64], R8 ;  /* 0x0000000810007986 */ /* 0x0001e2000c101124 */
[----:B------:R-:W-:Y:S05]  /*9cf0*/  BRA `(.L_x_979) ;  /* 0x0000000000b87947 */ /* 0x000fea0003800000 */
.L_x_996:
        /* <DEDUP_REMOVED lines=22> */
.L_x_978:
[----:B------:R-:W-:Y:S01]  /*9e60*/  MOV R0, 0x0 ;  /* 0x0000000000007802 */ /* 0x000fe20000000f00 */
[----:B------:R-:W-:Y:S01]  /*9e70*/  ULDC.64 UR4, c[0x4][0x158] ;  /* 0x0100560000047ab9 */ /* 0x000fe20000000a00 */
[----:B------:R-:W-:Y:S01]  /*9e80*/  ULDC.64 UR6, c[0x4][0x60] ;  /* 0x0100180000067ab9 */ /* 0x000fe20000000a00 */
[----:B------:R-:W-:Y:S01]  /*9e90*/  IMAD.U32 R4, RZ, RZ, UR4 ;  /* 0x00000004ff047e24 */ /* 0x000fe2000f8e00ff */
[----:B------:R0:W1:Y:S01]  /*9ea0*/  LDC.64 R2, c[0x4][R0] ;  /* 0x0100000000027b82 */ /* 0x0000620000000a00 */
[----:B------:R-:W-:Y:S01]  /*9eb0*/  IMAD.U32 R5, RZ, RZ, UR5 ;  /* 0x00000005ff057e24 */ /* 0x000fe2000f8e00ff */
[----:B------:R-:W-:Y:S01]  /*9ec0*/  ULDC.64 UR4, c[0x4][0x160] ;  /* 0x0100580000047ab9 */ /* 0x000fe20000000a00 */
[----:B------:R-:W-:Y:S01]  /*9ed0*/  IMAD.U32 R10, RZ, RZ, UR6 ;  /* 0x00000006ff0a7e24 */ /* 0x000fe2000f8e00ff */
[----:B------:R-:W-:Y:S01]  /*9ee0*/  MOV R6, UR4 ;  /* 0x0000000400067c02 */ /* 0x000fe20008000f00 */
[----:B------:R-:W-:Y:S02]  /*9ef0*/  IMAD.U32 R7, RZ, RZ, UR5 ;  /* 0x00000005ff077e24 */ /* 0x000fe4000f8e00ff */
[----:B------:R-:W-:-:S02]  /*9f00*/  IMAD.U32 R11, RZ, RZ, UR7 ;  /* 0x00000007ff0b7e24 */ /* 0x000fc4000f8e00ff */
[----:B------:R-:W-:Y:S02]  /*9f10*/  IMAD.MOV.U32 R8, RZ, RZ, 0x65 ;  /* 0x00000065ff087424 */ /* 0x000fe400078e00ff */
[----:B------:R-:W-:Y:S02]  /*9f20*/  IMAD.MOV.U32 R12, RZ, RZ, 0x1 ;  /* 0x00000001ff0c7424 */ /* 0x000fe400078e00ff */
[----:B0-----:R-:W-:-:S07]  /*9f30*/  IMAD.MOV.U32 R13, RZ, RZ, RZ ;  /* 0x000000ffff0d7224 */ /* 0x001fce00078e00ff */
[----:B------:R-:W-:-:S07]  /*9f40*/  LEPC R20, `(.L_x_1007) ;  /* 0x000000001014794e */ /* 0x000fce0000000000 */
[----:B-1----:R-:W-:Y:S05]  /*9f50*/  CALL.ABS.NOINC R2 ;  /* 0x0000000002007343 */ /* 0x002fea0003c00000 */
.L_x_1007:
[----:B------:R-:W-:Y:S05]  /*9f60*/  BRA `(.L_x_979) ;  /* 0x00000000001c7947 */ /* 0x000fea0003800000 */
.L_x_1006:
[----:B------:R-:W-:-:S06]  /*9f70*/  HADD2.F32 R2, -RZ, R0.H0_H0 ;  /* 0x20000000ff027230 */ /* 0x000fcc0000004100 */
[----:B------:R-:W0:Y:S02]  /*9f80*/  F2I.U64.TRUNC R2, R2 ;  /* 0x0000000200027311 */ /* 0x000e24000020d800 */
[----:B0-----:R0:W-:Y:S01]  /*9f90*/  STG.E.64 desc[UR36][R16.64], R2 ;  /* 0x0000000210007986 */ /* 0x0011e2000c101b24 */
[----:B------:R-:W-:Y:S05]  /*9fa0*/  BRA `(.L_x_979) ;  /* 0x00000000000c7947 */ /* 0x000fea0003800000 */
.L_x_1005:
[----:B------:R-:W-:-:S04]  /*9fb0*/  HADD2.F32 R0, -RZ, R0.H0_H0 ;  /* 0x20000000ff007230 */ /* 0x000fc80000004100 */
[----:B------:R-:W0:Y:S02]  /*9fc0*/  F2I.FTZ.U32.TRUNC.NTZ R3, R0 ;  /* 0x0000000000037305 */ /* 0x000e24000021f000 */
[----:B0-----:R2:W-:Y:S02]  /*9fd0*/  STG.E desc[UR36][R16.64], R3 ;  /* 0x0000000310007986 */ /* 0x0015e4000c101924 */
.L_x_979:
[----:B------:R-:W-:-:S07]  /*9fe0*/  VIADD R19, R19, 0x80 ;  /* 0x0000008013137836 */ /* 0x000fce0000000000 */
.L_x_937:
[----:B------:R-:W-:Y:S05]  /*9ff0*/  BSYNC B6 ;  /* 0x0000000000067941 */ /* 0x000fea0003800000 */
.L_x_936:
        /* <DEDUP_REMOVED lines=306> */
.L_x_1008:
        /* <DEDUP_REMOVED lines=22> */
.L_x_1012:
[----:B------:R-:W2:Y:S02]  /*b480*/  LDG.E.U8 R2, desc[UR36][R2.64] ;  /* 0x0000002402027981 */ /* 0x000ea4000c1e1100 */
[----:B--2---:R-:W-:-:S04]  /*b490*/  I2FP.F32.U32 R0, R2 ;  /* 0x0000000200007245 */ /* 0x004fc80000201000 */
[----:B------:R-:W-:Y:S01]  /*b4a0*/  F2FP.F16.F32.PACK_AB R0, RZ, R0 ;  /* 0x00000000ff00723e */ /* 0x000fe200000000ff */
[----:B------:R-:W-:Y:S06]  /*b4b0*/  BRA `(.L_x_1014) ;  /* 0x0000000c00887947 */ /* 0x000fec0003800000 */
.L_x_1011:
        /* <DEDUP_REMOVED lines=10> */
.L_x_1016:
[----:B------:R-:W2:Y:S02]  /*b560*/  LDG.E R2, desc[UR36][R2.64] ;  /* 0x0000002402027981 */ /* 0x000ea4000c1e1900 */
[----:B--2---:R-:W-:-:S04]  /*b570*/  I2FP.F32.S32 R0, R2 ;  /* 0x0000000200007245 */ /* 0x004fc80000201400 */
[----:B------:R-:W-:Y:S01]  /*b580*/  F2FP.F16.F32.PACK_AB R0, RZ, R0 ;  /* 0x00000000ff00723e */ /* 0x000fe200000000ff */
[----:B------:R-:W-:Y:S06]  /*b590*/  BRA `(.L_x_1014) ;  /* 0x0000000c00507947 */ /* 0x000fec0003800000 */
.L_x_1015:
[----:B------:R-:W2:Y:S02]  /*b5a0*/  LDG.E.U16 R2, desc[UR36][R2.64] ;  /* 0x0000002402027981 */ /* 0x000ea4000c1e1500 */
[----:B--2---:R-:W0:Y:S02]  /*b5b0*/  I2F.S16 R0, R2 ;  /* 0x0000000200007306 */ /* 0x004e240000101400 */
[----:B0-----:R-:W-:Y:S01]  /*b5c0*/  F2FP.F16.F32.PACK_AB R0, RZ, R0 ;  /* 0x00000000ff00723e */ /* 0x001fe200000000ff */
[----:B------:R-:W-:Y:S06]  /*b5d0*/  BRA `(.L_x_1014) ;  /* 0x0000000c00407947 */ /* 0x000fec0003800000 */
.L_x_1010:
        /* <DEDUP_REMOVED lines=9> */
.L_x_1018:
[----:B------:R0:W5:Y:S01]  /*b670*/  LDG.E.U16 R0, desc[UR36][R2.64] ;  /* 0x0000002402007981 */ /* 0x000162000c1e1500 */
[----:B------:R-:W-:Y:S05]  /*b680*/  BRA `(.L_x_1014) ;  /* 0x0000000c00147947 */ /* 0x000fea0003800000 */
.L_x_1017:
        /* <DEDUP_REMOVED lines=9> */
.L_x_1020:
[----:B------:R1:W5:Y:S01]  /*b720*/  LDG.E.U16 R0, desc[UR36][R2.64] ;  /* 0x0000002402007981 */ /* 0x000362000c1e1500 */
[----:B------:R-:W-:Y:S05]  /*b730*/  BRA `(.L_x_1014) ;  /* 0x0000000800e87947 */ /* 0x000fea0003800000 */
.L_x_1019:
        /* <DEDUP_REMOVED lines=8> */
.L_x_1009:
        /* <DEDUP_REMOVED lines=13> */
.L_x_1023:
        /* <DEDUP_REMOVED lines=8> */
.L_x_1022:
        /* <DEDUP_REMOVED lines=28> */
.L_x_1025:
        /* <DEDUP_REMOVED lines=15> */
.L_x_1024:
[----:B------:R-:W2:Y:S02]  /*bbc0*/  LDG.E.U16 R0, desc[UR36][R2.64] ;  /* 0x0000002402007981 */ /* 0x000ea4000c1e1500 */
[----:B--2---:R-:W-:-:S05]  /*bbd0*/  IMAD.U32 R0, R0, 0x10000, RZ ;  /* 0x0001000000007824 */ /* 0x004fca00078e00ff */
[----:B------:R-:W-:Y:S01]  /*bbe0*/  F2FP.F16.F32.PACK_AB R0, RZ, R0 ;  /* 0x00000000ff00723e */ /* 0x000fe200000000ff */
[----:B------:R-:W-:Y:S06]  /*bbf0*/  BRA `(.L_x_1014) ;  /* 0x0000000400b87947 */ /* 0x000fec0003800000 */
.L_x_1021:
        /* <DEDUP_REMOVED lines=12> */
.L_x_1028:
        /* <DEDUP_REMOVED lines=21> */
.L_x_1032:
[----:B------:R-:W-:Y:S05]  /*be10*/  BSYNC B1 ;  /* 0x0000000000017941 */ /* 0x000fea0003800000 */
.L_x_1031:
[----:B------:R-:W-:Y:S01]  /*be20*/  LEA R3, R0, 0x3b800000, 0x17 ;  /* 0x3b80000000037811 */ /* 0x000fe200078eb8ff */
[----:B------:R-:W-:-:S05]  /*be30*/  IMAD.SHL.U32 R0, R2, 0x100000, RZ ;  /* 0x0010000002007824 */ /* 0x000fca00078e00ff */
[----:B------:R-:W-:-:S07]  /*be40*/  LOP3.LUT R0, R3, R0, R4, 0xfe, !PT ;  /* 0x0000000003007212 */ /* 0x000fce00078efe04 */
.L_x_1030:
[----:B------:R-:W-:Y:S05]  /*be50*/  BSYNC B0 ;  /* 0x0000000000007941 */ /* 0x000fea0003800000 */
.L_x_1029:
[----:B------:R-:W-:Y:S01]  /*be60*/  F2FP.F16.F32.PACK_AB R0, RZ, R0 ;  /* 0x00000000ff00723e */ /* 0x000fe200000000ff */
[----:B------:R-:W-:Y:S06]  /*be70*/  BRA `(.L_x_1014) ;  /* 0x0000000400187947 */ /* 0x000fec0003800000 */
.L_x_1027:
        /* <DEDUP_REMOVED lines=17> */
[----:B------:R-:W-:Y:S02]  /*bf90*/  IADD3 R5, R3, -0x1d, RZ ;  /* 0xffffffe303057810 */ /* 0x000fe40007ffe0ff */
[----:B------:R-:W-:Y:S02]  /*bfa0*/  IADD3 R0, R0, 0x1e, -R3 ;  /* 0x0000001e00007810 */ /* 0x000fe40007ffe803 */
[----:B------:R-:W-:-:S04]  /*bfb0*/  SHF.L.U32 R5, R2, R5, RZ ;  /* 0x0000000502057219 */ /* 0x000fc800000006ff */
[----:B------:R-:W-:-:S07]  /*bfc0*/  LOP3.LUT R2, R5, 0x3, RZ, 0xc0, !PT ;  /* 0x0000000305027812 */ /* 0x000fce00078ec0ff */
.L_x_1036:
[----:B------:R-:W-:Y:S05]  /*bfd0*/  BSYNC B1 ;  /* 0x0000000000017941 */ /* 0x000fea0003800000 */
.L_x_1035:
[----:B------:R-:W-:Y:S01]  /*bfe0*/  LEA R3, R0, 0x37800000, 0x17 ;  /* 0x3780000000037811 */ /* 0x000fe200078eb8ff */
[----:B------:R-:W-:-:S05]  /*bff0*/  IMAD.SHL.U32 R0, R2, 0x200000, RZ ;  /* 0x0020000002007824 */ /* 0x000fca00078e00ff */
[----:B------:R-:W-:-:S07]  /*c000*/  LOP3.LUT R0, R3, R0, R4, 0xfe, !PT ;  /* 0x0000000003007212 */ /* 0x000fce00078efe04 */
.L_x_1034:
[----:B------:R-:W-:Y:S05]  /*c010*/  BSYNC B0 ;  /* 0x0000000000007941 */ /* 0x000fea0003800000 */
.L_x_1033:
[----:B------:R-:W-:Y:S01]  /*c020*/  F2FP.F16.F32.PACK_AB R0, RZ, R0 ;  /* 0x00000000ff00723e */ /* 0x000fe200000000ff */
[----:B------:R-:W-:Y:S06]  /*c030*/  BRA `(.L_x_1014) ;  /* 0x0000000000a87947 */ /* 0x000fec0003800000 */
.L_x_1026:
        /* <DEDUP_REMOVED lines=14> */
.L_x_1040:
[----:B------:R-:W-:Y:S05]  /*c120*/  BSYNC B0 ;  /* 0x0000000000007941 */ /* 0x000fea0003800000 */
.L_x_1039:
[----:B------:R-:W-:Y:S01]  /*c130*/  F2FP.F16.F32.PACK_AB R0, RZ, R0 ;  /* 0x00000000ff00723e */ /* 0x000fe200000000ff */
[----:B------:R-:W-:Y:S06]  /*c140*/  BRA `(.L_x_1014) ;  /* 0x0000000000647947 */ /* 0x000fec0003800000 */
.L_x_1013:
        /* <DEDUP_REMOVED lines=16> */
.L_x_1041:
[----:B------:R-:W-:Y:S01]  /*c250*/  PRMT R0, RZ, 0x7610, R0 ;  /* 0x00007610ff007816 */ /* 0x000fe20000000000 */
[----:B------:R-:W-:Y:S06]  /*c260*/  BRA `(.L_x_1014) ;  /* 0x00000000001c7947 */ /* 0x000fec0003800000 */
.L_x_1038:
[----:B------:R-:W2:Y:S02]  /*c270*/  LDG.E.64 R2, desc[UR36][R2.64] ;  /* 0x0000002402027981 */ /* 0x000ea4000c1e1b00 */
[----:B--2---:R-:W0:Y:S02]  /*c280*/  I2F.U64 R0, R2 ;  /* 0x0000000200007312 */ /* 0x004e240000301000 */
[----:B0-----:R-:W-:Y:S01]  /*c290*/  F2FP.F16.F32.PACK_AB R0, RZ, R0 ;  /* 0x00000000ff00723e */ /* 0x001fe200000000ff */
[----:B------:R-:W-:Y:S06]  /*c2a0*/  BRA `(.L_x_1014) ;  /* 0x00000000000c7947 */ /* 0x000fec0003800000 */
.L_x_1037:
[----:B------:R-:W2:Y:S02]  /*c2b0*/  LDG.E R2, desc[UR36][R2.64] ;  /* 0x0000002402027981 */ /* 0x000ea4000c1e1900 */
[----:B--2---:R-:W-:-:S04]  /*c2c0*/  I2FP.F32.U32 R0, R2 ;  /* 0x0000000200007245 */ /* 0x004fc80000201000 */
[----:B------:R-:W-:-:S07]  /*c2d0*/  F2FP.F16.F32.PACK_AB R0, RZ, R0 ;  /* 0x00000000ff00723e */ /* 0x000fce00000000ff */
.L_x_1014:
        /* <DEDUP_REMOVED lines=40> */
.L_x_1043:
[----:B------:R-:W-:Y:S05]  /*c560*/  BSYNC B0 ;  /* 0x0000000000007941 */ /* 0x000fea0003800000 */
.L_x_1042:
        /* <DEDUP_REMOVED lines=18> */
[----:B0-----:R-:W-:Y:S01]  /*c690*/  STG.E.U8 desc[UR36][R16.64], R3 ;  /* 0x0000000310007986 */ /* 0x001fe2000c101124 */
[----:B------:R-:W-:Y:S05]  /*c6a0*/  EXIT ;  /* 0x000000000000794d */ /* 0x000fea0003800000 */
.L_x_1047:
[----:B------:R-:W-:-:S06]  /*c6b0*/  HADD2.F32 R3, -RZ, R0.H0_H0 ;  /* 0x20000000ff037230 */ /* 0x000fcc0000004100 */
[----:B------:R-:W0:Y:S02]  /*c6c0*/  F2I.S64.TRUNC R2, R3 ;  /* 0x0000000300027311 */ /* 0x000e24000020d900 */
[----:B0-----:R-:W-:Y:S01]  /*c6d0*/  STG.E.U8 desc[UR36][R16.64], R2 ;  /* 0x0000000210007986 */ /* 0x001fe2000c101124 */
[----:B------:R-:W-:Y:S05]  /*c6e0*/  EXIT ;  /* 0x000000000000794d */ /* 0x000fea0003800000 */
.L_x_1046:
        /* <DEDUP_REMOVED lines=8> */
[----:B0-----:R-:W-:Y:S01]  /*c770*/  STG.E.64 desc[UR36][R16.64], R2 ;  /* 0x0000000210007986 */ /* 0x001fe2000c101b24 */
[----:B------:R-:W-:Y:S05]  /*c780*/  EXIT ;  /* 0x000000000000794d */ /* 0x000fea0003800000 */
.L_x_1050:
[----:B------:R-:W-:-:S04]  /*c790*/  HADD2.F32 R0, -RZ, R0.H0_H0 ;  /* 0x20000000ff007230 */ /* 0x000fc80000004100 */
[----:B------:R-:W0:Y:S02]  /*c7a0*/  F2I.FTZ.TRUNC.NTZ R3, R0 ;  /* 0x0000000000037305 */ /* 0x000e24000021f100 */
[----:B0-----:R-:W-:Y:S01]  /*c7b0*/  STG.E desc[UR36][R16.64], R3 ;  /* 0x0000000310007986 */ /* 0x001fe2000c101924 */
[----:B------:R-:W-:Y:S05]  /*c7c0*/  EXIT ;  /* 0x000000000000794d */ /* 0x000fea0003800000 */
.L_x_1049:
[----:B------:R-:W-:-:S04]  /*c7d0*/  HADD2.F32 R0, -RZ, R0.H0_H0 ;  /* 0x20000000ff007230 */ /* 0x000fc80000004100 */
[----:B------:R-:W0:Y:S02]  /*c7e0*/  F2I.FTZ.TRUNC.NTZ R3, R0 ;  /* 0x0000000000037305 */ /* 0x000e24000021f100 */
[----:B0-----:R-:W-:Y:S01]  /*c7f0*/  STG.E.U16 desc[UR36][R16.64], R3 ;  /* 0x0000000310007986 */ /* 0x001fe2000c101524 */
[----:B------:R-:W-:Y:S05]  /*c800*/  EXIT ;  /* 0x000000000000794d */ /* 0x000fea0003800000 */
.L_x_1045:
[----:B------:R-:W-:-:S13]  /*c810*/  ISETP.GT.AND P0, PT, R2, 0x6, PT ;  /* 0x000000060200780c */ /* 0x000fda0003f04270 */
[----:B------:R-:W-:Y:S05]  /*c820*/  @P0 BRA `(.L_x_1051) ;  /* 0x0000000000240947 */ /* 0x000fea0003800000 */
[----:B------:R-:W-:-:S13]  /*c830*/  ISETP.NE.AND P0, PT, R2, 0x5, PT ;  /* 0x000000050200780c */ /* 0x000fda0003f05270 */
[----:B------:R-:W-:Y:S05]  /*c840*/  @!P0 BRA `(.L_x_1052) ;  /* 0x0000000000148947 */ /* 0x000fea0003800000 */
[----:B------:R-:W-:-:S13]  /*c850*/  ISETP.NE.AND P0, PT, R2, 0x6, PT ;  /* 0x000000060200780c */ /* 0x000fda0003f05270 */
[----:B------:R-:W-:Y:S05]  /*c860*/  @P0 BRA `(.L_x_1048) ;  /* 0x0000000800c40947 */ /* 0x000fea0003800000 */
[----:B------:R-:W-:-:S05]  /*c870*/  HADD2.F32 R3, -RZ, R0.H0_H0 ;  /* 0x20000000ff037230 */ /* 0x000fca0000004100 */
[----:B------:R-:W-:Y:S01]  /*c880*/  STG.E desc[UR36][R16.64], R3 ;  /* 0x0000000310007986 */ /* 0x000fe2000c101924 */
[----:B------:R-:W-:Y:S05]  /*c890*/  EXIT ;  /* 0x000000000000794d */ /* 0x000fea0003800000 */
.L_x_1052:
[----:B------:R-:W-:Y:S01]  /*c8a0*/  STG.E.U16 desc[UR36][R16.64], R0 ;  /* 0x0000000010007986 */ /* 0x000fe2000c101524 */
[----:B------:R-:W-:Y:S05]  /*c8b0*/  EXIT ;  /* 0x000000000000794d */ /* 0x000fea0003800000 */
.L_x_1051:
        /* <DEDUP_REMOVED lines=8> */
[----:B------:R-:W-:Y:S01]  /*c940*/  STG.E.64 desc[UR36][R16.64], R2 ;  /* 0x0000000210007986 */ /* 0x000fe2000c101b24 */
[----:B------:R-:W-:Y:S05]  /*c950*/  EXIT ;  /* 0x000000000000794d */ /* 0x000fea0003800000 */
.L_x_1054:
[----:B------:R-:W-:-:S05]  /*c960*/  HADD2.F32 R0, -RZ, R0.H0_H0 ;  /* 0x20000000ff007230 */ /* 0x000fca0000004100 */
[----:B------:R-:W-:-:S04]  /*c970*/  F2FP.F16.F32.PACK_AB R0, RZ, R0 ;  /* 0x00000000ff00723e */ /* 0x000fc800000000ff */
[----:B------:R-:W-:-:S05]  /*c980*/  PRMT R0, R0, 0x5410, RZ ;  /* 0x0000541000007816 */ /* 0x000fca00000000ff */
[----:B------:R-:W-:Y:S01]  /*c990*/  STG.E desc[UR36][R16.64], R0 ;  /* 0x0000000010007986 */ /* 0x000fe2000c101924 */
[----:B------:R-:W-:Y:S05]  /*c9a0*/  EXIT ;  /* 0x000000000000794d */ /* 0x000fea0003800000 */
.L_x_1053:
[----:B------:R-:W-:-:S05]  /*c9b0*/  HADD2.F32 R2, -RZ, R0.H0_H0 ;  /* 0x20000000ff027230 */ /* 0x000fca0000004100 */
[----:B------:R-:W-:-:S06]  /*c9c0*/  FMUL.FTZ R2, R2, 1 ;  /* 0x3f80000002027820 */ /* 0x000fcc0000410000 */
[----:B------:R-:W0:Y:S02]  /*c9d0*/  F2F.F64.F32 R2, R2 ;  /* 0x0000000200027310 */ /* 0x000e240000201800 */
[----:B0-----:R-:W-:Y:S01]  /*c9e0*/  STG.E.64 desc[UR36][R16.64], R2 ;  /* 0x0000000210007986 */ /* 0x001fe2000c101b24 */
[----:B------:R-:W-:Y:S05]  /*c9f0*/  EXIT ;  /* 0x000000000000794d */ /* 0x000fea0003800000 */
.L_x_1044:
        /* <DEDUP_REMOVED lines=11> */
[----:B------:R-:W-:Y:S01]  /*cab0*/  STG.E.U8 desc[UR36][R16.64], R3 ;  /* 0x0000000310007986 */ /* 0x000fe2000c101124 */
[----:B------:R-:W-:Y:S05]  /*cac0*/  EXIT ;  /* 0x000000000000794d */ /* 0x000fea0003800000 */
.L_x_1057:
[----:B------:R-:W-:Y:S01]  /*cad0*/  HADD2.F32 R0, -RZ, R0.H0_H0 ;  /* 0x20000000ff007230 */ /* 0x000fe20000004100 */
[----:B------:R-:W-:-:S04]  /*cae0*/  CS2R R6, SRZ ;  /* 0x0000000000067805 */ /* 0x000fc8000001ff00 */
[----:B------:R-:W-:-:S04]  /*caf0*/  FMUL.FTZ R0, R0, 1 ;  /* 0x3f80000000007820 */ /* 0x000fc80000410000 */
[----:B------:R-:W0:Y:S02]  /*cb00*/  F2F.F64.F32 R4, R0 ;  /* 0x0000000000047310 */ /* 0x000e240000201800 */
[----:B0-----:R-:W-:Y:S01]  /*cb10*/  STG.E.128 desc[UR36][R16.64], R4 ;  /* 0x0000000410007986 */ /* 0x001fe2000c101d24 */
[----:B------:R-:W-:Y:S05]  /*cb20*/  EXIT ;  /* 0x000000000000794d */ /* 0x000fea0003800000 */
.L_x_1056:
        /* <DEDUP_REMOVED lines=21> */
.L_x_1061:
[----:B------:R-:W-:Y:S05]  /*cc80*/  BSYNC B0 ;  /* 0x0000000000007941 */ /* 0x000fea0003800000 */
.L_x_1060:
[----:B------:R-:W-:-:S05]  /*cc90*/  LOP3.LUT R3, R0, R3, RZ, 0xfc, !PT ;  /* 0x0000000300037212 */ /* 0x000fca00078efcff */
[----:B------:R-:W-:Y:S01]  /*cca0*/  STG.E.U8 desc[UR36][R16.64], R3 ;  /* 0x0000000310007986 */ /* 0x000fe2000c101124 */
[----:B------:R-:W-:Y:S05]  /*ccb0*/  EXIT ;  /* 0x000000000000794d */ /* 0x000fea0003800000 */
.L_x_1059:
        /* <DEDUP_REMOVED lines=13> */
.L_x_1063:
[----:B------:R-:W-:Y:S01]  /*cd90*/  IMAD.MOV.U32 R0, RZ, RZ, 0x7f ;  /* 0x0000007fff007424 */ /* 0x000fe200078e00ff */
[----:B------:R-:W-:-:S04]  /*cda0*/  ISETP.GT.U32.AND P0, PT, R2, 0x7f800000, PT ;  /* 0x7f8000000200780c */ /* 0x000fc80003f04070 */
[----:B------:R-:W-:-:S09]  /*cdb0*/  SEL R0, R0, 0x7c, P0 ;  /* 0x0000007c00007807 */ /* 0x000fd20000000000 */
.L_x_1064:
[----:B------:R-:W-:Y:S05]  /*cdc0*/  BSYNC B0 ;  /* 0x0000000000007941 */ /* 0x000fea0003800000 */
.L_x_1062:
[----:B------:R-:W-:-:S04]  /*cdd0*/  LOP3.LUT R2, R3, 0x80000000, RZ, 0xc0, !PT ;  /* 0x8000000003027812 */ /* 0x000fc800078ec0ff */
[----:B------:R-:W-:-:S04]  /*cde0*/  SHF.R.U32.HI R3, RZ, 0x18, R2 ;  /* 0x00000018ff037819 */ /* 0x000fc80000011602 */
[----:B------:R-:W-:-:S05]  /*cdf0*/  LOP3.LUT R3, R0, R3, RZ, 0xfc, !PT ;  /* 0x0000000300037212 */ /* 0x000fca00078efcff */
[----:B------:R-:W-:Y:S01]  /*ce00*/  STG.E.U8 desc[UR36][R16.64], R3 ;  /* 0x0000000310007986 */ /* 0x000fe2000c101124 */
[----:B------:R-:W-:Y:S05]  /*ce10*/  EXIT ;  /* 0x000000000000794d */ /* 0x000fea0003800000 */
.L_x_1058:
[----:B------:R-:W-:-:S05]  /*ce20*/  HADD2.F32 R0, -RZ, R0.H0_H0 ;  /* 0x20000000ff007230 */ /* 0x000fca0000004100 */
[----:B------:R-:W-:-:S05]  /*ce30*/  F2FP.BF16.F32.PACK_AB R0, RZ, R0 ;  /* 0x00000000ff00723e */ /* 0x000fca00000010ff */
[----:B------:R-:W-:Y:S01]  /*ce40*/  STG.E.U16 desc[UR36][R16.64], R0 ;  /* 0x0000000010007986 */ /* 0x000fe2000c101524 */
[----:B------:R-:W-:Y:S05]  /*ce50*/  EXIT ;  /* 0x000000000000794d */ /* 0x000fea0003800000 */
.L_x_1055:
        /* <DEDUP_REMOVED lines=10> */
[----:B0-----:R-:W-:Y:S01]  /*cf00*/  STG.E.U16 desc[UR36][R16.64], R3 ;  /* 0x0000000310007986 */ /* 0x001fe2000c101524 */
[----:B------:R-:W-:Y:S05]  /*cf10*/  EXIT ;  /* 0x000000000000794d */ /* 0x000fea0003800000 */
.L_x_1067:
        /* <DEDUP_REMOVED lines=17> */
.L_x_1070:
[----:B------:R-:W-:-:S04]  /*d030*/  LOP3.LUT R2, R3, 0x80000000, RZ, 0xc0, !PT ;  /* 0x8000000003027812 */ /* 0x000fc800078ec0ff */
[----:B------:R-:W-:-:S04]  /*d040*/  SHF.R.U32.HI R3, RZ, 0x18, R2 ;  /* 0x00000018ff037819 */ /* 0x000fc80000011602 */
[----:B------:R-:W-:-:S04]  /*d050*/  LOP3.LUT R0, R0, R3, RZ, 0xfc, !PT ;  /* 0x0000000300007212 */ /* 0x000fc800078efcff */
[----:B------:R-:W-:-:S07]  /*d060*/  PRMT R8, R0, 0x7610, R8 ;  /* 0x0000761000087816 */ /* 0x000fce0000000008 */
.L_x_1069:
[----:B------:R-:W-:Y:S05]  /*d070*/  BSYNC B0 ;  /* 0x0000000000007941 */ /* 0x000fea0003800000 */
.L_x_1068:
[----:B------:R-:W-:Y:S01]  /*d080*/  STG.E.U8 desc[UR36][R16.64], R8 ;  /* 0x0000000810007986 */ /* 0x000fe2000c101124 */
[----:B------:R-:W-:Y:S05]  /*d090*/  EXIT ;  /* 0x000000000000794d */ /* 0x000fea0003800000 */
.L_x_1066:
        /* <DEDUP_REMOVED lines=17> */
.L_x_1073:
[----:B------:R-:W-:-:S04]  /*d1b0*/  LOP3.LUT R2, R3, 0x80000000, RZ, 0xc0, !PT ;  /* 0x8000000003027812 */ /* 0x000fc800078ec0ff */
[----:B------:R-:W-:-:S04]  /*d1c0*/  SHF.R.U32.HI R3, RZ, 0x18, R2 ;  /* 0x00000018ff037819 */ /* 0x000fc80000011602 */
[----:B------:R-:W-:-:S04]  /*d1d0*/  LOP3.LUT R0, R0, R3, RZ, 0xfc, !PT ;  /* 0x0000000300007212 */ /* 0x000fc800078efcff */
[----:B------:R-:W-:-:S07]  /*d1e0*/  PRMT R8, R0, 0x7610, R8 ;  /* 0x0000761000087816 */ /* 0x000fce0000000008 */
.L_x_1072:
[----:B------:R-:W-:Y:S05]  /*d1f0*/  BSYNC B0 ;  /* 0x0000000000007941 */ /* 0x000fea0003800000 */
.L_x_1071:
[----:B------:R-:W-:Y:S01]  /*d200*/  STG.E.U8 desc[UR36][R16.64], R8 ;  /* 0x0000000810007986 */ /* 0x000fe2000c101124 */
[----:B------:R-:W-:Y:S05]  /*d210*/  EXIT ;  /* 0x000000000000794d */ /* 0x000fea0003800000 */
.L_x_1065:
        /* <DEDUP_REMOVED lines=22> */
.L_x_1048:
        /* <DEDUP_REMOVED lines=16> */
.L_x_1076:
[----:B------:R-:W-:Y:S05]  /*d480*/  EXIT ;  /* 0x000000000000794d */ /* 0x000fea0003800000 */
.L_x_1075:
[----:B------:R-:W-:-:S06]  /*d490*/  HADD2.F32 R2, -RZ, R0.H0_H0 ;  /* 0x20000000ff027230 */ /* 0x000fcc0000004100 */
[----:B------:R-:W0:Y:S02]  /*d4a0*/  F2I.U64.TRUNC R2, R2 ;  /* 0x0000000200027311 */ /* 0x000e24000020d800 */
[----:B0-----:R-:W-:Y:S01]  /*d4b0*/  STG.E.64 desc[UR36][R16.64], R2 ;  /* 0x0000000210007986 */ /* 0x001fe2000c101b24 */
[----:B------:R-:W-:Y:S05]  /*d4c0*/  EXIT ;  /* 0x000000000000794d */ /* 0x000fea0003800000 */
.L_x_1074:
[----:B------:R-:W-:-:S04]  /*d4d0*/  HADD2.F32 R0, -RZ, R0.H0_H0 ;  /* 0x20000000ff007230 */ /* 0x000fc80000004100 */
[----:B------:R-:W0:Y:S02]  /*d4e0*/  F2I.FTZ.U32.TRUNC.NTZ R3, R0 ;  /* 0x0000000000037305 */ /* 0x000e24000021f000 */
[----:B0-----:R-:W-:Y:S01]  /*d4f0*/  STG.E desc[UR36][R16.64], R3 ;  /* 0x0000000310007986 */ /* 0x001fe2000c101924 */
[----:B------:R-:W-:Y:S05]  /*d500*/  EXIT ;  /* 0x000000000000794d */ /* 0x000fea0003800000 */
.L_x_1077:
        /* <DEDUP_REMOVED lines=15> */
.L_x_21458:


//--------------------- .text._ZN2at6native27unrolled_elementwise_kernelIZZZNS0_17asinh_kernel_cudaERNS_18TensorIteratorBaseEENKUlvE0_clEvENKUlvE1_clEvEUlN3c104HalfEE_St5arrayIPcLm2EELi4E23TrivialOffsetCalculatorILi1EjESD_NS0_6memory12LoadWithCastILi1EEENSE_13StoreWithCastILi1EEEEEviT_T0_T2_T3_T4_T5_ --------------------------
	.section	.text._ZN2at6native27unrolled_elementwise_kernelIZZZNS0_17asinh_kernel_cudaERNS_18TensorIteratorBaseEENKUlvE0_clEvENKUlvE1_clEvEUlN3c104HalfEE_St5arrayIPcLm2EELi4E23TrivialOffsetCalculatorILi1EjESD_NS0_6memory12LoadWithCastILi1EEENSE_13StoreWithCastILi1EEEEEviT_T0_T2_T3_T4_T5_,"ax",@progbits
	.align	128
        .global         _ZN2at6native27unrolled_elementwise_kernelIZZZNS0_17asinh_kernel_cudaERNS_18TensorIteratorBaseEENKUlvE0_clEvENKUlvE1_clEvEUlN3c104HalfEE_St5arrayIPcLm2EELi4E23TrivialOffsetCalculatorILi1EjESD_NS0_6memory12LoadWithCastILi1EEENSE_13StoreWithCastILi1EEEEEviT_T0_T2_T3_T4_T5_
        .type           _ZN2at6native27unrolled_elementwise_kernelIZZZNS0_17asinh_kernel_cudaERNS_18TensorIteratorBaseEENKUlvE0_clEvENKUlvE1_clEvEUlN3c104HalfEE_St5arrayIPcLm2EELi4E23TrivialOffsetCalculatorILi1EjESD_NS0_6memory12LoadWithCastILi1EEENSE_13StoreWithCastILi1EEEEEviT_T0_T2_T3_T4_T5_,@function
        .size           _ZN2at6native27unrolled_elementwise_kernelIZZZNS0_17asinh_kernel_cudaERNS_18TensorIteratorBaseEENKUlvE0_clEvENKUlvE1_clEvEUlN3c104HalfEE_St5arrayIPcLm2EELi4E23TrivialOffsetCalculatorILi1EjESD_NS0_6memory12LoadWithCastILi1EEENSE_13StoreWithCastILi1EEEEEviT_T0_T2_T3_T4_T5_,(.L_x_21459 - _ZN2at6native27unrolled_elementwise_kernelIZZZNS0_17asinh_kernel_cudaERNS_18TensorIteratorBaseEENKUlvE0_clEvENKUlvE1_clEvEUlN3c104HalfEE_St5arrayIPcLm2EELi4E23TrivialOffsetCalculatorILi1EjESD_NS0_6memory12LoadWithCastILi1EEENSE_13StoreWithCastILi1EEEEEviT_T0_T2_T3_T4_T5_)
        .other          _ZN2at6native27unrolled_elementwise_kernelIZZZNS0_17asinh_kernel_cudaERNS_18TensorIteratorBaseEENKUlvE0_clEvENKUlvE1_clEvEUlN3c104HalfEE_St5arrayIPcLm2EELi4E23TrivialOffsetCalculatorILi1EjESD_NS0_6memory12LoadWithCastILi1EEENSE_13StoreWithCastILi1EEEEEviT_T0_T2_T3_T4_T5_,@"STO_CUDA_ENTRY STV_DEFAULT"
_ZN2at6native27unrolled_elementwise_kernelIZZZNS0_17asinh_kernel_cudaERNS_18TensorIteratorBaseEENKUlvE0_clEvENKUlvE1_clEvEUlN3c104HalfEE_St5arrayIPcLm2EELi4E23TrivialOffsetCalculatorILi1EjESD_NS0_6memory12LoadWithCastILi1EEENSE_13StoreWithCastILi1EEEEEviT_T0_T2_T3_T4_T5_:
.text._ZN2at6native27unrolled_elementwise_kernelIZZZNS0_17asinh_kernel_cudaERNS_18TensorIteratorBaseEENKUlvE0_clEvENKUlvE1_clEvEUlN3c104HalfEE_St5arrayIPcLm2EELi4E23TrivialOffsetCalculatorILi1EjESD_NS0_6memory12LoadWithCastILi1EEENSE_13StoreWithCastILi1EEEEEviT_T0_T2_T3_T4_T5_:
        /* <DEDUP_REMOVED lines=31> */
[----:B0-----:R-:W-:-:S04]  /*01f0*/  F2FP.F16.F32.PACK_AB R0, RZ, R0 ;  /* 0x00000000ff00723e */ /* 0x001fc800000000ff */
[----:B------:R-:W-:Y:S01]  /*0200*/  PRMT R23, R0, 0x7610, R23 ;  /* 0x0000761000177816 */ /* 0x000fe20000000017 */
[----:B------:R-:W-:Y:S06]  /*0210*/  BRA `(.L_x_1085) ;  /* 0x0000000c00d47947 */ /* 0x000fec0003800000 */
.L_x_1083:
[----:B------:R-:W2:Y:S02]  /*0220*/  LDG.E.U8 R2, desc[UR36][R2.64] ;  /* 0x0000002402027981 */ /* 0x000ea4000c1e1100 */
[----:B--2---:R-:W-:-:S04]  /*0230*/  I2FP.F32.U32 R0, R2 ;  /* 0x0000000200007245 */ /* 0x004fc80000201000 */
[----:B------:R-:W-:-:S04]  /*0240*/  F2FP.F16.F32.PACK_AB R0, RZ, R0 ;  /* 0x00000000ff00723e */ /* 0x000fc800000000ff */
[----:B------:R-:W-:Y:S01]  /*0250*/  PRMT R23, R0, 0x7610, R23 ;  /* 0x0000761000177816 */ /* 0x000fe20000000017 */
[----:B------:R-:W-:Y:S06]  /*0260*/  BRA `(.L_x_1085) ;  /* 0x0000000c00c07947 */ /* 0x000fec0003800000 */
.L_x_1082:
        /* <DEDUP_REMOVED lines=8> */
[----:B0-----:R-:W-:-:S04]  /*02f0*/  F2FP.F16.F32.PACK_AB R0, RZ, R0 ;  /* 0x00000000ff00723e */ /* 0x001fc800000000ff */
[----:B------:R-:W-:Y:S01]  /*0300*/  PRMT R23, R0, 0x7610, R23 ;  /* 0x0000761000177816 */ /* 0x000fe20000000017 */
[----:B------:R-:W-:Y:S06]  /*0310*/  BRA `(.L_x_1085) ;  /* 0x0000000c00947947 */ /* 0x000fec0003800000 */
.L_x_1087:
[----:B------:R-:W2:Y:S02]  /*0320*/  LDG.E R2, desc[UR36][R2.64] ;  /* 0x0000002402027981 */ /* 0x000ea4000c1e1900 */
[----:B--2---:R-:W-:-:S04]  /*0330*/  I2FP.F32.S32 R0, R2 ;  /* 0x0000000200007245 */ /* 0x004fc80000201400 */
[----:B------:R-:W-:-:S04]  /*0340*/  F2FP.F16.F32.PACK_AB R0, RZ, R0 ;  /* 0x00000000ff00723e */ /* 0x000fc800000000ff */
[----:B------:R-:W-:Y:S01]  /*0350*/  PRMT R23, R0, 0x7610, R23 ;  /* 0x0000761000177816 */ /* 0x000fe20000000017 */
[----:B------:R-:W-:Y:S06]  /*0360*/  BRA `(.L_x_1085) ;  /* 0x0000000c00807947 */ /* 0x000fec0003800000 */
.L_x_1086:
[----:B------:R-:W2:Y:S02]  /*0370*/  LDG.E.U16 R2, desc[UR36][R2.64] ;  /* 0x0000002402027981 */ /* 0x000ea4000c1e1500 */
[----:B--2---:R-:W0:Y:S02]  /*0380*/  I2F.S16 R0, R2 ;  /* 0x0000000200007306 */ /* 0x004e240000101400 */
[----:B0-----:R-:W-:-:S04]  /*0390*/  F2FP.F16.F32.PACK_AB R0, RZ, R0 ;  /* 0x00000000ff00723e */ /* 0x001fc800000000ff */
[----:B------:R-:W-:Y:S01]  /*03a0*/  PRMT R23, R0, 0x7610, R23 ;  /* 0x0000761000177816 */ /* 0x000fe20000000017 */
[----:B------:R-:W-:Y:S06]  /*03b0*/  BRA `(.L_x_1085) ;  /* 0x0000000c006c7947 */ /* 0x000fec0003800000 */
.L_x_1081:
        /* <DEDUP_REMOVED lines=9> */
.L_x_1089:
[----:B------:R1:W5:Y:S01]  /*0450*/  LDG.E.U16 R23, desc[UR36][R2.64] ;  /* 0x0000002402177981 */ /* 0x000362000c1e1500 */
[----:B------:R-:W-:Y:S05]  /*0460*/  BRA `(.L_x_1085) ;  /* 0x0000000c00407947 */ /* 0x000fea0003800000 */
.L_x_1088:
        /* <DEDUP_REMOVED lines=9> */
.L_x_1091:
[----:B------:R0:W5:Y:S01]  /*0500*/  LDG.E.U16 R23, desc[UR36][R2.64] ;  /* 0x0000002402177981 */ /* 0x000162000c1e1500 */
[----:B------:R-:W-:Y:S05]  /*0510*/  BRA `(.L_x_1085) ;  /* 0x0000000c00147947 */ /* 0x000fea0003800000 */
.L_x_1090:
[----:B------:R-:W2:Y:S01]  /*0520*/  LDG.E.64 R2, desc[UR36][R2.64] ;  /* 0x0000002402027981 */ /* 0x000ea2000c1e1b00 */
[----:B------:R-:W-:Y:S01]  /*0530*/  UMOV UR4, 0xf0000000 ;  /* 0xf000000000047882 */ /* 0x000fe20000000000 */
[----:B------:R-:W-:Y:S01]  /*0540*/  UMOV UR5, 0x380fffff ;  /* 0x380fffff00057882 */ /* 0x000fe20000000000 */
[----:B--2---:R-:W0:Y:S01]  /*0550*/  F2F.F32.F64 R0, R2 ;  /* 0x0000000200007310 */ /* 0x004e220000301000 */
[----:B------:R-:W-:-:S14]  /*0560*/  DSETP.GEU.AND P0, PT, |R2|, UR4, PT ;  /* 0x0000000402007e2a */ /* 0x000fdc000bf0e200 */
[----:B0-----:R-:W-:-:S05]  /*0570*/  @!P0 FMUL R0, R0, 1.175494350822287508e-38 ;  /* 0x0080000000008820 */ /* 0x001fca0000400000 */
[----:B------:R-:W-:-:S04]  /*0580*/  F2FP.F16.F32.PACK_AB R0, RZ, R0 ;  /* 0x00000000ff00723e */ /* 0x000fc800000000ff */
[----:B------:R-:W-:Y:S01]  /*0590*/  PRMT R23, R0, 0x7610, R23 ;  /* 0x0000761000177816 */ /* 0x000fe20000000017 */
[----:B------:R-:W-:Y:S06]  /*05a0*/  BRA `(.L_x_1085) ;  /* 0x0000000800f07947 */ /* 0x000fec0003800000 */
.L_x_1080:
        /* <DEDUP_REMOVED lines=11> */
[----:B------:R-:W-:-:S04]  /*0660*/  F2FP.F16.F32.PACK_AB R0, RZ, R0 ;  /* 0x00000000ff00723e */ /* 0x000fc800000000ff */
[----:B------:R-:W-:Y:S01]  /*0670*/  PRMT R23, R0, 0x7610, R23 ;  /* 0x0000761000177816 */ /* 0x000fe20000000017 */
[----:B------:R-:W-:Y:S06]  /*0680*/  BRA `(.L_x_1085) ;  /* 0x0000000800b87947 */ /* 0x000fec0003800000 */
.L_x_1094:
        /* <DEDUP_REMOVED lines=9> */
.L_x_1093:
        /* <DEDUP_REMOVED lines=28> */
.L_x_1096:
[----:B------:R-:W2:Y:S02]  /*08e0*/  LDG.E.U8 R3, desc[UR36][R2.64] ;  /* 0x0000002402037981 */ /* 0x000ea4000c1e1100 */
[----:B--2---:R-:W-:-:S05]  /*08f0*/  IMAD.SHL.U32 R0, R3, 0x2000000, RZ ;  /* 0x0200000003007824 */ /* 0x004fca00078e00ff */
[----:B------:R-:W-:-:S13]  /*0900*/  ISETP.GE.U32.AND P0, PT, R0, 0x8000000, PT ;  /* 0x080000000000780c */ /* 0x000fda0003f06070 */
[C---:B------:R-:W-:Y:S02]  /*0910*/  @P0 IMAD.SHL.U32 R4, R3.reuse, 0x200000, RZ ;  /* 0x0020000003040824 */ /* 0x040fe400078e00ff */
[C---:B------:R-:W-:Y:S02]  /*0920*/  @!P0 IMAD.SHL.U32 R0, R3.reuse, 0x100, RZ ;  /* 0x0000010003008824 */ /* 0x040fe400078e00ff */
[----:B------:R-:W-:Y:S01]  /*0930*/  IMAD.SHL.U32 R3, R3, 0x1000000, RZ ;  /* 0x0100000003037824 */ /* 0x000fe200078e00ff */
[----:B------:R-:W-:Y:S02]  /*0940*/  @P0 LOP3.LUT R4, R4, 0xfe00000, RZ, 0xc0, !PT ;  /* 0x0fe0000004040812 */ /* 0x000fe400078ec0ff */
        /* <DEDUP_REMOVED lines=9> */
.L_x_1095:
[----:B------:R-:W2:Y:S02]  /*09e0*/  LDG.E.U16 R0, desc[UR36][R2.64] ;  /* 0x0000002402007981 */ /* 0x000ea4000c1e1500 */
[----:B--2---:R-:W-:-:S05]  /*09f0*/  IMAD.U32 R0, R0, 0x10000, RZ ;  /* 0x0001000000007824 */ /* 0x004fca00078e00ff */
[----:B------:R-:W-:-:S04]  /*0a00*/  F2FP.F16.F32.PACK_AB R0, RZ, R0 ;  /* 0x00000000ff00723e */ /* 0x000fc800000000ff */
[----:B------:R-:W-:Y:S01]  /*0a10*/  PRMT R23, R0, 0x7610, R23 ;  /* 0x0000761000177816 */ /* 0x000fe20000000017 */
[----:B------:R-:W-:Y:S06]  /*0a20*/  BRA `(.L_x_1085) ;  /* 0x0000000400d07947 */ /* 0x000fec0003800000 */
.L_x_1092:
        /* <DEDUP_REMOVED lines=10> */
[----:B------:R-:W-:-:S04]  /*0ad0*/  F2FP.F16.F32.PACK_AB R0, RZ, R0 ;  /* 0x00000000ff00723e */ /* 0x000fc800000000ff */
[----:B------:R-:W-:Y:S01]  /*0ae0*/  PRMT R23, R0, 0x7610, R23 ;  /* 0x0000761000177816 */ /* 0x000fe20000000017 */
[----:B------:R-:W-:Y:S06]  /*0af0*/  BRA `(.L_x_1085) ;  /* 0x00000004009c7947 */ /* 0x000fec0003800000 */
.L_x_1099:
        /* <DEDUP_REMOVED lines=21> */
.L_x_1103:
[----:B------:R-:W-:Y:S05]  /*0c50*/  BSYNC B1 ;  /* 0x0000000000017941 */ /* 0x000fea0003800000 */
.L_x_1102:
[----:B------:R-:W-:Y:S01]  /*0c60*/  LEA R3, R0, 0x3b800000, 0x17 ;  /* 0x3b80000000037811 */ /* 0x000fe200078eb8ff */
[----:B------:R-:W-:-:S05]  /*0c70*/  IMAD.SHL.U32 R0, R2, 0x100000, RZ ;  /* 0x0010000002007824 */ /* 0x000fca00078e00ff */
[----:B------:R-:W-:-:S07]  /*0c80*/  LOP3.LUT R0, R3, R0, R4, 0xfe, !PT ;  /* 0x0000000003007212 */ /* 0x000fce00078efe04 */
.L_x_1101:
[----:B------:R-:W-:Y:S05]  /*0c90*/  BSYNC B0 ;  /* 0x0000000000007941 */ /* 0x000fea0003800000 */
.L_x_1100:
[----:B------:R-:W-:-:S04]  /*0ca0*/  F2FP.F16.F32.PACK_AB R0, RZ, R0 ;  /* 0x00000000ff00723e */ /* 0x000fc800000000ff */
[----:B------:R-:W-:Y:S01]  /*0cb0*/  PRMT R23, R0, 0x7610, R23 ;  /* 0x0000761000177816 */ /* 0x000fe20000000017 */
[----:B------:R-:W-:Y:S06]  /*0cc0*/  BRA `(.L_x_1085) ;  /* 0x0000000400287947 */ /* 0x000fec0003800000 */
.L_x_1098:
        /* <DEDUP_REMOVED lines=21> */
.L_x_1107:
[----:B------:R-:W-:Y:S05]  /*0e20*/  BSYNC B1 ;  /* 0x0000000000017941 */ /* 0x000fea0003800000 */
.L_x_1106:
[----:B------:R-:W-:Y:S01]  /*0e30*/  LEA R3, R0, 0x37800000, 0x17 ;  /* 0x3780000000037811 */ /* 0x000fe200078eb8ff */
[----:B------:R-:W-:-:S05]  /*0e40*/  IMAD.SHL.U32 R0, R2, 0x200000, RZ ;  /* 0x0020000002007824 */ /* 0x000fca00078e00ff */
[----:B------:R-:W-:-:S07]  /*0e50*/  LOP3.LUT R0, R3, R0, R4, 0xfe, !PT ;  /* 0x0000000003007212 */ /* 0x000fce00078efe04 */
.L_x_1105:
[----:B------:R-:W-:Y:S05]  /*0e60*/  BSYNC B0 ;  /* 0x0000000000007941 */ /* 0x000fea0003800000 */
.L_x_1104:
[----:B------:R-:W-:-:S04]  /*0e70*/  F2FP.F16.F32.PACK_AB R0, RZ, R0 ;  /* 0x00000000ff00723e */ /* 0x000fc800000000ff */
[----:B------:R-:W-:Y:S01]  /*0e80*/  PRMT R23, R0, 0x7610, R23 ;  /* 0x0000761000177816 */ /* 0x000fe20000000017 */
[----:B------:R-:W-:Y:S06]  /*0e90*/  BRA `(.L_x_1085) ;  /* 0x0000000000b47947 */ /* 0x000fec0003800000 */
.L_x_1097:
        /* <DEDUP_REMOVED lines=14> */
.L_x_1111:
[----:B------:R-:W-:Y:S05]  /*0f80*/  BSYNC B0 ;  /* 0x0000000000007941 */ /* 0x000fea0003800000 */
.L_x_1110:
[----:B------:R-:W-:-:S04]  /*0f90*/  F2FP.F16.F32.PACK_AB R0, RZ, R0 ;  /* 0x00000000ff00723e */ /* 0x000fc800000000ff */
[----:B------:R-:W-:Y:S01]  /*0fa0*/  PRMT R23, R0, 0x7610, R23 ;  /* 0x0000761000177816 */ /* 0x000fe20000000017 */
[----:B------:R-:W-:Y:S06]  /*0fb0*/  BRA `(.L_x_1085) ;  /* 0x00000000006c7947 */ /* 0x000fec0003800000 */
.L_x_1084:
        /* <DEDUP_REMOVED lines=16> */
.L_x_1112:
[----:B------:R-:W-:Y:S01]  /*10c0*/  PRMT R23, RZ, 0x7610, R23 ;  /* 0x00007610ff177816 */ /* 0x000fe20000000017 */
[----:B------:R-:W-:Y:S06]  /*10d0*/  BRA `(.L_x_1085) ;  /* 0x0000000000247947 */ /* 0x000fec0003800000 */
.L_x_1109:
[----:B------:R-:W2:Y:S02]  /*10e0*/  LDG.E.64 R2, desc[UR36][R2.64] ;  /* 0x0000002402027981 */ /* 0x000ea4000c1e1b00 */
[----:B--2---:R-:W0:Y:S02]  /*10f0*/  I2F.U64 R0, R2 ;  /* 0x0000000200007312 */ /* 0x004e240000301000 */
[----:B0-----:R-:W-:-:S04]  /*1100*/  F2FP.F16.F32.PACK_AB R0, RZ, R0 ;  /* 0x00000000ff00723e */ /* 0x001fc800000000ff */
[----:B------:R-:W-:Y:S01]  /*1110*/  PRMT R23, R0, 0x7610, R23 ;  /* 0x0000761000177816 */ /* 0x000fe20000000017 */
[----:B------:R-:W-:Y:S06]  /*1120*/  BRA `(.L_x_1085) ;  /* 0x0000000000107947 */ /* 0x000fec0003800000 */
.L_x_1108:
[----:B------:R-:W2:Y:S02]  /*1130*/  LDG.E R2, desc[UR36][R2.64] ;  /* 0x0000002402027981 */ /* 0x000ea4000c1e1900 */
[----:B--2---:R-:W-:-:S04]  /*1140*/  I2FP.F32.U32 R0, R2 ;  /* 0x0000000200007245 */ /* 0x004fc80000201000 */
[----:B------:R-:W-:-:S04]  /*1150*/  F2FP.F16.F32.PACK_AB R0, RZ, R0 ;  /* 0x00000000ff00723e */ /* 0x000fc800000000ff */
[----:B------:R-:W-:-:S07]  /*1160*/  PRMT R23, R0, 0x7610, R23 ;  /* 0x0000761000177816 */ /* 0x000fce0000000017 */
.L_x_1085:
[----:B------:R-:W2:Y:S02]  /*1170*/  S2R R24, SR_TID.X ;  /* 0x0000000000187919 */ /* 0x000ea40000002100 */
[----:B--2---:R-:W-:-:S07]  /*1180*/  VIADD R24, R24, 0x80 ;  /* 0x0000008018187836 */ /* 0x004fce0000000000 */
.L_x_1079:
[----:B------:R-:W-:Y:S05]  /*1190*/  BSYNC B6 ;  /* 0x0000000000067941 */ /* 0x000fea0003800000 */
.L_x_1078:
[----:B------:R-:W-:Y:S01]  /*11a0*/  ISETP.GE.AND P0, PT, R24, R16, PT ;  /* 0x000000101800720c */ /* 0x000fe20003f06270 */
[----:B------:R-:W-:-:S12]  /*11b0*/  BSSY B6, `(.L_x_1113) ;  /* 0x000010e000067945 */ /* 0x000fd80003800000 */
[----:B------:R-:W-:Y:S05]  /*11c0*/  @P0 BRA `(.L_x_1114) ;  /* 0x0000001000300947 */ /* 0x000fea0003800000 */
[----:B01----:R-:W0:Y:S01]  /*11d0*/  LDC.64 R2, c[0x0][0x220] ;  /* 0x00008800ff027b82 */ /* 0x003e220000000a00 */
        /* <DEDUP_REMOVED lines=22> */
.L_x_1118:
[----:B------:R-:W2:Y:S02]  /*1340*/  LDG.E.U8 R2, desc[UR36][R2.64] ;  /* 0x0000002402027981 */ /* 0x000ea4000c1e1100 */
[----:B--2---:R-:W-:-:S04]  /*1350*/  I2FP.F32.U32 R0, R2 ;  /* 0x0000000200007245 */ /* 0x004fc80000201000 */
[----:B------:R-:W-:-:S04]  /*1360*/  F2FP.F16.F32.PACK_AB R0, RZ, R0 ;  /* 0x00000000ff00723e */ /* 0x000fc800000000ff */
[----:B------:R-:W-:Y:S01]  /*1370*/  PRMT R22, R0, 0x7610, R22 ;  /* 0x0000761000167816 */ /* 0x000fe20000000016 */
[----:B------:R-:W-:Y:S06]  /*1380*/  BRA `(.L_x_1120) ;  /* 0x0000000c00bc7947 */ /* 0x000fec0003800000 */
.L_x_1117:
        /* <DEDUP_REMOVED lines=11> */
.L_x_1122:
[----:B------:R-:W2:Y:S02]  /*1440*/  LDG.E R2, desc[UR36][R2.64] ;  /* 0x0000002402027981 */ /* 0x000ea4000c1e1900 */
[----:B--2---:R-:W-:-:S04]  /*1450*/  I2FP.F32.S32 R0, R2 ;  /* 0x0000000200007245 */ /* 0x004fc80000201400 */
[----:B------:R-:W-:-:S04]  /*1460*/  F2FP.F16.F32.PACK_AB R0, RZ, R0 ;  /* 0x00000000ff00723e */ /* 0x000fc800000000ff */
[----:B------:R-:W-:Y:S01]  /*1470*/  PRMT R22, R0, 0x7610, R22 ;  /* 0x0000761000167816 */ /* 0x000fe20000000016 */
[----:B------:R-:W-:Y:S06]  /*1480*/  BRA `(.L_x_1120) ;  /* 0x0000000c007c7947 */ /* 0x000fec0003800000 */
.L_x_1121:
[----:B------:R-:W2:Y:S02]  /*1490*/  LDG.E.U16 R2, desc[UR36][R2.64] ;  /* 0x0000002402027981 */ /* 0x000ea4000c1e1500 */
[----:B--2---:R-:W0:Y:S02]  /*14a0*/  I2F.S16 R0, R2 ;  /* 0x0000000200007306 */ /* 0x004e240000101400 */
[----:B0-----:R-:W-:-:S04]  /*14b0*/  F2FP.F16.F32.PACK_AB R0, RZ, R0 ;  /* 0x00000000ff00723e */ /* 0x001fc800000000ff */
[----:B------:R-:W-:Y:S01]  /*14c0*/  PRMT R22, R0, 0x7610, R22 ;  /* 0x0000761000167816 */ /* 0x000fe20000000016 */
[----:B------:R-:W-:Y:S06]  /*14d0*/  BRA `(.L_x_1120) ;  /* 0x0000000c00687947 */ /* 0x000fec0003800000 */
.L_x_1116:
        /* <DEDUP_REMOVED lines=9> */
.L_x_1124:
[----:B------:R0:W5:Y:S01]  /*1570*/  LDG.E.U16 R22, desc[UR36][R2.64] ;  /* 0x0000002402167981 */ /* 0x000162000c1e1500 */
[----:B------:R-:W-:Y:S05]  /*1580*/  BRA `(.L_x_1120) ;  /* 0x0000000c003c7947 */ /* 0x000fea0003800000 */
.L_x_1123:
        /* <DEDUP_REMOVED lines=9> */
.L_x_1126:
[----:B------:R1:W5:Y:S01]  /*1620*/  LDG.E.U16 R22, desc[UR36][R2.64] ;  /* 0x0000002402167981 */ /* 0x000362000c1e1500 */
[----:B------:R-:W-:Y:S05]  /*1630*/  BRA `(.L_x_1120) ;  /* 0x0000000c00107947 */ /* 0x000fea0003800000 */
.L_x_1125:
        /* <DEDUP_REMOVED lines=9> */
.L_x_1115:
        /* <DEDUP_REMOVED lines=14> */
.L_x_1129:
        /* <DEDUP_REMOVED lines=9> */
.L_x_1128:
        /* <DEDUP_REMOVED lines=28> */
.L_x_1131:
        /* <DEDUP_REMOVED lines=15> */
.L_x_1130:
[----:B------:R-:W2:Y:S02]  /*1af0*/  LDG.E.U16 R0, desc[UR36][R2.64] ;  /* 0x0000002402007981 */ /* 0x000ea4000c1e1500 */
[----:B--2---:R-:W-:-:S05]  /*1b00*/  IMAD.U32 R0, R0, 0x10000, RZ ;  /* 0x0001000000007824 */ /* 0x004fca00078e00ff */
[----:B------:R-:W-:-:S04]  /*1b10*/  F2FP.F16.F32.PACK_AB R0, RZ, R0 ;  /* 0x00000000ff00723e */ /* 0x000fc800000000ff */
[----:B------:R-:W-:Y:S01]  /*1b20*/  PRMT R22, R0, 0x7610, R22 ;  /* 0x0000761000167816 */ /* 0x000fe20000000016 */
[----:B------:R-:W-:Y:S06]  /*1b30*/  BRA `(.L_x_1120) ;  /* 0x0000000400d07947 */ /* 0x000fec0003800000 */
.L_x_1127:
        /* <DEDUP_REMOVED lines=13> */
.L_x_1134:
        /* <DEDUP_REMOVED lines=21> */
.L_x_1138:
[----:B------:R-:W-:Y:S05]  /*1d60*/  BSYNC B1 ;  /* 0x0000000000017941 */ /* 0x000fea0003800000 */
.L_x_1137:
[----:B------:R-:W-:Y:S01]  /*1d70*/  LEA R3, R0, 0x3b800000, 0x17 ;  /* 0x3b80000000037811 */ /* 0x000fe200078eb8ff */
[----:B------:R-:W-:-:S05]  /*1d80*/  IMAD.SHL.U32 R0, R2, 0x100000, RZ ;  /* 0x0010000002007824 */ /* 0x000fca00078e00ff */
[----:B------:R-:W-:-:S07]  /*1d90*/  LOP3.LUT R0, R3, R0, R4, 0xfe, !PT ;  /* 0x0000000003007212 */ /* 0x000fce00078efe04 */
.L_x_1136:
[----:B------:R-:W-:Y:S05]  /*1da0*/  BSYNC B0 ;  /* 0x0000000000007941 */ /* 0x000fea0003800000 */
.L_x_1135:
[----:B------:R-:W-:-:S04]  /*1db0*/  F2FP.F16.F32.PACK_AB R0, RZ, R0 ;  /* 0x00000000ff00723e */ /* 0x000fc800000000ff */
[----:B------:R-:W-:Y:S01]  /*1dc0*/  PRMT R22, R0, 0x7610, R22 ;  /* 0x0000761000167816 */ /* 0x000fe20000000016 */
[----:B------:R-:W-:Y:S06]  /*1dd0*/  BRA `(.L_x_1120) ;  /* 0x0000000400287947 */ /* 0x000fec0003800000 */
.L_x_1133:
        /* <DEDUP_REMOVED lines=21> */
.L_x_1142:
[----:B------:R-:W-:Y:S05]  /*1f30*/  BSYNC B1 ;  /* 0x0000000000017941 */ /* 0x000fea0003800000 */
.L_x_1141:
[----:B------:R-:W-:Y:S01]  /*1f40*/  LEA R3, R0, 0x37800000, 0x17 ;  /* 0x3780000000037811 */ /* 0x000fe200078eb8ff */
[----:B------:R-:W-:-:S05]  /*1f50*/  IMAD.SHL.U32 R0, R2, 0x200000, RZ ;  /* 0x0020000002007824 */ /* 0x000fca00078e00ff */
[----:B------:R-:W-:-:S07]  /*1f60*/  LOP3.LUT R0, R3, R0, R4, 0xfe, !PT ;  /* 0x0000000003007212 */ /* 0x000fce00078efe04 */
.L_x_1140:
[----:B------:R-:W-:Y:S05]  /*1f70*/  BSYNC B0 ;  /* 0x0000000000007941 */ /* 0x000fea0003800000 */
.L_x_1139:
[----:B------:R-:W-:-:S04]  /*1f80*/  F2FP.F16.F32.PACK_AB R0, RZ, R0 ;  /* 0x00000000ff00723e */ /* 0x000fc800000000ff */
[----:B------:R-:W-:Y:S01]  /*1f90*/  PRMT R22, R0, 0x7610, R22 ;  /* 0x0000761000167816 */ /* 0x000fe20000000016 */
[----:B------:R-:W-:Y:S06]  /*1fa0*/  BRA `(.L_x_1120) ;  /* 0x0000000000b47947 */ /* 0x000fec0003800000 */
.L_x_1132:
        /* <DEDUP_REMOVED lines=14> */
.L_x_1146:
[----:B------:R-:W-:Y:S05]  /*2090*/  BSYNC B0 ;  /* 0x0000000000007941 */ /* 0x000fea0003800000 */
.L_x_1145:
[----:B------:R-:W-:-:S04]  /*20a0*/  F2FP.F16.F32.PACK_AB R0, RZ, R0 ;  /* 0x00000000ff00723e */ /* 0x000fc800000000ff */
[----:B------:R-:W-:Y:S01]  /*20b0*/  PRMT R22, R0, 0x7610, R22 ;  /* 0x0000761000167816 */ /* 0x000fe20000000016 */
[----:B------:R-:W-:Y:S06]  /*20c0*/  BRA `(.L_x_1120) ;  /* 0x00000000006c7947 */ /* 0x000fec0003800000 */
.L_x_1119:
        /* <DEDUP_REMOVED lines=16> */
.L_x_1147:
[----:B------:R-:W-:Y:S01]  /*21d0*/  PRMT R22, RZ, 0x7610, R22 ;  /* 0x00007610ff167816 */ /* 0x000fe20000000016 */
[----:B------:R-:W-:Y:S06]  /*21e0*/  BRA `(.L_x_1120) ;  /* 0x0000000000247947 */ /* 0x000fec0003800000 */
.L_x_1144:
[----:B------:R-:W2:Y:S02]  /*21f0*/  LDG.E.64 R2, desc[UR36][R2.64] ;  /* 0x0000002402027981 */ /* 0x000ea4000c1e1b00 */
[----:B--2---:R-:W0:Y:S02]  /*2200*/  I2F.U64 R0, R2 ;  /* 0x0000000200007312 */ /* 0x004e240000301000 */
[----:B0-----:R-:W-:-:S04]  /*2210*/  F2FP.F16.F32.PACK_AB R0, RZ, R0 ;  /* 0x00000000ff00723e */ /* 0x001fc800000000ff */
[----:B------:R-:W-:Y:S01]  /*2220*/  PRMT R22, R0, 0x7610, R22 ;  /* 0x0000761000167816 */ /* 0x000fe20000000016 */
[----:B------:R-:W-:Y:S06]  /*2230*/  BRA `(.L_x_1120) ;  /* 0x0000000000107947 */ /* 0x000fec0003800000 */
.L_x_1143:
[----:B------:R-:W2:Y:S02]  /*2240*/  LDG.E R2, desc[UR36][R2.64] ;  /* 0x0000002402027981 */ /* 0x000ea4000c1e1900 */
[----:B--2---:R-:W-:-:S04]  /*2250*/  I2FP.F32.U32 R0, R2 ;  /* 0x0000000200007245 */ /* 0x004fc80000201000 */
[----:B------:R-:W-:-:S04]  /*2260*/  F2FP.F16.F32.PACK_AB R0, RZ, R0 ;  /* 0x00000000ff00723e */ /* 0x000fc800000000ff */
[----:B------:R-:W-:-:S07]  /*2270*/  PRMT R22, R0, 0x7610, R22 ;  /* 0x0000761000167816 */ /* 0x000fce0000000016 */
.L_x_1120:
[----:B------:R-:W-:-:S07]  /*2280*/  VIADD R24, R24, 0x80 ;  /* 0x0000008018187836 */ /* 0x000fce0000000000 */
.L_x_1114:
[----:B------:R-:W-:Y:S05]  /*2290*/  BSYNC B6 ;  /* 0x0000000000067941 */ /* 0x000fea0003800000 */
.L_x_1113:
[----:B------:R-:W-:Y:S01]  /*22a0*/  ISETP.GE.AND P0, PT, R24, R16, PT ;  /* 0x000000101800720c */ /* 0x000fe20003f06270 */
[----:B------:R-:W-:Y:S01]  /*22b0*/  BSSY B6, `(.L_x_1148) ;  /* 0x000010f000067945 */ /* 0x000fe20003800000 */
[----:B------:R-:W-:Y:S02]  /*22c0*/  PRMT R18, RZ, 0x7610, R18 ;  /* 0x00007610ff127816 */ /* 0x000fe40000000012 */
[----:B01----:R-:W-:-:S09]  /*22d0*/  PRMT R2, RZ, 0x7610, R2 ;  /* 0x00007610ff027816 */ /* 0x003fd20000000002 */
[----:B------:R-:W-:Y:S05]  /*22e0*/  @P0 BRA `(.L_x_1149) ;  /* 0x00000010002c0947 */ /* 0x000fea0003800000 */
[----:B------:R-:W0:Y:S01]  /*22f0*/  LDC.64 R4, c[0x0][0x220] ;  /* 0x00008800ff047b82 */ /* 0x000e220000000a00 */
        /* <DEDUP_REMOVED lines=22> */
.L_x_1153:
[----:B------:R-:W2:Y:S02]  /*2460*/  LDG.E.U8 R4, desc[UR36][R4.64] ;  /* 0x0000002404047981 */ /* 0x000ea4000c1e1100 */
[----:B--2---:R-:W-:-:S04]  /*2470*/  I2FP.F32.U32 R0, R4 ;  /* 0x0000000400007245 */ /* 0x004fc80000201000 */
[----:B------:R-:W-:-:S04]  /*2480*/  F2FP.F16.F32.PACK_AB R0, RZ, R0 ;  /* 0x00000000ff00723e */ /* 0x000fc800000000ff */
[----:B------:R-:W-:Y:S01]  /*2490*/  PRMT R2, R0, 0x7610, R2 ;  /* 0x0000761000027816 */ /* 0x000fe20000000002 */
[----:B------:R-:W-:Y:S06]  /*24a0*/  BRA `(.L_x_1155) ;  /* 0x0000000c00b87947 */ /* 0x000fec0003800000 */
.L_x_1152:
        /* <DEDUP_REMOVED lines=11> */
.L_x_1157:
[----:B------:R-:W2:Y:S02]  /*2560*/  LDG.E R4, desc[UR36][R4.64] ;  /* 0x0000002404047981 */ /* 0x000ea4000c1e1900 */
[----:B--2---:R-:W-:-:S04]  /*2570*/  I2FP.F32.S32 R0, R4 ;  /* 0x0000000400007245 */ /* 0x004fc80000201400 */
[----:B------:R-:W-:-:S04]  /*2580*/  F2FP.F16.F32.PACK_AB R0, RZ, R0 ;  /* 0x00000000ff00723e */ /* 0x000fc800000000ff */
[----:B------:R-:W-:Y:S01]  /*2590*/  PRMT R2, R0, 0x7610, R2 ;  /* 0x0000761000027816 */ /* 0x000fe20000000002 */
[----:B------:R-:W-:Y:S06]  /*25a0*/  BRA `(.L_x_1155) ;  /* 0x0000000c00787947 */ /* 0x000fec0003800000 */
.L_x_1156:
[----:B------:R-:W2:Y:S02]  /*25b0*/  LDG.E.U16 R4, desc[UR36][R4.64] ;  /* 0x0000002404047981 */ /* 0x000ea4000c1e1500 */
[----:B--2---:R-:W0:Y:S02]  /*25c0*/  I2F.S16 R0, R4 ;  /* 0x0000000400007306 */ /* 0x004e240000101400 */
[----:B0-----:R-:W-:-:S04]  /*25d0*/  F2FP.F16.F32.PACK_AB R0, RZ, R0 ;  /* 0x00000000ff00723e */ /* 0x001fc800000000ff */
[----:B------:R-:W-:Y:S01]  /*25e0*/  PRMT R2, R0, 0x7610, R2 ;  /* 0x0000761000027816 */ /* 0x000fe20000000002 */
[----:B------:R-:W-:Y:S06]  /*25f0*/  BRA `(.L_x_1155) ;  /* 0x0000000c00647947 */ /* 0x000fec0003800000 */
.L_x_1151:
        /* <DEDUP_REMOVED lines=9> */
.L_x_1159:
[----:B------:R0:W5:Y:S01]  /*2690*/  LDG.E.U16 R2, desc[UR36][R4.64] ;  /* 0x0000002404027981 */ /* 0x000162000c1e1500 */
[----:B------:R-:W-:Y:S05]  /*26a0*/  BRA `(.L_x_1155) ;  /* 0x0000000c00387947 */ /* 0x000fea0003800000 */
.L_x_1158:
        /* <DEDUP_REMOVED lines=9> */
.L_x_1161:
[----:B------:R1:W5:Y:S01]  /*2740*/  LDG.E.U16 R2, desc[UR36][R4.64] ;  /* 0x0000002404027981 */ /* 0x000362000c1e1500 */
[----:B------:R-:W-:Y:S05]  /*2750*/  BRA `(.L_x_1155) ;  /* 0x0000000c000c7947 */ /* 0x000fea0003800000 */
.L_x_1160:
        /* <DEDUP_REMOVED lines=9> */
.L_x_1150:
        /* <DEDUP_REMOVED lines=14> */
.L_x_1164:
        /* <DEDUP_REMOVED lines=9> */
.L_x_1163:
        /* <DEDUP_REMOVED lines=11> */
[----:B------:R-:W-:-:S05]  /*2a10*/  VIADD R6, R2, 0x1000000 ;  /* 0x0100000002067836 */ /* 0x000fca0000000000 */
[----:B------:R-:W-:Y:S02]  /*2a20*/  SHF.R.S32.HI R6, RZ, 0x8, R6 ;  /* 0x00000008ff067819 */ /* 0x000fe40000011406 */
[----:B0-----:R-:W-:-:S04]  /*2a30*/  IADD3 R3, -R3, 0x1f, RZ ;  /* 0x0000001f03037810 */ /* 0x001fc80007ffe1ff */
[C---:B------:R-:W-:Y:S01]  /*2a40*/  ISETP.GT.U32.AND P0, PT, R3.reuse, 0x4, PT ;  /* 0x000000040300780c */ /* 0x040fe20003f04070 */
[----:B------:R-:W-:-:S05]  /*2a50*/  VIADD R3, R3, 0xfffffffc ;  /* 0xfffffffc03037836 */ /* 0x000fca0000000000 */
[----:B------:R-:W-:-:S04]  /*2a60*/  SEL R3, R3, RZ, P0 ;  /* 0x000000ff03037207 */ /* 0x000fc80000000000 */
[C---:B------:R-:W-:Y:S01]  /*2a70*/  SHF.L.U32 R4, R2.reuse, R3, RZ ;  /* 0x0000000302047219 */ /* 0x040fe200000006ff */
[----:B------:R-:W-:Y:S02]  /*2a80*/  IMAD R7, R3, R8, 0x3c000000 ;  /* 0x3c00000003077424 */ /* 0x000fe400078e0208 */
[----:B------:R-:W-:-:S03]  /*2a90*/  VIADD R3, R2, 0xffffffff ;  /* 0xffffffff02037836 */ /* 0x000fc60000000000 */
[----:B------:R-:W-:Y:S02]  /*2aa0*/  LEA.HI R7, R4, R7, RZ, 0x1c ;  /* 0x0000000704077211 */ /* 0x000fe400078fe0ff */
[----:B------:R-:W-:Y:S02]  /*2ab0*/  SHF.R.S32.HI R3, RZ, 0x1f, R3 ;  /* 0x0000001fff037819 */ /* 0x000fe40000011403 */
[----:B------:R-:W-:-:S04]  /*2ac0*/  LOP3.LUT R6, R7, 0x7f800000, R6, 0xf8, !PT ;  /* 0x7f80000007067812 */ /* 0x000fc800078ef806 */
[----:B------:R-:W-:-:S04]  /*2ad0*/  LOP3.LUT R3, R6, R3, RZ, 0x30, !PT ;  /* 0x0000000306037212 */ /* 0x000fc800078e30ff */
[----:B------:R-:W-:-:S04]  /*2ae0*/  LOP3.LUT R3, R3, 0x80000000, R0, 0xf8, !PT ;  /* 0x8000000003037812 */ /* 0x000fc800078ef800 */
[----:B------:R-:W-:-:S04]  /*2af0*/  F2FP.F16.F32.PACK_AB R3, RZ, R3 ;  /* 0x00000003ff03723e */ /* 0x000fc800000000ff */
[----:B------:R-:W-:Y:S01]  /*2b00*/  PRMT R2, R3, 0x7610, R2 ;  /* 0x0000761003027816 */ /* 0x000fe20000000002 */
[----:B------:R-:W-:Y:S06]  /*2b10*/  BRA `(.L_x_1155) ;  /* 0x00000008001c7947 */ /* 0x000fec0003800000 */
.L_x_1166:
[----:B------:R-:W2:Y:S02]  /*2b20*/  LDG.E.U8 R3, desc[UR36][R4.64] ;  /* 0x0000002404037981 */ /* 0x000ea4000c1e1100 */
[----:B--2---:R-:W-:-:S05]  /*2b30*/  IMAD.SHL.U32 R0, R3, 0x2000000, RZ ;  /* 0x0200000003007824 */ /* 0x004fca00078e00ff */
[----:B------:R-:W-:-:S13]  /*2b40*/  ISETP.GE.U32.AND P0, PT, R0, 0x8000000, PT ;  /* 0x080000000000780c */ /* 0x000fda0003f06070 */
[C---:B------:R-:W-:Y:S02]  /*2b50*/  @!P0 IMAD.SHL.U32 R0, R3.reuse, 0x100, RZ ;  /* 0x0000010003008824 */ /* 0x040fe400078e00ff */
[C---:B------:R-:W-:Y:S02]  /*2b60*/  @P0 IMAD.SHL.U32 R2, R3.reuse, 0x200000, RZ ;  /* 0x0020000003020824 */ /* 0x040fe400078e00ff */
[----:B------:R-:W-:Y:S01]  /*2b70*/  IMAD.SHL.U32 R3, R3, 0x1000000, RZ ;  /* 0x0100000003037824 */ /* 0x000fe200078e00ff */
[----:B------:R-:W-:Y:S02]  /*2b80*/  @!P0 LOP3.LUT R0, R0, 0x7f00, RZ, 0xc0, !PT ;  /* 0x00007f0000008812 */ /* 0x000fe400078ec0ff */
[----:B------:R-:W-:Y:S02]  /*2b90*/  @P0 LOP3.LUT R2, R2, 0x70000000, RZ, 0xfc, !PT ;  /* 0x7000000002020812 */ /* 0x000fe400078efcff */
[----:B------:R-:W-:-:S03]  /*2ba0*/  @!P0 LOP3.LUT R0, R0, 0x3f000000, RZ, 0xfc, !PT ;  /* 0x3f00000000008812 */ /* 0x000fc600078efcff */
[----:B------:R-:W-:Y:S02]  /*2bb0*/  @P0 FMUL.FTZ R2, R2, 1.9259299443872358531e-34 ;  /* 0x0780000002020820 */ /* 0x000fe40000410000 */
[----:B------:R-:W-:-:S05]  /*2bc0*/  @!P0 FADD.FTZ R2, R0, -0.5 ;  /* 0xbf00000000028421 */ /* 0x000fca0000010000 */
[----:B------:R-:W-:-:S04]  /*2bd0*/  LOP3.LUT R2, R2, 0x80000000, R3, 0xf8, !PT ;  /* 0x8000000002027812 */ /* 0x000fc800078ef803 */
[----:B------:R-:W-:Y:S01]  /*2be0*/  F2FP.F16.F32.PACK_AB R2, RZ, R2 ;  /* 0x00000002ff02723e */ /* 0x000fe200000000ff */
[----:B------:R-:W-:Y:S06]  /*2bf0*/  BRA `(.L_x_1155) ;  /* 0x0000000400e47947 */ /* 0x000fec0003800000 */
.L_x_1165:
[----:B------:R-:W2:Y:S02]  /*2c00*/  LDG.E.U16 R0, desc[UR36][R4.64] ;  /* 0x0000002404007981 */ /* 0x000ea4000c1e1500 */
[----:B--2---:R-:W-:-:S05]  /*2c10*/  IMAD.U32 R0, R0, 0x10000, RZ ;  /* 0x0001000000007824 */ /* 0x004fca00078e00ff */
[----:B------:R-:W-:-:S04]  /*2c20*/  F2FP.F16.F32.PACK_AB R0, RZ, R0 ;  /* 0x00000000ff00723e */ /* 0x000fc800000000ff */
[----:B------:R-:W-:Y:S01]  /*2c30*/  PRMT R2, R0, 0x7610, R2 ;  /* 0x0000761000027816 */ /* 0x000fe20000000002 */
[----:B------:R-:W-:Y:S06]  /*2c40*/  BRA `(.L_x_1155) ;  /* 0x0000000400d07947 */ /* 0x000fec0003800000 */
.L_x_1162:
        /* <DEDUP_REMOVED lines=13> */
.L_x_1169:
        /* <DEDUP_REMOVED lines=21> */
.L_x_1173:
[----:B------:R-:W-:Y:S05]  /*2e70*/  BSYNC B1 ;  /* 0x0000000000017941 */ /* 0x000fea0003800000 */
.L_x_1172:
[----:B------:R-:W-:Y:S01]  /*2e80*/  LEA R3, R0, 0x3b800000, 0x17 ;  /* 0x3b80000000037811 */ /* 0x000fe200078eb8ff */
[----:B------:R-:W-:-:S05]  /*2e90*/  IMAD.SHL.U32 R0, R2, 0x100000, RZ ;  /* 0x0010000002007824 */ /* 0x000fca00078e00ff */
[----:B------:R-:W-:-:S07]  /*2ea0*/  LOP3.LUT R0, R3, R0, R4, 0xfe, !PT ;  /* 0x0000000003007212 */ /* 0x000fce00078efe04 */
.L_x_1171:
[----:B------:R-:W-:Y:S05]  /*2eb0*/  BSYNC B0 ;  /* 0x0000000000007941 */ /* 0x000fea0003800000 */
.L_x_1170:
[----:B------:R-:W-:-:S04]  /*2ec0*/  F2FP.F16.F32.PACK_AB R0, RZ, R0 ;  /* 0x00000000ff00723e */ /* 0x000fc800000000ff */
[----:B------:R-:W-:Y:S01]  /*2ed0*/  PRMT R2, R0, 0x7610, R2 ;  /* 0x0000761000027816 */ /* 0x000fe20000000002 */
[----:B------:R-:W-:Y:S06]  /*2ee0*/  BRA `(.L_x_1155) ;  /* 0x0000000400287947 */ /* 0x000fec0003800000 */
.L_x_1168:
        /* <DEDUP_REMOVED lines=21> */
.L_x_1177:
[----:B------:R-:W-:Y:S05]  /*3040*/  BSYNC B1 ;  /* 0x0000000000017941 */ /* 0x000fea0003800000 */
.L_x_1176:
[----:B------:R-:W-:Y:S01]  /*3050*/  LEA R3, R0, 0x37800000, 0x17 ;  /* 0x3780000000037811 */ /* 0x000fe200078eb8ff */
[----:B------:R-:W-:-:S05]  /*3060*/  IMAD.SHL.U32 R0, R2, 0x200000, RZ ;  /* 0x0020000002007824 */ /* 0x000fca00078e00ff */
[----:B------:R-:W-:-:S07]  /*3070*/  LOP3.LUT R0, R3, R0, R4, 0xfe, !PT ;  /* 0x0000000003007212 */ /* 0x000fce00078efe04 */
.L_x_1175:
[----:B------:R-:W-:Y:S05]  /*3080*/  BSYNC B0 ;  /* 0x0000000000007941 */ /* 0x000fea0003800000 */
.L_x_1174:
[----:B------:R-:W-:-:S04]  /*3090*/  F2FP.F16.F32.PACK_AB R0, RZ, R0 ;  /* 0x00000000ff00723e */ /* 0x000fc800000000ff */
[----:B------:R-:W-:Y:S01]  /*30a0*/  PRMT R2, R0, 0x7610, R2 ;  /* 0x0000761000027816 */ /* 0x000fe20000000002 */
[----:B------:R-:W-:Y:S06]  /*30b0*/  BRA `(.L_x_1155) ;  /* 0x0000000000b47947 */ /* 0x000fec0003800000 */
.L_x_1167:
        /* <DEDUP_REMOVED lines=14> */
.L_x_1181:
[----:B------:R-:W-:Y:S05]  /*31a0*/  BSYNC B0 ;  /* 0x0000000000007941 */ /* 0x000fea0003800000 */
.L_x_1180:
[----:B------:R-:W-:-:S04]  /*31b0*/  F2FP.F16.F32.PACK_AB R0, RZ, R0 ;  /* 0x00000000ff00723e */ /* 0x000fc800000000ff */
[----:B------:R-:W-:Y:S01]  /*31c0*/  PRMT R2, R0, 0x7610, R2 ;  /* 0x0000761000027816 */ /* 0x000fe20000000002 */
[----:B------:R-:W-:Y:S06]  /*31d0*/  BRA `(.L_x_1155) ;  /* 0x00000000006c7947 */ /* 0x000fec0003800000 */
.L_x_1154:
        /* <DEDUP_REMOVED lines=16> */
.L_x_1182:
[----:B------:R-:W-:Y:S01]  /*32e0*/  PRMT R2, RZ, 0x7610, R2 ;  /* 0x00007610ff027816 */ /* 0x000fe20000000002 */
[----:B------:R-:W-:Y:S06]  /*32f0*/  BRA `(.L_x_1155) ;  /* 0x0000000000247947 */ /* 0x000fec0003800000 */
.L_x_1179:
[----:B------:R-:W2:Y:S02]  /*3300*/  LDG.E.64 R4, desc[UR36][R4.64] ;  /* 0x0000002404047981 */ /* 0x000ea4000c1e1b00 */
[----:B--2---:R-:W0:Y:S02]  /*3310*/  I2F.U64 R0, R4 ;  /* 0x0000000400007312 */ /* 0x004e240000301000 */
[----:B0-----:R-:W-:-:S04]  /*3320*/  F2FP.F16.F32.PACK_AB R0, RZ, R0 ;  /* 0x00000000ff00723e */ /* 0x001fc800000000ff */
[----:B------:R-:W-:Y:S01]  /*3330*/  PRMT R2, R0, 0x7610, R2 ;  /* 0x0000761000027816 */ /* 0x000fe20000000002 */
[----:B------:R-:W-:Y:S06]  /*3340*/  BRA `(.L_x_1155) ;  /* 0x0000000000107947 */ /* 0x000fec0003800000 */
.L_x_1178:
[----:B------:R-:W2:Y:S02]  /*3350*/  LDG.E R4, desc[UR36][R4.64] ;  /* 0x0000002404047981 */ /* 0x000ea4000c1e1900 */
[----:B--2---:R-:W-:-:S04]  /*3360*/  I2FP.F32.U32 R0, R4 ;  /* 0x0000000400007245 */ /* 0x004fc80000201000 */
[----:B------:R-:W-:-:S04]  /*3370*/  F2FP.F16.F32.PACK_AB R0, RZ, R0 ;  /* 0x00000000ff00723e */ /* 0x000fc800000000ff */
[----:B------:R-:W-:-:S07]  /*3380*/  PRMT R2, R0, 0x7610, R2 ;  /* 0x0000761000027816 */ /* 0x000fce0000000002 */
.L_x_1155:
[----:B------:R-:W-:-:S07]  /*3390*/  VIADD R24, R24, 0x80 ;  /* 0x0000008018187836 */ /* 0x000fce0000000000 */
.L_x_1149:
[----:B------:R-:W-:Y:S05]  /*33a0*/  BSYNC B6 ;  /* 0x0000000000067941 */ /* 0x000fea0003800000 */
.L_x_1148:
[----:B------:R-:W-:Y:S01]  /*33b0*/  ISETP.GE.AND P0, PT, R24, R16, PT ;  /* 0x000000101800720c */ /* 0x000fe20003f06270 */
[----:B------:R-:W-:-:S12]  /*33c0*/  BSSY B6, `(.L_x_1183) ;  /* 0x000010c000067945 */ /* 0x000fd80003800000 */
[----:B------:R-:W-:Y:S05]  /*33d0*/  @P0 BRA `(.L_x_1184) ;  /* 0x0000001000280947 */ /* 0x000fea0003800000 */
[----:B01----:R-:W0:Y:S01]  /*33e0*/  LDC.64 R4, c[0x0][0x220] ;  /* 0x00008800ff047b82 */ /* 0x003e220000000a00 */
        /* <DEDUP_REMOVED lines=21> */
.L_x_1188:
[----:B------:R-:W2:Y:S02]  /*3540*/  LDG.E.U8 R4, desc[UR36][R4.64] ;  /* 0x0000002404047981 */ /* 0x000ea4000c1e1100 */
[----:B--2---:R-:W-:-:S04]  /*3550*/  I2FP.F32.U32 R0, R4 ;  /* 0x0000000400007245 */ /* 0x004fc80000201000 */
[----:B------:R-:W-:-:S04]  /*3560*/  F2FP.F16.F32.PACK_AB R0, RZ, R0 ;  /* 0x00000000ff00723e */ /* 0x000fc800000000ff */
[----:B------:R-:W-:Y:S01]  /*3570*/  PRMT R18, R0, 0x7610, R18 ;  /* 0x0000761000127816 */ /* 0x000fe20000000012 */
[----:B------:R-:W-:Y:S06]  /*3580*/  BRA `(.L_x_1184) ;  /* 0x0000000c00bc7947 */ /* 0x000fec0003800000 */
.L_x_1187:
        /* <DEDUP_REMOVED lines=11> */
.L_x_1191:
[----:B------:R-:W2:Y:S02]  /*3640*/  LDG.E R4, desc[UR36][R4.64] ;  /* 0x0000002404047981 */ /* 0x000ea4000c1e1900 */
[----:B--2---:R-:W-:-:S04]  /*3650*/  I2FP.F32.S32 R0, R4 ;  /* 0x0000000400007245 */ /* 0x004fc80000201400 */
[----:B------:R-:W-:-:S04]  /*3660*/  F2FP.F16.F32.PACK_AB R0, RZ, R0 ;  /* 0x00000000ff00723e */ /* 0x000fc800000000ff */
[----:B------:R-:W-:Y:S01]  /*3670*/  PRMT R18, R0, 0x7610, R18 ;  /* 0x0000761000127816 */ /* 0x000fe20000000012 */
[----:B------:R-:W-:Y:S06]  /*3680*/  BRA `(.L_x_1184) ;  /* 0x0000000c007c7947 */ /* 0x000fec0003800000 */
.L_x_1190:
[----:B------:R-:W2:Y:S02]  /*3690*/  LDG.E.U16 R4, desc[UR36][R4.64] ;  /* 0x0000002404047981 */ /* 0x000ea4000c1e1500 */
[----:B--2---:R-:W0:Y:S02]  /*36a0*/  I2F.S16 R0, R4 ;  /* 0x0000000400007306 */ /* 0x004e240000101400 */
[----:B0-----:R-:W-:-:S04]  /*36b0*/  F2FP.F16.F32.PACK_AB R0, RZ, R0 ;  /* 0x00000000ff00723e */ /* 0x001fc800000000ff */
[----:B------:R-:W-:Y:S01]  /*36c0*/  PRMT R18, R0, 0x7610, R18 ;  /* 0x0000761000127816 */ /* 0x000fe20000000012 */
[----:B------:R-:W-:Y:S06]  /*36d0*/  BRA `(.L_x_1184) ;  /* 0x0000000c00687947 */ /* 0x000fec0003800000 */
.L_x_1186:
        /* <DEDUP_REMOVED lines=9> */
.L_x_1193:
[----:B------:R2:W5:Y:S01]  /*3770*/  LDG.E.U16 R18, desc[UR36][R4.64] ;  /* 0x0000002404127981 */ /* 0x000562000c1e1500 */
[----:B------:R-:W-:Y:S05]  /*3780*/  BRA `(.L_x_1184) ;  /* 0x0000000c003c7947 */ /* 0x000fea0003800000 */
.L_x_1192:
        /* <DEDUP_REMOVED lines=9> */
.L_x_1195:
[----:B------:R3:W5:Y:S01]  /*3820*/  LDG.E.U16 R18, desc[UR36][R4.64] ;  /* 0x0000002404127981 */ /* 0x000762000c1e1500 */
[----:B------:R-:W-:Y:S05]  /*3830*/  BRA `(.L_x_1184) ;  /* 0x0000000c00107947 */ /* 0x000fea0003800000 */
.L_x_1194:
        /* <DEDUP_REMOVED lines=9> */
.L_x_1185:
        /* <DEDUP_REMOVED lines=14> */
.L_x_1198:
        /* <DEDUP_REMOVED lines=9> */
.L_x_1197:
        /* <DEDUP_REMOVED lines=28> */
.L_x_1200:
        /* <DEDUP_REMOVED lines=12> */
[----:B------:R-:W-:-:S04]  /*3cc0*/  F2FP.F16.F32.PACK_AB R0, RZ, R0 ;  /* 0x00000000ff00723e */ /* 0x000fc800000000ff */
[----:B------:R-:W-:Y:S01]  /*3cd0*/  PRMT R18, R0, 0x7610, R18 ;  /* 0x0000761000127816 */ /* 0x000fe20000000012 */
[----:B------:R-:W-:Y:S06]  /*3ce0*/  BRA `(.L_x_1184) ;  /* 0x0000000400e47947 */ /* 0x000fec0003800000 */
.L_x_1199:
[----:B------:R-:W2:Y:S02]  /*3cf0*/  LDG.E.U16 R0, desc[UR36][R4.64] ;  /* 0x0000002404007981 */ /* 0x000ea4000c1e1500 */
[----:B--2---:R-:W-:-:S05]  /*3d00*/  IMAD.U32 R0, R0, 0x10000, RZ ;  /* 0x0001000000007824 */ /* 0x004fca00078e00ff */
[----:B------:R-:W-:-:S04]  /*3d10*/  F2FP.F16.F32.PACK_AB R0, RZ, R0 ;  /* 0x00000000ff00723e */ /* 0x000fc800000000ff */
[----:B------:R-:W-:Y:S01]  /*3d20*/  PRMT R18, R0, 0x7610, R18 ;  /* 0x0000761000127816 */ /* 0x000fe20000000012 */
[----:B------:R-:W-:Y:S06]  /*3d30*/  BRA `(.L_x_1184) ;  /* 0x0000000400d07947 */ /* 0x000fec0003800000 */
.L_x_1196:
        /* <DEDUP_REMOVED lines=13> */
.L_x_1203:
        /* <DEDUP_REMOVED lines=21> */
.L_x_1207:
[----:B------:R-:W-:Y:S05]  /*3f60*/  BSYNC B1 ;  /* 0x0000000000017941 */ /* 0x000fea0003800000 */
.L_x_1206:
[----:B------:R-:W-:Y:S01]  /*3f70*/  LEA R5, R0, 0x3b800000, 0x17 ;  /* 0x3b80000000057811 */ /* 0x000fe200078eb8ff */
[----:B------:R-:W-:-:S05]  /*3f80*/  IMAD.SHL.U32 R0, R3, 0x100000, RZ ;  /* 0x0010000003007824 */ /* 0x000fca00078e00ff */
[----:B------:R-:W-:-:S07]  /*3f90*/  LOP3.LUT R0, R5, R0, R6, 0xfe, !PT ;  /* 0x0000000005007212 */ /* 0x000fce00078efe06 */
.L_x_1205:
[----:B------:R-:W-:Y:S05]  /*3fa0*/  BSYNC B0 ;  /* 0x0000000000007941 */ /* 0x000fea0003800000 */
.L_x_1204:
[----:B------:R-:W-:-:S04]  /*3fb0*/  F2FP.F16.F32.PACK_AB R0, RZ, R0 ;  /* 0x00000000ff00723e */ /* 0x000fc800000000ff */
[----:B------:R-:W-:Y:S01]  /*3fc0*/  PRMT R18, R0, 0x7610, R18 ;  /* 0x0000761000127816 */ /* 0x000fe20000000012 */
[----:B------:R-:W-:Y:S06]  /*3fd0*/  BRA `(.L_x_1184) ;  /* 0x0000000400287947 */ /* 0x000fec0003800000 */
.L_x_1202:
        /* <DEDUP_REMOVED lines=21> */
.L_x_1211:
[----:B------:R-:W-:Y:S05]  /*4130*/  BSYNC B1 ;  /* 0x0000000000017941 */ /* 0x000fea0003800000 */
.L_x_1210:
[----:B------:R-:W-:Y:S01]  /*4140*/  LEA R5, R0, 0x37800000, 0x17 ;  /* 0x3780000000057811 */ /* 0x000fe200078eb8ff */
[----:B------:R-:W-:-:S05]  /*4150*/  IMAD.SHL.U32 R0, R3, 0x200000, RZ ;  /* 0x0020000003007824 */ /* 0x000fca00078e00ff */
[----:B------:R-:W-:-:S07]  /*4160*/  LOP3.LUT R0, R5, R0, R6, 0xfe, !PT ;  /* 0x0000000005007212 */ /* 0x000fce00078efe06 */
.L_x_1209:
[----:B------:R-:W-:Y:S05]  /*4170*/  BSYNC B0 ;  /* 0x0000000000007941 */ /* 0x000fea0003800000 */
.L_x_1208:
[----:B------:R-:W-:-:S04]  /*4180*/  F2FP.F16.F32.PACK_AB R0, RZ, R0 ;  /* 0x00000000ff00723e */ /* 0x000fc800000000ff */
[----:B------:R-:W-:Y:S01]  /*4190*/  PRMT R18, R0, 0x7610, R18 ;  /* 0x0000761000127816 */ /* 0x000fe20000000012 */
[----:B------:R-:W-:Y:S06]  /*41a0*/  BRA `(.L_x_1184) ;  /* 0x0000000000b47947 */ /* 0x000fec0003800000 */
.L_x_1201:
        /* <DEDUP_REMOVED lines=14> */
.L_x_1215:
[----:B------:R-:W-:Y:S05]  /*4290*/  BSYNC B0 ;  /* 0x0000000000007941 */ /* 0x000fea0003800000 */
.L_x_1214:
[----:B------:R-:W-:-:S04]  /*42a0*/  F2FP.F16.F32.PACK_AB R0, RZ, R0 ;  /* 0x00000000ff00723e */ /* 0x000fc800000000ff */
[----:B------:R-:W-:Y:S01]  /*42b0*/  PRMT R18, R0, 0x7610, R18 ;  /* 0x0000761000127816 */ /* 0x000fe20000000012 */
[----:B------:R-:W-:Y:S06]  /*42c0*/  BRA `(.L_x_1184) ;  /* 0x00000000006c7947 */ /* 0x000fec0003800000 */
.L_x_1189:
        /* <DEDUP_REMOVED lines=16> */
.L_x_1216:
[----:B------:R-:W-:Y:S01]  /*43d0*/  PRMT R18, RZ, 0x7610, R18 ;  /* 0x00007610ff127816 */ /* 0x000fe20000000012 */
[----:B------:R-:W-:Y:S06]  /*43e0*/  BRA `(.L_x_1184) ;  /* 0x0000000000247947 */ /* 0x000fec0003800000 */
.L_x_1213:
[----:B------:R-:W2:Y:S02]  /*43f0*/  LDG.E.64 R4, desc[UR36][R4.64] ;  /* 0x0000002404047981 */ /* 0x000ea4000c1e1b00 */
[----:B--2---:R-:W0:Y:S02]  /*4400*/  I2F.U64 R0, R4 ;  /* 0x0000000400007312 */ /* 0x004e240000301000 */
[----:B0-----:R-:W-:-:S04]  /*4410*/  F2FP.F16.F32.PACK_AB R0, RZ, R0 ;  /* 0x00000000ff00723e */ /* 0x001fc800000000ff */
[----:B------:R-:W-:Y:S01]  /*4420*/  PRMT R18, R0, 0x7610, R18 ;  /* 0x0000761000127816 */ /* 0x000fe20000000012 */
[----:B------:R-:W-:Y:S06]  /*4430*/  BRA `(.L_x_1184) ;  /* 0x0000000000107947 */ /* 0x000fec0003800000 */
.L_x_1212:
[----:B------:R-:W2:Y:S02]  /*4440*/  LDG.E R4, desc[UR36][R4.64] ;  /* 0x0000002404047981 */ /* 0x000ea4000c1e1900 */
[----:B--2---:R-:W-:-:S04]  /*4450*/  I2FP.F32.U32 R0, R4 ;  /* 0x0000000400007245 */ /* 0x004fc80000201000 */
[----:B------:R-:W-:-:S04]  /*4460*/  F2FP.F16.F32.PACK_AB R0, RZ, R0 ;  /* 0x00000000ff00723e */ /* 0x000fc800000000ff */
[----:B------:R-:W-:-:S07]  /*4470*/  PRMT R18, R0, 0x7610, R18 ;  /* 0x0000761000127816 */ /* 0x000fce0000000012 */
.L_x_1184:
[----:B------:R-:W-:Y:S05]  /*4480*/  BSYNC B6 ;  /* 0x0000000000067941 */ /* 0x000fea0003800000 */
.L_x_1183:
[----:B------:R-:W4:Y:S01]  /*4490*/  S2R R19, SR_TID.X ;  /* 0x0000000000137919 */ /* 0x000f220000002100 */
[----:B------:R-:W-:Y:S01]  /*44a0*/  BSSY B0, `(.L_x_1217) ;  /* 0x0000030000007945 */ /* 0x000fe20003800000 */
[----:B----4-:R-:W-:-:S13]  /*44b0*/  ISETP.GE.AND P0, PT, R19, R16, PT ;  /* 0x000000101300720c */ /* 0x010fda0003f06270 */
[----:B------:R-:W-:Y:S05]  /*44c0*/  @P0 BRA `(.L_x_1218) ;  /* 0x0000000000b40947 */ /* 0x000fea0003800000 */
[----:B-----5:R-:W-:Y:S01]  /*44d0*/  HADD2.F32 R23, -RZ, R23.H0_H0 ;  /* 0x20000017ff177230 */ /* 0x020fe20000004100 */
[----:B------:R-:W-:Y:S01]  /*44e0*/  BSSY B1, `(.L_x_1219) ;  /* 0x0000026000017945 */ /* 0x000fe20003800000 */
[----:B------:R-:W-:-:S03]  /*44f0*/  IMAD.MOV.U32 R7, RZ, RZ, 0x3e800000 ;  /* 0x3e800000ff077424 */ /* 0x000fc600078e00ff */
[C---:B------:R-:W-:Y:S01]  /*4500*/  FFMA.FTZ R3, R23.reuse, R23, 1 ;  /* 0x3f80000017037423 */ /* 0x040fe20000010017 */
[----:B------:R-:W-:-:S03]  /*4510*/  FSETP.GT.FTZ.AND P1, PT, |R23|, 8388608, PT ;  /* 0x4b0000001700780b */ /* 0x000fc60003f34200 */
[----:B------:R-:W0:Y:S02]  /*4520*/  MUFU.RSQ R0, R3 ;  /* 0x0000000300007308 */ /* 0x000e240000001400 */
[----:B0123--:R-:W-:Y:S01]  /*4530*/  FFMA.FTZ R4, R3, R0, 1 ;  /* 0x3f80000003047423 */ /* 0x00ffe20000010000 */
        /* <DEDUP_REMOVED lines=32> */
.L_x_1220:
[----:B------:R-:W-:Y:S05]  /*4740*/  BSYNC B1 ;  /* 0x0000000000017941 */ /* 0x000fea0003800000 */
.L_x_1219:
[----:B------:R-:W-:Y:S01]  /*4750*/  @P1 FADD.FTZ R4, R4, 0.69314718246459960938 ;  /* 0x3f31721804041421 */ /* 0x000fe20000010000 */
[----:B------:R-:W-:-:S04]  /*4760*/  FSETP.GTU.FTZ.AND P1, PT, |R23|, +INF , PT ;  /* 0x7f8000001700780b */ /* 0x000fc80003f3c200 */
[----:B------:R-:W-:-:S04]  /*4770*/  LOP3.LUT R23, R4, 0x80000000, R23, 0xb8, !PT ;  /* 0x8000000004177812 */ /* 0x000fc800078eb817 */
[----:B------:R-:W-:-:S04]  /*4780*/  FSEL R0, R23, R4, !P1 ;  /* 0x0000000417007208 */ /* 0x000fc80004800000 */
[----:B------:R-:W-:-:S07]  /*4790*/  F2FP.F16.F32.PACK_AB R0, RZ, R0 ;  /* 0x00000000ff00723e */ /* 0x000fce00000000ff */
.L_x_1218:
[----:B------:R-:W-:Y:S05]  /*47a0*/  BSYNC B0 ;  /* 0x0000000000007941 */ /* 0x000fea0003800000 */
.L_x_1217:
[----:B-----5:R-:W-:Y:S01]  /*47b0*/  VIADD R23, R19, 0x80 ;  /* 0x0000008013177836 */ /* 0x020fe20000000000 */
[----:B------:R-:W-:Y:S04]  /*47c0*/  BSSY B0, `(.L_x_1221) ;  /* 0x0000030000007945 */ /* 0x000fe80003800000 */
[----:B------:R-:W-:-:S13]  /*47d0*/  ISETP.GE.AND P1, PT, R23, R16, PT ;  /* 0x000000101700720c */ /* 0x000fda0003f26270 */
[----:B------:R-:W-:Y:S05]  /*47e0*/  @P1 BRA `(.L_x_1222) ;  /* 0x0000000000b41947 */ /* 0x000fea0003800000 */
[----:B------:R-:W-:Y:S01]  /*47f0*/  HADD2.F32 R22, -RZ, R22.H0_H0 ;  /* 0x20000016ff167230 */ /* 0x000fe20000004100 */
[----:B------:R-:W-:Y:S01]  /*4800*/  BSSY B1, `(.L_x_1223) ;  /* 0x0000026000017945 */ /* 0x000fe20003800000 */
[----:B------:R-:W-:-:S03]  /*4810*/  IMAD.MOV.U32 R8, RZ, RZ, 0x3e800000 ;  /* 0x3e800000ff087424 */ /* 0x000fc600078e00ff */
[C---:B0123--:R-:W-:Y:S01]  /*4820*/  FFMA.FTZ R4, R22.reuse, R22, 1 ;  /* 0x3f80000016047423 */ /* 0x04ffe20000010016 */
[----:B------:R-:W-:-:S03]  /*4830*/  FSETP.GT.FTZ.AND P1, PT, |R22|, 8388608, PT ;  /* 0x4b0000001600780b */ /* 0x000fc60003f34200 */
        /* <DEDUP_REMOVED lines=34> */
.L_x_1224:
[----:B------:R-:W-:Y:S05]  /*4a60*/  BSYNC B1 ;  /* 0x0000000000017941 */ /* 0x000fea0003800000 */
.L_x_1223:
[----:B------:R-:W-:Y:S01]  /*4a70*/  @P1 FADD.FTZ R5, R5, 0.69314718246459960938 ;  /* 0x3f31721805051421 */ /* 0x000fe20000010000 */
[----:B------:R-:W-:-:S04]  /*4a80*/  FSETP.GTU.FTZ.AND P1, PT, |R22|, +INF , PT ;  /* 0x7f8000001600780b */ /* 0x000fc80003f3c200 */
[----:B------:R-:W-:-:S04]  /*4a90*/  LOP3.LUT R22, R5, 0x80000000, R22, 0xb8, !PT ;  /* 0x8000000005167812 */ /* 0x000fc800078eb816 */
[----:B------:R-:W-:-:S04]  /*4aa0*/  FSEL R25, R22, R5, !P1 ;  /* 0x0000000516197208 */ /* 0x000fc80004800000 */
[----:B------:R-:W-:-:S07]  /*4ab0*/  F2FP.F16.F32.PACK_AB R25, RZ, R25 ;  /* 0x00000019ff19723e */ /* 0x000fce00000000ff */
.L_x_1222:
[----:B------:R-:W-:Y:S05]  /*4ac0*/  BSYNC B0 ;  /* 0x0000000000007941 */ /* 0x000fea0003800000 */
.L_x_1221:
[----:B------:R-:W-:Y:S01]  /*4ad0*/  VIADD R3, R19, 0x100 ;  /* 0x0000010013037836 */ /* 0x000fe20000000000 */
        /* <DEDUP_REMOVED lines=42> */
.L_x_1228:
[----:B------:R-:W-:Y:S05]  /*4d80*/  BSYNC B1 ;  /* 0x0000000000017941 */ /* 0x000fea0003800000 */
.L_x_1227:
[----:B------:R-:W-:Y:S01]  /*4d90*/  @P1 FADD.FTZ R5, R5, 0.69314718246459960938 ;  /* 0x3f31721805051421 */ /* 0x000fe20000010000 */
[----:B------:R-:W-:-:S04]  /*4da0*/  FSETP.GTU.FTZ.AND P1, PT, |R2|, +INF , PT ;  /* 0x7f8000000200780b */ /* 0x000fc80003f3c200 */
[----:B------:R-:W-:-:S04]  /*4db0*/  LOP3.LUT R2, R5, 0x80000000, R2, 0xb8, !PT ;  /* 0x8000000005027812 */ /* 0x000fc800078eb802 */
[----:B------:R-:W-:-:S04]  /*4dc0*/  FSEL R24, R2, R5, !P1 ;  /* 0x0000000502187208 */ /* 0x000fc80004800000 */
[----:B------:R-:W-:-:S07]  /*4dd0*/  F2FP.F16.F32.PACK_AB R24, RZ, R24 ;  /* 0x00000018ff18723e */ /* 0x000fce00000000ff */
.L_x_1226:
[----:B------:R-:W-:Y:S05]  /*4de0*/  BSYNC B0 ;  /* 0x0000000000007941 */ /* 0x000fea0003800000 */
.L_x_1225:
[----:B------:R-:W-:Y:S01]  /*4df0*/  VIADD R3, R19, 0x180 ;  /* 0x0000018013037836 */ /* 0x000fe20000000000 */
[----:B------:R-:W-:Y:S04]  /*4e00*/  BSSY B0, `(.L_x_1229) ;  /* 0x0000030000007945 */ /* 0x000fe80003800000 */
[----:B------:R-:W-:-:S13]  /*4e10*/  ISETP.GE.AND P1, PT, R3, R16, PT ;  /* 0x000000100300720c */ /* 0x000fda0003f26270 */
[----:B------:R-:W-:Y:S05]  /*4e20*/  @P1 BRA `(.L_x_1230) ;  /* 0x0000000000b41947 */ /* 0x000fea0003800000 */
[----:B------:R-:W-:Y:S01]  /*4e30*/  HADD2.F32 R18, -RZ, R18.H0_H0 ;  /* 0x20000012ff127230 */ /* 0x000fe20000004100 */
[----:B------:R-:W-:Y:S01]  /*4e40*/  BSSY B1, `(.L_x_1231) ;  /* 0x0000026000017945 */ /* 0x000fe20003800000 */
[----:B------:R-:W-:-:S03]  /*4e50*/  IMAD.MOV.U32 R7, RZ, RZ, 0x3e800000 ;  /* 0x3e800000ff077424 */ /* 0x000fc600078e00ff */
[C---:B------:R-:W-:Y:S01]  /*4e60*/  FFMA.FTZ R3, R18.reuse, R18, 1 ;  /* 0x3f80000012037423 */ /* 0x040fe20000010012 */
[----:B------:R-:W-:-:S03]  /*4e70*/  FSETP.GT.FTZ.AND P1, PT, |R18|, 8388608, PT ;  /* 0x4b0000001200780b */ /* 0x000fc60003f34200 */
[----:B------:R-:W0:Y:S02]  /*4e80*/  MUFU.RSQ R2, R3 ;  /* 0x0000000300027308 */ /* 0x000e240000001400 */
[----:B0123--:R-:W-:Y:S01]  /*4e90*/  FFMA.FTZ R4, R3, R2, 1 ;  /* 0x3f80000003047423 */ /* 0x00ffe20000010002 */
        /* <DEDUP_REMOVED lines=32> */
.L_x_1232:
[----:B------:R-:W-:Y:S05]  /*50a0*/  BSYNC B1 ;  /* 0x0000000000017941 */ /* 0x000fea0003800000 */
.L_x_1231:
[----:B------:R-:W-:Y:S01]  /*50b0*/  @P1 FADD.FTZ R4, R4, 0.69314718246459960938 ;  /* 0x3f31721804041421 */ /* 0x000fe20000010000 */
[----:B------:R-:W-:-:S04]  /*50c0*/  FSETP.GTU.FTZ.AND P1, PT, |R18|, +INF , PT ;  /* 0x7f8000001200780b */ /* 0x000fc80003f3c200 */
[----:B------:R-:W-:-:S04]  /*50d0*/  LOP3.LUT R18, R4, 0x80000000, R18, 0xb8, !PT ;  /* 0x8000000004127812 */ /* 0x000fc800078eb812 */
[----:B------:R-:W-:-:S04]  /*50e0*/  FSEL R22, R18, R4, !P1 ;  /* 0x0000000412167208 */ /* 0x000fc80004800000 */
[----:B------:R-:W-:-:S07]  /*50f0*/  F2FP.F16.F32.PACK_AB R22, RZ, R22 ;  /* 0x00000016ff16723e */ /* 0x000fce00000000ff */
.L_x_1230:
[----:B------:R-:W-:Y:S05]  /*5100*/  BSYNC B0 ;  /* 0x0000000000007941 */ /* 0x000fea0003800000 */
.L_x_1229:
[----:B------:R-:W4:Y:S01]  /*5110*/  LDC.U8 R18, c[0x0][0x234] ;  /* 0x00008d00ff127b82 */ /* 0x000f220000000000 */
[----:B------:R-:W-:Y:S04]  /*5120*/  BSSY B6, `(.L_x_1233) ;  /* 0x0000112000067945 */ /* 0x000fe80003800000 */
[----:B------:R-:W-:Y:S05]  /*5130*/  @P0 BRA `(.L_x_1234) ;  /* 0x0000001000400947 */ /* 0x000fea0003800000 */
[----:B------:R-:W5:Y:S01]  /*5140*/  LDC.64 R2, c[0x0][0x218] ;  /* 0x00008600ff027b82 */ /* 0x000f620000000a00 */
[----:B01234-:R-:W-:Y:S01]  /*5150*/  PRMT R4, R18, 0x9910, RZ ;  /* 0x0000991012047816 */ /* 0x01ffe200000000ff */
        /* <DEDUP_REMOVED lines=15> */
[----:B------:R-:W-:Y:S02]  /*5250*/  HADD2.F32 R0, -RZ, R0.H0_H0 ;  /* 0x20000000ff007230 */ /* 0x000fe40000004100 */
[----:B------:R-:W-:Y:S02]  /*5260*/  IMAD.MOV.U32 R19, RZ, RZ, R23 ;  /* 0x000000ffff137224 */ /* 0x000fe400078e0017 */
[----:B------:R-:W0:Y:S02]  /*5270*/  F2I.FTZ.TRUNC.NTZ R5, R0 ;  /* 0x0000000000057305 */ /* 0x000e24000021f100 */
[----:B0-----:R0:W-:Y:S01]  /*5280*/  STG.E.U8 desc[UR36][R2.64], R5 ;  /* 0x0000000502007986 */ /* 0x0011e2000c101124 */
[----:B------:R-:W-:Y:S05]  /*5290*/  BRA `(.L_x_1234) ;  /* 0x0000000c00e87947 */ /* 0x000fea0003800000 */
.L_x_1238:
[----:B------:R-:W-:Y:S02]  /*52a0*/  HADD2.F32 R5, -RZ, R0.H0_H0 ;  /* 0x20000000ff057230 */ /* 0x000fe40000004100 */
[----:B------:R-:W-:-:S04]  /*52b0*/  IMAD.MOV.U32 R19, RZ, RZ, R23 ;  /* 0x000000ffff137224 */ /* 0x000fc800078e0017 */
[----:B------:R-:W0:Y:S02]  /*52c0*/  F2I.S64.TRUNC R4, R5 ;  /* 0x0000000500047311 */ /* 0x000e24000020d900 */
[----:B0-----:R0:W-:Y:S01]  /*52d0*/  STG.E.U8 desc[UR36][R2.64], R4 ;  /* 0x0000000402007986 */ /* 0x0011e2000c101124 */
[----:B------:R-:W-:Y:S05]  /*52e0*/  BRA `(.L_x_1234) ;  /* 0x0000000c00d47947 */ /* 0x000fea0003800000 */
.L_x_1237:
[----:B------:R-:W-:-:S13]  /*52f0*/  ISETP.NE.AND P0, PT, R4, 0x2, PT ;  /* 0x000000020400780c */ /* 0x000fda0003f05270 */
[----:B------:R-:W-:Y:S05]  /*5300*/  @!P0 BRA `(.L_x_1240) ;  /* 0x0000000000388947 */ /* 0x000fea0003800000 */
[----:B------:R-:W-:-:S13]  /*5310*/  ISETP.NE.AND P0, PT, R4, 0x3, PT ;  /* 0x000000030400780c */ /* 0x000fda0003f05270 */
[----:B------:R-:W-:Y:S05]  /*5320*/  @!P0 BRA `(.L_x_1241) ;  /* 0x00000000001c8947 */ /* 0x000fea0003800000 */
[----:B------:R-:W-:-:S13]  /*5330*/  ISETP.NE.AND P0, PT, R4, 0x4, PT ;  /* 0x000000040400780c */ /* 0x000fda0003f05270 */
[----:B------:R-:W-:Y:S05]  /*5340*/  @P0 BRA `(.L_x_1239) ;  /* 0x0000000c00500947 */ /* 0x000fea0003800000 */
[----:B------:R-:W-:Y:S02]  /*5350*/  HADD2.F32 R4, -RZ, R0.H0_H0 ;  /* 0x20000000ff047230 */ /* 0x000fe40000004100 */
[----:B------:R-:W-:-:S04]  /*5360*/  IMAD.MOV.U32 R19, RZ, RZ, R23 ;  /* 0x000000ffff137224 */ /* 0x000fc800078e0017 */
[----:B------:R-:W0:Y:S02]  /*5370*/  F2I.S64.TRUNC R4, R4 ;  /* 0x0000000400047311 */ /* 0x000e24000020d900 */
[----:B0-----:R0:W-:Y:S01]  /*5380*/  STG.E.64 desc[UR36][R2.64], R4 ;  /* 0x0000000402007986 */ /* 0x0011e2000c101b24 */
[----:B------:R-:W-:Y:S05]  /*5390*/  BRA `(.L_x_1234) ;  /* 0x0000000c00a87947 */ /* 0x000fea0003800000 */
.L_x_1241:
[----:B------:R-:W-:Y:S02]  /*53a0*/  HADD2.F32 R0, -RZ, R0.H0_H0 ;  /* 0x20000000ff007230 */ /* 0x000fe40000004100 */
[----:B------:R-:W-:Y:S02]  /*53b0*/  IMAD.MOV.U32 R19, RZ, RZ, R23 ;  /* 0x000000ffff137224 */ /* 0x000fe400078e0017 */
[----:B------:R-:W0:Y:S02]  /*53c0*/  F2I.FTZ.TRUNC.NTZ R5, R0 ;  /* 0x0000000000057305 */ /* 0x000e24000021f100 */
[----:B0-----:R0:W-:Y:S01]  /*53d0*/  STG.E desc[UR36][R2.64], R5 ;  /* 0x0000000502007986 */ /* 0x0011e2000c101924 */
[----:B------:R-:W-:Y:S05]  /*53e0*/  BRA `(.L_x_1234) ;  /* 0x0000000c00947947 */ /* 0x000fea0003800000 */
.L_x_1240:
[----:B------:R-:W-:Y:S02]  /*53f0*/  HADD2.F32 R0, -RZ, R0.H0_H0 ;  /* 0x20000000ff007230 */ /* 0x000fe40000004100 */
[----:B------:R-:W-:Y:S02]  /*5400*/  IMAD.MOV.U32 R19, RZ, RZ, R23 ;  /* 0x000000ffff137224 */ /* 0x000fe400078e0017 */
[----:B------:R-:W0:Y:S02]  /*5410*/  F2I.FTZ.TRUNC.NTZ R5, R0 ;  /* 0x0000000000057305 */ /* 0x000e24000021f100 */
[----:B0-----:R0:W-:Y:S01]  /*5420*/  STG.E.U16 desc[UR36][R2.64], R5 ;  /* 0x0000000502007986 */ /* 0x0011e2000c101524 */
[----:B------:R-:W-:Y:S05]  /*5430*/  BRA `(.L_x_1234) ;  /* 0x0000000c00807947 */ /* 0x000fea0003800000 */
.L_x_1236:
[----:B------:R-:W-:-:S13]  /*5440*/  ISETP.GT.AND P0, PT, R4, 0x6, PT ;  /* 0x000000060400780c */ /* 0x000fda0003f04270 */
[----:B------:R-:W-:Y:S05]  /*5450*/  @P0 BRA `(.L_x_1242) ;  /* 0x00000000002c0947 */ /* 0x000fea0003800000 */
[----:B------:R-:W-:-:S13]  /*5460*/  ISETP.NE.AND P0, PT, R4, 0x5, PT ;  /* 0x000000050400780c */ /* 0x000fda0003f05270 */
[----:B------:R-:W-:Y:S05]  /*5470*/  @!P0 BRA `(.L_x_1243) ;  /* 0x0000000000188947 */ /* 0x000fea0003800000 */
[----:B------:R-:W-:-:S13]  /*5480*/  ISETP.NE.AND P0, PT, R4, 0x6, PT ;  /* 0x000000060400780c */ /* 0x000fda0003f05270 */
[----:B------:R-:W-:Y:S05]  /*5490*/  @P0 BRA `(.L_x_1239) ;  /* 0x0000000800fc0947 */ /* 0x000fea0003800000 */
[----:B------:R-:W-:Y:S02]  /*54a0*/  HADD2.F32 R5, -RZ, R0.H0_H0 ;  /* 0x20000000ff057230 */ /* 0x000fe40000004100 */
[----:B------:R-:W-:-:S03]  /*54b0*/  IMAD.MOV.U32 R19, RZ, RZ, R23 ;  /* 0x000000ffff137224 */ /* 0x000fc600078e0017 */
[----:B------:R0:W-:Y:S01]  /*54c0*/  STG.E desc[UR36][R2.64], R5 ;  /* 0x0000000502007986 */ /* 0x0001e2000c101924 */
[----:B------:R-:W-:Y:S05]  /*54d0*/  BRA `(.L_x_1234) ;  /* 0x0000000c00587947 */ /* 0x000fea0003800000 */
.L_x_1243:
[----:B------:R0:W-:Y:S01]  /*54e0*/  STG.E.U16 desc[UR36][R2.64], R0 ;  /* 0x0000000002007986 */ /* 0x0001e2000c101524 */
[----:B------:R-:W-:Y:S01]  /*54f0*/  IMAD.MOV.U32 R19, RZ, RZ, R23 ;  /* 0x000000ffff137224 */ /* 0x000fe200078e0017 */
[----:B------:R-:W-:Y:S06]  /*5500*/  BRA `(.L_x_1234) ;  /* 0x0000000c004c7947 */ /* 0x000fec0003800000 */
.L_x_1242:
[----:B------:R-:W-:-:S13]  /*5510*/  ISETP.NE.AND P0, PT, R4, 0x7, PT ;  /* 0x000000070400780c */ /* 0x000fda0003f05270 */
[----:B------:R-:W-:Y:S05]  /*5520*/  @!P0 BRA `(.L_x_1244) ;  /* 0x00000000003c8947 */ /* 0x000fea0003800000 */
[----:B------:R-:W-:-:S13]  /*5530*/  ISETP.NE.AND P0, PT, R4, 0x8, PT ;  /* 0x000000080400780c */ /* 0x000fda0003f05270 */
[----:B------:R-:W-:Y:S05]  /*5540*/  @!P0 BRA `(.L_x_1245) ;  /* 0x00000000001c8947 */ /* 0x000fea0003800000 */
[----:B------:R-:W-:-:S13]  /*5550*/  ISETP.NE.AND P0, PT, R4, 0x9, PT ;  /* 0x000000090400780c */ /* 0x000fda0003f05270 */
[----:B------:R-:W-:Y:S05]  /*5560*/  @P0 BRA `(.L_x_1239) ;  /* 0x0000000800c80947 */ /* 0x000fea0003800000 */
[----:B------:R-:W-:Y:S02]  /*5570*/  HADD2.F32 R4, -RZ, R0.H0_H0 ;  /* 0x20000000ff047230 */ /* 0x000fe40000004100 */
[----:B------:R-:W-:Y:S02]  /*5580*/  IMAD.MOV.U32 R5, RZ, RZ, RZ ;  /* 0x000000ffff057224 */ /* 0x000fe400078e00ff */
[----:B------:R-:W-:-:S03]  /*5590*/  IMAD.MOV.U32 R19, RZ, RZ, R23 ;  /* 0x000000ffff137224 */ /* 0x000fc600078e0017 */
[----:B------:R0:W-:Y:S01]  /*55a0*/  STG.E.64 desc[UR36][R2.64], R4 ;  /* 0x0000000402007986 */ /* 0x0001e2000c101b24 */
[----:B------:R-:W-:Y:S05]  /*55b0*/  BRA `(.L_x_1234) ;  /* 0x0000000c00207947 */ /* 0x000fea0003800000 */
.L_x_1245:
[----:B------:R-:W-:Y:S02]  /*55c0*/  HADD2.F32 R0, -RZ, R0.H0_H0 ;  /* 0x20000000ff007230 */ /* 0x000fe40000004100 */
[----:B------:R-:W-:-:S03]  /*55d0*/  IMAD.MOV.U32 R19, RZ, RZ, R23 ;  /* 0x000000ffff137224 */ /* 0x000fc600078e0017 */
[----:B------:R-:W-:-:S04]  /*55e0*/  F2FP.F16.F32.PACK_AB R0, RZ, R0 ;  /* 0x00000000ff00723e */ /* 0x000fc800000000ff */
[----:B------:R-:W-:-:S05]  /*55f0*/  PRMT R0, R0, 0x5410, RZ ;  /* 0x0000541000007816 */ /* 0x000fca00000000ff */
[----:B------:R0:W-:Y:S01]  /*5600*/  STG.E desc[UR36][R2.64], R0 ;  /* 0x0000000002007986 */ /* 0x0001e2000c101924 */
[----:B------:R-:W-:Y:S05]  /*5610*/  BRA `(.L_x_1234) ;  /* 0x0000000c00087947 */ /* 0x000fea0003800000 */
.L_x_1244:
[----:B------:R-:W-:Y:S02]  /*5620*/  HADD2.F32 R4, -RZ, R0.H0_H0 ;  /* 0x20000000ff047230 */ /* 0x000fe40000004100 */
[----:B------:R-:W-:-:S03]  /*5630*/  IMAD.MOV.U32 R19, RZ, RZ, R23 ;  /* 0x000000ffff137224 */ /* 0x000fc600078e0017 */
[----:B------:R-:W-:-:S06]  /*5640*/  FMUL.FTZ R4, R4, 1 ;  /* 0x3f80000004047820 */ /* 0x000fcc0000410000 */
[----:B------:R-:W0:Y:S02]  /*5650*/  F2F.F64.F32 R4, R4 ;  /* 0x0000000400047310 */ /* 0x000e240000201800 */
[----:B0-----:R0:W-:Y:S01]  /*5660*/  STG.E.64 desc[UR36][R2.64], R4 ;  /* 0x0000000402007986 */ /* 0x0011e2000c101b24 */
[----:B------:R-:W-:Y:S05]  /*5670*/  BRA `(.L_x_1234) ;  /* 0x0000000800f07947 */ /* 0x000fea0003800000 */
.L_x_1235:
        /* <DEDUP_REMOVED lines=10> */
[----:B------:R-:W-:-:S04]  /*5720*/  FSETP.NEU.FTZ.AND P0, PT, R0, RZ, PT ;  /* 0x000000ff0000720b */ /* 0x000fc80003f1d000 */
[----:B------:R-:W-:-:S05]  /*5730*/  SEL R5, RZ, 0x1, !P0 ;  /* 0x00000001ff057807 */ /* 0x000fca0004000000 */
[----:B------:R0:W-:Y:S01]  /*5740*/  STG.E.U8 desc[UR36][R2.64], R5 ;  /* 0x0000000502007986 */ /* 0x0001e2000c101124 */
[----:B------:R-:W-:Y:S05]  /*5750*/  BRA `(.L_x_1234) ;  /* 0x0000000800b87947 */ /* 0x000fea0003800000 */
.L_x_1248:
[----:B------:R-:W-:Y:S01]  /*5760*/  HADD2.F32 R0, -RZ, R0.H0_H0 ;  /* 0x20000000ff007230 */ /* 0x000fe20000004100 */
[----:B------:R-:W-:Y:S01]  /*5770*/  CS2R R6, SRZ ;  /* 0x0000000000067805 */ /* 0x000fe2000001ff00 */
[----:B------:R-:W-:-:S03]  /*5780*/  IMAD.MOV.U32 R19, RZ, RZ, R23 ;  /* 0x000000ffff137224 */ /* 0x000fc600078e0017 */
[----:B------:R-:W-:-:S04]  /*5790*/  FMUL.FTZ R0, R0, 1 ;  /* 0x3f80000000007820 */ /* 0x000fc80000410000 */
[----:B------:R-:W0:Y:S02]  /*57a0*/  F2F.F64.F32 R4, R0 ;  /* 0x0000000000047310 */ /* 0x000e240000201800 */
[----:B0-----:R0:W-:Y:S01]  /*57b0*/  STG.E.128 desc[UR36][R2.64], R4 ;  /* 0x0000000402007986 */ /* 0x0011e2000c101d24 */
[----:B------:R-:W-:Y:S05]  /*57c0*/  BRA `(.L_x_1234) ;  /* 0x00000008009c7947 */ /* 0x000fea0003800000 */
.L_x_1247:
        /* <DEDUP_REMOVED lines=21> */
.L_x_1252:
[----:B------:R-:W-:Y:S05]  /*5920*/  BSYNC B0 ;  /* 0x0000000000007941 */ /* 0x000fea0003800000 */
.L_x_1251:
[----:B------:R-:W-:Y:S01]  /*5930*/  LOP3.LUT R5, R0, R5, RZ, 0xfc, !PT ;  /* 0x0000000500057212 */ /* 0x000fe200078efcff */
[----:B------:R-:W-:-:S04]  /*5940*/  IMAD.MOV.U32 R19, RZ, RZ, R23 ;  /* 0x000000ffff137224 */ /* 0x000fc800078e0017 */
[----:B------:R0:W-:Y:S01]  /*5950*/  STG.E.U8 desc[UR36][R2.64], R5 ;  /* 0x0000000502007986 */ /* 0x0001e2000c101124 */
[----:B------:R-:W-:Y:S05]  /*5960*/  BRA `(.L_x_1234) ;  /* 0x0000000800347947 */ /* 0x000fea0003800000 */
.L_x_1250:
        /* <DEDUP_REMOVED lines=13> */
.L_x_1254:
[----:B------:R-:W-:Y:S01]  /*5a40*/  IMAD.MOV.U32 R0, RZ, RZ, 0x7f ;  /* 0x0000007fff007424 */ /* 0x000fe200078e00ff */
[----:B------:R-:W-:-:S04]  /*5a50*/  ISETP.GT.U32.AND P0, PT, R4, 0x7f800000, PT ;  /* 0x7f8000000400780c */ /* 0x000fc80003f04070 */
[----:B------:R-:W-:-:S09]  /*5a60*/  SEL R0, R0, 0x7c, P0 ;  /* 0x0000007c00007807 */ /* 0x000fd20000000000 */
.L_x_1255:
[----:B------:R-:W-:Y:S05]  /*5a70*/  BSYNC B0 ;  /* 0x0000000000007941 */ /* 0x000fea0003800000 */
.L_x_1253:
[----:B------:R-:W-:Y:S01]  /*5a80*/  LOP3.LUT R4, R5, 0x80000000, RZ, 0xc0, !PT ;  /* 0x8000000005047812 */ /* 0x000fe200078ec0ff */
[----:B------:R-:W-:-:S03]  /*5a90*/  IMAD.MOV.U32 R19, RZ, RZ, R23 ;  /* 0x000000ffff137224 */ /* 0x000fc600078e0017 */
[----:B------:R-:W-:-:S04]  /*5aa0*/  SHF.R.U32.HI R5, RZ, 0x18, R4 ;  /* 0x00000018ff057819 */ /* 0x000fc80000011604 */
[----:B------:R-:W-:-:S05]  /*5ab0*/  LOP3.LUT R5, R0, R5, RZ, 0xfc, !PT ;  /* 0x0000000500057212 */ /* 0x000fca00078efcff */
[----:B------:R0:W-:Y:S01]  /*5ac0*/  STG.E.U8 desc[UR36][R2.64], R5 ;  /* 0x0000000502007986 */ /* 0x0001e2000c101124 */
[----:B------:R-:W-:Y:S05]  /*5ad0*/  BRA `(.L_x_1234) ;  /* 0x0000000400d87947 */ /* 0x000fea0003800000 */
.L_x_1249:
[----:B------:R-:W-:Y:S02]  /*5ae0*/  HADD2.F32 R0, -RZ, R0.H0_H0 ;  /* 0x20000000ff007230 */ /* 0x000fe40000004100 */
[----:B------:R-:W-:-:S03]  /*5af0*/  IMAD.MOV.U32 R19, RZ, RZ, R23 ;  /* 0x000000ffff137224 */ /* 0x000fc600078e0017 */
[----:B------:R-:W-:-:S05]  /*5b00*/  F2FP.BF16.F32.PACK_AB R0, RZ, R0 ;  /* 0x00000000ff00723e */ /* 0x000fca00000010ff */
[----:B------:R0:W-:Y:S01]  /*5b10*/  STG.E.U16 desc[UR36][R2.64], R0 ;  /* 0x0000000002007986 */ /* 0x0001e2000c101524 */
[----:B------:R-:W-:Y:S05]  /*5b20*/  BRA `(.L_x_1234) ;  /* 0x0000000400c47947 */ /* 0x000fea0003800000 */
.L_x_1246:
        /* <DEDUP_REMOVED lines=10> */
[----:B------:R-:W0:Y:S02]  /*5bd0*/  F2I.FTZ.U32.TRUNC.NTZ R5, R5 ;  /* 0x0000000500057305 */ /* 0x000e24000021f000 */
[----:B0-----:R0:W-:Y:S01]  /*5be0*/  STG.E.U16 desc[UR36][R2.64], R5 ;  /* 0x0000000502007986 */ /* 0x0011e2000c101524 */
[----:B------:R-:W-:Y:S05]  /*5bf0*/  BRA `(.L_x_1234) ;  /* 0x0000000400907947 */ /* 0x000fea0003800000 */
.L_x_1258:
        /* <DEDUP_REMOVED lines=17> */
.L_x_1261:
[----:B------:R-:W-:-:S04]  /*5d10*/  LOP3.LUT R0, R7, 0x80000000, RZ, 0xc0, !PT ;  /* 0x8000000007007812 */ /* 0x000fc800078ec0ff */
[----:B------:R-:W-:-:S04]  /*5d20*/  SHF.R.U32.HI R5, RZ, 0x18, R0 ;  /* 0x00000018ff057819 */ /* 0x000fc80000011600 */
[----:B------:R-:W-:-:S04]  /*5d30*/  LOP3.LUT R4, R4, R5, RZ, 0xfc, !PT ;  /* 0x0000000504047212 */ /* 0x000fc800078efcff */
[----:B------:R-:W-:-:S07]  /*5d40*/  PRMT R0, R4, 0x7610, R0 ;  /* 0x0000761004007816 */ /* 0x000fce0000000000 */
.L_x_1260:
[----:B------:R-:W-:Y:S05]  /*5d50*/  BSYNC B0 ;  /* 0x0000000000007941 */ /* 0x000fea0003800000 */
.L_x_1259:
[----:B------:R0:W-:Y:S01]  /*5d60*/  STG.E.U8 desc[UR36][R2.64], R0 ;  /* 0x0000000002007986 */ /* 0x0001e2000c101124 */
[----:B------:R-:W-:Y:S01]  /*5d70*/  IMAD.MOV.U32 R19, RZ, RZ, R23 ;  /* 0x000000ffff137224 */ /* 0x000fe200078e0017 */
[----:B------:R-:W-:Y:S06]  /*5d80*/  BRA `(.L_x_1234) ;  /* 0x00000004002c7947 */ /* 0x000fec0003800000 */
.L_x_1257:
        /* <DEDUP_REMOVED lines=17> */
.L_x_1264:
[----:B------:R-:W-:-:S04]  /*5ea0*/  LOP3.LUT R0, R7, 0x80000000, RZ, 0xc0, !PT ;  /* 0x8000000007007812 */ /* 0x000fc800078ec0ff */
[----:B------:R-:W-:-:S04]  /*5eb0*/  SHF.R.U32.HI R5, RZ, 0x18, R0 ;  /* 0x00000018ff057819 */ /* 0x000fc80000011600 */
[----:B------:R-:W-:-:S04]  /*5ec0*/  LOP3.LUT R4, R4, R5, RZ, 0xfc, !PT ;  /* 0x0000000504047212 */ /* 0x000fc800078efcff */
[----:B------:R-:W-:-:S07]  /*5ed0*/  PRMT R0, R4, 0x7610, R0 ;  /* 0x0000761004007816 */ /* 0x000fce0000000000 */
.L_x_1263:
[----:B------:R-:W-:Y:S05]  /*5ee0*/  BSYNC B0 ;  /* 0x0000000000007941 */ /* 0x000fea0003800000 */
.L_x_1262:
[----:B------:R0:W-:Y:S01]  /*5ef0*/  STG.E.U8 desc[UR36][R2.64], R0 ;  /* 0x0000000002007986 */ /* 0x0001e2000c101124 */
[----:B------:R-:W-:Y:S01]  /*5f00*/  IMAD.MOV.U32 R19, RZ, RZ, R23 ;  /* 0x000000ffff137224 */ /* 0x000fe200078e0017 */
[----:B------:R-:W-:Y:S06]  /*5f10*/  BRA `(.L_x_1234) ;  /* 0x0000000000c87947 */ /* 0x000fec0003800000 */
.L_x_1256:
[----:B------:R-:W-:-:S13]  /*5f20*/  ISETP.NE.AND P0, PT, R4, 0x1c, PT ;  /* 0x0000001c0400780c */ /* 0x000fda0003f05270 */
[----:B------:R-:W-:Y:S05]  /*5f30*/  @!P0 BRA `(.L_x_1265) ;  /* 0x0000000000b08947 */ /* 0x000fea0003800000 */
[----:B------:R-:W-:-:S13]  /*5f40*/  ISETP.NE.AND P0, PT, R4, 0x1d, PT ;  /* 0x0000001d0400780c */ /* 0x000fda0003f05270 */
[----:B------:R-:W-:Y:S05]  /*5f50*/  @!P0 BRA `(.L_x_1266) ;  /* 0x0000000000948947 */ /* 0x000fea0003800000 */
[----:B------:R-:W-:-:S13]  /*5f60*/  ISETP.NE.AND P0, PT, R4, 0x2c, PT ;  /* 0x0000002c0400780c */ /* 0x000fda0003f05270 */
[----:B------:R-:W-:Y:S05]  /*5f70*/  @P0 BRA `(.L_x_1239) ;  /* 0x0000000000440947 */ /* 0x000fea0003800000 */
[----:B------:R-:W-:Y:S02]  /*5f80*/  HADD2.F32 R5, -RZ, R0.H0_H0 ;  /* 0x20000000ff057230 */ /* 0x000fe40000004100 */
        /* <DEDUP_REMOVED lines=16> */
.L_x_1239:
        /* <DEDUP_REMOVED lines=16> */
.L_x_1267:
[----:B------:R-:W-:Y:S01]  /*6190*/  IMAD.MOV.U32 R19, RZ, RZ, R23 ;  /* 0x000000ffff137224 */ /* 0x000fe200078e0017 */
[----:B------:R-:W-:Y:S06]  /*61a0*/  BRA `(.L_x_1234) ;  /* 0x0000000000247947 */ /* 0x000fec0003800000 */
.L_x_1266:
[----:B------:R-:W-:Y:S02]  /*61b0*/  HADD2.F32 R4, -RZ, R0.H0_H0 ;  /* 0x20000000ff047230 */ /* 0x000fe40000004100 */
[----:B------:R-:W-:-:S04]  /*61c0*/  IMAD.MOV.U32 R19, RZ, RZ, R23 ;  /* 0x000000ffff137224 */ /* 0x000fc800078e0017 */
[----:B------:R-:W0:Y:S02]  /*61d0*/  F2I.U64.TRUNC R4, R4 ;  /* 0x0000000400047311 */ /* 0x000e24000020d800 */
[----:B0-----:R0:W-:Y:S01]  /*61e0*/  STG.E.64 desc[UR36][R2.64], R4 ;  /* 0x0000000402007986 */ /* 0x0011e2000c101b24 */
[----:B------:R-:W-:Y:S05]  /*61f0*/  BRA `(.L_x_1234) ;  /* 0x0000000000107947 */ /* 0x000fea0003800000 */
.L_x_1265:
[----:B------:R-:W-:Y:S02]  /*6200*/  HADD2.F32 R0, -RZ, R0.H0_H0 ;  /* 0x20000000ff007230 */ /* 0x000fe40000004100 */
[----:B------:R-:W-:Y:S02]  /*6210*/  IMAD.MOV.U32 R19, RZ, RZ, R23 ;  /* 0x000000ffff137224 */ /* 0x000fe400078e0017 */
[----:B------:R-:W0:Y:S02]  /*6220*/  F2I.FTZ.U32.TRUNC.NTZ R5, R0 ;  /* 0x0000000000057305 */ /* 0x000e24000021f000 */
[----:B0-----:R0:W-:Y:S03]  /*6230*/  STG.E desc[UR36][R2.64], R5 ;  /* 0x0000000502007986 */ /* 0x0011e6000c101924 */
.L_x_1234:
[----:B------:R-:W-:Y:S05]  /*6240*/  BSYNC B6 ;  /* 0x0000000000067941 */ /* 0x000fea0003800000 */
.L_x_1233:
[----:B------:R-:W-:Y:S01]  /*6250*/  ISETP.GE.AND P0, PT, R19, R16, PT ;  /* 0x000000101300720c */ /* 0x000fe20003f06270 */
[----:B------:R-:W-:-:S12]  /*6260*/  BSSY B6, `(.L_x_1268) ;  /* 0x00001fc000067945 */ /* 0x000fd80003800000 */
[----:B------:R-:W-:Y:S05]  /*6270*/  @P0 BRA `(.L_x_1269) ;  /* 0x0000001c00e80947 */ /* 0x000fea0003800000 */
[----:B0-----:R-:W0:Y:S01]  /*6280*/  LDC.64 R2, c[0x0][0x218] ;  /* 0x00008600ff027b82 */ /* 0x001e220000000a00 */
[----:B------:R-:W-:Y:S01]  /*6290*/  IMAD R0, R17, 0x200, R19 ;  /* 0x0000020011007824 */ /* 0x000fe200078e0213 */
[----:B-1234-:R-:W-:Y:S01]  /*62a0*/  PRMT R4, R18, 0x9910, RZ ;  /* 0x0000991012047816 */ /* 0x01efe200000000ff */
        /* <DEDUP_REMOVED lines=15> */
[----:B------:R-:W-:-:S06]  /*63a0*/  HADD2.F32 R25, -RZ, R25.H0_H0 ;  /* 0x20000019ff197230 */ /* 0x000fcc0000004100 */
[----:B------:R-:W0:Y:S02]  /*63b0*/  F2I.FTZ.TRUNC.NTZ R25, R25 ;  /* 0x0000001900197305 */ /* 0x000e24000021f100 */
[----:B0-----:R0:W-:Y:S01]  /*63c0*/  STG.E.U8 desc[UR36][R2.64], R25 ;  /* 0x0000001902007986 */ /* 0x0011e2000c101124 */
[----:B------:R-:W-:Y:S05]  /*63d0*/  BRA `(.L_x_1275) ;  /* 0x0000000c00947947 */ /* 0x000fea0003800000 */
.L_x_1273:
[----:B------:R-:W-:-:S06]  /*63e0*/  HADD2.F32 R5, -RZ, R25.H0_H0 ;  /* 0x20000019ff057230 */ /* 0x000fcc0000004100 */
[----:B------:R-:W0:Y:S02]  /*63f0*/  F2I.S64.TRUNC R4, R5 ;  /* 0x0000000500047311 */ /* 0x000e24000020d900 */
[----:B0-----:R0:W-:Y:S01]  /*6400*/  STG.E.U8 desc[UR36][R2.64], R4 ;  /* 0x0000000402007986 */ /* 0x0011e2000c101124 */
[----:B------:R-:W-:Y:S05]  /*6410*/  BRA `(.L_x_1275) ;  /* 0x0000000c00847947 */ /* 0x000fea0003800000 */
.L_x_1272:
        /* <DEDUP_REMOVED lines=10> */
.L_x_1277:
[----:B------:R-:W-:-:S06]  /*64c0*/  HADD2.F32 R25, -RZ, R25.H0_H0 ;  /* 0x20000019ff197230 */ /* 0x000fcc0000004100 */
[----:B------:R-:W0:Y:S02]  /*64d0*/  F2I.FTZ.TRUNC.NTZ R25, R25 ;  /* 0x0000001900197305 */ /* 0x000e24000021f100 */
[----:B0-----:R0:W-:Y:S01]  /*64e0*/  STG.E desc[UR36][R2.64], R25 ;  /* 0x0000001902007986 */ /* 0x0011e2000c101924 */
[----:B------:R-:W-:Y:S05]  /*64f0*/  BRA `(.L_x_1275) ;  /* 0x0000000c004c7947 */ /* 0x000fea0003800000 */
.L_x_1276:
[----:B------:R-:W-:-:S06]  /*6500*/  HADD2.F32 R25, -RZ, R25.H0_H0 ;  /* 0x20000019ff197230 */ /* 0x000fcc0000004100 */
[----:B------:R-:W0:Y:S02]  /*6510*/  F2I.FTZ.TRUNC.NTZ R25, R25 ;  /* 0x0000001900197305 */ /* 0x000e24000021f100 */
[----:B0-----:R0:W-:Y:S01]  /*6520*/  STG.E.U16 desc[UR36][R2.64], R25 ;  /* 0x0000001902007986 */ /* 0x0011e2000c101524 */
[----:B------:R-:W-:Y:S05]  /*6530*/  BRA `(.L_x_1275) ;  /* 0x0000000c003c7947 */ /* 0x000fea0003800000 */
.L_x_1271:
        /* <DEDUP_REMOVED lines=9> */
.L_x_1279:
[----:B------:R0:W-:Y:S01]  /*65d0*/  STG.E.U16 desc[UR36][R2.64], R25 ;  /* 0x0000001902007986 */ /* 0x0001e2000c101524 */
[----:B------:R-:W-:Y:S05]  /*65e0*/  BRA `(.L_x_1275) ;  /* 0x0000000c00107947 */ /* 0x000fea0003800000 */
.L_x_1278:
        /* <DEDUP_REMOVED lines=10> */
.L_x_1281:
[----:B------:R-:W-:-:S05]  /*6690*/  HADD2.F32 R0, -RZ, R25.H0_H0 ;  /* 0x20000019ff007230 */ /* 0x000fca0000004100 */
[----:B------:R-:W-:-:S04]  /*66a0*/  F2FP.F16.F32.PACK_AB R0, RZ, R0 ;  /* 0x00000000ff00723e */ /* 0x000fc800000000ff */
[----:B------:R-:W-:-:S05]  /*66b0*/  PRMT R0, R0, 0x5410, RZ ;  /* 0x0000541000007816 */ /* 0x000fca00000000ff */
[----:B------:R0:W-:Y:S01]  /*66c0*/  STG.E desc[UR36][R2.64], R0 ;  /* 0x0000000002007986 */ /* 0x0001e2000c101924 */
[----:B------:R-:W-:Y:S05]  /*66d0*/  BRA `(.L_x_1275) ;  /* 0x0000000800d47947 */ /* 0x000fea0003800000 */
.L_x_1280:
[----:B------:R-:W-:-:S05]  /*66e0*/  HADD2.F32 R4, -RZ, R25.H0_H0 ;  /* 0x20000019ff047230 */ /* 0x000fca0000004100 */
[----:B------:R-:W-:-:S06]  /*66f0*/  FMUL.FTZ R4, R4, 1 ;  /* 0x3f80000004047820 */ /* 0x000fcc0000410000 */
[----:B------:R-:W0:Y:S02]  /*6700*/  F2F.F64.F32 R4, R4 ;  /* 0x0000000400047310 */ /* 0x000e240000201800 */
[----:B0-----:R0:W-:Y:S01]  /*6710*/  STG.E.64 desc[UR36][R2.64], R4 ;  /* 0x0000000402007986 */ /* 0x0011e2000c101b24 */
[----:B------:R-:W-:Y:S05]  /*6720*/  BRA `(.L_x_1275) ;  /* 0x0000000800c07947 */ /* 0x000fea0003800000 */
.L_x_1270:
        /* <DEDUP_REMOVED lines=13> */
.L_x_1284:
[----:B------:R-:W-:Y:S01]  /*6800*/  HADD2.F32 R25, -RZ, R25.H0_H0 ;  /* 0x20000019ff197230 */ /* 0x000fe20000004100 */
[----:B------:R-:W-:-:S04]  /*6810*/  CS2R R6, SRZ ;  /* 0x0000000000067805 */ /* 0x000fc8000001ff00 */
[----:B------:R-:W-:-:S06]  /*6820*/  FMUL.FTZ R4, R25, 1 ;  /* 0x3f80000019047820 */ /* 0x000fcc0000410000 */
[----:B------:R-:W0:Y:S02]  /*6830*/  F2F.F64.F32 R4, R4 ;  /* 0x0000000400047310 */ /* 0x000e240000201800 */
[----:B0-----:R0:W-:Y:S01]  /*6840*/  STG.E.128 desc[UR36][R2.64], R4 ;  /* 0x0000000402007986 */ /* 0x0011e2000c101d24 */
[----:B------:R-:W-:Y:S05]  /*6850*/  BRA `(.L_x_1275) ;  /* 0x0000000800747947 */ /* 0x000fea0003800000 */
.L_x_1283:
        /* <DEDUP_REMOVED lines=21> */
.L_x_1288:
[----:B------:R-:W-:Y:S05]  /*69b0*/  BSYNC B0 ;  /* 0x0000000000007941 */ /* 0x000fea0003800000 */
.L_x_1287:
[----:B------:R-:W-:-:S05]  /*69c0*/  LOP3.LUT R5, R0, R5, RZ, 0xfc, !PT ;  /* 0x0000000500057212 */ /* 0x000fca00078efcff */
[----:B------:R0:W-:Y:S01]  /*69d0*/  STG.E.U8 desc[UR36][R2.64], R5 ;  /* 0x0000000502007986 */ /* 0x0001e2000c101124 */
[----:B------:R-:W-:Y:S05]  /*69e0*/  BRA `(.L_x_1275) ;  /* 0x0000000800107947 */ /* 0x000fea0003800000 */
.L_x_1286:
        /* <DEDUP_REMOVED lines=13> */
.L_x_1290:
[----:B------:R-:W-:Y:S01]  /*6ac0*/  IMAD.MOV.U32 R0, RZ, RZ, 0x7f ;  /* 0x0000007fff007424 */ /* 0x000fe200078e00ff */
[----:B------:R-:W-:-:S04]  /*6ad0*/  ISETP.GT.U32.AND P0, PT, R4, 0x7f800000, PT ;  /* 0x7f8000000400780c */ /* 0x000fc80003f04070 */
[----:B------:R-:W-:-:S09]  /*6ae0*/  SEL R0, R0, 0x7c, P0 ;  /* 0x0000007c00007807 */ /* 0x000fd20000000000 */
.L_x_1291:
[----:B------:R-:W-:Y:S05]  /*6af0*/  BSYNC B0 ;  /* 0x0000000000007941 */ /* 0x000fea0003800000 */
.L_x_1289:
[----:B------:R-:W-:-:S04]  /*6b00*/  LOP3.LUT R4, R25, 0x80000000, RZ, 0xc0, !PT ;  /* 0x8000000019047812 */ /* 0x000fc800078ec0ff */
[----:B------:R-:W-:-:S04]  /*6b10*/  SHF.R.U32.HI R5, RZ, 0x18, R4 ;  /* 0x00000018ff057819 */ /* 0x000fc80000011604 */
[----:B------:R-:W-:-:S05]  /*6b20*/  LOP3.LUT R5, R0, R5, RZ, 0xfc, !PT ;  /* 0x0000000500057212 */ /* 0x000fca00078efcff */
[----:B------:R0:W-:Y:S01]  /*6b30*/  STG.E.U8 desc[UR36][R2.64], R5 ;  /* 0x0000000502007986 */ /* 0x0001e2000c101124 */
[----:B------:R-:W-:Y:S05]  /*6b40*/  BRA `(.L_x_1275) ;  /* 0x0000000400b87947 */ /* 0x000fea0003800000 */
.L_x_1285:
[----:B------:R-:W-:-:S05]  /*6b50*/  HADD2.F32 R0, -RZ, R25.H0_H0 ;  /* 0x20000019ff007230 */ /* 0x000fca0000004100 */
[----:B------:R-:W-:-:S05]  /*6b60*/  F2FP.BF16.F32.PACK_AB R0, RZ, R0 ;  /* 0x00000000ff00723e */ /* 0x000fca00000010ff */
[----:B------:R0:W-:Y:S01]  /*6b70*/  STG.E.U16 desc[UR36][R2.64], R0 ;  /* 0x0000000002007986 */ /* 0x0001e2000c101524 */
[----:B------:R-:W-:Y:S05]  /*6b80*/  BRA `(.L_x_1275) ;  /* 0x0000000400a87947 */ /* 0x000fea0003800000 */
.L_x_1282:
        /* <DEDUP_REMOVED lines=12> */
.L_x_1294:
        /* <DEDUP_REMOVED lines=17> */
.L_x_1297:
[----:B------:R-:W-:-:S04]  /*6d60*/  LOP3.LUT R0, R25, 0x80000000, RZ, 0xc0, !PT ;  /* 0x8000000019007812 */ /* 0x000fc800078ec0ff */
[----:B------:R-:W-:-:S04]  /*6d70*/  SHF.R.U32.HI R5, RZ, 0x18, R0 ;  /* 0x00000018ff057819 */ /* 0x000fc80000011600 */
[----:B------:R-:W-:-:S04]  /*6d80*/  LOP3.LUT R4, R4, R5, RZ, 0xfc, !PT ;  /* 0x0000000504047212 */ /* 0x000fc800078efcff */
[----:B------:R-:W-:-:S07]  /*6d90*/  PRMT R0, R4, 0x7610, R0 ;  /* 0x0000761004007816 */ /* 0x000fce0000000000 */
.L_x_1296:
[----:B------:R-:W-:Y:S05]  /*6da0*/  BSYNC B0 ;  /* 0x0000000000007941 */ /* 0x000fea0003800000 */
.L_x_1295:
[----:B------:R3:W-:Y:S01]  /*6db0*/  STG.E.U8 desc[UR36][R2.64], R0 ;  /* 0x0000000002007986 */ /* 0x0007e2000c101124 */
[----:B------:R-:W-:Y:S05]  /*6dc0*/  BRA `(.L_x_1275) ;  /* 0x0000000400187947 */ /* 0x000fea0003800000 */
.L_x_1293:
        /* <DEDUP_REMOVED lines=17> */
.L_x_1300:
[----:B------:R-:W-:-:S04]  /*6ee0*/  LOP3.LUT R0, R25, 0x80000000, RZ, 0xc0, !PT ;  /* 0x8000000019007812 */ /* 0x000fc800078ec0ff */
[----:B------:R-:W-:-:S04]  /*6ef0*/  SHF.R.U32.HI R5, RZ, 0x18, R0 ;  /* 0x00000018ff057819 */ /* 0x000fc80000011600 */
[----:B------:R-:W-:-:S04]  /*6f00*/  LOP3.LUT R4, R4, R5, RZ, 0xfc, !PT ;  /* 0x0000000504047212 */ /* 0x000fc800078efcff */
[----:B------:R-:W-:-:S07]  /*6f10*/  PRMT R0, R4, 0x7610, R0 ;  /* 0x0000761004007816 */ /* 0x000fce0000000000 */
.L_x_1299:
[----:B------:R-:W-:Y:S05]  /*6f20*/  BSYNC B0 ;  /* 0x0000000000007941 */ /* 0x000fea0003800000 */
.L_x_1298:
[----:B------:R0:W-:Y:S01]  /*6f30*/  STG.E.U8 desc[UR36][R2.64], R0 ;  /* 0x0000000002007986 */ /* 0x0001e2000c101124 */
[----:B------:R-:W-:Y:S05]  /*6f40*/  BRA `(.L_x_1275) ;  /* 0x0000000000b87947 */ /* 0x000fea0003800000 */
.L_x_1292:
[----:B------:R-:W-:-:S13]  /*6f50*/  ISETP.NE.AND P0, PT, R0, 0x1c, PT ;  /* 0x0000001c0000780c */ /* 0x000fda0003f05270 */
[----:B------:R-:W-:Y:S05]  /*6f60*/  @!P0 BRA `(.L_x_1301) ;  /* 0x0000000000a48947 */ /* 0x000fea0003800000 */
[----:B------:R-:W-:-:S13]  /*6f70*/  ISETP.NE.AND P0, PT, R0, 0x1d, PT ;  /* 0x0000001d0000780c */ /* 0x000fda0003f05270 */
[----:B------:R-:W-:Y:S05]  /*6f80*/  @!P0 BRA `(.L_x_1302) ;  /* 0x00000000008c8947 */ /* 0x000fea0003800000 */
[----:B------:R-:W-:-:S13]  /*6f90*/  ISETP.NE.AND P0, PT, R0, 0x2c, PT ;  /* 0x0000002c0000780c */ /* 0x000fda0003f05270 */
[----:B------:R-:W-:Y:S05]  /*6fa0*/  @P0 BRA `(.L_x_1274) ;  /* 0x0000000000400947 */ /* 0x000fea0003800000 */
[----:B------:R-:W-:Y:S02]  /*6fb0*/  HADD2.F32 R25, -RZ, R25.H0_H0 ;  /* 0x20000019ff197230 */ /* 0x000fe40000004100 */
[----:B------:R-:W-:-:S03]  /*6fc0*/  IMAD.MOV.U32 R5, RZ, RZ, 0xff ;  /* 0x000000ffff057424 */ /* 0x000fc600078e00ff */
[----:B------:R-:W-:-:S04]  /*6fd0*/  SHF.R.U32.HI R6, RZ, 0x17, R25 ;  /* 0x00000017ff067819 */ /* 0x000fc80000011619 */
[----:B------:R-:W-:-:S04]  /*6fe0*/  LOP3.LUT R4, R6, 0xff, RZ, 0xc0, !PT ;  /* 0x000000ff06047812 */ /* 0x000fc800078ec0ff */
[----:B------:R-:W-:-:S13]  /*6ff0*/  ISETP.NE.AND P2, PT, R4, 0xff, PT ;  /* 0x000000ff0400780c */ /* 0x000fda0003f45270 */
[--C-:B------:R-:W-:Y:S02]  /*7000*/  @P2 SHF.R.U32.HI R0, RZ, 0x16, R25.reuse ;  /* 0x00000016ff002819 */ /* 0x100fe40000011619 */
[----:B------:R-:W-:Y:S02]  /*7010*/  @P2 LOP3.LUT P0, RZ, R4, 0x3fffff, R25, 0xf8, !PT ;  /* 0x003fffff04ff2812 */ /* 0x000fe4000780f819 */
        /* <DEDUP_REMOVED lines=9> */
.L_x_1274:
        /* <DEDUP_REMOVED lines=16> */
.L_x_1303:
[----:B------:R-:W-:Y:S05]  /*71b0*/  BRA `(.L_x_1275) ;  /* 0x00000000001c7947 */ /* 0x000fea0003800000 */
.L_x_1302:
[----:B------:R-:W-:-:S06]  /*71c0*/  HADD2.F32 R4, -RZ, R25.H0_H0 ;  /* 0x20000019ff047230 */ /* 0x000fcc0000004100 */
[----:B------:R-:W0:Y:S02]  /*71d0*/  F2I.U64.TRUNC R4, R4 ;  /* 0x0000000400047311 */ /* 0x000e24000020d800 */
[----:B0-----:R2:W-:Y:S01]  /*71e0*/  STG.E.64 desc[UR36][R2.64], R4 ;  /* 0x0000000402007986 */ /* 0x0015e2000c101b24 */
[----:B------:R-:W-:Y:S05]  /*71f0*/  BRA `(.L_x_1275) ;  /* 0x00000000000c7947 */ /* 0x000fea0003800000 */
.L_x_1301:
[----:B------:R-:W-:-:S06]  /*7200*/  HADD2.F32 R25, -RZ, R25.H0_H0 ;  /* 0x20000019ff197230 */ /* 0x000fcc0000004100 */
[----:B------:R-:W0:Y:S02]  /*7210*/  F2I.FTZ.U32.TRUNC.NTZ R25, R25 ;  /* 0x0000001900197305 */ /* 0x000e24000021f000 */
[----:B0-----:R0:W-:Y:S02]  /*7220*/  STG.E desc[UR36][R2.64], R25 ;  /* 0x0000001902007986 */ /* 0x0011e4000c101924 */
.L_x_1275:
[----:B------:R-:W-:-:S05]  /*7230*/  VIADD R19, R19, 0x80 ;  /* 0x0000008013137836 */ /* 0x000fca0000000000 */
[----:B------:R-:W-:-:S13]  /*7240*/  ISETP.GE.AND P0, PT, R19, R16, PT ;  /* 0x000000101300720c */ /* 0x000fda0003f06270 */
[----:B------:R-:W-:Y:S05]  /*7250*/  @P0 BRA `(.L_x_1269) ;  /* 0x0000000c00f00947 */ /* 0x000fea0003800000 */
[----:B01234-:R-:W0:Y:S01]  /*7260*/  LDC.64 R2, c[0x0][0x218] ;  /* 0x00008600ff027b82 */ /* 0x01fe220000000a00 */
        /* <DEDUP_REMOVED lines=21> */
.L_x_1307:
[----:B------:R-:W-:-:S06]  /*73c0*/  HADD2.F32 R5, -RZ, R24.H0_H0 ;  /* 0x20000018ff057230 */ /* 0x000fcc0000004100 */
[----:B------:R-:W0:Y:S02]  /*73d0*/  F2I.S64.TRUNC R4, R5 ;  /* 0x0000000500047311 */ /* 0x000e24000020d900 */
[----:B0-----:R3:W-:Y:S01]  /*73e0*/  STG.E.U8 desc[UR36][R2.64], R4 ;  /* 0x0000000402007986 */ /* 0x0017e2000c101124 */
[----:B------:R-:W-:Y:S05]  /*73f0*/  BRA `(.L_x_1309) ;  /* 0x0000000c00847947 */ /* 0x000fea0003800000 */
.L_x_1306:
        /* <DEDUP_REMOVED lines=10> */
.L_x_1311:
[----:B------:R-:W-:-:S04]  /*74a0*/  HADD2.F32 R24, -RZ, R24.H0_H0 ;  /* 0x20000018ff187230 */ /* 0x000fc80000004100 */
[----:B------:R-:W0:Y:S02]  /*74b0*/  F2I.FTZ.TRUNC.NTZ R5, R24 ;  /* 0x0000001800057305 */ /* 0x000e24000021f100 */
[----:B0-----:R2:W-:Y:S01]  /*74c0*/  STG.E desc[UR36][R2.64], R5 ;  /* 0x0000000502007986 */ /* 0x0015e2000c101924 */
[----:B------:R-:W-:Y:S05]  /*74d0*/  BRA `(.L_x_1309) ;  /* 0x0000000c004c7947 */ /* 0x000fea0003800000 */
.L_x_1310:
[----:B------:R-:W-:-:S04]  /*74e0*/  HADD2.F32 R24, -RZ, R24.H0_H0 ;  /* 0x20000018ff187230 */ /* 0x000fc80000004100 */
[----:B------:R-:W0:Y:S02]  /*74f0*/  F2I.FTZ.TRUNC.NTZ R5, R24 ;  /* 0x0000001800057305 */ /* 0x000e24000021f100 */
[----:B0-----:R0:W-:Y:S01]  /*7500*/  STG.E.U16 desc[UR36][R2.64], R5 ;  /* 0x0000000502007986 */ /* 0x0011e2000c101524 */
[----:B------:R-:W-:Y:S05]  /*7510*/  BRA `(.L_x_1309) ;  /* 0x0000000c003c7947 */ /* 0x000fea0003800000 */
.L_x_1305:
        /* <DEDUP_REMOVED lines=9> */
.L_x_1313:
[----:B------:R0:W-:Y:S01]  /*75b0*/  STG.E.U16 desc[UR36][R2.64], R24 ;  /* 0x0000001802007986 */ /* 0x0001e2000c101524 */
[----:B------:R-:W-:Y:S05]  /*75c0*/  BRA `(.L_x_1309) ;  /* 0x0000000c00107947 */ /* 0x000fea0003800000 */
.L_x_1312:
        /* <DEDUP_REMOVED lines=10> */
.L_x_1315:
[----:B------:R-:W-:-:S05]  /*7670*/  HADD2.F32 R0, -RZ, R24.H0_H0 ;  /* 0x20000018ff007230 */ /* 0x000fca0000004100 */
[----:B------:R-:W-:-:S04]  /*7680*/  F2FP.F16.F32.PACK_AB R0, RZ, R0 ;  /* 0x00000000ff00723e */ /* 0x000fc800000000ff */
[----:B------:R-:W-:-:S05]  /*7690*/  PRMT R0, R0, 0x5410, RZ ;  /* 0x0000541000007816 */ /* 0x000fca00000000ff */
[----:B------:R0:W-:Y:S01]  /*76a0*/  STG.E desc[UR36][R2.64], R0 ;  /* 0x0000000002007986 */ /* 0x0001e2000c101924 */
[----:B------:R-:W-:Y:S05]  /*76b0*/  BRA `(.L_x_1309) ;  /* 0x0000000800d47947 */ /* 0x000fea0003800000 */
.L_x_1314:
[----:B------:R-:W-:-:S05]  /*76c0*/  HADD2.F32 R4, -RZ, R24.H0_H0 ;  /* 0x20000018ff047230 */ /* 0x000fca0000004100 */
[----:B------:R-:W-:-:S06]  /*76d0*/  FMUL.FTZ R4, R4, 1 ;  /* 0x3f80000004047820 */ /* 0x000fcc0000410000 */
[----:B------:R-:W0:Y:S02]  /*76e0*/  F2F.F64.F32 R4, R4 ;  /* 0x0000000400047310 */ /* 0x000e240000201800 */
[----:B0-----:R0:W-:Y:S01]  /*76f0*/  STG.E.64 desc[UR36][R2.64], R4 ;  /* 0x0000000402007986 */ /* 0x0011e2000c101b24 */
[----:B------:R-:W-:Y:S05]  /*7700*/  BRA `(.L_x_1309) ;  /* 0x0000000800c07947 */ /* 0x000fea0003800000 */
.L_x_1304:
        /* <DEDUP_REMOVED lines=13> */
.L_x_1318:
[----:B------:R-:W-:Y:S01]  /*77e0*/  HADD2.F32 R24, -RZ, R24.H0_H0 ;  /* 0x20000018ff187230 */ /* 0x000fe20000004100 */
[----:B------:R-:W-:-:S04]  /*77f0*/  CS2R R6, SRZ ;  /* 0x0000000000067805 */ /* 0x000fc8000001ff00 */
[----:B------:R-:W-:-:S06]  /*7800*/  FMUL.FTZ R4, R24, 1 ;  /* 0x3f80000018047820 */ /* 0x000fcc0000410000 */
[----:B------:R-:W0:Y:S02]  /*7810*/  F2F.F64.F32 R4, R4 ;  /* 0x0000000400047310 */ /* 0x000e240000201800 */
[----:B0-----:R0:W-:Y:S01]  /*7820*/  STG.E.128 desc[UR36][R2.64], R4 ;  /* 0x0000000402007986 */ /* 0x0011e2000c101d24 */
[----:B------:R-:W-:Y:S05]  /*7830*/  BRA `(.L_x_1309) ;  /* 0x0000000800747947 */ /* 0x000fea0003800000 */
.L_x_1317:
        /* <DEDUP_REMOVED lines=21> */
.L_x_1322:
[----:B------:R-:W-:Y:S05]  /*7990*/  BSYNC B0 ;  /* 0x0000000000007941 */ /* 0x000fea0003800000 */
.L_x_1321:
[----:B------:R-:W-:-:S05]  /*79a0*/  LOP3.LUT R5, R0, R5, RZ, 0xfc, !PT ;  /* 0x0000000500057212 */ /* 0x000fca00078efcff */
[----:B------:R0:W-:Y:S01]  /*79b0*/  STG.E.U8 desc[UR36][R2.64], R5 ;  /* 0x0000000502007986 */ /* 0x0001e2000c101124 */
[----:B------:R-:W-:Y:S05]  /*79c0*/  BRA `(.L_x_1309) ;  /* 0x0000000800107947 */ /* 0x000fea0003800000 */
.L_x_1320:
        /* <DEDUP_REMOVED lines=13> */
.L_x_1324:
[----:B------:R-:W-:Y:S01]  /*7aa0*/  IMAD.MOV.U32 R0, RZ, RZ, 0x7f ;  /* 0x0000007fff007424 */ /* 0x000fe200078e00ff */
[----:B------:R-:W-:-:S04]  /*7ab0*/  ISETP.GT.U32.AND P0, PT, R4, 0x7f800000, PT ;  /* 0x7f8000000400780c */ /* 0x000fc80003f04070 */
[----:B------:R-:W-:-:S09]  /*7ac0*/  SEL R0, R0, 0x7c, P0 ;  /* 0x0000007c00007807 */ /* 0x000fd20000000000 */
.L_x_1325:
[----:B------:R-:W-:Y:S05]  /*7ad0*/  BSYNC B0 ;  /* 0x0000000000007941 */ /* 0x000fea0003800000 */
.L_x_1323:
[----:B------:R-:W-:-:S04]  /*7ae0*/  LOP3.LUT R4, R5, 0x80000000, RZ, 0xc0, !PT ;  /* 0x8000000005047812 */ /* 0x000fc800078ec0ff */
[----:B------:R-:W-:-:S04]  /*7af0*/  SHF.R.U32.HI R5, RZ, 0x18, R4 ;  /* 0x00000018ff057819 */ /* 0x000fc80000011604 */
[----:B------:R-:W-:-:S05]  /*7b00*/  LOP3.LUT R5, R0, R5, RZ, 0xfc, !PT ;  /* 0x0000000500057212 */ /* 0x000fca00078efcff */
[----:B------:R0:W-:Y:S01]  /*7b10*/  STG.E.U8 desc[UR36][R2.64], R5 ;  /* 0x0000000502007986 */ /* 0x0001e2000c101124 */
[----:B------:R-:W-:Y:S05]  /*7b20*/  BRA `(.L_x_1309) ;  /* 0x0000000400b87947 */ /* 0x000fea0003800000 */
.L_x_1319:
[----:B------:R-:W-:-:S05]  /*7b30*/  HADD2.F32 R0, -RZ, R24.H0_H0 ;  /* 0x20000018ff007230 */ /* 0x000fca0000004100 */
[----:B------:R-:W-:-:S05]  /*7b40*/  F2FP.BF16.F32.PACK_AB R0, RZ, R0 ;  /* 0x00000000ff00723e */ /* 0x000fca00000010ff */
[----:B------:R0:W-:Y:S01]  /*7b50*/  STG.E.U16 desc[UR36][R2.64], R0 ;  /* 0x0000000002007986 */ /* 0x0001e2000c101524 */
[----:B------:R-:W-:Y:S05]  /*7b60*/  BRA `(.L_x_1309) ;  /* 0x0000000400a87947 */ /* 0x000fea0003800000 */
.L_x_1316:
        /* <DEDUP_REMOVED lines=12> */
.L_x_1328:
        /* <DEDUP_REMOVED lines=17> */
.L_x_1331:
[----:B------:R-:W-:-:S04]  /*7d40*/  LOP3.LUT R0, R7, 0x80000000, RZ, 0xc0, !PT ;  /* 0x8000000007007812 */ /* 0x000fc800078ec0ff */
[----:B------:R-:W-:-:S04]  /*7d50*/  SHF.R.U32.HI R5, RZ, 0x18, R0 ;  /* 0x00000018ff057819 */ /* 0x000fc80000011600 */
[----:B------:R-:W-:-:S04]  /*7d60*/  LOP3.LUT R4, R4, R5, RZ, 0xfc, !PT ;  /* 0x0000000504047212 */ /* 0x000fc800078efcff */
[----:B------:R-:W-:-:S07]  /*7d70*/  PRMT R0, R4, 0x7610, R0 ;  /* 0x0000761004007816 */ /* 0x000fce0000000000 */
.L_x_1330:
[----:B------:R-:W-:Y:S05]  /*7d80*/  BSYNC B0 ;  /* 0x0000000000007941 */ /* 0x000fea0003800000 */
.L_x_1329:
[----:B------:R0:W-:Y:S01]  /*7d90*/  STG.E.U8 desc[UR36][R2.64], R0 ;  /* 0x0000000002007986 */ /* 0x0001e2000c101124 */
[----:B------:R-:W-:Y:S05]  /*7da0*/  BRA `(.L_x_1309) ;  /* 0x0000000400187947 */ /* 0x000fea0003800000 */
.L_x_1327:
        /* <DEDUP_REMOVED lines=17> */
.L_x_1334:
[----:B------:R-:W-:-:S04]  /*7ec0*/  LOP3.LUT R0, R7, 0x80000000, RZ, 0xc0, !PT ;  /* 0x8000000007007812 */ /* 0x000fc800078ec0ff */
[----:B------:R-:W-:-:S04]  /*7ed0*/  SHF.R.U32.HI R5, RZ, 0x18, R0 ;  /* 0x00000018ff057819 */ /* 0x000fc80000011600 */
[----:B------:R-:W-:-:S04]  /*7ee0*/  LOP3.LUT R4, R4, R5, RZ, 0xfc, !PT ;  /* 0x0000000504047212 */ /* 0x000fc800078efcff */
[----:B------:R-:W-:-:S07]  /*7ef0*/  PRMT R0, R4, 0x7610, R0 ;  /* 0x0000761004007816 */ /* 0x000fce0000000000 */
.L_x_1333:
[----:B------:R-:W-:Y:S05]  /*7f00*/  BSYNC B0 ;  /* 0x0000000000007941 */ /* 0x000fea0003800000 */
.L_x_1332:
[----:B------:R0:W-:Y:S01]  /*7f10*/  STG.E.U8 desc[UR36][R2.64], R0 ;  /* 0x0000000002007986 */ /* 0x0001e2000c101124 */
[----:B------:R-:W-:Y:S05]  /*7f20*/  BRA `(.L_x_1309) ;  /* 0x0000000000b87947 */ /* 0x000fea0003800000 */
.L_x_1326:
        /* <DEDUP_REMOVED lines=22> */
.L_x_1308:
        /* <DEDUP_REMOVED lines=16> */
.L_x_1337:
[----:B------:R-:W-:Y:S05]  /*8190*/  BRA `(.L_x_1309) ;  /* 0x00000000001c7947 */ /* 0x000fea0003800000 */
.L_x_1336:
[----:B------:R-:W-:-:S06]  /*81a0*/  HADD2.F32 R4, -RZ, R24.H0_H0 ;  /* 0x20000018ff047230 */ /* 0x000fcc0000004100 */
[----:B------:R-:W0:Y:S02]  /*81b0*/  F2I.U64.TRUNC R4, R4 ;  /* 0x0000000400047311 */ /* 0x000e24000020d800 */
[----:B0-----:R0:W-:Y:S01]  /*81c0*/  STG.E.64 desc[UR36][R2.64], R4 ;  /* 0x0000000402007986 */ /* 0x0011e2000c101b24 */
[----:B------:R-:W-:Y:S05]  /*81d0*/  BRA `(.L_x_1309) ;  /* 0x00000000000c7947 */ /* 0x000fea0003800000 */
.L_x_1335:
[----:B------:R-:W-:-:S04]  /*81e0*/  HADD2.F32 R24, -RZ, R24.H0_H0 ;  /* 0x20000018ff187230 */ /* 0x000fc80000004100 */
[----:B------:R-:W0:Y:S02]  /*81f0*/  F2I.FTZ.U32.TRUNC.NTZ R5, R24 ;  /* 0x0000001800057305 */ /* 0x000e24000021f000 */
[----:B0-----:R0:W-:Y:S02]  /*8200*/  STG.E desc[UR36][R2.64], R5 ;  /* 0x0000000502007986 */ /* 0x0011e4000c101924 */
.L_x_1309:
[----:B------:R-:W-:-:S07]  /*8210*/  VIADD R19, R19, 0x80 ;  /* 0x0000008013137836 */ /* 0x000fce0000000000 */
.L_x_1269:
[----:B------:R-:W-:Y:S05]  /*8220*/  BSYNC B6 ;  /* 0x0000000000067941 */ /* 0x000fea0003800000 */
.L_x_1268:
[----:B------:R-:W-:-:S13]  /*8230*/  ISETP.GE.AND P0, PT, R19, R16, PT ;  /* 0x000000101300720c */ /* 0x000fda0003f06270 */
[----:B------:R-:W-:Y:S05]  /*8240*/  @P0 EXIT ;  /* 0x000000000000094d */ /* 0x000fea0003800000 */
[----:B01234-:R-:W0:Y:S01]  /*8250*/  LDC.64 R2, c[0x0][0x218] ;  /* 0x00008600ff027b82 */ /* 0x01fe220000000a00 */
        /* <DEDUP_REMOVED lines=20> */
.L_x_1341:
[----:B------:R-:W-:-:S06]  /*83a0*/  HADD2.F32 R5, -RZ, R22.H0_H0 ;  /* 0x20000016ff057230 */ /* 0x000fcc0000004100 */
[----:B------:R-:W0:Y:S02]  /*83b0*/  F2I.S64.TRUNC R4, R5 ;  /* 0x0000000500047311 */ /* 0x000e24000020d900 */
[----:B0-----:R-:W-:Y:S01]  /*83c0*/  STG.E.U8 desc[UR36][R2.64], R4 ;  /* 0x0000000402007986 */ /* 0x001fe2000c101124 */
[----:B------:R-:W-:Y:S05]  /*83d0*/  EXIT ;  /* 0x000000000000794d */ /* 0x000fea0003800000 */
.L_x_1340:
        /* <DEDUP_REMOVED lines=10> */
.L_x_1344:
[----:B------:R-:W-:-:S04]  /*8480*/  HADD2.F32 R22, -RZ, R22.H0_H0 ;  /* 0x20000016ff167230 */ /* 0x000fc80000004100 */
[----:B------:R-:W0:Y:S02]  /*8490*/  F2I.FTZ.TRUNC.NTZ R5, R22 ;  /* 0x0000001600057305 */ /* 0x000e24000021f100 */
[----:B0-----:R-:W-:Y:S01]  /*84a0*/  STG.E desc[UR36][R2.64], R5 ;  /* 0x0000000502007986 */ /* 0x001fe2000c101924 */
[----:B------:R-:W-:Y:S05]  /*84b0*/  EXIT ;  /* 0x000000000000794d */ /* 0x000fea0003800000 */
.L_x_1343:
[----:B------:R-:W-:-:S04]  /*84c0*/  HADD2.F32 R22, -RZ, R22.H0_H0 ;  /* 0x20000016ff167230 */ /* 0x000fc80000004100 */
[----:B------:R-:W0:Y:S02]  /*84d0*/  F2I.FTZ.TRUNC.NTZ R5, R22 ;  /* 0x0000001600057305 */ /* 0x000e24000021f100 */
[----:B0-----:R-:W-:Y:S01]  /*84e0*/  STG.E.U16 desc[UR36][R2.64], R5 ;  /* 0x0000000502007986 */ /* 0x001fe2000c101524 */
[----:B------:R-:W-:Y:S05]  /*84f0*/  EXIT ;  /* 0x000000000000794d */ /* 0x000fea0003800000 */
.L_x_1339:
        /* <DEDUP_REMOVED lines=9> */
.L_x_1346:
[----:B------:R-:W-:Y:S01]  /*8590*/  STG.E.U16 desc[UR36][R2.64], R22 ;  /* 0x0000001602007986 */ /* 0x000fe2000c101524 */
[----:B------:R-:W-:Y:S05]  /*85a0*/  EXIT ;  /* 0x000000000000794d */ /* 0x000fea0003800000 */
.L_x_1345:
        /* <DEDUP_REMOVED lines=10> */
.L_x_1348:
[----:B------:R-:W-:-:S05]  /*8650*/  HADD2.F32 R0, -RZ, R22.H0_H0 ;  /* 0x20000016ff007230 */ /* 0x000fca0000004100 */
[----:B------:R-:W-:-:S04]  /*8660*/  F2FP.F16.F32.PACK_AB R0, RZ, R0 ;  /* 0x00000000ff00723e */ /* 0x000fc800000000ff */
[----:B------:R-:W-:-:S05]  /*8670*/  PRMT R0, R0, 0x5410, RZ ;  /* 0x0000541000007816 */ /* 0x000fca00000000ff */
[----:B------:R-:W-:Y:S01]  /*8680*/  STG.E desc[UR36][R2.64], R0 ;  /* 0x0000000002007986 */ /* 0x000fe2000c101924 */
[----:B------:R-:W-:Y:S05]  /*8690*/  EXIT ;  /* 0x000000000000794d */ /* 0x000fea0003800000 */
.L_x_1347:
[----:B------:R-:W-:-:S05]  /*86a0*/  HADD2.F32 R4, -RZ, R22.H0_H0 ;  /* 0x20000016ff047230 */ /* 0x000fca0000004100 */
[----:B------:R-:W-:-:S06]  /*86b0*/  FMUL.FTZ R4, R4, 1 ;  /* 0x3f80000004047820 */ /* 0x000fcc0000410000 */
[----:B------:R-:W0:Y:S02]  /*86c0*/  F2F.F64.F32 R4, R4 ;  /* 0x0000000400047310 */ /* 0x000e240000201800 */
[----:B0-----:R-:W-:Y:S01]  /*86d0*/  STG.E.64 desc[UR36][R2.64], R4 ;  /* 0x0000000402007986 */ /* 0x001fe2000c101b24 */
[----:B------:R-:W-:Y:S05]  /*86e0*/  EXIT ;  /* 0x000000000000794d */ /* 0x000fea0003800000 */
.L_x_1338:
        /* <DEDUP_REMOVED lines=13> */
.L_x_1351:
[----:B------:R-:W-:Y:S01]  /*87c0*/  HADD2.F32 R22, -RZ, R22.H0_H0 ;  /* 0x20000016ff167230 */ /* 0x000fe20000004100 */
[----:B------:R-:W-:-:S04]  /*87d0*/  CS2R R6, SRZ ;  /* 0x0000000000067805 */ /* 0x000fc8000001ff00 */
[----:B------:R-:W-:-:S06]  /*87e0*/  FMUL.FTZ R4, R22, 1 ;  /* 0x3f80000016047820 */ /* 0x000fcc0000410000 */
[----:B------:R-:W0:Y:S02]  /*87f0*/  F2F.F64.F32 R4, R4 ;  /* 0x0000000400047310 */ /* 0x000e240000201800 */
[----:B0-----:R-:W-:Y:S01]  /*8800*/  STG.E.128 desc[UR36][R2.64], R4 ;  /* 0x0000000402007986 */ /* 0x001fe2000c101d24 */
[----:B------:R-:W-:Y:S05]  /*8810*/  EXIT ;  /* 0x000000000000794d */ /* 0x000fea0003800000 */
.L_x_1350:
        /* <DEDUP_REMOVED lines=21> */
.L_x_1355:
[----:B------:R-:W-:Y:S05]  /*8970*/  BSYNC B0 ;  /* 0x0000000000007941 */ /* 0x000fea0003800000 */
.L_x_1354:
[----:B------:R-:W-:-:S05]  /*8980*/  LOP3.LUT R5, R0, R5, RZ, 0xfc, !PT ;  /* 0x0000000500057212 */ /* 0x000fca00078efcff */
[----:B------:R-:W-:Y:S01]  /*8990*/  STG.E.U8 desc[UR36][R2.64], R5 ;  /* 0x0000000502007986 */ /* 0x000fe2000c101124 */
[----:B------:R-:W-:Y:S05]  /*89a0*/  EXIT ;  /* 0x000000000000794d */ /* 0x000fea0003800000 */
.L_x_1353:
        /* <DEDUP_REMOVED lines=13> */
.L_x_1357:
[----:B------:R-:W-:Y:S01]  /*8a80*/  IMAD.MOV.U32 R0, RZ, RZ, 0x7f ;  /* 0x0000007fff007424 */ /* 0x000fe200078e00ff */
[----:B------:R-:W-:-:S04]  /*8a90*/  ISETP.GT.U32.AND P0, PT, R4, 0x7f800000, PT ;  /* 0x7f8000000400780c */ /* 0x000fc80003f04070 */
[----:B------:R-:W-:-:S09]  /*8aa0*/  SEL R0, R0, 0x7c, P0 ;  /* 0x0000007c00007807 */ /* 0x000fd20000000000 */
.L_x_1358:
[----:B------:R-:W-:Y:S05]  /*8ab0*/  BSYNC B0 ;  /* 0x0000000000007941 */ /* 0x000fea0003800000 */
.L_x_1356:
[----:B------:R-:W-:-:S04]  /*8ac0*/  LOP3.LUT R4, R5, 0x80000000, RZ, 0xc0, !PT ;  /* 0x8000000005047812 */ /* 0x000fc800078ec0ff */
[----:B------:R-:W-:-:S04]  /*8ad0*/  SHF.R.U32.HI R5, RZ, 0x18, R4 ;  /* 0x00000018ff057819 */ /* 0x000fc80000011604 */
[----:B------:R-:W-:-:S05]  /*8ae0*/  LOP3.LUT R5, R0, R5, RZ, 0xfc, !PT ;  /* 0x0000000500057212 */ /* 0x000fca00078efcff */
[----:B------:R-:W-:Y:S01]  /*8af0*/  STG.E.U8 desc[UR36][R2.64], R5 ;  /* 0x0000000502007986 */ /* 0x000fe2000c101124 */
[----:B------:R-:W-:Y:S05]  /*8b00*/  EXIT ;  /* 0x000000000000794d */ /* 0x000fea0003800000 */
.L_x_1352:
[----:B------:R-:W-:-:S05]  /*8b10*/  HADD2.F32 R0, -RZ, R22.H0_H0 ;  /* 0x20000016ff007230 */ /* 0x000fca0000004100 */
[----:B------:R-:W-:-:S05]  /*8b20*/  F2FP.BF16.F32.PACK_AB R0, RZ, R0 ;  /* 0x00000000ff00723e */ /* 0x000fca00000010ff */
[----:B------:R-:W-:Y:S01]  /*8b30*/  STG.E.U16 desc[UR36][R2.64], R0 ;  /* 0x0000000002007986 */ /* 0x000fe2000c101524 */
[----:B------:R-:W-:Y:S05]  /*8b40*/  EXIT ;  /* 0x000000000000794d */ /* 0x000fea0003800000 */
.L_x_1349:
        /* <DEDUP_REMOVED lines=12> */
.L_x_1361:
        /* <DEDUP_REMOVED lines=17> */
.L_x_1364:
[----:B------:R-:W-:-:S04]  /*8d20*/  LOP3.LUT R0, R7, 0x80000000, RZ, 0xc0, !PT ;  /* 0x8000000007007812 */ /* 0x000fc800078ec0ff */
[----:B------:R-:W-:-:S04]  /*8d30*/  SHF.R.U32.HI R5, RZ, 0x18, R0 ;  /* 0x00000018ff057819 */ /* 0x000fc80000011600 */
[----:B------:R-:W-:-:S04]  /*8d40*/  LOP3.LUT R4, R4, R5, RZ, 0xfc, !PT ;  /* 0x0000000504047212 */ /* 0x000fc800078efcff */
[----:B------:R-:W-:-:S07]  /*8d50*/  PRMT R0, R4, 0x7610, R0 ;  /* 0x0000761004007816 */ /* 0x000fce0000000000 */
.L_x_1363:
[----:B------:R-:W-:Y:S05]  /*8d60*/  BSYNC B0 ;  /* 0x0000000000007941 */ /* 0x000fea0003800000 */
.L_x_1362:
[----:B------:R-:W-:Y:S01]  /*8d70*/  STG.E.U8 desc[UR36][R2.64], R0 ;  /* 0x0000000002007986 */ /* 0x000fe2000c101124 */
[----:B------:R-:W-:Y:S05]  /*8d80*/  EXIT ;  /* 0x000000000000794d */ /* 0x000fea0003800000 */
.L_x_1360:
        /* <DEDUP_REMOVED lines=17> */
.L_x_1367:
[----:B------:R-:W-:-:S04]  /*8ea0*/  LOP3.LUT R0, R7, 0x80000000, RZ, 0xc0, !PT ;  /* 0x8000000007007812 */ /* 0x000fc800078ec0ff */
[----:B------:R-:W-:-:S04]  /*8eb0*/  SHF.R.U32.HI R5, RZ, 0x18, R0 ;  /* 0x00000018ff057819 */ /* 0x000fc80000011600 */
[----:B------:R-:W-:-:S04]  /*8ec0*/  LOP3.LUT R4, R4, R5, RZ, 0xfc, !PT ;  /* 0x0000000504047212 */ /* 0x000fc800078efcff */
[----:B------:R-:W-:-:S07]  /*8ed0*/  PRMT R0, R4, 0x7610, R0 ;  /* 0x0000761004007816 */ /* 0x000fce0000000000 */
.L_x_1366:
[----:B------:R-:W-:Y:S05]  /*8ee0*/  BSYNC B0 ;  /* 0x0000000000007941 */ /* 0x000fea0003800000 */
.L_x_1365:
[----:B------:R-:W-:Y:S01]  /*8ef0*/  STG.E.U8 desc[UR36][R2.64], R0 ;  /* 0x0000000002007986 */ /* 0x000fe2000c101124 */
[----:B------:R-:W-:Y:S05]  /*8f00*/  EXIT ;  /* 0x000000000000794d */ /* 0x000fea0003800000 */
.L_x_1359:
        /* <DEDUP_REMOVED lines=22> */
.L_x_1342:
        /* <DEDUP_REMOVED lines=16> */
.L_x_1370:
[----:B------:R-:W-:Y:S05]  /*9170*/  EXIT ;  /* 0x000000000000794d */ /* 0x000fea0003800000 */
.L_x_1369:
[----:B------:R-:W-:-:S06]  /*9180*/  HADD2.F32 R4, -RZ, R22.H0_H0 ;  /* 0x20000016ff047230 */ /* 0x000fcc0000004100 */
[----:B------:R-:W0:Y:S02]  /*9190*/  F2I.U64.TRUNC R4, R4 ;  /* 0x0000000400047311 */ /* 0x000e24000020d800 */
[----:B0-----:R-:W-:Y:S01]  /*91a0*/  STG.E.64 desc[UR36][R2.64], R4 ;  /* 0x0000000402007986 */ /* 0x001fe2000c101b24 */
[----:B------:R-:W-:Y:S05]  /*91b0*/  EXIT ;  /* 0x000000000000794d */ /* 0x000fea0003800000 */
.L_x_1368:
[----:B------:R-:W-:-:S04]  /*91c0*/  HADD2.F32 R22, -RZ, R22.H0_H0 ;  /* 0x20000016ff167230 */ /* 0x000fc80000004100 */
[----:B------:R-:W0:Y:S02]  /*91d0*/  F2I.FTZ.U32.TRUNC.NTZ R5, R22 ;  /* 0x0000001600057305 */ /* 0x000e24000021f000 */
[----:B0-----:R-:W-:Y:S01]  /*91e0*/  STG.E desc[UR36][R2.64], R5 ;  /* 0x0000000502007986 */ /* 0x001fe2000c101924 */
[----:B------:R-:W-:Y:S05]  /*91f0*/  EXIT ;  /* 0x000000000000794d */ /* 0x000fea0003800000 */
.L_x_1371:
        /* <DEDUP_REMOVED lines=16> */
.L_x_21459:


//--------------------- .text._ZN2at6native18elementwise_kernelILi128ELi4EZNS0_22gpu_kernel_impl_nocastIZZZNS0_17asinh_kernel_cudaERNS_18TensorIteratorBaseEENKUlvE0_clEvENKUlvE1_clEvEUlN3c104HalfEE_EEvS4_RKT_EUliE_EEviT1_ --------------------------
	.section	.text._ZN2at6native18elementwise_kernelILi128ELi4EZNS0_22gpu_kernel_impl_nocastIZZZNS0_17asinh_kernel_cudaERNS_18TensorIteratorBaseEENKUlvE0_clEvENKUlvE1_clEvEUlN3c104HalfEE_EEvS4_RKT_EUliE_EEviT1_,"ax",@progbits
	.align	128
        .global         _ZN2at6native18elementwise_kernelILi128ELi4EZNS0_22gpu_kernel_impl_nocastIZZZNS0_17asinh_kernel_cudaERNS_18TensorIteratorBaseEENKUlvE0_clEvENKUlvE1_clEvEUlN3c104HalfEE_EEvS4_RKT_EUliE_EEviT1_
        .type           _ZN2at6native18elementwise_kernelILi128ELi4EZNS0_22gpu_kernel_impl_nocastIZZZNS0_17asinh_kernel_cudaERNS_18TensorIteratorBaseEENKUlvE0_clEvENKUlvE1_clEvEUlN3c104HalfEE_EEvS4_RKT_EUliE_EEviT1_,@function
        .size           _ZN2at6native18elementwise_kernelILi128ELi4EZNS0_22gpu_kernel_impl_nocastIZZZNS0_17asinh_kernel_cudaERNS_18TensorIteratorBaseEENKUlvE0_clEvENKUlvE1_clEvEUlN3c104HalfEE_EEvS4_RKT_EUliE_EEviT1_,(.L_x_21460 - _ZN2at6native18elementwise_kernelILi128ELi4EZNS0_22gpu_kernel_impl_nocastIZZZNS0_17asinh_kernel_cudaERNS_18TensorIteratorBaseEENKUlvE0_clEvENKUlvE1_clEvEUlN3c104HalfEE_EEvS4_RKT_EUliE_EEviT1_)
        .other          _ZN2at6native18elementwise_kernelILi128ELi4EZNS0_22gpu_kernel_impl_nocastIZZZNS0_17asinh_kernel_cudaERNS_18TensorIteratorBaseEENKUlvE0_clEvENKUlvE1_clEvEUlN3c104HalfEE_EEvS4_RKT_EUliE_EEviT1_,@"STO_CUDA_ENTRY STV_DEFAULT"
_ZN2at6native18elementwise_kernelILi128ELi4EZNS0_22gpu_kernel_impl_nocastIZZZNS0_17asinh_kernel_cudaERNS_18TensorIteratorBaseEENKUlvE0_clEvENKUlvE1_clEvEUlN3c104HalfEE_EEvS4_RKT_EUliE_EEviT1_:
.text._ZN2at6native18elementwise_kernelILi128ELi4EZNS0_22gpu_kernel_impl_nocastIZZZNS0_17asinh_kernel_cudaERNS_18TensorIteratorBaseEENKUlvE0_clEvENKUlvE1_clEvEUlN3c104HalfEE_EEvS4_RKT_EUliE_EEviT1_:
        /* <DEDUP_REMOVED lines=312> */
.L_x_1374:
[----:B------:R-:W-:Y:S02]  /*1380*/  ULDC.64 UR8, c[0x0][0x418] ;  /* 0x0001060000087ab9 */ /* 0x000fe40000000a00 */
[----:B------:R-:W-:-:S04]  /*1390*/  IADD3 R6, P0, R0, UR8, RZ ;  /* 0x0000000800067c10 */ /* 0x000fc8000ff1e0ff */
[----:B------:R-:W-:Y:S01]  /*13a0*/  IADD3.X R7, RZ, UR9, RZ, P0, !PT ;  /* 0x00000009ff077c10 */ /* 0x000fe200087fe4ff */
[----:B------:R-:W-:-:S04]  /*13b0*/  ULDC.64 UR8, c[0x0][0x410] ;  /* 0x0001040000087ab9 */ /* 0x000fc80000000a00 */
[----:B------:R-:W2:Y:S01]  /*13c0*/  LDG.E.U16 R0, desc[UR4][R6.64] ;  /* 0x0000000406007981 */ /* 0x000ea2000c1e1500 */
[----:B------:R-:W-:Y:S01]  /*13d0*/  BSSY B1, `(.L_x_1375) ;  /* 0x0000029000017945 */ /* 0x000fe20003800000 */
[----:B--2---:R-:W-:-:S05]  /*13e0*/  HADD2.F32 R0, -RZ, R0.H0_H0 ;  /* 0x20000000ff007230 */ /* 0x004fca0000004100 */
[C---:B------:R-:W-:Y:S01]  /*13f0*/  FFMA.FTZ R4, R0.reuse, R0, 1 ;  /* 0x3f80000000047423 */ /* 0x040fe20000010000 */
[C---:B------:R-:W-:Y:S01]  /*1400*/  FSETP.GT.FTZ.AND P0, PT, |R0|.reuse, 8388608, PT ;  /* 0x4b0000000000780b */ /* 0x040fe20003f14200 */
[----:B------:R-:W-:Y:S02]  /*1410*/  FADD.FTZ R2, |R0|, -RZ ;  /* 0x800000ff00027221 */ /* 0x000fe40000010200 */
        /* <DEDUP_REMOVED lines=28> */
[----:B------:R-:W-:Y:S02]  /*15e0*/  FFMA.FTZ R6, R7, 0.69314718246459960938, R6 ;  /* 0x3f31721807067823 */ /* 0x000fe40000010006 */
[----:B------:R-:W-:Y:S01]  /*15f0*/  IMAD.X R5, RZ, RZ, UR9, P2 ;  /* 0x00000009ff057e24 */ /* 0x000fe200090e06ff */
[----:B------:R-:W-:Y:S07]  /*1600*/  @!P1 BRA `(.L_x_1376) ;  /* 0x0000000000149947 */ /* 0x000fee0003800000 */
[C---:B------:R-:W-:Y:S02]  /*1610*/  ISETP.GE.AND P1, PT, R2.reuse, -0x407fffff, PT ;  /* 0xbf8000010200780c */ /* 0x040fe40003f26270 */
[----:B------:R-:W-:-:S11]  /*1620*/  FSETP.NEU.FTZ.AND P2, PT, R2, RZ, PT ;  /* 0x000000ff0200720b */ /* 0x000fd60003f5d000 */
[----:B------:R-:W-:-:S05]  /*1630*/  @P1 MOV R7, 0x7f800000 ;  /* 0x7f80000000071802 */ /* 0x000fca0000000f00 */
[----:B------:R-:W-:-:S05]  /*1640*/  @P1 FFMA.FTZ R6, R2, R7, +INF ;  /* 0x7f80000002061423 */ /* 0x000fca0000010007 */
[----:B------:R-:W-:-:S07]  /*1650*/  FSEL R6, R6, -RZ, P2 ;  /* 0x800000ff06067208 */ /* 0x000fce0001000000 */
.L_x_1376:
[----:B------:R-:W-:Y:S05]  /*1660*/  BSYNC B1 ;  /* 0x0000000000017941 */ /* 0x000fea0003800000 */
.L_x_1375:
[----:B------:R-:W-:Y:S01]  /*1670*/  @P0 FADD.FTZ R6, R6, 0.69314718246459960938 ;  /* 0x3f31721806060421 */ /* 0x000fe20000010000 */
[----:B------:R-:W-:Y:S02]  /*1680*/  FSETP.GTU.FTZ.AND P0, PT, |R0|, +INF , PT ;  /* 0x7f8000000000780b */ /* 0x000fe40003f1c200 */
[----:B------:R-:W-:Y:S02]  /*1690*/  IADD3 R3, R3, 0x80, RZ ;  /* 0x0000008003037810 */ /* 0x000fe40007ffe0ff */
[----:B------:R-:W-:-:S04]  /*16a0*/  LOP3.LUT R0, R6, 0x80000000, R0, 0xb8, !PT ;  /* 0x8000000006007812 */ /* 0x000fc800078eb800 */
[----:B------:R-:W-:-:S04]  /*16b0*/  FSEL R0, R0, R6, !P0 ;  /* 0x0000000600007208 */ /* 0x000fc80004000000 */
[----:B------:R-:W-:-:S05]  /*16c0*/  F2FP.F16.F32.PACK_AB R0, RZ, R0 ;  /* 0x00000000ff00723e */ /* 0x000fca00000000ff */
[----:B------:R0:W-:Y:S02]  /*16d0*/  STG.E.U16 desc[UR4][R4.64], R0 ;  /* 0x0000000004007986 */ /* 0x0001e4000c101504 */
.L_x_1373:
[----:B------:R-:W-:Y:S05]  /*16e0*/  BSYNC B0 ;  /* 0x0000000000007941 */ /* 0x000fea0003800000 */
.L_x_1372:
        /* <DEDUP_REMOVED lines=250> */
[----:B------:R-:W-:Y:S01]  /*2690*/  ISETP.NE.AND P0, PT, R4, 0x15, PT ;  /* 0x000000150400780c */ /* 0x000fe20003f05270 */
[----:B------:R-:W-:Y:S01]  /*26a0*/  ULDC UR7, c[0x0][0x30c] ;  /* 0x0000c30000077ab9 */ /* 0x000fe20000000800 */
        /* <DEDUP_REMOVED lines=53> */
.L_x_1379:
        /* <DEDUP_REMOVED lines=46> */
.L_x_1381:
[----:B------:R-:W-:Y:S05]  /*2ce0*/  BSYNC B1 ;  /* 0x0000000000017941 */ /* 0x000fea0003800000 */
.L_x_1380:
[----:B------:R-:W-:Y:S01]  /*2cf0*/  @P0 FADD.FTZ R6, R6, 0.69314718246459960938 ;  /* 0x3f31721806060421 */ /* 0x000fe20000010000 */
[----:B------:R-:W-:Y:S02]  /*2d00*/  FSETP.GTU.FTZ.AND P0, PT, |R0|, +INF , PT ;  /* 0x7f8000000000780b */ /* 0x000fe40003f1c200 */
[----:B------:R-:W-:Y:S02]  /*2d10*/  IADD3 R3, R3, 0x80, RZ ;  /* 0x0000008003037810 */ /* 0x000fe40007ffe0ff */
[----:B------:R-:W-:-:S04]  /*2d20*/  LOP3.LUT R0, R6, 0x80000000, R0, 0xb8, !PT ;  /* 0x8000000006007812 */ /* 0x000fc800078eb800 */
[----:B------:R-:W-:Y:S02]  /*2d30*/  FSEL R0, R0, R6, !P0 ;  /* 0x0000000600007208 */ /* 0x000fe40004000000 */
[----:B------:R-:W-:Y:S02]  /*2d40*/  ISETP.GE.AND P0, PT, R3, UR6, PT ;  /* 0x0000000603007c0c */ /* 0x000fe4000bf06270 */
[----:B------:R-:W-:-:S05]  /*2d50*/  F2FP.F16.F32.PACK_AB R0, RZ, R0 ;  /* 0x00000000ff00723e */ /* 0x000fca00000000ff */
        /* <DEDUP_REMOVED lines=304> */
.L_x_1382:
        /* <DEDUP_REMOVED lines=46> */
.L_x_1384:
[----:B------:R-:W-:Y:S05]  /*4340*/  BSYNC B1 ;  /* 0x0000000000017941 */ /* 0x000fea0003800000 */
.L_x_1383:
[----:B------:R-:W-:Y:S01]  /*4350*/  @P0 FADD.FTZ R6, R6, 0.69314718246459960938 ;  /* 0x3f31721806060421 */ /* 0x000fe20000010000 */
[----:B------:R-:W-:Y:S02]  /*4360*/  FSETP.GTU.FTZ.AND P0, PT, |R0|, +INF , PT ;  /* 0x7f8000000000780b */ /* 0x000fe40003f1c200 */
[----:B------:R-:W-:Y:S02]  /*4370*/  IADD3 R3, R3, 0x80, RZ ;  /* 0x0000008003037810 */ /* 0x000fe40007ffe0ff */
[----:B------:R-:W-:-:S04]  /*4380*/  LOP3.LUT R0, R6, 0x80000000, R0, 0xb8, !PT ;  /* 0x8000000006007812 */ /* 0x000fc800078eb800 */
[----:B------:R-:W-:-:S04]  /*4390*/  FSEL R0, R0, R6, !P0 ;  /* 0x0000000600007208 */ /* 0x000fc80004000000 */
[----:B------:R-:W-:-:S05]  /*43a0*/  F2FP.F16.F32.PACK_AB R0, RZ, R0 ;  /* 0x00000000ff00723e */ /* 0x000fca00000000ff */
[----:B------:R2:W-:Y:S02]  /*43b0*/  STG.E.U16 desc[UR4][R4.64], R0 ;  /* 0x0000000004007986 */ /* 0x0005e4000c101504 */
.L_x_1378:
[----:B------:R-:W-:Y:S05]  /*43c0*/  BSYNC B0 ;  /* 0x0000000000007941 */ /* 0x000fea0003800000 */
.L_x_1377:
        /* <DEDUP_REMOVED lines=304> */
.L_x_1385:
        /* <DEDUP_REMOVED lines=8> */
[----:B------:R-:W-:-:S03]  /*5750*/  FSETP.GT.FTZ.AND P0, PT, |R0|, 8388608, PT ;  /* 0x4b0000000000780b */ /* 0x000fc60003f14200 */
        /* <DEDUP_REMOVED lines=37> */
.L_x_1387:
[----:B------:R-:W-:Y:S05]  /*59b0*/  BSYNC B0 ;  /* 0x0000000000007941 */ /* 0x000fea0003800000 */
.L_x_1386:
[----:B------:R-:W-:Y:S01]  /*59c0*/  @P0 FADD.FTZ R6, R6, 0.69314718246459960938 ;  /* 0x3f31721806060421 */ /* 0x000fe20000010000 */
[----:B------:R-:W-:-:S04]  /*59d0*/  FSETP.GTU.FTZ.AND P0, PT, |R0|, +INF , PT ;  /* 0x7f8000000000780b */ /* 0x000fc80003f1c200 */
[----:B------:R-:W-:-:S04]  /*59e0*/  LOP3.LUT R0, R6, 0x80000000, R0, 0xb8, !PT ;  /* 0x8000000006007812 */ /* 0x000fc800078eb800 */
[----:B------:R-:W-:-:S04]  /*59f0*/  FSEL R0, R0, R6, !P0 ;  /* 0x0000000600007208 */ /* 0x000fc80004000000 */
[----:B------:R-:W-:-:S05]  /*5a00*/  F2FP.F16.F32.PACK_AB R0, RZ, R0 ;  /* 0x00000000ff00723e */ /* 0x000fca00000000ff */
[----:B------:R-:W-:Y:S01]  /*5a10*/  STG.E.U16 desc[UR4][R4.64], R0 ;  /* 0x0000000004007986 */ /* 0x000fe2000c101504 */
[----:B------:R-:W-:Y:S05]  /*5a20*/  EXIT ;  /* 0x000000000000794d */ /* 0x000fea0003800000 */
.L_x_1388:
        /* <DEDUP_REMOVED lines=13> */
.L_x_21460:


//--------------------- .text._ZN2at6native27unrolled_elementwise_kernelIZZZNS0_17asinh_kernel_cudaERNS_18TensorIteratorBaseEENKUlvE0_clEvENKUlvE1_clEvEUlN3c104HalfEE_St5arrayIPcLm2EELi4E23TrivialOffsetCalculatorILi1EjESD_NS0_6memory15LoadWithoutCastENSE_16StoreWithoutCastEEEviT_T0_T2_T3_T4_T5_ --------------------------
	.section	.text._ZN2at6native27unrolled_elementwise_kernelIZZZNS0_17asinh_kernel_cudaERNS_18TensorIteratorBaseEENKUlvE0_clEvENKUlvE1_clEvEUlN3c104HalfEE_St5arrayIPcLm2EELi4E23TrivialOffsetCalculatorILi1EjESD_NS0_6memory15LoadWithoutCastENSE_16StoreWithoutCastEEEviT_T0_T2_T3_T4_T5_,"ax",@progbits
	.align	128
        .global         _ZN2at6native27unrolled_elementwise_kernelIZZZNS0_17asinh_kernel_cudaERNS_18TensorIteratorBaseEENKUlvE0_clEvENKUlvE1_clEvEUlN3c104HalfEE_St5arrayIPcLm2EELi4E23TrivialOffsetCalculatorILi1EjESD_NS0_6memory15LoadWithoutCastENSE_16StoreWithoutCastEEEviT_T0_T2_T3_T4_T5_
        .type           _ZN2at6native27unrolled_elementwise_kernelIZZZNS0_17asinh_kernel_cudaERNS_18TensorIteratorBaseEENKUlvE0_clEvENKUlvE1_clEvEUlN3c104HalfEE_St5arrayIPcLm2EELi4E23TrivialOffsetCalculatorILi1EjESD_NS0_6memory15LoadWithoutCastENSE_16StoreWithoutCastEEEviT_T0_T2_T3_T4_T5_,@function
        .size           _ZN2at6native27unrolled_elementwise_kernelIZZZNS0_17asinh_kernel_cudaERNS_18TensorIteratorBaseEENKUlvE0_clEvENKUlvE1_clEvEUlN3c104HalfEE_St5arrayIPcLm2EELi4E23TrivialOffsetCalculatorILi1EjESD_NS0_6memory15LoadWithoutCastENSE_16StoreWithoutCastEEEviT_T0_T2_T3_T4_T5_,(.L_x_21461 - _ZN2at6native27unrolled_elementwise_kernelIZZZNS0_17asinh_kernel_cudaERNS_18TensorIteratorBaseEENKUlvE0_clEvENKUlvE1_clEvEUlN3c104HalfEE_St5arrayIPcLm2EELi4E23TrivialOffsetCalculatorILi1EjESD_NS0_6memory15LoadWithoutCastENSE_16StoreWithoutCastEEEviT_T0_T2_T3_T4_T5_)
        .other          _ZN2at6native27unrolled_elementwise_kernelIZZZNS0_17asinh_kernel_cudaERNS_18TensorIteratorBaseEENKUlvE0_clEvENKUlvE1_clEvEUlN3c104HalfEE_St5arrayIPcLm2EELi4E23TrivialOffsetCalculatorILi1EjESD_NS0_6memory15LoadWithoutCastENSE_16StoreWithoutCastEEEviT_T0_T2_T3_T4_T5_,@"STO_CUDA_ENTRY STV_DEFAULT"
_ZN2at6native27unrolled_elementwise_kernelIZZZNS0_17asinh_kernel_cudaERNS_18TensorIteratorBaseEENKUlvE0_clEvENKUlvE1_clEvEUlN3c104HalfEE_St5arrayIPcLm2EELi4E23TrivialOffsetCalculatorILi1EjESD_NS0_6memory15LoadWithoutCastENSE_16StoreWithoutCastEEEviT_T0_T2_T3_T4_T5_:
.text._ZN2at6native27unrolled_elementwise_kernelIZZZNS0_17asinh_kernel_cudaERNS_18TensorIteratorBaseEENKUlvE0_clEvENKUlvE1_clEvEUlN3c104HalfEE_St5arrayIPcLm2EELi4E23TrivialOffsetCalculatorILi1EjESD_NS0_6memory15LoadWithoutCastENSE_16StoreWithoutCastEEEviT_T0_T2_T3_T4_T5_:
        /* <DEDUP_REMOVED lines=36> */
[----:B0----5:R-:W-:Y:S01]  /*0240*/  HADD2.F32 R4, -RZ, R9.H0_H0 ;  /* 0x20000009ff047230 */ /* 0x021fe20000004100 */
[----:B------:R-:W-:Y:S01]  /*0250*/  HFMA2.MMA R14, -RZ, RZ, 1.625, 0 ;  /* 0x3e800000ff0e7435 */ /* 0x000fe200000001ff */
[----:B------:R-:W-:Y:S03]  /*0260*/  BSSY B1, `(.L_x_1391) ;  /* 0x0000025000017945 */ /* 0x000fe60003800000 */
        /* <DEDUP_REMOVED lines=36> */
.L_x_1392:
[----:B------:R-:W-:Y:S05]  /*04b0*/  BSYNC B1 ;  /* 0x0000000000017941 */ /* 0x000fea0003800000 */
.L_x_1391:
[----:B------:R-:W-:Y:S01]  /*04c0*/  @P2 FADD.FTZ R9, R9, 0.69314718246459960938 ;  /* 0x3f31721809092421 */ /* 0x000fe20000010000 */
[----:B------:R-:W-:-:S04]  /*04d0*/  FSETP.GTU.FTZ.AND P0, PT, |R4|, +INF , PT ;  /* 0x7f8000000400780b */ /* 0x000fc80003f1c200 */
[----:B------:R-:W-:-:S04]  /*04e0*/  LOP3.LUT R4, R9, 0x80000000, R4, 0xb8, !PT ;  /* 0x8000000009047812 */ /* 0x000fc800078eb804 */
[----:B------:R-:W-:-:S04]  /*04f0*/  FSEL R4, R4, R9, !P0 ;  /* 0x0000000904047208 */ /* 0x000fc80004000000 */
[----:B------:R-:W-:-:S07]  /*0500*/  F2FP.F16.F32.PACK_AB R4, RZ, R4 ;  /* 0x00000004ff04723e */ /* 0x000fce00000000ff */
.L_x_1390:
[----:B------:R-:W-:Y:S05]  /*0510*/  BSYNC B0 ;  /* 0x0000000000007941 */ /* 0x000fea0003800000 */
.L_x_1389:
[----:B0-----:R-:W-:Y:S01]  /*0520*/  IADD3 R5, R3, 0x80, RZ ;  /* 0x0000008003057810 */ /* 0x001fe20007ffe0ff */
[----:B------:R-:W-:Y:S03]  /*0530*/  BSSY B0, `(.L_x_1393) ;  /* 0x0000030000007945 */ /* 0x000fe60003800000 */
[----:B------:R-:W-:-:S13]  /*0540*/  ISETP.GE.AND P0, PT, R5, R2, PT ;  /* 0x000000020500720c */ /* 0x000fda0003f06270 */
[----:B------:R-:W-:Y:S05]  /*0550*/  @P0 BRA `(.L_x_1394) ;  /* 0x0000000000b40947 */ /* 0x000fea0003800000 */
[----:B-----5:R-:W-:Y:S01]  /*0560*/  HADD2.F32 R8, -RZ, R8.H0_H0 ;  /* 0x20000008ff087230 */ /* 0x020fe20000004100 */
[----:B------:R-:W-:Y:S01]  /*0570*/  HFMA2.MMA R14, -RZ, RZ, 1.625, 0 ;  /* 0x3e800000ff0e7435 */ /* 0x000fe200000001ff */
[----:B------:R-:W-:Y:S03]  /*0580*/  BSSY B1, `(.L_x_1395) ;  /* 0x0000025000017945 */ /* 0x000fe60003800000 */
[C---:B------:R-:W-:Y:S01]  /*0590*/  FFMA.FTZ R10, R8.reuse, R8, 1 ;  /* 0x3f800000080a7423 */ /* 0x040fe20000010008 */
[----:B------:R-:W-:-:S03]  /*05a0*/  FSETP.GT.FTZ.AND P2, PT, |R8|, 8388608, PT ;  /* 0x4b0000000800780b */ /* 0x000fc60003f54200 */
        /* <DEDUP_REMOVED lines=34> */
.L_x_1396:
[----:B------:R-:W-:Y:S05]  /*07d0*/  BSYNC B1 ;  /* 0x0000000000017941 */ /* 0x000fea0003800000 */
.L_x_1395:
[----:B------:R-:W-:Y:S01]  /*07e0*/  @P2 FADD.FTZ R11, R11, 0.69314718246459960938 ;  /* 0x3f3172180b0b2421 */ /* 0x000fe20000010000 */
[----:B------:R-:W-:-:S04]  /*07f0*/  FSETP.GTU.FTZ.AND P0, PT, |R8|, +INF , PT ;  /* 0x7f8000000800780b */ /* 0x000fc80003f1c200 */
[----:B------:R-:W-:-:S04]  /*0800*/  LOP3.LUT R8, R11, 0x80000000, R8, 0xb8, !PT ;  /* 0x800000000b087812 */ /* 0x000fc800078eb808 */
[----:B------:R-:W-:-:S04]  /*0810*/  FSEL R8, R8, R11, !P0 ;  /* 0x0000000b08087208 */ /* 0x000fc80004000000 */
[----:B------:R-:W-:-:S07]  /*0820*/  F2FP.F16.F32.PACK_AB R8, RZ, R8 ;  /* 0x00000008ff08723e */ /* 0x000fce00000000ff */
.L_x_1394:
[----:B------:R-:W-:Y:S05]  /*0830*/  BSYNC B0 ;  /* 0x0000000000007941 */ /* 0x000fea0003800000 */
.L_x_1393:
[----:B-----5:R-:W-:Y:S01]  /*0840*/  IADD3 R9, R3, 0x100, RZ ;  /* 0x0000010003097810 */ /* 0x020fe20007ffe0ff */
[----:B------:R-:W-:Y:S03]  /*0850*/  BSSY B0, `(.L_x_1397) ;  /* 0x0000030000007945 */ /* 0x000fe60003800000 */
[----:B------:R-:W-:-:S13]  /*0860*/  ISETP.GE.AND P0, PT, R9, R2, PT ;  /* 0x000000020900720c */ /* 0x000fda0003f06270 */
[----:B------:R-:W-:Y:S05]  /*0870*/  @P0 BRA `(.L_x_1398) ;  /* 0x0000000000b40947 */ /* 0x000fea0003800000 */
[----:B------:R-:W-:Y:S01]  /*0880*/  HADD2.F32 R7, -RZ, R7.H0_H0 ;  /* 0x20000007ff077230 */ /* 0x000fe20000004100 */
[----:B------:R-:W-:Y:S01]  /*0890*/  HFMA2.MMA R14, -RZ, RZ, 1.625, 0 ;  /* 0x3e800000ff0e7435 */ /* 0x000fe200000001ff */
[----:B------:R-:W-:Y:S03]  /*08a0*/  BSSY B1, `(.L_x_1399) ;  /* 0x0000025000017945 */ /* 0x000fe60003800000 */
        /* <DEDUP_REMOVED lines=36> */
.L_x_1400:
[----:B------:R-:W-:Y:S05]  /*0af0*/  BSYNC B1 ;  /* 0x0000000000017941 */ /* 0x000fea0003800000 */
.L_x_1399:
[----:B------:R-:W-:Y:S01]  /*0b00*/  @P2 FADD.FTZ R11, R11, 0.69314718246459960938 ;  /* 0x3f3172180b0b2421 */ /* 0x000fe20000010000 */
[----:B------:R-:W-:-:S04]  /*0b10*/  FSETP.GTU.FTZ.AND P0, PT, |R7|, +INF , PT ;  /* 0x7f8000000700780b */ /* 0x000fc80003f1c200 */
[----:B------:R-:W-:-:S04]  /*0b20*/  LOP3.LUT R7, R11, 0x80000000, R7, 0xb8, !PT ;  /* 0x800000000b077812 */ /* 0x000fc800078eb807 */
[----:B------:R-:W-:-:S04]  /*0b30*/  FSEL R7, R7, R11, !P0 ;  /* 0x0000000b07077208 */ /* 0x000fc80004000000 */
[----:B------:R-:W-:-:S07]  /*0b40*/  F2FP.F16.F32.PACK_AB R7, RZ, R7 ;  /* 0x00000007ff07723e */ /* 0x000fce00000000ff */
.L_x_1398:
[----:B------:R-:W-:Y:S05]  /*0b50*/  BSYNC B0 ;  /* 0x0000000000007941 */ /* 0x000fea0003800000 */
.L_x_1397:
[----:B------:R-:W-:Y:S01]  /*0b60*/  IADD3 R9, R3, 0x180, RZ ;  /* 0x0000018003097810 */ /* 0x000fe20007ffe0ff */
        /* <DEDUP_REMOVED lines=42> */
.L_x_1404:
[----:B------:R-:W-:Y:S05]  /*0e10*/  BSYNC B1 ;  /* 0x0000000000017941 */ /* 0x000fea0003800000 */
.L_x_1403:
[----:B------:R-:W-:Y:S01]  /*0e20*/  @P2 FADD.FTZ R11, R11, 0.69314718246459960938 ;  /* 0x3f3172180b0b2421 */ /* 0x000fe20000010000 */
[----:B------:R-:W-:-:S04]  /*0e30*/  FSETP.GTU.FTZ.AND P0, PT, |R6|, +INF , PT ;  /* 0x7f8000000600780b */ /* 0x000fc80003f1c200 */
[----:B------:R-:W-:-:S04]  /*0e40*/  LOP3.LUT R6, R11, 0x80000000, R6, 0xb8, !PT ;  /* 0x800000000b067812 */ /* 0x000fc800078eb806 */
[----:B------:R-:W-:-:S04]  /*0e50*/  FSEL R6, R6, R11, !P0 ;  /* 0x0000000b06067208 */ /* 0x000fc80004000000 */
[----:B------:R-:W-:-:S07]  /*0e60*/  F2FP.F16.F32.PACK_AB R6, RZ, R6 ;  /* 0x00000006ff06723e */ /* 0x000fce00000000ff */
.L_x_1402:
[----:B------:R-:W-:Y:S05]  /*0e70*/  BSYNC B0 ;  /* 0x0000000000007941 */ /* 0x000fea0003800000 */
.L_x_1401:
        /* <DEDUP_REMOVED lines=17> */
.L_x_1407:
[----:B------:R-:W-:Y:S05]  /*0f90*/  BSYNC B1 ;  /* 0x0000000000017941 */ /* 0x000fea0003800000 */
.L_x_1406:
[----:B------:R-:W-:-:S13]  /*0fa0*/  ISETP.GE.AND P0, PT, R3, R2, PT ;  /* 0x000000020300720c */ /* 0x000fda0003f06270 */
[----:B0-----:R-:W0:Y:S01]  /*0fb0*/  @!P0 LDC.64 R4, c[0x0][0x218] ;  /* 0x00008600ff048b82 */ /* 0x001e220000000a00 */
[----:B------:R-:W-:Y:S02]  /*0fc0*/  @!P0 LEA R9, R0, R3, 0x9 ;  /* 0x0000000300098211 */ /* 0x000fe400078e48ff */
[----:B------:R-:W-:-:S03]  /*0fd0*/  @!P0 IADD3 R3, R3, 0x80, RZ ;  /* 0x0000008003038810 */ /* 0x000fc60007ffe0ff */
[----:B0-----:R-:W-:-:S05]  /*0fe0*/  @!P0 IMAD.WIDE.U32 R4, R9, 0x2, R4 ;  /* 0x0000000209048825 */ /* 0x001fca00078e0004 */
[----:B------:R0:W-:Y:S02]  /*0ff0*/  @!P0 STG.E.U16 desc[UR4][R4.64], R7 ;  /* 0x0000000704008986 */ /* 0x0001e4000c101504 */
.L_x_1408:
[----:B------:R-:W-:Y:S05]  /*1000*/  BSYNC B0 ;  /* 0x0000000000007941 */ /* 0x000fea0003800000 */
.L_x_1405:
        /* <DEDUP_REMOVED lines=8> */
.L_x_1409:
        /* <DEDUP_REMOVED lines=15> */
.L_x_21461:


//--------------------- .text._ZN2at6native29vectorized_elementwise_kernelILi2EZZZNS0_17asinh_kernel_cudaERNS_18TensorIteratorBaseEENKUlvE0_clEvENKUlvE1_clEvEUlN3c104HalfEE_St5arrayIPcLm2EEEEviT0_T1_ --------------------------
	.section	.text._ZN2at6native29vectorized_elementwise_kernelILi2EZZZNS0_17asinh_kernel_cudaERNS_18TensorIteratorBaseEENKUlvE0_clEvENKUlvE1_clEvEUlN3c104HalfEE_St5arrayIPcLm2EEEEviT0_T1_,"ax",@progbits
	.align	128
        .global         _ZN2at6native29vectorized_elementwise_kernelILi2EZZZNS0_17asinh_kernel_cudaERNS_18TensorIteratorBaseEENKUlvE0_clEvENKUlvE1_clEvEUlN3c104HalfEE_St5arrayIPcLm2EEEEviT0_T1_
        .type           _ZN2at6native29vectorized_elementwise_kernelILi2EZZZNS0_17asinh_kernel_cudaERNS_18TensorIteratorBaseEENKUlvE0_clEvENKUlvE1_clEvEUlN3c104HalfEE_St5arrayIPcLm2EEEEviT0_T1_,@function
        .size           _ZN2at6native29vectorized_elementwise_kernelILi2EZZZNS0_17asinh_kernel_cudaERNS_18TensorIteratorBaseEENKUlvE0_clEvENKUlvE1_clEvEUlN3c104HalfEE_St5arrayIPcLm2EEEEviT0_T1_,(.L_x_21462 - _ZN2at6native29vectorized_elementwise_kernelILi2EZZZNS0_17asinh_kernel_cudaERNS_18TensorIteratorBaseEENKUlvE0_clEvENKUlvE1_clEvEUlN3c104HalfEE_St5arrayIPcLm2EEEEviT0_T1_)
        .other          _ZN2at6native29vectorized_elementwise_kernelILi2EZZZNS0_17asinh_kernel_cudaERNS_18TensorIteratorBaseEENKUlvE0_clEvENKUlvE1_clEvEUlN3c104HalfEE_St5arrayIPcLm2EEEEviT0_T1_,@"STO_CUDA_ENTRY STV_DEFAULT"
_ZN2at6native29vectorized_elementwise_kernelILi2EZZZNS0_17asinh_kernel_cudaERNS_18TensorIteratorBaseEENKUlvE0_clEvENKUlvE1_clEvEUlN3c104HalfEE_St5arrayIPcLm2EEEEviT0_T1_:
.text._ZN2at6native29vectorized_elementwise_kernelILi2EZZZNS0_17asinh_kernel_cudaERNS_18TensorIteratorBaseEENKUlvE0_clEvENKUlvE1_clEvEUlN3c104HalfEE_St5arrayIPcLm2EEEEviT0_T1_:
        /* <DEDUP_REMOVED lines=14> */
[----:B------:R-:W5:Y:S04]  /*00e0*/  LDG.E R5, desc[UR4][R10.64+0x400] ;  /* 0x000400040a057981 */ /* 0x000f68000c1e1900 */
[----:B------:R3:W5:Y:S01]  /*00f0*/  LDG.E R9, desc[UR4][R10.64+0x600] ;  /* 0x000600040a097981 */ /* 0x000762000c1e1900 */
[----:B------:R-:W-:Y:S01]  /*0100*/  BSSY B0, `(.L_x_1411) ;  /* 0x000004f000007945 */ /* 0x000fe20003800000 */
[----:B--2---:R-:W-:-:S02]  /*0110*/  HADD2.F32 R0, -RZ, R3.H0_H0 ;  /* 0x20000003ff007230 */ /* 0x004fc40000004100 */
[----:B------:R-:W-:Y:S02]  /*0120*/  HADD2.F32 R3, -RZ, R3.H1_H1 ;  /* 0x30000003ff037230 */ /* 0x000fe40000004100 */
[--C-:B---3--:R-:W-:Y:S02]  /*0130*/  HADD2.F32 R10, -RZ, R6.reuse.H0_H0 ;  /* 0x20000006ff0a7230 */ /* 0x108fe40000004100 */
[C---:B------:R-:W-:Y:S01]  /*0140*/  FFMA.FTZ R7, R0.reuse, R0, 1 ;  /* 0x3f80000000077423 */ /* 0x040fe20000010000 */
[----:B------:R-:W-:Y:S01]  /*0150*/  FSETP.GT.FTZ.AND P3, PT, |R0|, 8388608, PT ;  /* 0x4b0000000000780b */ /* 0x000fe20003f74200 */
[C---:B------:R-:W-:Y:S01]  /*0160*/  FFMA.FTZ R12, R3.reuse, R3, 1 ;  /* 0x3f800000030c7423 */ /* 0x040fe20000010003 */
[C---:B------:R-:W-:Y:S01]  /*0170*/  FSETP.GT.FTZ.AND P2, PT, |R3|.reuse, 8388608, PT ;  /* 0x4b0000000300780b */ /* 0x040fe20003f54200 */
[----:B------:R-:W0:Y:S01]  /*0180*/  MUFU.RSQ R4, R7 ;  /* 0x0000000700047308 */ /* 0x000e220000001400 */
[----:B------:R-:W-:Y:S01]  /*0190*/  FADD.FTZ R14, |R3|, -RZ ;  /* 0x800000ff030e7221 */ /* 0x000fe20000010200 */
[C---:B------:R-:W-:Y:S01]  /*01a0*/  FFMA.FTZ R17, R10.reuse, R10, 1 ;  /* 0x3f8000000a117423 */ /* 0x040fe2000001000a */
[----:B------:R-:W-:Y:S01]  /*01b0*/  HADD2.F32 R6, -RZ, R6.H1_H1 ;  /* 0x30000006ff067230 */ /* 0x000fe20000004100 */
[----:B------:R-:W-:-:S04]  /*01c0*/  FSETP.GT.FTZ.AND P0, PT, |R10|, 8388608, PT ;  /* 0x4b0000000a00780b */ /* 0x000fc80003f14200 */
[----:B------:R-:W1:Y:S01]  /*01d0*/  MUFU.RSQ R15, R12 ;  /* 0x0000000c000f7308 */ /* 0x000e620000001400 */
[----:B------:R-:W-:-:S07]  /*01e0*/  FSETP.GT.FTZ.AND P1, PT, |R6|, 8388608, PT ;  /* 0x4b0000000600780b */ /* 0x000fce0003f34200 */
[----:B------:R-:W2:Y:S01]  /*01f0*/  MUFU.RSQ R22, R17 ;  /* 0x0000001100167308 */ /* 0x000ea20000001400 */
[----:B0-----:R-:W-:Y:S01]  /*0200*/  FFMA.FTZ R8, R7, R4, 1 ;  /* 0x3f80000007087423 */ /* 0x001fe20000010004 */
[----:B------:R-:W-:-:S06]  /*0210*/  FADD.FTZ R4, |R0|, -RZ ;  /* 0x800000ff00047221 */ /* 0x000fcc0000010200 */
[----:B------:R0:W3:Y:S01]  /*0220*/  MUFU.RCP R13, R8 ;  /* 0x00000008000d7308 */ /* 0x0000e20000001000 */
[----:B-1----:R-:W-:-:S07]  /*0230*/  FFMA.FTZ R15, R12, R15, 1 ;  /* 0x3f8000000c0f7423 */ /* 0x002fce000001000f */
[----:B------:R-:W1:Y:S01]  /*0240*/  MUFU.RCP R18, R15 ;  /* 0x0000000f00127308 */ /* 0x000e620000001000 */
[----:B0-----:R-:W-:Y:S01]  /*0250*/  HFMA2.MMA R8, -RZ, RZ, 1.625, 0 ;  /* 0x3e800000ff087435 */ /* 0x001fe200000001ff */
[----:B--2---:R-:W-:-:S06]  /*0260*/  FFMA.FTZ R17, R17, R22, 1 ;  /* 0x3f80000011117423 */ /* 0x004fcc0000010016 */
[----:B------:R-:W0:Y:S01]  /*0270*/  MUFU.RCP R17, R17 ;  /* 0x0000001100117308 */ /* 0x000e220000001000 */
[----:B---3--:R-:W-:-:S04]  /*0280*/  FMUL.FTZ R13, |R0|, R13 ;  /* 0x0000000d000d7220 */ /* 0x008fc80000410200 */
[----:B------:R-:W-:-:S04]  /*0290*/  @!P3 FFMA.FTZ R4, |R0|, R13, |R0| ;  /* 0x0000000d0004b223 */ /* 0x000fc80000010600 */
[C---:B------:R-:W-:Y:S01]  /*02a0*/  FADD.FTZ.RZ R7, R4.reuse, 1 ;  /* 0x3f80000004077421 */ /* 0x040fe2000001c000 */
[----:B-1----:R-:W-:Y:S01]  /*02b0*/  FMUL.FTZ R18, |R3|, R18 ;  /* 0x0000001203127220 */ /* 0x002fe20000410200 */
[----:B------:R-:W-:-:S03]  /*02c0*/  ISETP.GE.U32.AND P4, PT, R4, 0x7f800000, PT ;  /* 0x7f8000000400780c */ /* 0x000fc60003f86070 */
[----:B------:R-:W-:Y:S01]  /*02d0*/  IADD3 R7, R7, -0x3f400000, RZ ;  /* 0xc0c0000007077810 */ /* 0x000fe20007ffe0ff */
[----:B------:R-:W-:Y:S01]  /*02e0*/  @!P2 FFMA.FTZ R14, |R3|, R18, |R3| ;  /* 0x00000012030ea223 */ /* 0x000fe20000010603 */
[----:B0-----:R-:W-:Y:S02]  /*02f0*/  FMUL.FTZ R17, |R10|, R17 ;  /* 0x000000110a117220 */ /* 0x001fe40000410200 */
[----:B------:R-:W-:Y:S01]  /*0300*/  LOP3.LUT R11, R7, 0xff800000, RZ, 0xc0, !PT ;  /* 0xff800000070b7812 */ /* 0x000fe200078ec0ff */
[----:B------:R-:W-:-:S03]  /*0310*/  FADD.FTZ.RZ R15, R14, 1 ;  /* 0x3f8000000e0f7421 */ /* 0x000fc6000001c000 */
[----:B------:R-:W-:Y:S02]  /*0320*/  IADD3 R7, -R11, 0x40800000, RZ ;  /* 0x408000000b077810 */ /* 0x000fe40007ffe1ff */
[-C--:B------:R-:W-:Y:S02]  /*0330*/  IADD3 R12, R4, -R11.reuse, RZ ;  /* 0x8000000b040c7210 */ /* 0x080fe40007ffe0ff */
[----:B------:R-:W-:Y:S01]  /*0340*/  IADD3 R18, R15, -0x3f400000, RZ ;  /* 0xc0c000000f127810 */ /* 0x000fe20007ffe0ff */
[----:B------:R-:W-:Y:S01]  /*0350*/  FFMA.FTZ R13, R7, R8, -1 ;  /* 0xbf800000070d7423 */ /* 0x000fe20000010008 */
[----:B------:R-:W-:Y:S01]  /*0360*/  MOV R7, 0x3d39bf78 ;  /* 0x3d39bf7800077802 */ /* 0x000fe20000000f00 */
[----:B------:R-:W-:Y:S01]  /*0370*/  FFMA.FTZ R15, R6, R6, 1 ;  /* 0x3f800000060f7423 */ /* 0x000fe20000010006 */
[----:B------:R-:W-:Y:S01]  /*0380*/  I2FP.F32.S32 R11, R11 ;  /* 0x0000000b000b7245 */ /* 0x000fe20000201400 */
[----:B------:R-:W-:Y:S02]  /*0390*/  FADD.FTZ R12, R12, R13 ;  /* 0x0000000d0c0c7221 */ /* 0x000fe40000010000 */
[----:B------:R-:W0:Y:S02]  /*03a0*/  MUFU.RSQ R20, R15 ;  /* 0x0000000f00147308 */ /* 0x000e240000001400 */
[----:B------:R-:W-:-:S04]  /*03b0*/  FFMA.FTZ R13, R12, -R7, 0.10546888411045074463 ;  /* 0x3dd800120c0d7423 */ /* 0x000fc80000010807 */
[----:B------:R-:W-:Y:S01]  /*03c0*/  FFMA.FTZ R19, R12, R13, -0.13229703903198242188 ;  /* 0xbe0778e00c137423 */ /* 0x000fe2000001000d */
[----:B------:R-:W-:-:S03]  /*03d0*/  LOP3.LUT R13, R18, 0xff800000, RZ, 0xc0, !PT ;  /* 0xff800000120d7812 */ /* 0x000fc600078ec0ff */
[----:B------:R-:W-:Y:S01]  /*03e0*/  FFMA.FTZ R19, R12, R19, 0.14491446316242218018 ;  /* 0x3e1464750c137423 */ /* 0x000fe20000010013 */
[----:B------:R-:W-:Y:S02]  /*03f0*/  IADD3 R21, -R13, 0x40800000, RZ ;  /* 0x408000000d157810 */ /* 0x000fe40007ffe1ff */
[----:B------:R-:W-:Y:S01]  /*0400*/  IADD3 R18, R14, -R13, RZ ;  /* 0x8000000d0e127210 */ /* 0x000fe20007ffe0ff */
[C---:B------:R-:W-:Y:S02]  /*0410*/  FFMA.FTZ R19, R12.reuse, R19, -0.16641564667224884033 ;  /* 0xbe2a68dd0c137423 */ /* 0x040fe40000010013 */
[----:B------:R-:W-:Y:S01]  /*0420*/  FFMA.FTZ R21, R21, R8, -1 ;  /* 0xbf80000015157423 */ /* 0x000fe20000010008 */
[----:B0-----:R-:W-:Y:S01]  /*0430*/  FFMA.FTZ R15, R15, R20, 1 ;  /* 0x3f8000000f0f7423 */ /* 0x001fe20000010014 */
[----:B------:R-:W-:Y:S02]  /*0440*/  FFMA.FTZ R19, R12, R19, 0.19988867640495300293 ;  /* 0x3e4caf9e0c137423 */ /* 0x000fe40000010013 */
[----:B------:R-:W-:-:S02]  /*0450*/  FADD.FTZ R18, R18, R21 ;  /* 0x0000001512127221 */ /* 0x000fc40000010000 */
[----:B------:R-:W-:Y:S01]  /*0460*/  FFMA.FTZ R19, R12, R19, -0.25000196695327758789 ;  /* 0xbe8000420c137423 */ /* 0x000fe20000010013 */
[----:B------:R-:W0:Y:S01]  /*0470*/  MUFU.RCP R15, R15 ;  /* 0x0000000f000f7308 */ /* 0x000e220000001000 */
[----:B------:R-:W-:Y:S02]  /*0480*/  FFMA.FTZ R21, R18, -R7, 0.10546888411045074463 ;  /* 0x3dd8001212157423 */ /* 0x000fe40000010807 */
[----:B------:R-:W-:Y:S02]  /*0490*/  FFMA.FTZ R19, R12, R19, 0.33333510160446166992 ;  /* 0x3eaaaae60c137423 */ /* 0x000fe40000010013 */
[----:B------:R-:W-:Y:S02]  /*04a0*/  FFMA.FTZ R21, R18, R21, -0.13229703903198242188 ;  /* 0xbe0778e012157423 */ /* 0x000fe40000010015 */
[----:B------:R-:W-:Y:S02]  /*04b0*/  FFMA.FTZ R19, R12, R19, -0.5 ;  /* 0xbf0000000c137423 */ /* 0x000fe40000010013 */
[----:B------:R-:W-:-:S02]  /*04c0*/  FFMA.FTZ R21, R18, R21, 0.14491446316242218018 ;  /* 0x3e14647512157423 */ /* 0x000fc40000010015 */
[----:B------:R-:W-:Y:S02]  /*04d0*/  FMUL.FTZ R19, R12, R19 ;  /* 0x000000130c137220 */ /* 0x000fe40000410000 */
[----:B------:R-:W-:Y:S02]  /*04e0*/  FFMA.FTZ R21, R18, R21, -0.16641564667224884033 ;  /* 0xbe2a68dd12157423 */ /* 0x000fe40000010015 */
[----:B------:R-:W-:Y:S01]  /*04f0*/  FFMA.FTZ R20, R12, R19, R12 ;  /* 0x000000130c147223 */ /* 0x000fe2000001000c */
[----:B------:R-:W-:Y:S01]  /*0500*/  FADD.FTZ R12, |R10|, -RZ ;  /* 0x800000ff0a0c7221 */ /* 0x000fe20000010200 */
[----:B------:R-:W-:Y:S01]  /*0510*/  FFMA.FTZ R21, R18, R21, 0.19988867640495300293 ;  /* 0x3e4caf9e12157423 */ /* 0x000fe20000010015 */
[----:B------:R-:W-:Y:S01]  /*0520*/  @!P0 FFMA.FTZ R12, |R10|, R17, |R10| ;  /* 0x000000110a0c8223 */ /* 0x000fe2000001060a */
[----:B------:R-:W-:Y:S01]  /*0530*/  FMUL.FTZ R17, R11, 1.1920928955078125e-07 ;  /* 0x340000000b117820 */ /* 0x000fe20000410000 */
[----:B0-----:R-:W-:Y:S01]  /*0540*/  FMUL.FTZ R19, |R6|, R15 ;  /* 0x0000000f06137220 */ /* 0x001fe20000410200 */
[----:B------:R-:W-:Y:S01]  /*0550*/  FFMA.FTZ R21, R18, R21, -0.25000196695327758789 ;  /* 0xbe80004212157423 */ /* 0x000fe20000010015 */
[----:B------:R-:W-:Y:S01]  /*0560*/  FADD.FTZ R11, |R6|, -RZ ;  /* 0x800000ff060b7221 */ /* 0x000fe20000010200 */
[----:B------:R-:W-:-:S02]  /*0570*/  FFMA.FTZ R15, R17, 0.69314718246459960938, R20 ;  /* 0x3f317218110f7823 */ /* 0x000fc40000010014 */
[----:B------:R-:W-:Y:S01]  /*0580*/  FFMA.FTZ R21, R18, R21, 0.33333510160446166992 ;  /* 0x3eaaaae612157423 */ /* 0x000fe20000010015 */
[----:B------:R-:W-:Y:S06]  /*0590*/  @!P4 BRA `(.L_x_1412) ;  /* 0x000000000014c947 */ /* 0x000fec0003800000 */
[C---:B------:R-:W-:Y:S02]  /*05a0*/  ISETP.GE.AND P4, PT, R4.reuse, -0x407fffff, PT ;  /* 0xbf8000010400780c */ /* 0x040fe40003f86270 */
[----:B------:R-:W-:-:S11]  /*05b0*/  FSETP.NEU.FTZ.AND P5, PT, R4, RZ, PT ;  /* 0x000000ff0400720b */ /* 0x000fd60003fbd000 */
[----:B------:R-:W-:-:S05]  /*05c0*/  @P4 MOV R17, 0x7f800000 ;  /* 0x7f80000000114802 */ /* 0x000fca0000000f00 */
[----:B------:R-:W-:-:S05]  /*05d0*/  @P4 FFMA.FTZ R15, R4, R17, +INF ;  /* 0x7f800000040f4423 */ /* 0x000fca0000010011 */
[----:B------:R-:W-:-:S07]  /*05e0*/  FSEL R15, R15, -RZ, P5 ;  /* 0x800000ff0f0f7208 */ /* 0x000fce0002800000 */
.L_x_1412:
[----:B------:R-:W-:Y:S05]  /*05f0*/  BSYNC B0 ;  /* 0x0000000000007941 */ /* 0x000fea0003800000 */
.L_x_1411:
[----:B------:R-:W-:Y:S01]  /*0600*/  ISETP.GE.U32.AND P4, PT, R14, 0x7f800000, PT ;  /* 0x7f8000000e00780c */ /* 0x000fe20003f86070 */
[----:B------:R-:W-:Y:S01]  /*0610*/  FFMA.FTZ R21, R18, R21, -0.5 ;  /* 0xbf00000012157423 */ /* 0x000fe20000010015 */
[----:B------:R-:W-:Y:S01]  /*0620*/  FADD.FTZ.RZ R4, R12, 1 ;  /* 0x3f8000000c047421 */ /* 0x000fe2000001c000 */
[----:B------:R-:W-:Y:S01]  /*0630*/  @!P1 FFMA.FTZ R11, |R6|, R19, |R6| ;  /* 0x00000013060b9223 */ /* 0x000fe20000010606 */
[----:B------:R-:W-:Y:S01]  /*0640*/  I2FP.F32.S32 R13, R13 ;  /* 0x0000000d000d7245 */ /* 0x000fe20000201400 */
[----:B------:R-:W-:Y:S01]  /*0650*/  FMUL.FTZ R21, R18, R21 ;  /* 0x0000001512157220 */ /* 0x000fe20000410000 */
[----:B------:R-:W-:Y:S01]  /*0660*/  BSSY B0, `(.L_x_1413) ;  /* 0x000000f000007945 */ /* 0x000fe20003800000 */
[----:B------:R-:W-:Y:S01]  /*0670*/  FADD.FTZ.RZ R19, R11, 1 ;  /* 0x3f8000000b137421 */ /* 0x000fe2000001c000 */
[----:B------:R-:W-:Y:S01]  /*0680*/  IADD3 R17, R4, -0x3f400000, RZ ;  /* 0xc0c0000004117810 */ /* 0x000fe20007ffe0ff */
[----:B------:R-:W-:Y:S01]  /*0690*/  FFMA.FTZ R21, R18, R21, R18 ;  /* 0x0000001512157223 */ /* 0x000fe20000010012 */
[----:B------:R-:W-:Y:S01]  /*06a0*/  FMUL.FTZ R4, R13, 1.1920928955078125e-07 ;  /* 0x340000000d047820 */ /* 0x000fe20000410000 */
[----:B------:R-:W-:Y:S01]  /*06b0*/  @P3 FADD.FTZ R15, R15, 0.69314718246459960938 ;  /* 0x3f3172180f0f3421 */ /* 0x000fe20000010000 */
[----:B------:R-:W-:-:S02]  /*06c0*/  IADD3 R19, R19, -0x3f400000, RZ ;  /* 0xc0c0000013137810 */ /* 0x000fc40007ffe0ff */
[----:B------:R-:W-:Y:S01]  /*06d0*/  LOP3.LUT R13, R17, 0xff800000, RZ, 0xc0, !PT ;  /* 0xff800000110d7812 */ /* 0x000fe200078ec0ff */
[----:B------:R-:W-:Y:S01]  /*06e0*/  FFMA.FTZ R4, R4, 0.69314718246459960938, R21 ;  /* 0x3f31721804047823 */ /* 0x000fe20000010015 */
[----:B------:R-:W-:Y:S06]  /*06f0*/  @!P4 BRA `(.L_x_1414) ;  /* 0x000000000014c947 */ /* 0x000fec0003800000 */
[C---:B------:R-:W-:Y:S02]  /*0700*/  ISETP.GE.AND P3, PT, R14.reuse, -0x407fffff, PT ;  /* 0xbf8000010e00780c */ /* 0x040fe40003f66270 */
[----:B------:R-:W-:-:S11]  /*0710*/  FSETP.NEU.FTZ.AND P4, PT, R14, RZ, PT ;  /* 0x000000ff0e00720b */ /* 0x000fd60003f9d000 */
[----:B------:R-:W-:-:S05]  /*0720*/  @P3 MOV R17, 0x7f800000 ;  /* 0x7f80000000113802 */ /* 0x000fca0000000f00 */
[----:B------:R-:W-:-:S05]  /*0730*/  @P3 FFMA.FTZ R4, R14, R17, +INF ;  /* 0x7f8000000e043423 */ /* 0x000fca0000010011 */
[----:B------:R-:W-:-:S07]  /*0740*/  FSEL R4, R4, -RZ, P4 ;  /* 0x800000ff04047208 */ /* 0x000fce0002000000 */
.L_x_1414:
[----:B------:R-:W-:Y:S05]  /*0750*/  BSYNC B0 ;  /* 0x0000000000007941 */ /* 0x000fea0003800000 */
.L_x_1413:
[----:B------:R-:W-:Y:S01]  /*0760*/  LOP3.LUT R14, R19, 0xff800000, RZ, 0xc0, !PT ;  /* 0xff800000130e7812 */ /* 0x000fe200078ec0ff */
[----:B------:R-:W-:Y:S01]  /*0770*/  @P2 FADD.FTZ R4, R4, 0.69314718246459960938 ;  /* 0x3f31721804042421 */ /* 0x000fe20000010000 */
[----:B------:R-:W-:Y:S01]  /*0780*/  IADD3 R17, -R13, 0x40800000, RZ ;  /* 0x408000000d117810 */ /* 0x000fe20007ffe1ff */
[----:B------:R-:W-:Y:S01]  /*0790*/  BSSY B0, `(.L_x_1415) ;  /* 0x0000042000007945 */ /* 0x000fe20003800000 */
[----:B------:R-:W-:Y:S02]  /*07a0*/  FSETP.GTU.FTZ.AND P3, PT, |R0|, +INF , PT ;  /* 0x7f8000000000780b */ /* 0x000fe40003f7c200 */
[----:B------:R-:W-:Y:S01]  /*07b0*/  LOP3.LUT R0, R15, 0x80000000, R0, 0xb8, !PT ;  /* 0x800000000f007812 */ /* 0x000fe200078eb800 */
[----:B------:R-:W-:Y:S01]  /*07c0*/  FFMA.FTZ R17, R17, R8, -1 ;  /* 0xbf80000011117423 */ /* 0x000fe20000010008 */
[----:B------:R-:W-:Y:S02]  /*07d0*/  IADD3 R19, -R14, 0x40800000, RZ ;  /* 0x408000000e137810 */ /* 0x000fe40007ffe1ff */
[----:B------:R-:W-:-:S02]  /*07e0*/  IADD3 R20, R12, -R13, RZ ;  /* 0x8000000d0c147210 */ /* 0x000fc40007ffe0ff */
[----:B------:R-:W-:Y:S01]  /*07f0*/  FSEL R15, R0, R15, !P3 ;  /* 0x0000000f000f7208 */ /* 0x000fe20005800000 */
[--C-:B-----5:R-:W-:Y:S01]  /*0800*/  HADD2.F32 R0, -RZ, R5.reuse.H0_H0 ;  /* 0x20000005ff007230 */ /* 0x120fe20000004100 */
[----:B------:R-:W-:Y:S01]  /*0810*/  FSETP.GTU.FTZ.AND P2, PT, |R3|, +INF , PT ;  /* 0x7f8000000300780b */ /* 0x000fe20003f5c200 */
[----:B------:R-:W-:Y:S01]  /*0820*/  FFMA.FTZ R19, R19, R8, -1 ;  /* 0xbf80000013137423 */ /* 0x000fe20000010008 */
[----:B------:R-:W-:Y:S01]  /*0830*/  IADD3 R22, R11, -R14, RZ ;  /* 0x8000000e0b167210 */ /* 0x000fe20007ffe0ff */
[----:B------:R-:W-:Y:S01]  /*0840*/  FADD.FTZ R20, R20, R17 ;  /* 0x0000001114147221 */ /* 0x000fe20000010000 */
[----:B------:R-:W-:Y:S01]  /*0850*/  LOP3.LUT R3, R4, 0x80000000, R3, 0xb8, !PT ;  /* 0x8000000004037812 */ /* 0x000fe200078eb803 */
[----:B------:R-:W-:Y:S01]  /*0860*/  FFMA.FTZ R17, R0, R0, 1 ;  /* 0x3f80000000117423 */ /* 0x000fe20000010000 */
[----:B------:R-:W-:Y:S02]  /*0870*/  HADD2.F32 R5, -RZ, R5.H1_H1 ;  /* 0x30000005ff057230 */ /* 0x000fe40000004100 */
[----:B------:R-:W-:Y:S01]  /*0880*/  FADD.FTZ R22, R22, R19 ;  /* 0x0000001316167221 */ /* 0x000fe20000010000 */
[----:B------:R-:W-:Y:S01]  /*0890*/  FSEL R18, R3, R4, !P2 ;  /* 0x0000000403127208 */ /* 0x000fe20005000000 */
[-C--:B------:R-:W-:Y:S01]  /*08a0*/  FFMA.FTZ R3, R20, -R7.reuse, 0.10546888411045074463 ;  /* 0x3dd8001214037423 */ /* 0x080fe20000010807 */
[----:B------:R-:W0:Y:S01]  /*08b0*/  MUFU.RSQ R26, R17 ;  /* 0x00000011001a7308 */ /* 0x000e220000001400 */
[----:B------:R-:W-:Y:S01]  /*08c0*/  FFMA.FTZ R23, R22, -R7, 0.10546888411045074463 ;  /* 0x3dd8001216177423 */ /* 0x000fe20000010807 */
[----:B------:R-:W-:Y:S01]  /*08d0*/  FFMA.FTZ R21, R5, R5, 1 ;  /* 0x3f80000005157423 */ /* 0x000fe20000010005 */
[----:B------:R-:W-:Y:S01]  /*08e0*/  FFMA.FTZ R19, R20, R3, -0.13229703903198242188 ;  /* 0xbe0778e014137423 */ /* 0x000fe20000010003 */
[----:B------:R-:W-:-:S02]  /*08f0*/  HADD2.F32 R4, -RZ, R9.H0_H0 ;  /* 0x20000009ff047230 */ /* 0x000fc40000004100 */
[----:B------:R-:W-:Y:S01]  /*0900*/  FFMA.FTZ R23, R22, R23, -0.13229703903198242188 ;  /* 0xbe0778e016177423 */ /* 0x000fe20000010017 */
[----:B------:R-:W-:Y:S01]  /*0910*/  F2FP.F16.F32.PACK_AB R3, R18, R15 ;  /* 0x0000000f1203723e */ /* 0x000fe200000000ff */
[----:B------:R-:W-:Y:S01]  /*0920*/  FFMA.FTZ R19, R20, R19, 0.14491446316242218018 ;  /* 0x3e14647514137423 */ /* 0x000fe20000010013 */
[----:B------:R-:W1:Y:S01]  /*0930*/  MUFU.RSQ R24, R21 ;  /* 0x0000001500187308 */ /* 0x000e620000001400 */
[----:B------:R-:W-:Y:S01]  /*0940*/  FFMA.FTZ R23, R22, R23, 0.14491446316242218018 ;  /* 0x3e14647516177423 */ /* 0x000fe20000010017 */
[----:B------:R-:W-:Y:S01]  /*0950*/  FFMA.FTZ R15, R4, R4, 1 ;  /* 0x3f800000040f7423 */ /* 0x000fe20000010004 */
[----:B------:R-:W-:Y:S01]  /*0960*/  FFMA.FTZ R19, R20, R19, -0.16641564667224884033 ;  /* 0xbe2a68dd14137423 */ /* 0x000fe20000010013 */
[----:B------:R-:W-:Y:S02]  /*0970*/  HADD2.F32 R9, -RZ, R9.H1_H1 ;  /* 0x30000009ff097230 */ /* 0x000fe40000004100 */
[----:B------:R-:W-:Y:S01]  /*0980*/  FFMA.FTZ R23, R22, R23, -0.16641564667224884033 ;  /* 0xbe2a68dd16177423 */ /* 0x000fe20000010017 */
[----:B------:R-:W-:Y:S01]  /*0990*/  ISETP.GE.U32.AND P2, PT, R12, 0x7f800000, PT ;  /* 0x7f8000000c00780c */ /* 0x000fe20003f46070 */
[----:B------:R-:W-:Y:S01]  /*09a0*/  FFMA.FTZ R19, R20, R19, 0.19988867640495300293 ;  /* 0x3e4caf9e14137423 */ /* 0x000fe20000010013 */
[----:B------:R-:W2:Y:S01]  /*09b0*/  MUFU.RSQ R18, R15 ;  /* 0x0000000f00127308 */ /* 0x000ea20000001400 */
[----:B0-----:R-:W-:Y:S01]  /*09c0*/  FFMA.FTZ R26, R17, R26, 1 ;  /* 0x3f800000111a7423 */ /* 0x001fe2000001001a */
[----:B------:R-:W-:Y:S01]  /*09d0*/  FFMA.FTZ R23, R22, R23, 0.19988867640495300293 ;  /* 0x3e4caf9e16177423 */ /* 0x000fe20000010017 */
[----:B------:R-:W-:Y:S01]  /*09e0*/  FFMA.FTZ R17, R20, R19, -0.25000196695327758789 ;  /* 0xbe80004214117423 */ /* 0x000fe20000010013 */
[----:B------:R-:W-:-:S02]  /*09f0*/  FSETP.GT.FTZ.AND P5, PT, |R0|, 8388608, PT ;  /* 0x4b0000000000780b */ /* 0x000fc40003fb4200 */
[----:B------:R-:W-:Y:S01]  /*0a00*/  FFMA.FTZ R25, R22, R23, -0.25000196695327758789 ;  /* 0xbe80004216197423 */ /* 0x000fe20000010017 */
[----:B------:R-:W-:Y:S01]  /*0a10*/  FFMA.FTZ R23, R20, R17, 0.33333510160446166992 ;  /* 0x3eaaaae614177423 */ /* 0x000fe20000010011 */
[----:B------:R-:W0:Y:S01]  /*0a20*/  MUFU.RCP R19, R26 ;  /* 0x0000001a00137308 */ /* 0x000e220000001000 */
[----:B------:R-:W-:Y:S01]  /*0a30*/  FFMA.FTZ R17, R9, R9, 1 ;  /* 0x3f80000009117423 */ /* 0x000fe20000010009 */
[----:B------:R-:W-:Y:S01]  /*0a40*/  FFMA.FTZ R25, R22, R25, 0.33333510160446166992 ;  /* 0x3eaaaae616197423 */ /* 0x000fe20000010019 */
[----:B------:R-:W-:Y:S01]  /*0a50*/  FFMA.FTZ R23, R20, R23, -0.5 ;  /* 0xbf00000014177423 */ /* 0x000fe20000010017 */
[----:B-1----:R-:W-:Y:S02]  /*0a60*/  FFMA.FTZ R21, R21, R24, 1 ;  /* 0x3f80000015157423 */ /* 0x002fe40000010018 */
[----:B------:R-:W-:Y:S01]  /*0a70*/  FFMA.FTZ R25, R22, R25, -0.5 ;  /* 0xbf00000016197423 */ /* 0x000fe20000010019 */
[----:B------:R-:W-:Y:S01]  /*0a80*/  FMUL.FTZ R23, R20, R23 ;  /* 0x0000001714177220 */ /* 0x000fe20000410000 */
[----:B------:R1:W3:Y:S01]  /*0a90*/  MUFU.RSQ R24, R17 ;  /* 0x0000001100187308 */ /* 0x0002e20000001400 */
[----:B--2---:R-:W-:Y:S01]  /*0aa0*/  FFMA.FTZ R15, R15, R18, 1 ;  /* 0x3f8000000f0f7423 */ /* 0x004fe20000010012 */
[----:B------:R-:W-:Y:S01]  /*0ab0*/  FMUL.FTZ R25, R22, R25 ;  /* 0x0000001916197220 */ /* 0x000fe20000410000 */
[----:B------:R-:W-:-:S03]  /*0ac0*/  FFMA.FTZ R23, R20, R23, R20 ;  /* 0x0000001714177223 */ /* 0x000fc60000010014 */
[----:B------:R-:W-:Y:S01]  /*0ad0*/  FFMA.FTZ R22, R22, R25, R22 ;  /* 0x0000001916167223 */ /* 0x000fe20000010016 */
[----:B------:R-:W-:Y:S01]  /*0ae0*/  I2FP.F32.S32 R25, R13 ;  /* 0x0000000d00197245 */ /* 0x000fe20000201400 */
[----:B------:R1:W2:Y:S01]  /*0af0*/  MUFU.RCP R20, R21 ;  /* 0x0000001500147308 */ /* 0x0002a20000001000 */
[C---:B0-----:R-:W-:Y:S01]  /*0b00*/  FMUL.FTZ R19, |R0|.reuse, R19 ;  /* 0x0000001300137220 */ /* 0x041fe20000410200 */
[C---:B------:R-:W-:Y:S02]  /*0b10*/  FADD.FTZ R13, |R0|.reuse, -RZ ;  /* 0x800000ff000d7221 */ /* 0x040fe40000010200 */
[----:B------:R-:W-:Y:S01]  /*0b20*/  FMUL.FTZ R26, R25, 1.1920928955078125e-07 ;  /* 0x34000000191a7820 */ /* 0x000fe20000410000 */
[----:B------:R-:W-:-:S03]  /*0b30*/  @!P5 FFMA.FTZ R13, |R0|, R19, |R0| ;  /* 0x00000013000dd223 */ /* 0x000fc60000010600 */
[----:B------:R-:W-:Y:S01]  /*0b40*/  FFMA.FTZ R23, R26, 0.69314718246459960938, R23 ;  /* 0x3f3172181a177823 */ /* 0x000fe20000010017 */
[----:B-1-3--:R-:W-:Y:S06]  /*0b50*/  @!P2 BRA `(.L_x_1416) ;  /* 0x000000000014a947 */ /* 0x00afec0003800000 */
[C---:B------:R-:W-:Y:S02]  /*0b60*/  ISETP.GE.AND P2, PT, R12.reuse, -0x407fffff, PT ;  /* 0xbf8000010c00780c */ /* 0x040fe40003f46270 */
[----:B------:R-:W-:-:S11]  /*0b70*/  FSETP.NEU.FTZ.AND P3, PT, R12, RZ, PT ;  /* 0x000000ff0c00720b */ /* 0x000fd60003f7d000 */
[----:B------:R-:W-:-:S05]  /*0b80*/  @P2 MOV R19, 0x7f800000 ;  /* 0x7f80000000132802 */ /* 0x000fca0000000f00 */
[----:B------:R-:W-:-:S05]  /*0b90*/  @P2 FFMA.FTZ R23, R12, R19, +INF ;  /* 0x7f8000000c172423 */ /* 0x000fca0000010013 */
[----:B------:R-:W-:-:S07]  /*0ba0*/  FSEL R23, R23, -RZ, P3 ;  /* 0x800000ff17177208 */ /* 0x000fce0001800000 */
.L_x_1416:
[----:B------:R-:W-:Y:S05]  /*0bb0*/  BSYNC B0 ;  /* 0x0000000000007941 */ /* 0x000fea0003800000 */
.L_x_1415:
[----:B------:R-:W-:Y:S01]  /*0bc0*/  FFMA.FTZ R24, R17, R24, 1 ;  /* 0x3f80000011187423 */ /* 0x000fe20000010018 */
[----:B------:R-:W-:Y:S01]  /*0bd0*/  MOV R17, R23 ;  /* 0x0000001700117202 */ /* 0x000fe20000000f00 */
[----:B------:R-:W-:Y:S01]  /*0be0*/  FADD.FTZ.RZ R12, R13, 1 ;  /* 0x3f8000000d0c7421 */ /* 0x000fe2000001c000 */
[----:B------:R-:W0:Y:S01]  /*0bf0*/  MUFU.RCP R15, R15 ;  /* 0x0000000f000f7308 */ /* 0x000e220000001000 */
[----:B------:R-:W-:Y:S01]  /*0c00*/  I2FP.F32.S32 R14, R14 ;  /* 0x0000000e000e7245 */ /* 0x000fe20000201400 */
[----:B------:R-:W-:Y:S01]  /*0c10*/  BSSY B0, `(.L_x_1417) ;  /* 0x0000018000007945 */ /* 0x000fe20003800000 */
[----:B------:R-:W-:Y:S01]  /*0c20*/  @P0 FADD.FTZ R17, R17, 0.69314718246459960938 ;  /* 0x3f31721811110421 */ /* 0x000fe20000010000 */
[----:B------:R-:W-:Y:S01]  /*0c30*/  ISETP.GE.U32.AND P0, PT, R11, 0x7f800000, PT ;  /* 0x7f8000000b00780c */ /* 0x000fe20003f06070 */
[----:B--2---:R-:W-:Y:S01]  /*0c40*/  FMUL.FTZ R20, |R5|, R20 ;  /* 0x0000001405147220 */ /* 0x004fe20000410200 */
[----:B------:R-:W-:Y:S01]  /*0c50*/  IADD3 R12, R12, -0x3f400000, RZ ;  /* 0xc0c000000c0c7810 */ /* 0x000fe20007ffe0ff */
[----:B------:R-:W-:Y:S01]  /*0c60*/  FMUL.FTZ R19, R14, 1.1920928955078125e-07 ;  /* 0x340000000e137820 */ /* 0x000fe20000410000 */
[----:B------:R-:W1:Y:S01]  /*0c70*/  MUFU.RCP R24, R24 ;  /* 0x0000001800187308 */ /* 0x000e620000001000 */
[----:B------:R-:W-:-:S02]  /*0c80*/  FSETP.GTU.FTZ.AND P6, PT, |R10|, +INF , PT ;  /* 0x7f8000000a00780b */ /* 0x000fc40003fdc200 */
[----:B------:R-:W-:Y:S01]  /*0c90*/  LOP3.LUT R18, R12, 0xff800000, RZ, 0xc0, !PT ;  /* 0xff8000000c127812 */ /* 0x000fe200078ec0ff */
[C---:B------:R-:W-:Y:S01]  /*0ca0*/  FADD.FTZ R12, |R5|.reuse, -RZ ;  /* 0x800000ff050c7221 */ /* 0x040fe20000010200 */
[----:B------:R-:W-:Y:S01]  /*0cb0*/  FSETP.GT.FTZ.AND P4, PT, |R5|, 8388608, PT ;  /* 0x4b0000000500780b */ /* 0x000fe20003f94200 */
[----:B------:R-:W-:Y:S01]  /*0cc0*/  FFMA.FTZ R19, R19, 0.69314718246459960938, R22 ;  /* 0x3f31721813137823 */ /* 0x000fe20000010016 */
[----:B------:R-:W-:Y:S02]  /*0cd0*/  IADD3 R21, -R18, 0x40800000, RZ ;  /* 0x4080000012157810 */ /* 0x000fe40007ffe1ff */
[----:B------:R-:W-:Y:S02]  /*0ce0*/  FSETP.GT.FTZ.AND P3, PT, |R4|, 8388608, PT ;  /* 0x4b0000000400780b */ /* 0x000fe40003f74200 */
[----:B------:R-:W-:Y:S01]  /*0cf0*/  FSETP.GT.FTZ.AND P2, PT, |R9|, 8388608, PT ;  /* 0x4b0000000900780b */ /* 0x000fe20003f54200 */
[----:B------:R-:W-:Y:S01]  /*0d00*/  FFMA.FTZ R21, R21, R8, -1 ;  /* 0xbf80000015157423 */ /* 0x000fe20000010008 */
[----:B------:R-:W-:-:S02]  /*0d10*/  IADD3 R14, R13, -R18, RZ ;  /* 0x800000120d0e7210 */ /* 0x000fc40007ffe0ff */
[----:B------:R-:W-:Y:S01]  /*0d20*/  LOP3.LUT R10, R17, 0x80000000, R10, 0xb8, !PT ;  /* 0x80000000110a7812 */ /* 0x000fe200078eb80a */
[----:B0-----:R-:W-:Y:S08]  /*0d30*/  @!P0 BRA `(.L_x_1418) ;  /* 0x0000000000148947 */ /* 0x001ff00003800000 */
[----:B------:R-:W-:-:S13]  /*0d40*/  ISETP.GE.AND P0, PT, R11, -0x407fffff, PT ;  /* 0xbf8000010b00780c */ /* 0x000fda0003f06270 */
[----:B------:R-:W-:-:S05]  /*0d50*/  @P0 MOV R22, 0x7f800000 ;  /* 0x7f80000000160802 */ /* 0x000fca0000000f00 */
[C---:B------:R-:W-:Y:S01]  /*0d60*/  @P0 FFMA.FTZ R19, R11.reuse, R22, +INF ;  /* 0x7f8000000b130423 */ /* 0x040fe20000010016 */
[----:B------:R-:W-:-:S04]  /*0d70*/  FSETP.NEU.FTZ.AND P0, PT, R11, RZ, PT ;  /* 0x000000ff0b00720b */ /* 0x000fc80003f1d000 */
[----:B------:R-:W-:-:S09]  /*0d80*/  FSEL R19, R19, -RZ, P0 ;  /* 0x800000ff13137208 */ /* 0x000fd20000000000 */
.L_x_1418:
[----:B------:R-:W-:Y:S05]  /*0d90*/  BSYNC B0 ;  /* 0x0000000000007941 */ /* 0x000fea0003800000 */
.L_x_1417:
[----:B------:R-:W-:Y:S01]  /*0da0*/  @!P4 FFMA.FTZ R12, |R5|, R20, |R5| ;  /* 0x00000014050cc223 */ /* 0x000fe20000010605 */
[----:B------:R-:W-:Y:S01]  /*0db0*/  FADD.FTZ R22, R14, R21 ;  /* 0x000000150e167221 */ /* 0x000fe20000010000 */
[----:B------:R-:W-:Y:S01]  /*0dc0*/  FSEL R10, R10, R17, !P6 ;  /* 0x000000110a0a7208 */ /* 0x000fe20007000000 */
[----:B------:R-:W-:Y:S01]  /*0dd0*/  FMUL.FTZ R17, |R4|, R15 ;  /* 0x0000000f04117220 */ /* 0x000fe20000410200 */
[----:B------:R-:W-:Y:S01]  /*0de0*/  MOV R21, R19 ;  /* 0x0000001300157202 */ /* 0x000fe20000000f00 */
[----:B------:R-:W-:Y:S01]  /*0df0*/  FADD.FTZ.RZ R15, R12, 1 ;  /* 0x3f8000000c0f7421 */ /* 0x000fe2000001c000 */
[C---:B------:R-:W-:Y:S01]  /*0e00*/  FADD.FTZ R11, |R4|.reuse, -RZ ;  /* 0x800000ff040b7221 */ /* 0x040fe20000010200 */
[----:B-1----:R-:W-:Y:S01]  /*0e10*/  FMUL.FTZ R24, |R9|, R24 ;  /* 0x0000001809187220 */ /* 0x002fe20000410200 */
[----:B------:R-:W-:Y:S01]  /*0e20*/  @!P3 FFMA.FTZ R11, |R4|, R17, |R4| ;  /* 0x00000011040bb223 */ /* 0x000fe20000010604 */
[----:B------:R-:W-:Y:S01]  /*0e30*/  @P1 FADD.FTZ R21, R21, 0.69314718246459960938 ;  /* 0x3f31721815151421 */ /* 0x000fe20000010000 */
[----:B------:R-:W-:Y:S01]  /*0e40*/  IADD3 R19, R15, -0x3f400000, RZ ;  /* 0xc0c000000f137810 */ /* 0x000fe20007ffe0ff */
[----:B------:R-:W-:Y:S01]  /*0e50*/  FFMA.FTZ R15, R22, -R7, 0.10546888411045074463 ;  /* 0x3dd80012160f7423 */ /* 0x000fe20000010807 */
[----:B------:R-:W-:Y:S01]  /*0e60*/  FSETP.GTU.FTZ.AND P0, PT, |R6|, +INF , PT ;  /* 0x7f8000000600780b */ /* 0x000fe20003f1c200 */
[----:B------:R-:W-:Y:S01]  /*0e70*/  FADD.FTZ R14, |R9|, -RZ ;  /* 0x800000ff090e7221 */ /* 0x000fe20000010200 */
[----:B------:R-:W-:Y:S01]  /*0e80*/  LOP3.LUT R17, R21, 0x80000000, R6, 0xb8, !PT ;  /* 0x8000000015117812 */ /* 0x000fe200078eb806 */
[----:B------:R-:W-:Y:S01]  /*0e90*/  @!P2 FFMA.FTZ R14, |R9|, R24, |R9| ;  /* 0x00000018090ea223 */ /* 0x000fe20000010609 */
[----:B------:R-:W-:Y:S01]  /*0ea0*/  LOP3.LUT R19, R19, 0xff800000, RZ, 0xc0, !PT ;  /* 0xff80000013137812 */ /* 0x000fe200078ec0ff */
[----:B------:R-:W-:Y:S01]  /*0eb0*/  FFMA.FTZ R15, R22, R15, -0.13229703903198242188 ;  /* 0xbe0778e0160f7423 */ /* 0x000fe2000001000f */
[----:B------:R-:W-:Y:S01]  /*0ec0*/  FSEL R17, R17, R21, !P0 ;  /* 0x0000001511117208 */ /* 0x000fe20004000000 */
[----:B------:R-:W-:Y:S01]  /*0ed0*/  FADD.FTZ.RZ R20, R11, 1 ;  /* 0x3f8000000b147421 */ /* 0x000fe2000001c000 */
[----:B------:R-:W-:Y:S01]  /*0ee0*/  IADD3 R21, -R19, 0x40800000, RZ ;  /* 0x4080000013157810 */ /* 0x000fe20007ffe1ff */
[----:B------:R-:W-:Y:S01]  /*0ef0*/  FADD.FTZ.RZ R6, R14, 1 ;  /* 0x3f8000000e067421 */ /* 0x000fe2000001c000 */
[----:B------:R-:W-:Y:S01]  /*0f00*/  FFMA.FTZ R15, R22, R15, 0.14491446316242218018 ;  /* 0x3e146475160f7423 */ /* 0x000fe2000001000f */
[----:B------:R-:W-:Y:S01]  /*0f10*/  ISETP.GE.U32.AND P0, PT, R13, 0x7f800000, PT ;  /* 0x7f8000000d00780c */ /* 0x000fe20003f06070 */
[----:B------:R-:W-:Y:S01]  /*0f20*/  BSSY B0, `(.L_x_1419) ;  /* 0x0000035000007945 */ /* 0x000fe20003800000 */
[----:B------:R-:W-:Y:S01]  /*0f30*/  FFMA.FTZ R23, R21, R8, -1 ;  /* 0xbf80000015177423 */ /* 0x000fe20000010008 */
[----:B------:R-:W-:Y:S01]  /*0f40*/  IADD3 R20, R20, -0x3f400000, RZ ;  /* 0xc0c0000014147810 */ /* 0x000fe20007ffe0ff */
[----:B------:R-:W-:Y:S01]  /*0f50*/  FFMA.FTZ R21, R22, R15, -0.16641564667224884033 ;  /* 0xbe2a68dd16157423 */ /* 0x000fe2000001000f */
[----:B------:R-:W-:-:S02]  /*0f60*/  IADD3 R24, R6, -0x3f400000, RZ ;  /* 0xc0c0000006187810 */ /* 0x000fc40007ffe0ff */
[----:B------:R-:W-:Y:S01]  /*0f70*/  IADD3 R6, R12, -R19, RZ ;  /* 0x800000130c067210 */ /* 0x000fe20007ffe0ff */
[----:B------:R-:W-:Y:S01]  /*0f80*/  FFMA.FTZ R21, R22, R21, 0.19988867640495300293 ;  /* 0x3e4caf9e16157423 */ /* 0x000fe20000010015 */
[----:B------:R-:W-:Y:S02]  /*0f90*/  LOP3.LUT R20, R20, 0xff800000, RZ, 0xc0, !PT ;  /* 0xff80000014147812 */ /* 0x000fe400078ec0ff */
[----:B------:R-:W-:Y:S01]  /*0fa0*/  LOP3.LUT R15, R24, 0xff800000, RZ, 0xc0, !PT ;  /* 0xff800000180f7812 */ /* 0x000fe200078ec0ff */
[----:B------:R-:W-:Y:S01]  /*0fb0*/  FADD.FTZ R6, R6, R23 ;  /* 0x0000001706067221 */ /* 0x000fe20000010000 */
[----:B------:R-:W-:Y:S01]  /*0fc0*/  IADD3 R23, -R20, 0x40800000, RZ ;  /* 0x4080000014177810 */ /* 0x000fe20007ffe1ff */
[----:B------:R-:W-:Y:S01]  /*0fd0*/  FFMA.FTZ R25, R22, R21, -0.25000196695327758789 ;  /* 0xbe80004216197423 */ /* 0x000fe20000010015 */
[----:B------:R-:W-:Y:S01]  /*0fe0*/  IADD3 R29, -R15, 0x40800000, RZ ;  /* 0x408000000f1d7810 */ /* 0x000fe20007ffe1ff */
[----:B------:R-:W-:Y:S01]  /*0ff0*/  FFMA.FTZ R27, R6, -R7, 0.10546888411045074463 ;  /* 0x3dd80012061b7423 */ /* 0x000fe20000010807 */
[----:B------:R-:W-:Y:S01]  /*1000*/  IADD3 R24, R14, -R15, RZ ;  /* 0x8000000f0e187210 */ /* 0x000fe20007ffe0ff */
[----:B------:R-:W-:Y:S01]  /*1010*/  FFMA.FTZ R25, R22, R25, 0.33333510160446166992 ;  /* 0x3eaaaae616197423 */ /* 0x000fe20000010019 */
[-C--:B------:R-:W-:Y:S01]  /*1020*/  FFMA.FTZ R23, R23, R8.reuse, -1 ;  /* 0xbf80000017177423 */ /* 0x080fe20000010008 */
[----:B------:R-:W-:Y:S01]  /*1030*/  FFMA.FTZ R21, R29, R8, -1 ;  /* 0xbf8000001d157423 */ /* 0x000fe20000010008 */
[----:B------:R-:W-:Y:S01]  /*1040*/  FFMA.FTZ R27, R6, R27, -0.13229703903198242188 ;  /* 0xbe0778e0061b7423 */ /* 0x000fe2000001001b */
[----:B------:R-:W-:Y:S01]  /*1050*/  IADD3 R8, R11, -R20, RZ ;  /* 0x800000140b087210 */ /* 0x000fe20007ffe0ff */
[----:B------:R-:W-:Y:S01]  /*1060*/  FFMA.FTZ R25, R22, R25, -0.5 ;  /* 0xbf00000016197423 */ /* 0x000fe20000010019 */
[----:B------:R-:W-:Y:S01]  /*1070*/  I2FP.F32.S32 R18, R18 ;  /* 0x0000001200127245 */ /* 0x000fe20000201400 */
[----:B------:R-:W-:-:S02]  /*1080*/  FFMA.FTZ R27, R6, R27, 0.14491446316242218018 ;  /* 0x3e146475061b7423 */ /* 0x000fc4000001001b */
[----:B------:R-:W-:Y:S01]  /*1090*/  FADD.FTZ R8, R8, R23 ;  /* 0x0000001708087221 */ /* 0x000fe20000010000 */
[----:B------:R-:W-:Y:S01]  /*10a0*/  FMUL.FTZ R23, R22, R25 ;  /* 0x0000001916177220 */ /* 0x000fe20000410000 */
[----:B------:R-:W-:-:S03]  /*10b0*/  FFMA.FTZ R27, R6, R27, -0.16641564667224884033 ;  /* 0xbe2a68dd061b7423 */ /* 0x000fc6000001001b */
[----:B------:R-:W-:Y:S01]  /*10c0*/  FFMA.FTZ R23, R22, R23, R22 ;  /* 0x0000001716177223 */ /* 0x000fe20000010016 */
[----:B------:R-:W-:Y:S01]  /*10d0*/  FADD.FTZ R22, R24, R21 ;  /* 0x0000001518167221 */ /* 0x000fe20000010000 */
[----:B------:R-:W-:Y:S01]  /*10e0*/  FFMA.FTZ R27, R6, R27, 0.19988867640495300293 ;  /* 0x3e4caf9e061b7423 */ /* 0x000fe2000001001b */
[-C--:B------:R-:W-:Y:S01]  /*10f0*/  FFMA.FTZ R21, R8, -R7.reuse, 0.10546888411045074463 ;  /* 0x3dd8001208157423 */ /* 0x080fe20000010807 */
[----:B------:R-:W-:Y:S01]  /*1100*/  FMUL.FTZ R24, R18, 1.1920928955078125e-07 ;  /* 0x3400000012187820 */ /* 0x000fe20000410000 */
[----:B------:R-:W-:Y:S01]  /*1110*/  FFMA.FTZ R7, R22, -R7, 0.10546888411045074463 ;  /* 0x3dd8001216077423 */ /* 0x000fe20000010807 */
[----:B------:R-:W-:Y:S01]  /*1120*/  FFMA.FTZ R27, R6, R27, -0.25000196695327758789 ;  /* 0xbe800042061b7423 */ /* 0x000fe2000001001b */
[----:B------:R-:W-:Y:S01]  /*1130*/  FFMA.FTZ R21, R8, R21, -0.13229703903198242188 ;  /* 0xbe0778e008157423 */ /* 0x000fe20000010015 */
[----:B------:R-:W-:Y:S01]  /*1140*/  FFMA.FTZ R23, R24, 0.69314718246459960938, R23 ;  /* 0x3f31721818177823 */ /* 0x000fe20000010017 */
[----:B------:R-:W-:Y:S01]  /*1150*/  FFMA.FTZ R7, R22, R7, -0.13229703903198242188 ;  /* 0xbe0778e016077423 */ /* 0x000fe20000010007 */
[----:B------:R-:W-:Y:S01]  /*1160*/  FFMA.FTZ R27, R6, R27, 0.33333510160446166992 ;  /* 0x3eaaaae6061b7423 */ /* 0x000fe2000001001b */
[----:B------:R-:W-:-:S02]  /*1170*/  FFMA.FTZ R21, R8, R21, 0.14491446316242218018 ;  /* 0x3e14647508157423 */ /* 0x000fc40000010015 */
[----:B------:R-:W-:Y:S01]  /*1180*/  FFMA.FTZ R7, R22, R7, 0.14491446316242218018 ;  /* 0x3e14647516077423 */ /* 0x000fe20000010007 */
[----:B------:R-:W-:Y:S01]  /*1190*/  FFMA.FTZ R27, R6, R27, -0.5 ;  /* 0xbf000000061b7423 */ /* 0x000fe2000001001b */
[----:B------:R-:W-:Y:S02]  /*11a0*/  FFMA.FTZ R21, R8, R21, -0.16641564667224884033 ;  /* 0xbe2a68dd08157423 */ /* 0x000fe40000010015 */
[----:B------:R-:W-:Y:S01]  /*11b0*/  FFMA.FTZ R7, R22, R7, -0.16641564667224884033 ;  /* 0xbe2a68dd16077423 */ /* 0x000fe20000010007 */
[----:B------:R-:W-:Y:S01]  /*11c0*/  FMUL.FTZ R27, R6, R27 ;  /* 0x0000001b061b7220 */ /* 0x000fe20000410000 */
[----:B------:R-:W-:Y:S02]  /*11d0*/  FFMA.FTZ R21, R8, R21, 0.19988867640495300293 ;  /* 0x3e4caf9e08157423 */ /* 0x000fe40000010015 */
[----:B------:R-:W-:Y:S01]  /*11e0*/  FFMA.FTZ R7, R22, R7, 0.19988867640495300293 ;  /* 0x3e4caf9e16077423 */ /* 0x000fe20000010007 */
[----:B------:R-:W-:Y:S01]  /*11f0*/  FFMA.FTZ R18, R6, R27, R6 ;  /* 0x0000001b06127223 */ /* 0x000fe20000010006 */
[----:B------:R-:W-:Y:S01]  /*1200*/  FFMA.FTZ R21, R8, R21, -0.25000196695327758789 ;  /* 0xbe80004208157423 */ /* 0x000fe20000010015 */
[----:B------:R-:W-:Y:S06]  /*1210*/  @!P0 BRA `(.L_x_1420) ;  /* 0x0000000000148947 */ /* 0x000fec0003800000 */
[C---:B------:R-:W-:Y:S02]  /*1220*/  ISETP.GE.AND P0, PT, R13.reuse, -0x407fffff, PT ;  /* 0xbf8000010d00780c */ /* 0x040fe40003f06270 */
[----:B------:R-:W-:-:S11]  /*1230*/  FSETP.NEU.FTZ.AND P1, PT, R13, RZ, PT ;  /* 0x000000ff0d00720b */ /* 0x000fd60003f3d000 */
[----:B------:R-:W-:-:S05]  /*1240*/  @P0 MOV R6, 0x7f800000 ;  /* 0x7f80000000060802 */ /* 0x000fca0000000f00 */
[----:B------:R-:W-:-:S05]  /*1250*/  @P0 FFMA.FTZ R23, R13, R6, +INF ;  /* 0x7f8000000d170423 */ /* 0x000fca0000010006 */
[----:B------:R-:W-:-:S07]  /*1260*/  FSEL R23, R23, -RZ, P1 ;  /* 0x800000ff17177208 */ /* 0x000fce0000800000 */
.L_x_1420:
[----:B------:R-:W-:Y:S05]  /*1270*/  BSYNC B0 ;  /* 0x0000000000007941 */ /* 0x000fea0003800000 */
.L_x_1419:
[----:B------:R-:W-:Y:S01]  /*1280*/  FFMA.FTZ R13, R22, R7, -0.25000196695327758789 ;  /* 0xbe800042160d7423 */ /* 0x000fe20000010007 */
[----:B------:R-:W-:Y:S01]  /*1290*/  ISETP.GE.U32.AND P6, PT, R12, 0x7f800000, PT ;  /* 0x7f8000000c00780c */ /* 0x000fe20003fc6070 */
[----:B------:R-:W0:Y:S01]  /*12a0*/  LDC.64 R6, c[0x0][0x218] ;  /* 0x00008600ff067b82 */ /* 0x000e220000000a00 */
[----:B------:R-:W-:Y:S01]  /*12b0*/  FFMA.FTZ R21, R8, R21, 0.33333510160446166992 ;  /* 0x3eaaaae608157423 */ /* 0x000fe20000010015 */
[----:B------:R-:W-:Y:S01]  /*12c0*/  FFMA.FTZ R13, R22, R13, 0.33333510160446166992 ;  /* 0x3eaaaae6160d7423 */ /* 0x000fe2000001000d */
[----:B------:R-:W-:Y:S01]  /*12d0*/  I2FP.F32.S32 R19, R19 ;  /* 0x0000001300137245 */ /* 0x000fe20000201400 */
[----:B------:R-:W-:Y:S01]  /*12e0*/  BSSY B0, `(.L_x_1421) ;  /* 0x0000015000007945 */ /* 0x000fe20003800000 */
[----:B------:R-:W-:Y:S01]  /*12f0*/  FFMA.FTZ R21, R8, R21, -0.5 ;  /* 0xbf00000008157423 */ /* 0x000fe20000010015 */
[----:B------:R-:W-:Y:S01]  /*1300*/  FFMA.FTZ R13, R22, R13, -0.5 ;  /* 0xbf000000160d7423 */ /* 0x000fe2000001000d */
[----:B------:R-:W-:Y:S01]  /*1310*/  I2FP.F32.S32 R20, R20 ;  /* 0x0000001400147245 */ /* 0x000fe20000201400 */
[----:B------:R-:W-:Y:S01]  /*1320*/  FMUL.FTZ R19, R19, 1.1920928955078125e-07 ;  /* 0x3400000013137820 */ /* 0x000fe20000410000 */
[----:B------:R-:W-:Y:S01]  /*1330*/  I2FP.F32.S32 R15, R15 ;  /* 0x0000000f000f7245 */ /* 0x000fe20000201400 */
[----:B------:R-:W-:Y:S01]  /*1340*/  FMUL.FTZ R21, R8, R21 ;  /* 0x0000001508157220 */ /* 0x000fe20000410000 */
[----:B------:R-:W-:Y:S01]  /*1350*/  FMUL.FTZ R13, R22, R13 ;  /* 0x0000000d160d7220 */ /* 0x000fe20000410000 */
[----:B------:R-:W-:Y:S01]  /*1360*/  ISETP.GE.U32.AND P0, PT, R11, 0x7f800000, PT ;  /* 0x7f8000000b00780c */ /* 0x000fe20003f06070 */
[----:B------:R-:W-:Y:S01]  /*1370*/  FMUL.FTZ R20, R20, 1.1920928955078125e-07 ;  /* 0x3400000014147820 */ /* 0x000fe20000410000 */
[----:B------:R-:W-:Y:S01]  /*1380*/  ISETP.GE.U32.AND P1, PT, R14, 0x7f800000, PT ;  /* 0x7f8000000e00780c */ /* 0x000fe20003f26070 */
[----:B------:R-:W-:Y:S01]  /*1390*/  FFMA.FTZ R21, R8, R21, R8 ;  /* 0x0000001508157223 */ /* 0x000fe20000010008 */
[----:B------:R-:W-:Y:S01]  /*13a0*/  FFMA.FTZ R22, R22, R13, R22 ;  /* 0x0000000d16167223 */ /* 0x000fe20000010016 */
        /* <DEDUP_REMOVED lines=8> */
.L_x_1422:
[----:B------:R-:W-:Y:S05]  /*1430*/  BSYNC B0 ;  /* 0x0000000000007941 */ /* 0x000fea0003800000 */
.L_x_1421:
        /* <DEDUP_REMOVED lines=9> */
.L_x_1424:
[----:B------:R-:W-:Y:S05]  /*14d0*/  BSYNC B0 ;  /* 0x0000000000007941 */ /* 0x000fea0003800000 */
.L_x_1423:
[----:B------:R-:W-:Y:S04]  /*14e0*/  BSSY B0, `(.L_x_1425) ;  /* 0x0000007000007945 */ /* 0x000fe80003800000 */
[----:B------:R-:W-:Y:S05]  /*14f0*/  @!P1 BRA `(.L_x_1426) ;  /* 0x0000000000149947 */ /* 0x000fea0003800000 */
[C---:B------:R-:W-:Y:S02]  /*1500*/  ISETP.GE.AND P0, PT, R14.reuse, -0x407fffff, PT ;  /* 0xbf8000010e00780c */ /* 0x040fe40003f06270 */
[----:B------:R-:W-:-:S11]  /*1510*/  FSETP.NEU.FTZ.AND P1, PT, R14, RZ, PT ;  /* 0x000000ff0e00720b */ /* 0x000fd60003f3d000 */
[----:B------:R-:W-:-:S05]  /*1520*/  @P0 MOV R11, 0x7f800000 ;  /* 0x7f800000000b0802 */ /* 0x000fca0000000f00 */
[----:B------:R-:W-:-:S05]  /*1530*/  @P0 FFMA.FTZ R15, R14, R11, +INF ;  /* 0x7f8000000e0f0423 */ /* 0x000fca000001000b */
[----:B------:R-:W-:-:S07]  /*1540*/  FSEL R15, R15, -RZ, P1 ;  /* 0x800000ff0f0f7208 */ /* 0x000fce0000800000 */
.L_x_1426:
[----:B------:R-:W-:Y:S05]  /*1550*/  BSYNC B0 ;  /* 0x0000000000007941 */ /* 0x000fea0003800000 */
.L_x_1425:
        /* <DEDUP_REMOVED lines=19> */
[----:B------:R-:W-:Y:S02]  /*1690*/  F2FP.F16.F32.PACK_AB R17, R17, R10 ;  /* 0x0000000a1111723e */ /* 0x000fe400000000ff */
[----:B------:R-:W-:Y:S02]  /*16a0*/  F2FP.F16.F32.PACK_AB R5, R5, R0 ;  /* 0x000000000505723e */ /* 0x000fe400000000ff */
[----:B------:R-:W-:Y:S01]  /*16b0*/  F2FP.F16.F32.PACK_AB R9, R9, R4 ;  /* 0x000000040909723e */ /* 0x000fe200000000ff */
[----:B------:R-:W-:Y:S04]  /*16c0*/  STG.E desc[UR4][R6.64+0x200], R17 ;  /* 0x0002001106007986 */ /* 0x000fe8000c101904 */
[----:B------:R-:W-:Y:S04]  /*16d0*/  STG.E desc[UR4][R6.64+0x400], R5 ;  /* 0x0004000506007986 */ /* 0x000fe8000c101904 */
[----:B------:R-:W-:Y:S01]  /*16e0*/  STG.E desc[UR4][R6.64+0x600], R9 ;  /* 0x0006000906007986 */ /* 0x000fe2000c101904 */
[----:B------:R-:W-:Y:S05]  /*16f0*/  EXIT ;  /* 0x000000000000794d */ /* 0x000fea0003800000 */
.L_x_1410:
        /* <DEDUP_REMOVED lines=59> */
[----:B-----5:R-:W-:Y:S01]  /*1ab0*/  HADD2.F32 R20, -RZ, R20.H0_H0 ;  /* 0x20000014ff147230 */ /* 0x020fe20000004100 */
[----:B0-----:R-:W-:Y:S01]  /*1ac0*/  HFMA2.MMA R7, -RZ, RZ, 1.625, 0 ;  /* 0x3e800000ff077435 */ /* 0x001fe200000001ff */
        /* <DEDUP_REMOVED lines=37> */
.L_x_1430:
[----:B------:R-:W-:Y:S05]  /*1d20*/  BSYNC B1 ;  /* 0x0000000000017941 */ /* 0x000fea0003800000 */
.L_x_1429:
[----:B------:R-:W-:Y:S01]  /*1d30*/  @P2 FADD.FTZ R4, R4, 0.69314718246459960938 ;  /* 0x3f31721804042421 */ /* 0x000fe20000010000 */
[----:B------:R-:W-:-:S04]  /*1d40*/  FSETP.GTU.FTZ.AND P0, PT, |R20|, +INF , PT ;  /* 0x7f8000001400780b */ /* 0x000fc80003f1c200 */
[----:B------:R-:W-:-:S04]  /*1d50*/  LOP3.LUT R20, R4, 0x80000000, R20, 0xb8, !PT ;  /* 0x8000000004147812 */ /* 0x000fc800078eb814 */
[----:B------:R-:W-:-:S04]  /*1d60*/  FSEL R3, R20, R4, !P0 ;  /* 0x0000000414037208 */ /* 0x000fc80004000000 */
[----:B------:R-:W-:-:S07]  /*1d70*/  F2FP.F16.F32.PACK_AB R3, RZ, R3 ;  /* 0x00000003ff03723e */ /* 0x000fce00000000ff */
.L_x_1428:
[----:B------:R-:W-:Y:S05]  /*1d80*/  BSYNC B0 ;  /* 0x0000000000007941 */ /* 0x000fea0003800000 */
.L_x_1427:
        /* <DEDUP_REMOVED lines=43> */
.L_x_1434:
[----:B------:R-:W-:Y:S05]  /*2040*/  BSYNC B1 ;  /* 0x0000000000017941 */ /* 0x000fea0003800000 */
.L_x_1433:
[----:B------:R-:W-:Y:S01]  /*2050*/  @P2 FADD.FTZ R6, R6, 0.69314718246459960938 ;  /* 0x3f31721806062421 */ /* 0x000fe20000010000 */
[----:B------:R-:W-:-:S04]  /*2060*/  FSETP.GTU.FTZ.AND P0, PT, |R0|, +INF , PT ;  /* 0x7f8000000000780b */ /* 0x000fc80003f1c200 */
[----:B------:R-:W-:-:S04]  /*2070*/  LOP3.LUT R0, R6, 0x80000000, R0, 0xb8, !PT ;  /* 0x8000000006007812 */ /* 0x000fc800078eb800 */
[----:B------:R-:W-:-:S04]  /*2080*/  FSEL R0, R0, R6, !P0 ;  /* 0x0000000600007208 */ /* 0x000fc80004000000 */
[----:B------:R-:W-:-:S07]  /*2090*/  F2FP.F16.F32.PACK_AB R0, RZ, R0 ;  /* 0x00000000ff00723e */ /* 0x000fce00000000ff */
.L_x_1432:
[----:B------:R-:W-:Y:S05]  /*20a0*/  BSYNC B0 ;  /* 0x0000000000007941 */ /* 0x000fea0003800000 */
.L_x_1431:
[----:B------:R-:W-:Y:S01]  /*20b0*/  IADD3 R4, R18, 0x100, RZ ;  /* 0x0000010012047810 */ /* 0x000fe20007ffe0ff */
        /* <DEDUP_REMOVED lines=42> */
.L_x_1438:
[----:B------:R-:W-:Y:S05]  /*2360*/  BSYNC B1 ;  /* 0x0000000000017941 */ /* 0x000fea0003800000 */
.L_x_1437:
[----:B------:R-:W-:Y:S01]  /*2370*/  @P2 FADD.FTZ R6, R6, 0.69314718246459960938 ;  /* 0x3f31721806062421 */ /* 0x000fe20000010000 */
[----:B------:R-:W-:-:S04]  /*2380*/  FSETP.GTU.FTZ.AND P0, PT, |R22|, +INF , PT ;  /* 0x7f8000001600780b */ /* 0x000fc80003f1c200 */
[----:B------:R-:W-:-:S04]  /*2390*/  LOP3.LUT R22, R6, 0x80000000, R22, 0xb8, !PT ;  /* 0x8000000006167812 */ /* 0x000fc800078eb816 */
[----:B------:R-:W-:-:S04]  /*23a0*/  FSEL R4, R22, R6, !P0 ;  /* 0x0000000616047208 */ /* 0x000fc80004000000 */
[----:B------:R-:W-:-:S07]  /*23b0*/  F2FP.F16.F32.PACK_AB R4, RZ, R4 ;  /* 0x00000004ff04723e */ /* 0x000fce00000000ff */
.L_x_1436:
[----:B------:R-:W-:Y:S05]  /*23c0*/  BSYNC B0 ;  /* 0x0000000000007941 */ /* 0x000fea0003800000 */
.L_x_1435:
        /* <DEDUP_REMOVED lines=43> */
.L_x_1442:
[----:B------:R-:W-:Y:S05]  /*2680*/  BSYNC B1 ;  /* 0x0000000000017941 */ /* 0x000fea0003800000 */
.L_x_1441:
[----:B------:R-:W-:Y:S01]  /*2690*/  @P2 FADD.FTZ R7, R7, 0.69314718246459960938 ;  /* 0x3f31721807072421 */ /* 0x000fe20000010000 */
[----:B------:R-:W-:-:S04]  /*26a0*/  FSETP.GTU.FTZ.AND P0, PT, |R23|, +INF , PT ;  /* 0x7f8000001700780b */ /* 0x000fc80003f1c200 */
[----:B------:R-:W-:-:S04]  /*26b0*/  LOP3.LUT R23, R7, 0x80000000, R23, 0xb8, !PT ;  /* 0x8000000007177812 */ /* 0x000fc800078eb817 */
[----:B------:R-:W-:-:S04]  /*26c0*/  FSEL R5, R23, R7, !P0 ;  /* 0x0000000717057208 */ /* 0x000fc80004000000 */
[----:B------:R-:W-:-:S07]  /*26d0*/  F2FP.F16.F32.PACK_AB R5, RZ, R5 ;  /* 0x00000005ff05723e */ /* 0x000fce00000000ff */
.L_x_1440:
[----:B------:R-:W-:Y:S05]  /*26e0*/  BSYNC B0 ;  /* 0x0000000000007941 */ /* 0x000fea0003800000 */
.L_x_1439:
        /* <DEDUP_REMOVED lines=43> */
.L_x_1446:
[----:B------:R-:W-:Y:S05]  /*29a0*/  BSYNC B1 ;  /* 0x0000000000017941 */ /* 0x000fea0003800000 */
.L_x_1445:
[----:B------:R-:W-:Y:S01]  /*29b0*/  @P2 FADD.FTZ R8, R8, 0.69314718246459960938 ;  /* 0x3f31721808082421 */ /* 0x000fe20000010000 */
[----:B------:R-:W-:-:S04]  /*29c0*/  FSETP.GTU.FTZ.AND P0, PT, |R21|, +INF , PT ;  /* 0x7f8000001500780b */ /* 0x000fc80003f1c200 */
[----:B------:R-:W-:-:S04]  /*29d0*/  LOP3.LUT R21, R8, 0x80000000, R21, 0xb8, !PT ;  /* 0x8000000008157812 */ /* 0x000fc800078eb815 */
[----:B------:R-:W-:-:S04]  /*29e0*/  FSEL R6, R21, R8, !P0 ;  /* 0x0000000815067208 */ /* 0x000fc80004000000 */
[----:B------:R-:W-:-:S07]  /*29f0*/  F2FP.F16.F32.PACK_AB R6, RZ, R6 ;  /* 0x00000006ff06723e */ /* 0x000fce00000000ff */
.L_x_1444:
[----:B------:R-:W-:Y:S05]  /*2a00*/  BSYNC B0 ;  /* 0x0000000000007941 */ /* 0x000fea0003800000 */
.L_x_1443:
        /* <DEDUP_REMOVED lines=43> */
.L_x_1450:
[----:B------:R-:W-:Y:S05]  /*2cc0*/  BSYNC B1 ;  /* 0x0000000000017941 */ /* 0x000fea0003800000 */
.L_x_1449:
[----:B------:R-:W-:Y:S01]  /*2cd0*/  @P2 FADD.FTZ R9, R9, 0.69314718246459960938 ;  /* 0x3f31721809092421 */ /* 0x000fe20000010000 */
[----:B------:R-:W-:-:S04]  /*2ce0*/  FSETP.GTU.FTZ.AND P0, PT, |R19|, +INF , PT ;  /* 0x7f8000001300780b */ /* 0x000fc80003f1c200 */
[----:B------:R-:W-:-:S04]  /*2cf0*/  LOP3.LUT R19, R9, 0x80000000, R19, 0xb8, !PT ;  /* 0x8000000009137812 */ /* 0x000fc800078eb813 */
[----:B------:R-:W-:-:S04]  /*2d00*/  FSEL R7, R19, R9, !P0 ;  /* 0x0000000913077208 */ /* 0x000fc80004000000 */
[----:B------:R-:W-:-:S07]  /*2d10*/  F2FP.F16.F32.PACK_AB R7, RZ, R7 ;  /* 0x00000007ff07723e */ /* 0x000fce00000000ff */
.L_x_1448:
[----:B------:R-:W-:Y:S05]  /*2d20*/  BSYNC B0 ;  /* 0x0000000000007941 */ /* 0x000fea0003800000 */
.L_x_1447:
        /* <DEDUP_REMOVED lines=43> */
.L_x_1454:
[----:B------:R-:W-:Y:S05]  /*2fe0*/  BSYNC B1 ;  /* 0x0000000000017941 */ /* 0x000fea0003800000 */
.L_x_1453:
[----:B------:R-:W-:Y:S01]  /*2ff0*/  @P2 FADD.FTZ R10, R10, 0.69314718246459960938 ;  /* 0x3f3172180a0a2421 */ /* 0x000fe20000010000 */
[----:B------:R-:W-:-:S04]  /*3000*/  FSETP.GTU.FTZ.AND P0, PT, |R13|, +INF , PT ;  /* 0x7f8000000d00780b */ /* 0x000fc80003f1c200 */
[----:B------:R-:W-:-:S04]  /*3010*/  LOP3.LUT R13, R10, 0x80000000, R13, 0xb8, !PT ;  /* 0x800000000a0d7812 */ /* 0x000fc800078eb80d */
[----:B------:R-:W-:-:S04]  /*3020*/  FSEL R8, R13, R10, !P0 ;  /* 0x0000000a0d087208 */ /* 0x000fc80004000000 */
[----:B------:R-:W-:-:S07]  /*3030*/  F2FP.F16.F32.PACK_AB R8, RZ, R8 ;  /* 0x00000008ff08723e */ /* 0x000fce00000000ff */
.L_x_1452:
[----:B------:R-:W-:Y:S05]  /*3040*/  BSYNC B0 ;  /* 0x0000000000007941 */ /* 0x000fea0003800000 */
.L_x_1451:
        /* <DEDUP_REMOVED lines=43> */
.L_x_1458:
[----:B------:R-:W-:Y:S05]  /*3300*/  BSYNC B1 ;  /* 0x0000000000017941 */ /* 0x000fea0003800000 */
.L_x_1457:
[----:B------:R-:W-:Y:S01]  /*3310*/  @P2 FADD.FTZ R11, R11, 0.69314718246459960938 ;  /* 0x3f3172180b0b2421 */ /* 0x000fe20000010000 */
[----:B------:R-:W-:-:S04]  /*3320*/  FSETP.GTU.FTZ.AND P0, PT, |R12|, +INF , PT ;  /* 0x7f8000000c00780b */ /* 0x000fc80003f1c200 */
[----:B------:R-:W-:-:S04]  /*3330*/  LOP3.LUT R12, R11, 0x80000000, R12, 0xb8, !PT ;  /* 0x800000000b0c7812 */ /* 0x000fc800078eb80c */
[----:B------:R-:W-:-:S04]  /*3340*/  FSEL R9, R12, R11, !P0 ;  /* 0x0000000b0c097208 */ /* 0x000fc80004000000 */
[----:B------:R-:W-:-:S07]  /*3350*/  F2FP.F16.F32.PACK_AB R9, RZ, R9 ;  /* 0x00000009ff09723e */ /* 0x000fce00000000ff */
.L_x_1456:
[----:B------:R-:W-:Y:S05]  /*3360*/  BSYNC B0 ;  /* 0x0000000000007941 */ /* 0x000fea0003800000 */
.L_x_1455:
        /* <DEDUP_REMOVED lines=16> */
.L_x_1461:
[----:B------:R-:W-:-:S13]  /*3470*/  ISETP.GE.AND P0, PT, R18, R17, PT ;  /* 0x000000111200720c */ /* 0x000fda0003f06270 */
[----:B------:R-:W-:Y:S05]  /*3480*/  @P0 BRA `(.L_x_1463) ;  /* 0x0000000000300947 */ /* 0x000fea0003800000 */
[----:B0-----:R-:W0:Y:S01]  /*3490*/  LDC.64 R2, c[0x0][0x218] ;  /* 0x00008600ff027b82 */ /* 0x001e220000000a00 */
[----:B------:R-:W-:Y:S02]  /*34a0*/  IADD3 R11, R16, R18, RZ ;  /* 0x00000012100b7210 */ /* 0x000fe40007ffe0ff */
[----:B------:R-:W-:-:S03]  /*34b0*/  IADD3 R18, R18, 0x80, RZ ;  /* 0x0000008012127810 */ /* 0x000fc60007ffe0ff */
[----:B0-----:R-:W-:-:S05]  /*34c0*/  IMAD.WIDE.U32 R2, R11, 0x2, R2 ;  /* 0x000000020b027825 */ /* 0x001fca00078e0002 */
[----:B------:R1:W-:Y:S02]  /*34d0*/  STG.E.U16 desc[UR4][R2.64], R4 ;  /* 0x0000000402007986 */ /* 0x0003e4000c101504 */
.L_x_1462:
[----:B------:R-:W-:-:S13]  /*34e0*/  ISETP.GE.AND P0, PT, R18, R17, PT ;  /* 0x000000111200720c */ /* 0x000fda0003f06270 */
[----:B------:R-:W-:Y:S05]  /*34f0*/  @P0 BRA `(.L_x_1464) ;  /* 0x0000000000300947 */ /* 0x000fea0003800000 */
[----:B01----:R-:W0:Y:S01]  /*3500*/  LDC.64 R2, c[0x0][0x218] ;  /* 0x00008600ff027b82 */ /* 0x003e220000000a00 */
[----:B------:R-:W-:Y:S02]  /*3510*/  IADD3 R11, R16, R18, RZ ;  /* 0x00000012100b7210 */ /* 0x000fe40007ffe0ff */
[----:B------:R-:W-:-:S03]  /*3520*/  IADD3 R18, R18, 0x80, RZ ;  /* 0x0000008012127810 */ /* 0x000fc60007ffe0ff */
[----:B0-----:R-:W-:-:S05]  /*3530*/  IMAD.WIDE.U32 R2, R11, 0x2, R2 ;  /* 0x000000020b027825 */ /* 0x001fca00078e0002 */
[----:B------:R1:W-:Y:S02]  /*3540*/  STG.E.U16 desc[UR4][R2.64], R5 ;  /* 0x0000000502007986 */ /* 0x0003e4000c101504 */
.L_x_1463:
[----:B------:R-:W-:-:S13]  /*3550*/  ISETP.GE.AND P0, PT, R18, R17, PT ;  /* 0x000000111200720c */ /* 0x000fda0003f06270 */
[----:B------:R-:W-:Y:S05]  /*3560*/  @P0 BRA `(.L_x_1465) ;  /* 0x0000000000340947 */ /* 0x000fea0003800000 */
[----:B01----:R-:W0:Y:S01]  /*3570*/  LDC.64 R2, c[0x0][0x218] ;  /* 0x00008600ff027b82 */ /* 0x003e220000000a00 */
[----:B------:R-:W-:Y:S02]  /*3580*/  IADD3 R5, R16, R18, RZ ;  /* 0x0000001210057210 */ /* 0x000fe40007ffe0ff */
[----:B------:R-:W-:-:S03]  /*3590*/  IADD3 R18, R18, 0x80, RZ ;  /* 0x0000008012127810 */ /* 0x000fc60007ffe0ff */
[----:B0-----:R-:W-:-:S05]  /*35a0*/  IMAD.WIDE.U32 R2, R5, 0x2, R2 ;  /* 0x0000000205027825 */ /* 0x001fca00078e0002 */
[----:B------:R2:W-:Y:S02]  /*35b0*/  STG.E.U16 desc[UR4][R2.64], R6 ;  /* 0x0000000602007986 */ /* 0x0005e4000c101504 */
.L_x_1464:
        /* <DEDUP_REMOVED lines=8> */
.L_x_1465:
[----:B------:R-:W-:Y:S05]  /*3640*/  BSYNC B1 ;  /* 0x0000000000017941 */ /* 0x000fea0003800000 */
.L_x_1460:
[----:B------:R-:W-:-:S13]  /*3650*/  ISETP.GE.AND P0, PT, R18, R17, PT ;  /* 0x000000111200720c */ /* 0x000fda0003f06270 */
[----:B012---:R-:W0:Y:S01]  /*3660*/  @!P0 LDC.64 R2, c[0x0][0x218] ;  /* 0x00008600ff028b82 */ /* 0x007e220000000a00 */
[----:B------:R-:W-:Y:S02]  /*3670*/  @!P0 IADD3 R5, R16, R18, RZ ;  /* 0x0000001210058210 */ /* 0x000fe40007ffe0ff */
[----:B------:R-:W-:-:S03]  /*3680*/  @!P0 IADD3 R18, R18, 0x80, RZ ;  /* 0x0000008012128810 */ /* 0x000fc60007ffe0ff */
[----:B0-----:R-:W-:-:S05]  /*3690*/  @!P0 IMAD.WIDE.U32 R2, R5, 0x2, R2 ;  /* 0x0000000205028825 */ /* 0x001fca00078e0002 */
[----:B------:R3:W-:Y:S02]  /*36a0*/  @!P0 STG.E.U16 desc[UR4][R2.64], R8 ;  /* 0x0000000802008986 */ /* 0x0007e4000c101504 */
.L_x_1466:
[----:B------:R-:W-:Y:S05]  /*36b0*/  BSYNC B0 ;  /* 0x0000000000007941 */ /* 0x000fea0003800000 */
.L_x_1459:
        /* <DEDUP_REMOVED lines=8> */
.L_x_1467:
        /* <DEDUP_REMOVED lines=12> */
.L_x_21462:


//--------------------- .text._ZN2at6native29vectorized_elementwise_kernelILi4EZZZNS0_17asinh_kernel_cudaERNS_18TensorIteratorBaseEENKUlvE0_clEvENKUlvE1_clEvEUlN3c104HalfEE_St5arrayIPcLm2EEEEviT0_T1_ --------------------------
	.section	.text._ZN2at6native29vectorized_elementwise_kernelILi4EZZZNS0_17asinh_kernel_cudaERNS_18TensorIteratorBaseEENKUlvE0_clEvENKUlvE1_clEvEUlN3c104HalfEE_St5arrayIPcLm2EEEEviT0_T1_,"ax",@progbits
	.align	128
        .global         _ZN2at6native29vectorized_elementwise_kernelILi4EZZZNS0_17asinh_kernel_cudaERNS_18TensorIteratorBaseEENKUlvE0_clEvENKUlvE1_clEvEUlN3c104HalfEE_St5arrayIPcLm2EEEEviT0_T1_
        .type           _ZN2at6native29vectorized_elementwise_kernelILi4EZZZNS0_17asinh_kernel_cudaERNS_18TensorIteratorBaseEENKUlvE0_clEvENKUlvE1_clEvEUlN3c104HalfEE_St5arrayIPcLm2EEEEviT0_T1_,@function
        .size           _ZN2at6native29vectorized_elementwise_kernelILi4EZZZNS0_17asinh_kernel_cudaERNS_18TensorIteratorBaseEENKUlvE0_clEvENKUlvE1_clEvEUlN3c104HalfEE_St5arrayIPcLm2EEEEviT0_T1_,(.L_x_21463 - _ZN2at6native29vectorized_elementwise_kernelILi4EZZZNS0_17asinh_kernel_cudaERNS_18TensorIteratorBaseEENKUlvE0_clEvENKUlvE1_clEvEUlN3c104HalfEE_St5arrayIPcLm2EEEEviT0_T1_)
        .other          _ZN2at6native29vectorized_elementwise_kernelILi4EZZZNS0_17asinh_kernel_cudaERNS_18TensorIteratorBaseEENKUlvE0_clEvENKUlvE1_clEvEUlN3c104HalfEE_St5arrayIPcLm2EEEEviT0_T1_,@"STO_CUDA_ENTRY STV_DEFAULT"
_ZN2at6native29vectorized_elementwise_kernelILi4EZZZNS0_17asinh_kernel_cudaERNS_18TensorIteratorBaseEENKUlvE0_clEvENKUlvE1_clEvEUlN3c104HalfEE_St5arrayIPcLm2EEEEviT0_T1_:
.text._ZN2at6native29vectorized_elementwise_kernelILi4EZZZNS0_17asinh_kernel_cudaERNS_18TensorIteratorBaseEENKUlvE0_clEvENKUlvE1_clEvEUlN3c104HalfEE_St5arrayIPcLm2EEEEviT0_T1_:
        /* <DEDUP_REMOVED lines=15> */
[--C-:B--2---:R-:W-:Y:S02]  /*00f0*/  HADD2.F32 R19, -RZ, R6.reuse.H0_H0 ;  /* 0x20000006ff137230 */ /* 0x104fe40000004100 */
[----:B------:R-:W-:Y:S02]  /*0100*/  HADD2.F32 R10, -RZ, R6.H1_H1 ;  /* 0x30000006ff0a7230 */ /* 0x000fe40000004100 */
[----:B------:R-:W-:-:S02]  /*0110*/  HADD2.F32 R11, -RZ, R7.H0_H0 ;  /* 0x20000007ff0b7230 */ /* 0x000fc40000004100 */
[C---:B------:R-:W-:Y:S01]  /*0120*/  FFMA.FTZ R4, R19.reuse, R19, 1 ;  /* 0x3f80000013047423 */ /* 0x040fe20000010013 */
[C---:B------:R-:W-:Y:S01]  /*0130*/  FSETP.GT.FTZ.AND P4, PT, |R19|.reuse, 8388608, PT ;  /* 0x4b0000001300780b */ /* 0x040fe20003f94200 */
[C---:B------:R-:W-:Y:S01]  /*0140*/  FFMA.FTZ R12, R10.reuse, R10, 1 ;  /* 0x3f8000000a0c7423 */ /* 0x040fe2000001000a */
[----:B------:R-:W-:Y:S01]  /*0150*/  FADD.FTZ R23, |R19|, -RZ ;  /* 0x800000ff13177221 */ /* 0x000fe20000010200 */
[----:B------:R-:W1:Y:S01]  /*0160*/  MUFU.RSQ R13, R4 ;  /* 0x00000004000d7308 */ /* 0x000e620000001400 */
[C---:B------:R-:W-:Y:S01]  /*0170*/  FFMA.FTZ R14, R11.reuse, R11, 1 ;  /* 0x3f8000000b0e7423 */ /* 0x040fe2000001000b */
[C---:B------:R-:W-:Y:S01]  /*0180*/  FSETP.GT.FTZ.AND P3, PT, |R10|.reuse, 8388608, PT ;  /* 0x4b0000000a00780b */ /* 0x040fe20003f74200 */
[----:B------:R-:W-:Y:S01]  /*0190*/  FADD.FTZ R20, |R10|, -RZ ;  /* 0x800000ff0a147221 */ /* 0x000fe20000010200 */
[----:B------:R-:W-:-:S04]  /*01a0*/  FSETP.GT.FTZ.AND P0, PT, |R11|, 8388608, PT ;  /* 0x4b0000000b00780b */ /* 0x000fc80003f14200 */
[----:B------:R-:W2:Y:S08]  /*01b0*/  MUFU.RSQ R15, R12 ;  /* 0x0000000c000f7308 */ /* 0x000eb00000001400 */
[----:B------:R-:W4:Y:S01]  /*01c0*/  MUFU.RSQ R17, R14 ;  /* 0x0000000e00117308 */ /* 0x000f220000001400 */
[----:B-1----:R-:W-:-:S07]  /*01d0*/  FFMA.FTZ R13, R4, R13, 1 ;  /* 0x3f800000040d7423 */ /* 0x002fce000001000d */
[----:B------:R1:W5:Y:S01]  /*01e0*/  MUFU.RCP R6, R13 ;  /* 0x0000000d00067308 */ /* 0x0003620000001000 */
[----:B--2---:R-:W-:Y:S01]  /*01f0*/  FFMA.FTZ R15, R12, R15, 1 ;  /* 0x3f8000000c0f7423 */ /* 0x004fe2000001000f */
[----:B------:R-:W-:-:S05]  /*0200*/  HADD2.F32 R12, -RZ, R7.H1_H1 ;  /* 0x30000007ff0c7230 */ /* 0x000fca0000004100 */
[----:B0-----:R-:W-:Y:S01]  /*0210*/  FFMA.FTZ R9, R12, R12, 1 ;  /* 0x3f8000000c097423 */ /* 0x001fe2000001000c */
[----:B------:R-:W0:Y:S01]  /*0220*/  MUFU.RCP R15, R15 ;  /* 0x0000000f000f7308 */ /* 0x000e220000001000 */
[----:B----4-:R-:W-:Y:S01]  /*0230*/  FFMA.FTZ R17, R14, R17, 1 ;  /* 0x3f8000000e117423 */ /* 0x010fe20000010011 */
[----:B-1----:R-:W-:Y:S01]  /*0240*/  HFMA2.MMA R13, -RZ, RZ, 1.625, 0 ;  /* 0x3e800000ff0d7435 */ /* 0x002fe200000001ff */
[----:B------:R-:W-:Y:S01]  /*0250*/  FADD.FTZ R14, |R11|, -RZ ;  /* 0x800000ff0b0e7221 */ /* 0x000fe20000010200 */
[----:B------:R-:W-:-:S04]  /*0260*/  FSETP.GT.FTZ.AND P1, PT, |R12|, 8388608, PT ;  /* 0x4b0000000c00780b */ /* 0x000fc80003f34200 */
[----:B------:R-:W1:Y:S01]  /*0270*/  MUFU.RCP R8, R17 ;  /* 0x0000001100087308 */ /* 0x000e620000001000 */
[----:B-----5:R-:W-:-:S04]  /*0280*/  FMUL.FTZ R6, |R19|, R6 ;  /* 0x0000000613067220 */ /* 0x020fc80000410200 */
[----:B------:R-:W-:-:S03]  /*0290*/  @!P4 FFMA.FTZ R23, |R19|, R6, |R19| ;  /* 0x000000061317c223 */ /* 0x000fc60000010613 */
[----:B------:R-:W2:Y:S01]  /*02a0*/  MUFU.RSQ R16, R9 ;  /* 0x0000000900107308 */ /* 0x000ea20000001400 */
[C---:B------:R-:W-:Y:S01]  /*02b0*/  FADD.FTZ.RZ R4, R23.reuse, 1 ;  /* 0x3f80000017047421 */ /* 0x040fe2000001c000 */
[----:B0-----:R-:W-:Y:S01]  /*02c0*/  FMUL.FTZ R15, |R10|, R15 ;  /* 0x0000000f0a0f7220 */ /* 0x001fe20000410200 */
[----:B------:R-:W-:-:S03]  /*02d0*/  ISETP.GE.U32.AND P2, PT, R23, 0x7f800000, PT ;  /* 0x7f8000001700780c */ /* 0x000fc60003f46070 */
[----:B------:R-:W-:Y:S01]  /*02e0*/  IADD3 R4, R4, -0x3f400000, RZ ;  /* 0xc0c0000004047810 */ /* 0x000fe20007ffe0ff */
[----:B------:R-:W-:Y:S01]  /*02f0*/  @!P3 FFMA.FTZ R20, |R10|, R15, |R10| ;  /* 0x0000000f0a14b223 */ /* 0x000fe2000001060a */
[----:B------:R-:W-:Y:S01]  /*0300*/  MOV R15, 0x3d39bf78 ;  /* 0x3d39bf78000f7802 */ /* 0x000fe20000000f00 */
[C---:B-1----:R-:W-:Y:S01]  /*0310*/  FMUL.FTZ R8, |R11|.reuse, R8 ;  /* 0x000000080b087220 */ /* 0x042fe20000410200 */
[----:B------:R-:W-:Y:S01]  /*0320*/  LOP3.LUT R22, R4, 0xff800000, RZ, 0xc0, !PT ;  /* 0xff80000004167812 */ /* 0x000fe200078ec0ff */
[----:B------:R-:W-:Y:S02]  /*0330*/  FADD.FTZ.RZ R6, R20, 1 ;  /* 0x3f80000014067421 */ /* 0x000fe4000001c000 */
[----:B------:R-:W-:Y:S01]  /*0340*/  @!P0 FFMA.FTZ R14, |R11|, R8, |R11| ;  /* 0x000000080b0e8223 */ /* 0x000fe2000001060b */
[----:B------:R-:W-:Y:S01]  /*0350*/  IADD3 R4, -R22, 0x40800000, RZ ;  /* 0x4080000016047810 */ /* 0x000fe20007ffe1ff */
[----:B------:R-:W-:Y:S01]  /*0360*/  FADD.FTZ R8, |R12|, -RZ ;  /* 0x800000ff0c087221 */ /* 0x000fe20000010200 */
[----:B------:R-:W-:Y:S01]  /*0370*/  IADD3 R18, R23, -R22, RZ ;  /* 0x8000001617127210 */ /* 0x000fe20007ffe0ff */
[----:B--2---:R-:W-:Y:S01]  /*0380*/  FFMA.FTZ R16, R9, R16, 1 ;  /* 0x3f80000009107423 */ /* 0x004fe20000010010 */
[----:B------:R-:W-:Y:S01]  /*0390*/  IADD3 R6, R6, -0x3f400000, RZ ;  /* 0xc0c0000006067810 */ /* 0x000fe20007ffe0ff */
[----:B------:R-:W-:Y:S01]  /*03a0*/  FFMA.FTZ R7, R4, R13, -1 ;  /* 0xbf80000004077423 */ /* 0x000fe2000001000d */
[----:B------:R-:W-:-:S02]  /*03b0*/  I2FP.F32.S32 R22, R22 ;  /* 0x0000001600167245 */ /* 0x000fc40000201400 */
[----:B------:R-:W-:Y:S01]  /*03c0*/  LOP3.LUT R25, R6, 0xff800000, RZ, 0xc0, !PT ;  /* 0xff80000006197812 */ /* 0x000fe200078ec0ff */
[----:B------:R-:W-:Y:S01]  /*03d0*/  FADD.FTZ R18, R18, R7 ;  /* 0x0000000712127221 */ /* 0x000fe20000010000 */
[----:B------:R-:W-:Y:S01]  /*03e0*/  FADD.FTZ.RZ R6, R14, 1 ;  /* 0x3f8000000e067421 */ /* 0x000fe2000001c000 */
[----:B------:R-:W0:Y:S01]  /*03f0*/  MUFU.RCP R7, R16 ;  /* 0x0000001000077308 */ /* 0x000e220000001000 */
[----:B------:R-:W-:Y:S01]  /*0400*/  IADD3 R4, -R25, 0x40800000, RZ ;  /* 0x4080000019047810 */ /* 0x000fe20007ffe1ff */
[----:B------:R-:W-:Y:S01]  /*0410*/  FFMA.FTZ R9, R18, -R15, 0.10546888411045074463 ;  /* 0x3dd8001212097423 */ /* 0x000fe2000001080f */
[----:B------:R-:W-:Y:S02]  /*0420*/  IADD3 R24, R20, -R25, RZ ;  /* 0x8000001914187210 */ /* 0x000fe40007ffe0ff */
[----:B------:R-:W-:Y:S01]  /*0430*/  IADD3 R6, R6, -0x3f400000, RZ ;  /* 0xc0c0000006067810 */ /* 0x000fe20007ffe0ff */
[----:B------:R-:W-:Y:S01]  /*0440*/  FFMA.FTZ R17, R18, R9, -0.13229703903198242188 ;  /* 0xbe0778e012117423 */ /* 0x000fe20000010009 */
[----:B------:R-:W-:-:S02]  /*0450*/  FFMA.FTZ R21, R4, R13, -1 ;  /* 0xbf80000004157423 */ /* 0x000fc4000001000d */
[----:B------:R-:W-:Y:S01]  /*0460*/  LOP3.LUT R9, R6, 0xff800000, RZ, 0xc0, !PT ;  /* 0xff80000006097812 */ /* 0x000fe200078ec0ff */
[----:B------:R-:W-:Y:S01]  /*0470*/  FFMA.FTZ R17, R18, R17, 0.14491446316242218018 ;  /* 0x3e14647512117423 */ /* 0x000fe20000010011 */
[----:B------:R-:W-:Y:S02]  /*0480*/  FADD.FTZ R24, R24, R21 ;  /* 0x0000001518187221 */ /* 0x000fe40000010000 */
[----:B------:R-:W-:Y:S01]  /*0490*/  IADD3 R4, -R9, 0x40800000, RZ ;  /* 0x4080000009047810 */ /* 0x000fe20007ffe1ff */
[----:B------:R-:W-:Y:S01]  /*04a0*/  FFMA.FTZ R17, R18, R17, -0.16641564667224884033 ;  /* 0xbe2a68dd12117423 */ /* 0x000fe20000010011 */
[----:B------:R-:W-:Y:S01]  /*04b0*/  IADD3 R6, R14, -R9, RZ ;  /* 0x800000090e067210 */ /* 0x000fe20007ffe0ff */
[----:B0-----:R-:W-:Y:S02]  /*04c0*/  FMUL.FTZ R27, |R12|, R7 ;  /* 0x000000070c1b7220 */ /* 0x001fe40000410200 */
[----:B------:R-:W-:Y:S01]  /*04d0*/  FFMA.FTZ R21, R4, R13, -1 ;  /* 0xbf80000004157423 */ /* 0x000fe2000001000d */
[----:B------:R-:W-:Y:S01]  /*04e0*/  FFMA.FTZ R7, R24, -R15, 0.10546888411045074463 ;  /* 0x3dd8001218077423 */ /* 0x000fe2000001080f */
[----:B------:R-:W-:Y:S01]  /*04f0*/  FFMA.FTZ R17, R18, R17, 0.19988867640495300293 ;  /* 0x3e4caf9e12117423 */ /* 0x000fe20000010011 */
[----:B------:R-:W-:Y:S01]  /*0500*/  @!P1 FFMA.FTZ R8, |R12|, R27, |R12| ;  /* 0x0000001b0c089223 */ /* 0x000fe2000001060c */
[----:B------:R-:W-:Y:S01]  /*0510*/  FADD.FTZ R6, R6, R21 ;  /* 0x0000001506067221 */ /* 0x000fe20000010000 */
[----:B------:R-:W-:Y:S01]  /*0520*/  FFMA.FTZ R7, R24, R7, -0.13229703903198242188 ;  /* 0xbe0778e018077423 */ /* 0x000fe20000010007 */
[----:B------:R-:W-:Y:S01]  /*0530*/  FFMA.FTZ R17, R18, R17, -0.25000196695327758789 ;  /* 0xbe80004212117423 */ /* 0x000fe20000010011 */
[----:B------:R-:W-:Y:S01]  /*0540*/  FADD.FTZ.RZ R4, R8, 1 ;  /* 0x3f80000008047421 */ /* 0x000fe2000001c000 */
[----:B------:R-:W-:Y:S01]  /*0550*/  FFMA.FTZ R21, R6, -R15, 0.10546888411045074463 ;  /* 0x3dd8001206157423 */ /* 0x000fe2000001080f */
[----:B------:R-:W-:Y:S01]  /*0560*/  FFMA.FTZ R7, R24, R7, 0.14491446316242218018 ;  /* 0x3e14647518077423 */ /* 0x000fe20000010007 */
[----:B------:R-:W-:-:S02]  /*0570*/  FFMA.FTZ R17, R18, R17, 0.33333510160446166992 ;  /* 0x3eaaaae612117423 */ /* 0x000fc40000010011 */
[----:B------:R-:W-:Y:S01]  /*0580*/  FFMA.FTZ R21, R6, R21, -0.13229703903198242188 ;  /* 0xbe0778e006157423 */ /* 0x000fe20000010015 */
[----:B------:R-:W-:Y:S01]  /*0590*/  FFMA.FTZ R7, R24, R7, -0.16641564667224884033 ;  /* 0xbe2a68dd18077423 */ /* 0x000fe20000010007 */
[----:B------:R-:W-:Y:S01]  /*05a0*/  IADD3 R4, R4, -0x3f400000, RZ ;  /* 0xc0c0000004047810 */ /* 0x000fe20007ffe0ff */
[----:B------:R-:W-:Y:S01]  /*05b0*/  FFMA.FTZ R17, R18, R17, -0.5 ;  /* 0xbf00000012117423 */ /* 0x000fe20000010011 */
[----:B------:R-:W-:Y:S01]  /*05c0*/  FFMA.FTZ R27, R6, R21, 0.14491446316242218018 ;  /* 0x3e146475061b7423 */ /* 0x000fe20000010015 */
[----:B------:R-:W-:Y:S01]  /*05d0*/  FFMA.FTZ R21, R24, R7, 0.19988867640495300293 ;  /* 0x3e4caf9e18157423 */ /* 0x000fe20000010007 */
[----:B------:R-:W-:Y:S01]  /*05e0*/  LOP3.LUT R7, R4, 0xff800000, RZ, 0xc0, !PT ;  /* 0xff80000004077812 */ /* 0x000fe200078ec0ff */
[----:B------:R-:W-:Y:S01]  /*05f0*/  FMUL.FTZ R17, R18, R17 ;  /* 0x0000001112117220 */ /* 0x000fe20000410000 */
[----:B------:R-:W-:Y:S01]  /*0600*/  FFMA.FTZ R27, R6, R27, -0.16641564667224884033 ;  /* 0xbe2a68dd061b7423 */ /* 0x000fe2000001001b */
[----:B------:R-:W-:Y:S01]  /*0610*/  FFMA.FTZ R21, R24, R21, -0.25000196695327758789 ;  /* 0xbe80004218157423 */ /* 0x000fe20000010015 */
[----:B------:R-:W-:Y:S01]  /*0620*/  IADD3 R4, -R7, 0x40800000, RZ ;  /* 0x4080000007047810 */ /* 0x000fe20007ffe1ff */
[----:B------:R-:W-:Y:S01]  /*0630*/  FFMA.FTZ R18, R18, R17, R18 ;  /* 0x0000001112127223 */ /* 0x000fe20000010012 */
[----:B------:R-:W-:Y:S01]  /*0640*/  IADD3 R16, R8, -R7, RZ ;  /* 0x8000000708107210 */ /* 0x000fe20007ffe0ff */
[----:B------:R-:W-:Y:S01]  /*0650*/  FFMA.FTZ R21, R24, R21, 0.33333510160446166992 ;  /* 0x3eaaaae618157423 */ /* 0x000fe20000010015 */
[----:B------:R-:W-:Y:S01]  /*0660*/  FFMA.FTZ R27, R6, R27, 0.19988867640495300293 ;  /* 0x3e4caf9e061b7423 */ /* 0x000fe2000001001b */
[----:B------:R-:W-:Y:S01]  /*0670*/  FFMA.FTZ R17, R4, R13, -1 ;  /* 0xbf80000004117423 */ /* 0x000fe2000001000d */
[----:B---3--:R-:W-:-:S02]  /*0680*/  HADD2.F32 R4, -RZ, R2.H0_H0 ;  /* 0x20000002ff047230 */ /* 0x008fc40000004100 */
[----:B------:R-:W-:Y:S01]  /*0690*/  FFMA.FTZ R21, R24, R21, -0.5 ;  /* 0xbf00000018157423 */ /* 0x000fe20000010015 */
[----:B------:R-:W-:Y:S01]  /*06a0*/  FFMA.FTZ R27, R6, R27, -0.25000196695327758789 ;  /* 0xbe800042061b7423 */ /* 0x000fe2000001001b */
[----:B------:R-:W-:Y:S01]  /*06b0*/  FADD.FTZ R16, R16, R17 ;  /* 0x0000001110107221 */ /* 0x000fe20000010000 */
[----:B------:R-:W-:Y:S02]  /*06c0*/  HADD2.F32 R2, -RZ, R2.H1_H1 ;  /* 0x30000002ff027230 */ /* 0x000fe40000004100 */
[----:B------:R-:W-:Y:S01]  /*06d0*/  FMUL.FTZ R21, R24, R21 ;  /* 0x0000001518157220 */ /* 0x000fe20000410000 */
[----:B------:R-:W-:Y:S01]  /*06e0*/  FFMA.FTZ R26, R4, R4, 1 ;  /* 0x3f800000041a7423 */ /* 0x000fe20000010004 */
[----:B------:R-:W-:Y:S01]  /*06f0*/  FFMA.FTZ R17, R16, -R15, 0.10546888411045074463 ;  /* 0x3dd8001210117423 */ /* 0x000fe2000001080f */
[----:B------:R-:W-:Y:S01]  /*0700*/  FFMA.FTZ R27, R6, R27, 0.33333510160446166992 ;  /* 0x3eaaaae6061b7423 */ /* 0x000fe2000001001b */
[----:B------:R-:W-:Y:S02]  /*0710*/  FFMA.FTZ R24, R24, R21, R24 ;  /* 0x0000001518187223 */ /* 0x000fe40000010018 */
[----:B------:R-:W-:Y:S01]  /*0720*/  FFMA.FTZ R17, R16, R17, -0.13229703903198242188 ;  /* 0xbe0778e010117423 */ /* 0x000fe20000010011 */
[----:B------:R-:W-:-:S03]  /*0730*/  FFMA.FTZ R27, R6, R27, -0.5 ;  /* 0xbf000000061b7423 */ /* 0x000fc6000001001b */
[----:B------:R-:W-:Y:S01]  /*0740*/  FFMA.FTZ R17, R16, R17, 0.14491446316242218018 ;  /* 0x3e14647510117423 */ /* 0x000fe20000010011 */
[----:B------:R-:W-:-:S03]  /*0750*/  FMUL.FTZ R27, R6, R27 ;  /* 0x0000001b061b7220 */ /* 0x000fc60000410000 */
[----:B------:R-:W-:Y:S01]  /*0760*/  FFMA.FTZ R21, R16, R17, -0.16641564667224884033 ;  /* 0xbe2a68dd10157423 */ /* 0x000fe20000010011 */
[----:B------:R-:W-:Y:S01]  /*0770*/  FFMA.FTZ R6, R6, R27, R6 ;  /* 0x0000001b06067223 */ /* 0x000fe20000010006 */
[----:B------:R-:W0:Y:S01]  /*0780*/  MUFU.RSQ R17, R26 ;  /* 0x0000001a00117308 */ /* 0x000e220000001400 */
[----:B------:R-:W-:Y:S01]  /*0790*/  I2FP.F32.S32 R27, R25 ;  /* 0x00000019001b7245 */ /* 0x000fe20000201400 */
[----:B------:R-:W-:Y:S01]  /*07a0*/  FFMA.FTZ R21, R16, R21, 0.19988867640495300293 ;  /* 0x3e4caf9e10157423 */ /* 0x000fe20000010015 */
[----:B------:R-:W-:-:S03]  /*07b0*/  FMUL.FTZ R25, R22, 1.1920928955078125e-07 ;  /* 0x3400000016197820 */ /* 0x000fc60000410000 */
[C---:B------:R-:W-:Y:S01]  /*07c0*/  FFMA.FTZ R21, R16.reuse, R21, -0.25000196695327758789 ;  /* 0xbe80004210157423 */ /* 0x040fe20000010015 */
[----:B------:R-:W-:Y:S01]  /*07d0*/  FMUL.FTZ R27, R27, 1.1920928955078125e-07 ;  /* 0x340000001b1b7820 */ /* 0x000fe20000410000 */
[----:B------:R-:W-:Y:S01]  /*07e0*/  FFMA.FTZ R25, R25, 0.69314718246459960938, R18 ;  /* 0x3f31721819197823 */ /* 0x000fe20000010012 */
[----:B------:R-:W-:Y:S02]  /*07f0*/  HADD2.F32 R18, -RZ, R3.H0_H0 ;  /* 0x20000003ff127230 */ /* 0x000fe40000004100 */
[----:B------:R-:W-:Y:S01]  /*0800*/  FFMA.FTZ R21, R16, R21, 0.33333510160446166992 ;  /* 0x3eaaaae610157423 */ /* 0x000fe20000010015 */
[----:B------:R-:W-:-:S03]  /*0810*/  FFMA.FTZ R22, R27, 0.69314718246459960938, R24 ;  /* 0x3f3172181b167823 */ /* 0x000fc60000010018 */
[----:B------:R-:W-:Y:S01]  /*0820*/  FFMA.FTZ R21, R16, R21, -0.5 ;  /* 0xbf00000010157423 */ /* 0x000fe20000010015 */
[----:B0-----:R-:W-:-:S03]  /*0830*/  FFMA.FTZ R17, R26, R17, 1 ;  /* 0x3f8000001a117423 */ /* 0x001fc60000010011 */
[----:B------:R-:W-:-:S04]  /*0840*/  FMUL.FTZ R21, R16, R21 ;  /* 0x0000001510157220 */ /* 0x000fc80000410000 */
[----:B------:R-:W-:Y:S01]  /*0850*/  FFMA.FTZ R16, R16, R21, R16 ;  /* 0x0000001510107223 */ /* 0x000fe20000010010 */
[----:B------:R-:W-:Y:S01]  /*0860*/  FFMA.FTZ R21, R2, R2, 1 ;  /* 0x3f80000002157423 */ /* 0x000fe20000010002 */
[----:B------:R-:W0:Y:S08]  /*0870*/  MUFU.RCP R17, R17 ;  /* 0x0000001100117308 */ /* 0x000e300000001000 */
[----:B------:R1:W2:Y:S01]  /*0880*/  MUFU.RSQ R26, R21 ;  /* 0x00000015001a7308 */ /* 0x0002a20000001400 */
[----:B------:R-:W-:Y:S05]  /*0890*/  @!P2 BRA `(.L_x_1470) ;  /* 0x000000000014a947 */ /* 0x000fea0003800000 */
[----:B------:R-:W-:-:S13]  /*08a0*/  ISETP.GE.AND P2, PT, R23, -0x407fffff, PT ;  /* 0xbf8000011700780c */ /* 0x000fda0003f46270 */
[----:B------:R-:W-:-:S05]  /*08b0*/  @P2 MOV R24, 0x7f800000 ;  /* 0x7f80000000182802 */ /* 0x000fca0000000f00 */
[C---:B------:R-:W-:Y:S01]  /*08c0*/  @P2 FFMA.FTZ R25, R23.reuse, R24, +INF ;  /* 0x7f80000017192423 */ /* 0x040fe20000010018 */
[----:B------:R-:W-:-:S04]  /*08d0*/  FSETP.NEU.FTZ.AND P2, PT, R23, RZ, PT ;  /* 0x000000ff1700720b */ /* 0x000fc80003f5d000 */
[----:B------:R-:W-:-:S09]  /*08e0*/  FSEL R25, R25, -RZ, P2 ;  /* 0x800000ff19197208 */ /* 0x000fd20001000000 */
.L_x_1470:
[----:B------:R-:W-:Y:S05]  /*08f0*/  BSYNC B0 ;  /* 0x0000000000007941 */ /* 0x000fea0003800000 */
.L_x_1469:
[----:B------:R-:W-:Y:S01]  /*0900*/  FFMA.FTZ R24, R18, R18, 1 ;  /* 0x3f80000012187423 */ /* 0x000fe20000010012 */
[----:B------:R-:W-:Y:S01]  /*0910*/  ISETP.GE.U32.AND P6, PT, R20, 0x7f800000, PT ;  /* 0x7f8000001400780c */ /* 0x000fe20003fc6070 */
[----:B------:R-:W-:Y:S01]  /*0920*/  @P4 FADD.FTZ R25, R25, 0.69314718246459960938 ;  /* 0x3f31721819194421 */ /* 0x000fe20000010000 */
[----:B------:R-:W-:Y:S01]  /*0930*/  BSSY B0, `(.L_x_1471) ;  /* 0x000000c000007945 */ /* 0x000fe20003800000 */
[----:B------:R3:W4:Y:S01]  /*0940*/  MUFU.RSQ R23, R24 ;  /* 0x0000001800177308 */ /* 0x0007220000001400 */
[----:B------:R-:W-:Y:S01]  /*0950*/  FSETP.GTU.FTZ.AND P5, PT, |R19|, +INF , PT ;  /* 0x7f8000001300780b */ /* 0x000fe20003fbc200 */
[----:B-12---:R-:W-:Y:S01]  /*0960*/  FFMA.FTZ R21, R21, R26, 1 ;  /* 0x3f80000015157423 */ /* 0x006fe2000001001a */
[----:B------:R-:W-:Y:S02]  /*0970*/  FSETP.GT.FTZ.AND P2, PT, |R4|, 8388608, PT ;  /* 0x4b0000000400780b */ /* 0x000fe40003f54200 */
[----:B------:R-:W-:-:S05]  /*0980*/  LOP3.LUT R19, R25, 0x80000000, R19, 0xb8, !PT ;  /* 0x8000000019137812 */ /* 0x000fca00078eb813 */
[----:B---3--:R-:W-:Y:S06]  /*0990*/  @!P6 BRA `(.L_x_1472) ;  /* 0x000000000014e947 */ /* 0x008fec0003800000 */
[----:B------:R-:W-:-:S13]  /*09a0*/  ISETP.GE.AND P4, PT, R20, -0x407fffff, PT ;  /* 0xbf8000011400780c */ /* 0x000fda0003f86270 */
[----:B------:R-:W-:-:S05]  /*09b0*/  @P4 MOV R27, 0x7f800000 ;  /* 0x7f800000001b4802 */ /* 0x000fca0000000f00 */
[C---:B------:R-:W-:Y:S01]  /*09c0*/  @P4 FFMA.FTZ R22, R20.reuse, R27, +INF ;  /* 0x7f80000014164423 */ /* 0x040fe2000001001b */
[----:B------:R-:W-:-:S04]  /*09d0*/  FSETP.NEU.FTZ.AND P4, PT, R20, RZ, PT ;  /* 0x000000ff1400720b */ /* 0x000fc80003f9d000 */
[----:B------:R-:W-:-:S09]  /*09e0*/  FSEL R22, R22, -RZ, P4 ;  /* 0x800000ff16167208 */ /* 0x000fd20002000000 */
.L_x_1472:
[----:B------:R-:W-:Y:S05]  /*09f0*/  BSYNC B0 ;  /* 0x0000000000007941 */ /* 0x000fea0003800000 */
.L_x_1471:
[----:B------:R-:W-:Y:S01]  /*0a00*/  HADD2.F32 R20, -RZ, R3.H1_H1 ;  /* 0x30000003ff147230 */ /* 0x000fe20000004100 */
[----:B------:R-:W-:Y:S01]  /*0a10*/  FSEL R19, R19, R25, !P5 ;  /* 0x0000001913137208 */ /* 0x000fe20006800000 */
[C---:B0-----:R-:W-:Y:S01]  /*0a20*/  FMUL.FTZ R25, |R4|.reuse, R17 ;  /* 0x0000001104197220 */ /* 0x041fe20000410200 */
[----:B------:R-:W-:Y:S01]  /*0a30*/  FADD.FTZ R3, |R4|, -RZ ;  /* 0x800000ff04037221 */ /* 0x000fe20000010200 */
[----:B------:R-:W-:Y:S01]  /*0a40*/  ISETP.GE.U32.AND P5, PT, R14, 0x7f800000, PT ;  /* 0x7f8000000e00780c */ /* 0x000fe20003fa6070 */
[----:B------:R-:W-:Y:S01]  /*0a50*/  FFMA.FTZ R17, R20, R20, 1 ;  /* 0x3f80000014117423 */ /* 0x000fe20000010014 */
[----:B------:R-:W-:Y:S01]  /*0a60*/  @!P2 FFMA.FTZ R3, |R4|, R25, |R4| ;  /* 0x000000190403a223 */ /* 0x000fe20000010604 */
[----:B------:R-:W-:Y:S01]  /*0a70*/  MOV R25, R22 ;  /* 0x0000001600197202 */ /* 0x000fe20000000f00 */
[----:B------:R-:W0:Y:S01]  /*0a80*/  MUFU.RCP R21, R21 ;  /* 0x0000001500157308 */ /* 0x000e220000001000 */
[----:B------:R-:W-:Y:S01]  /*0a90*/  I2FP.F32.S32 R9, R9 ;  /* 0x0000000900097245 */ /* 0x000fe20000201400 */
[----:B------:R-:W-:Y:S01]  /*0aa0*/  BSSY B0, `(.L_x_1473) ;  /* 0x000000e000007945 */ /* 0x000fe20003800000 */
[----:B------:R-:W-:Y:S01]  /*0ab0*/  FSETP.GTU.FTZ.AND P4, PT, |R10|, +INF , PT ;  /* 0x7f8000000a00780b */ /* 0x000fe20003f9c200 */
[----:B------:R-:W-:Y:S01]  /*0ac0*/  @P3 FADD.FTZ R25, R25, 0.69314718246459960938 ;  /* 0x3f31721819193421 */ /* 0x000fe20000010000 */
[----:B----4-:R-:W-:Y:S01]  /*0ad0*/  FFMA.FTZ R23, R24, R23, 1 ;  /* 0x3f80000018177423 */ /* 0x010fe20000010017 */
[----:B------:R-:W-:-:S02]  /*0ae0*/  FMUL.FTZ R9, R9, 1.1920928955078125e-07 ;  /* 0x3400000009097820 */ /* 0x000fc40000410000 */
[----:B------:R1:W2:Y:S01]  /*0af0*/  MUFU.RSQ R22, R17 ;  /* 0x0000001100167308 */ /* 0x0002a20000001400 */
[----:B------:R-:W-:Y:S01]  /*0b00*/  LOP3.LUT R10, R25, 0x80000000, R10, 0xb8, !PT ;  /* 0x80000000190a7812 */ /* 0x000fe200078eb80a */
[----:B------:R-:W-:Y:S01]  /*0b10*/  FFMA.FTZ R6, R9, 0.69314718246459960938, R6 ;  /* 0x3f31721809067823 */ /* 0x000fe20000010006 */
[----:B------:R-:W-:Y:S06]  /*0b20*/  @!P5 BRA `(.L_x_1474) ;  /* 0x000000000014d947 */ /* 0x000fec0003800000 */
[C---:B------:R-:W-:Y:S02]  /*0b30*/  ISETP.GE.AND P3, PT, R14.reuse, -0x407fffff, PT ;  /* 0xbf8000010e00780c */ /* 0x040fe40003f66270 */
[----:B------:R-:W-:-:S11]  /*0b40*/  FSETP.NEU.FTZ.AND P5, PT, R14, RZ, PT ;  /* 0x000000ff0e00720b */ /* 0x000fd60003fbd000 */
[----:B------:R-:W-:-:S05]  /*0b50*/  @P3 MOV R9, 0x7f800000 ;  /* 0x7f80000000093802 */ /* 0x000fca0000000f00 */
[----:B------:R-:W-:-:S05]  /*0b60*/  @P3 FFMA.FTZ R6, R14, R9, +INF ;  /* 0x7f8000000e063423 */ /* 0x000fca0000010009 */
[----:B------:R-:W-:-:S07]  /*0b70*/  FSEL R6, R6, -RZ, P5 ;  /* 0x800000ff06067208 */ /* 0x000fce0002800000 */
.L_x_1474:
[----:B------:R-:W-:Y:S05]  /*0b80*/  BSYNC B0 ;  /* 0x0000000000007941 */ /* 0x000fea0003800000 */
.L_x_1473:
[----:B------:R-:W-:Y:S01]  /*0b90*/  FADD.FTZ.RZ R9, R3, 1 ;  /* 0x3f80000003097421 */ /* 0x000fe2000001c000 */
[----:B-12---:R-:W-:Y:S01]  /*0ba0*/  FFMA.FTZ R17, R17, R22, 1 ;  /* 0x3f80000011117423 */ /* 0x006fe20000010016 */
[----:B------:R-:W-:Y:S01]  /*0bb0*/  @P0 FADD.FTZ R6, R6, 0.69314718246459960938 ;  /* 0x3f31721806060421 */ /* 0x000fe20000010000 */
[----:B------:R-:W-:Y:S01]  /*0bc0*/  ISETP.GE.U32.AND P0, PT, R8, 0x7f800000, PT ;  /* 0x7f8000000800780c */ /* 0x000fe20003f06070 */
[----:B------:R-:W1:Y:S01]  /*0bd0*/  MUFU.RCP R23, R23 ;  /* 0x0000001700177308 */ /* 0x000e620000001000 */
[----:B------:R-:W-:Y:S01]  /*0be0*/  IADD3 R9, R9, -0x3f400000, RZ ;  /* 0xc0c0000009097810 */ /* 0x000fe20007ffe0ff */
[----:B------:R-:W-:Y:S01]  /*0bf0*/  BSSY B0, `(.L_x_1475) ;  /* 0x0000017000007945 */ /* 0x000fe20003800000 */
[----:B------:R-:W-:Y:S01]  /*0c00*/  I2FP.F32.S32 R7, R7 ;  /* 0x0000000700077245 */ /* 0x000fe20000201400 */
[C---:B0-----:R-:W-:Y:S01]  /*0c10*/  FMUL.FTZ R21, |R2|.reuse, R21 ;  /* 0x0000001502157220 */ /* 0x041fe20000410200 */
[----:B------:R-:W-:Y:S01]  /*0c20*/  LOP3.LUT R14, R9, 0xff800000, RZ, 0xc0, !PT ;  /* 0xff800000090e7812 */ /* 0x000fe200078ec0ff */
[----:B------:R-:W-:Y:S01]  /*0c30*/  FADD.FTZ R9, |R2|, -RZ ;  /* 0x800000ff02097221 */ /* 0x000fe20000010200 */
[----:B------:R-:W-:Y:S01]  /*0c40*/  FSEL R10, R10, R25, !P4 ;  /* 0x000000190a0a7208 */ /* 0x000fe20006000000 */
[----:B------:R-:W0:Y:S01]  /*0c50*/  MUFU.RCP R17, R17 ;  /* 0x0000001100117308 */ /* 0x000e220000001000 */
[----:B------:R-:W-:Y:S01]  /*0c60*/  IADD3 R24, -R14, 0x40800000, RZ ;  /* 0x408000000e187810 */ /* 0x000fe20007ffe1ff */
[----:B------:R-:W-:Y:S01]  /*0c70*/  FMUL.FTZ R7, R7, 1.1920928955078125e-07 ;  /* 0x3400000007077820 */ /* 0x000fe20000410000 */
[----:B------:R-:W-:-:S02]  /*0c80*/  FSETP.GTU.FTZ.AND P6, PT, |R11|, +INF , PT ;  /* 0x7f8000000b00780b */ /* 0x000fc40003fdc200 */
[----:B------:R-:W-:Y:S01]  /*0c90*/  FSETP.GT.FTZ.AND P5, PT, |R2|, 8388608, PT ;  /* 0x4b0000000200780b */ /* 0x000fe20003fb4200 */
[----:B------:R-:W-:Y:S01]  /*0ca0*/  FFMA.FTZ R25, R24, R13, -1 ;  /* 0xbf80000018197423 */ /* 0x000fe2000001000d */
[----:B------:R-:W-:Y:S01]  /*0cb0*/  FSETP.GT.FTZ.AND P4, PT, |R18|, 8388608, PT ;  /* 0x4b0000001200780b */ /* 0x000fe20003f94200 */
[----:B------:R-:W-:Y:S01]  /*0cc0*/  FFMA.FTZ R7, R7, 0.69314718246459960938, R16 ;  /* 0x3f31721807077823 */ /* 0x000fe20000010010 */
[----:B------:R-:W-:Y:S02]  /*0cd0*/  FSETP.GT.FTZ.AND P3, PT, |R20|, 8388608, PT ;  /* 0x4b0000001400780b */ /* 0x000fe40003f74200 */
[----:B------:R-:W-:Y:S02]  /*0ce0*/  IADD3 R22, R3, -R14, RZ ;  /* 0x8000000e03167210 */ /* 0x000fe40007ffe0ff */
[----:B------:R-:W-:Y:S01]  /*0cf0*/  LOP3.LUT R11, R6, 0x80000000, R11, 0xb8, !PT ;  /* 0x80000000060b7812 */ /* 0x000fe200078eb80b */
[----:B-1----:R-:W-:Y:S08]  /*0d00*/  @!P0 BRA `(.L_x_1476) ;  /* 0x0000000000148947 */ /* 0x002ff00003800000 */
[----:B------:R-:W-:-:S13]  /*0d10*/  ISETP.GE.AND P0, PT, R8, -0x407fffff, PT ;  /* 0xbf8000010800780c */ /* 0x000fda0003f06270 */
[----:B------:R-:W-:-:S05]  /*0d20*/  @P0 MOV R27, 0x7f800000 ;  /* 0x7f800000001b0802 */ /* 0x000fca0000000f00 */
[C---:B------:R-:W-:Y:S01]  /*0d30*/  @P0 FFMA.FTZ R7, R8.reuse, R27, +INF ;  /* 0x7f80000008070423 */ /* 0x040fe2000001001b */
[----:B------:R-:W-:-:S04]  /*0d40*/  FSETP.NEU.FTZ.AND P0, PT, R8, RZ, PT ;  /* 0x000000ff0800720b */ /* 0x000fc80003f1d000 */
[----:B------:R-:W-:-:S09]  /*0d50*/  FSEL R7, R7, -RZ, P0 ;  /* 0x800000ff07077208 */ /* 0x000fd20000000000 */
.L_x_1476:
[----:B------:R-:W-:Y:S05]  /*0d60*/  BSYNC B0 ;  /* 0x0000000000007941 */ /* 0x000fea0003800000 */
.L_x_1475:
[----:B------:R-:W-:Y:S01]  /*0d70*/  FSEL R11, R11, R6, !P6 ;  /* 0x000000060b0b7208 */ /* 0x000fe20007000000 */
[----:B------:R-:W-:Y:S01]  /*0d80*/  FADD.FTZ R6, R22, R25 ;  /* 0x0000001916067221 */ /* 0x000fe20000010000 */
[----:B------:R-:W-:Y:S01]  /*0d90*/  FMUL.FTZ R23, |R18|, R23 ;  /* 0x0000001712177220 */ /* 0x000fe20000410200 */
[----:B------:R-:W-:Y:S01]  /*0da0*/  MOV R25, R7 ;  /* 0x0000000700197202 */ /* 0x000fe20000000f00 */
[----:B0-----:R-:W-:Y:S01]  /*0db0*/  FMUL.FTZ R17, |R20|, R17 ;  /* 0x0000001114117220 */ /* 0x001fe20000410200 */
[----:B------:R-:W-:Y:S01]  /*0dc0*/  FFMA.FTZ R7, R6, -R15, 0.10546888411045074463 ;  /* 0x3dd8001206077423 */ /* 0x000fe2000001080f */
[----:B------:R-:W-:Y:S01]  /*0dd0*/  @!P5 FFMA.FTZ R9, |R2|, R21, |R2| ;  /* 0x000000150209d223 */ /* 0x000fe20000010602 */
[----:B------:R-:W-:Y:S01]  /*0de0*/  FADD.FTZ R8, |R18|, -RZ ;  /* 0x800000ff12087221 */ /* 0x000fe20000010200 */
[----:B------:R-:W-:Y:S01]  /*0df0*/  FADD.FTZ R16, |R20|, -RZ ;  /* 0x800000ff14107221 */ /* 0x000fe20000010200 */
[----:B------:R-:W-:Y:S01]  /*0e00*/  @!P4 FFMA.FTZ R8, |R18|, R23, |R18| ;  /* 0x000000171208c223 */ /* 0x000fe20000010612 */
[----:B------:R-:W-:Y:S01]  /*0e10*/  @!P3 FFMA.FTZ R16, |R20|, R17, |R20| ;  /* 0x000000111410b223 */ /* 0x000fe20000010614 */
[----:B------:R-:W-:Y:S01]  /*0e20*/  FFMA.FTZ R7, R6, R7, -0.13229703903198242188 ;  /* 0xbe0778e006077423 */ /* 0x000fe20000010007 */
[----:B------:R-:W-:Y:S01]  /*0e30*/  FADD.FTZ.RZ R17, R9, 1 ;  /* 0x3f80000009117421 */ /* 0x000fe2000001c000 */
[----:B------:R-:W-:Y:S01]  /*0e40*/  FADD.FTZ.RZ R21, R8, 1 ;  /* 0x3f80000008157421 */ /* 0x000fe2000001c000 */
[----:B------:R-:W-:Y:S01]  /*0e50*/  FADD.FTZ.RZ R22, R16, 1 ;  /* 0x3f80000010167421 */ /* 0x000fe2000001c000 */
[C---:B------:R-:W-:Y:S01]  /*0e60*/  FFMA.FTZ R7, R6.reuse, R7, 0.14491446316242218018 ;  /* 0x3e14647506077423 */ /* 0x040fe20000010007 */
[----:B------:R-:W-:Y:S01]  /*0e70*/  @P1 FADD.FTZ R25, R25, 0.69314718246459960938 ;  /* 0x3f31721819191421 */ /* 0x000fe20000010000 */
[----:B------:R-:W-:Y:S01]  /*0e80*/  IADD3 R17, R17, -0x3f400000, RZ ;  /* 0xc0c0000011117810 */ /* 0x000fe20007ffe0ff */
[----:B------:R-:W-:Y:S01]  /*0e90*/  BSSY B0, `(.L_x_1477) ;  /* 0x0000045000007945 */ /* 0x000fe20003800000 */
[----:B------:R-:W-:Y:S01]  /*0ea0*/  FFMA.FTZ R7, R6, R7, -0.16641564667224884033 ;  /* 0xbe2a68dd06077423 */ /* 0x000fe20000010007 */
[----:B------:R-:W-:-:S02]  /*0eb0*/  IADD3 R21, R21, -0x3f400000, RZ ;  /* 0xc0c0000015157810 */ /* 0x000fc40007ffe0ff */
[----:B------:R-:W-:Y:S01]  /*0ec0*/  IADD3 R23, R22, -0x3f400000, RZ ;  /* 0xc0c0000016177810 */ /* 0x000fe20007ffe0ff */
[C---:B------:R-:W-:Y:S01]  /*0ed0*/  FFMA.FTZ R7, R6.reuse, R7, 0.19988867640495300293 ;  /* 0x3e4caf9e06077423 */ /* 0x040fe20000010007 */
[----:B------:R-:W-:Y:S02]  /*0ee0*/  LOP3.LUT R22, R17, 0xff800000, RZ, 0xc0, !PT ;  /* 0xff80000011167812 */ /* 0x000fe400078ec0ff */
[----:B------:R-:W-:Y:S01]  /*0ef0*/  LOP3.LUT R17, R21, 0xff800000, RZ, 0xc0, !PT ;  /* 0xff80000015117812 */ /* 0x000fe200078ec0ff */
[----:B------:R-:W-:Y:S01]  /*0f00*/  FFMA.FTZ R7, R6, R7, -0.25000196695327758789 ;  /* 0xbe80004206077423 */ /* 0x000fe20000010007 */
[----:B------:R-:W-:Y:S02]  /*0f10*/  LOP3.LUT R21, R23, 0xff800000, RZ, 0xc0, !PT ;  /* 0xff80000017157812 */ /* 0x000fe400078ec0ff */
[----:B------:R-:W-:Y:S01]  /*0f20*/  FSETP.GTU.FTZ.AND P0, PT, |R12|, +INF , PT ;  /* 0x7f8000000c00780b */ /* 0x000fe20003f1c200 */
[----:B------:R-:W-:Y:S01]  /*0f30*/  FFMA.FTZ R23, R6, R7, 0.33333510160446166992 ;  /* 0x3eaaaae606177423 */ /* 0x000fe20000010007 */
[----:B------:R-:W-:-:S02]  /*0f40*/  LOP3.LUT R12, R25, 0x80000000, R12, 0xb8, !PT ;  /* 0x80000000190c7812 */ /* 0x000fc400078eb80c */
[----:B------:R-:W-:Y:S01]  /*0f50*/  IADD3 R28, -R22, 0x40800000, RZ ;  /* 0x40800000161c7810 */ /* 0x000fe20007ffe1ff */
[----:B------:R-:W-:Y:S01]  /*0f60*/  FFMA.FTZ R23, R6, R23, -0.5 ;  /* 0xbf00000006177423 */ /* 0x000fe20000010017 */
[----:B------:R-:W-:Y:S02]  /*0f70*/  IADD3 R24, -R17, 0x40800000, RZ ;  /* 0x4080000011187810 */ /* 0x000fe40007ffe1ff */
[----:B------:R-:W-:Y:S01]  /*0f80*/  IADD3 R26, -R21, 0x40800000, RZ ;  /* 0x40800000151a7810 */ /* 0x000fe20007ffe1ff */
[----:B------:R-:W-:Y:S01]  /*0f90*/  FFMA.FTZ R28, R28, R13, -1 ;  /* 0xbf8000001c1c7423 */ /* 0x000fe2000001000d */
[----:B------:R-:W-:Y:S01]  /*0fa0*/  FSEL R12, R12, R25, !P0 ;  /* 0x000000190c0c7208 */ /* 0x000fe20004000000 */
[-C--:B------:R-:W-:Y:S01]  /*0fb0*/  FFMA.FTZ R24, R24, R13.reuse, -1 ;  /* 0xbf80000018187423 */ /* 0x080fe2000001000d */
[----:B------:R-:W-:Y:S01]  /*0fc0*/  IADD3 R25, R9, -R22, RZ ;  /* 0x8000001609197210 */ /* 0x000fe20007ffe0ff */
[----:B------:R-:W-:Y:S01]  /*0fd0*/  FFMA.FTZ R7, R26, R13, -1 ;  /* 0xbf8000001a077423 */ /* 0x000fe2000001000d */
[----:B------:R-:W-:Y:S01]  /*0fe0*/  IADD3 R27, R8, -R17, RZ ;  /* 0x80000011081b7210 */ /* 0x000fe20007ffe0ff */
[----:B------:R-:W-:Y:S01]  /*0ff0*/  FMUL.FTZ R13, R6, R23 ;  /* 0x00000017060d7220 */ /* 0x000fe20000410000 */
[----:B------:R-:W-:Y:S01]  /*1000*/  IADD3 R26, R16, -R21, RZ ;  /* 0x80000015101a7210 */ /* 0x000fe20007ffe0ff */
[----:B------:R-:W-:Y:S01]  /*1010*/  FADD.FTZ R28, R25, R28 ;  /* 0x0000001c191c7221 */ /* 0x000fe20000010000 */
[----:B------:R-:W-:Y:S01]  /*1020*/  ISETP.GE.U32.AND P0, PT, R3, 0x7f800000, PT ;  /* 0x7f8000000300780c */ /* 0x000fe20003f06070 */
[----:B------:R-:W-:Y:S01]  /*1030*/  FADD.FTZ R24, R27, R24 ;  /* 0x000000181b187221 */ /* 0x000fe20000010000 */
[----:B------:R-:W-:Y:S01]  /*1040*/  FFMA.FTZ R13, R6, R13, R6 ;  /* 0x0000000d060d7223 */ /* 0x000fe20000010006 */
[----:B------:R-:W-:Y:S01]  /*1050*/  FADD.FTZ R26, R26, R7 ;  /* 0x000000071a1a7221 */ /* 0x000fe20000010000 */
[-C--:B------:R-:W-:Y:S01]  /*1060*/  FFMA.FTZ R23, R28, -R15.reuse, 0.10546888411045074463 ;  /* 0x3dd800121c177423 */ /* 0x080fe2000001080f */
[-C--:B------:R-:W-:Y:S01]  /*1070*/  FFMA.FTZ R7, R24, -R15.reuse, 0.10546888411045074463 ;  /* 0x3dd8001218077423 */ /* 0x080fe2000001080f */
[----:B------:R-:W-:Y:S01]  /*1080*/  I2FP.F32.S32 R14, R14 ;  /* 0x0000000e000e7245 */ /* 0x000fe20000201400 */
[----:B------:R-:W-:Y:S01]  /*1090*/  FFMA.FTZ R15, R26, -R15, 0.10546888411045074463 ;  /* 0x3dd800121a0f7423 */ /* 0x000fe2000001080f */
[----:B------:R-:W-:Y:S01]  /*10a0*/  FFMA.FTZ R23, R28, R23, -0.13229703903198242188 ;  /* 0xbe0778e01c177423 */ /* 0x000fe20000010017 */
[----:B------:R-:W-:-:S02]  /*10b0*/  FFMA.FTZ R7, R24, R7, -0.13229703903198242188 ;  /* 0xbe0778e018077423 */ /* 0x000fc40000010007 */
[----:B------:R-:W-:Y:S01]  /*10c0*/  FFMA.FTZ R15, R26, R15, -0.13229703903198242188 ;  /* 0xbe0778e01a0f7423 */ /* 0x000fe2000001000f */
[----:B------:R-:W-:Y:S01]  /*10d0*/  FFMA.FTZ R23, R28, R23, 0.14491446316242218018 ;  /* 0x3e1464751c177423 */ /* 0x000fe20000010017 */
[----:B------:R-:W-:Y:S01]  /*10e0*/  FFMA.FTZ R7, R24, R7, 0.14491446316242218018 ;  /* 0x3e14647518077423 */ /* 0x000fe20000010007 */
[----:B------:R-:W-:Y:S01]  /*10f0*/  FMUL.FTZ R14, R14, 1.1920928955078125e-07 ;  /* 0x340000000e0e7820 */ /* 0x000fe20000410000 */
[----:B------:R-:W-:Y:S01]  /*1100*/  FFMA.FTZ R15, R26, R15, 0.14491446316242218018 ;  /* 0x3e1464751a0f7423 */ /* 0x000fe2000001000f */
[----:B------:R-:W-:Y:S01]  /*1110*/  FFMA.FTZ R23, R28, R23, -0.16641564667224884033 ;  /* 0xbe2a68dd1c177423 */ /* 0x000fe20000010017 */
[----:B------:R-:W-:Y:S01]  /*1120*/  FFMA.FTZ R7, R24, R7, -0.16641564667224884033 ;  /* 0xbe2a68dd18077423 */ /* 0x000fe20000010007 */
[----:B------:R-:W-:Y:S01]  /*1130*/  FFMA.FTZ R13, R14, 0.69314718246459960938, R13 ;  /* 0x3f3172180e0d7823 */ /* 0x000fe2000001000d */
[----:B------:R-:W-:Y:S01]  /*1140*/  FFMA.FTZ R25, R26, R15, -0.16641564667224884033 ;  /* 0xbe2a68dd1a197423 */ /* 0x000fe2000001000f */
[----:B------:R-:W-:Y:S01]  /*1150*/  FFMA.FTZ R23, R28, R23, 0.19988867640495300293 ;  /* 0x3e4caf9e1c177423 */ /* 0x000fe20000010017 */
[----:B------:R-:W-:-:S02]  /*1160*/  FFMA.FTZ R7, R24, R7, 0.19988867640495300293 ;  /* 0x3e4caf9e18077423 */ /* 0x000fc40000010007 */
[----:B------:R-:W-:Y:S01]  /*1170*/  FFMA.FTZ R25, R26, R25, 0.19988867640495300293 ;  /* 0x3e4caf9e1a197423 */ /* 0x000fe20000010019 */
[----:B------:R-:W-:Y:S01]  /*1180*/  FFMA.FTZ R23, R28, R23, -0.25000196695327758789 ;  /* 0xbe8000421c177423 */ /* 0x000fe20000010017 */
[----:B------:R-:W-:Y:S02]  /*1190*/  FFMA.FTZ R7, R24, R7, -0.25000196695327758789 ;  /* 0xbe80004218077423 */ /* 0x000fe40000010007 */
[----:B------:R-:W-:Y:S01]  /*11a0*/  FFMA.FTZ R25, R26, R25, -0.25000196695327758789 ;  /* 0xbe8000421a197423 */ /* 0x000fe20000010019 */
[----:B------:R-:W-:Y:S01]  /*11b0*/  FFMA.FTZ R23, R28, R23, 0.33333510160446166992 ;  /* 0x3eaaaae61c177423 */ /* 0x000fe20000010017 */
[----:B------:R-:W-:Y:S02]  /*11c0*/  FFMA.FTZ R7, R24, R7, 0.33333510160446166992 ;  /* 0x3eaaaae618077423 */ /* 0x000fe40000010007 */
[----:B------:R-:W-:Y:S01]  /*11d0*/  FFMA.FTZ R25, R26, R25, 0.33333510160446166992 ;  /* 0x3eaaaae61a197423 */ /* 0x000fe20000010019 */
[----:B------:R-:W-:Y:S01]  /*11e0*/  FFMA.FTZ R23, R28, R23, -0.5 ;  /* 0xbf0000001c177423 */ /* 0x000fe20000010017 */
[----:B------:R-:W-:-:S02]  /*11f0*/  FFMA.FTZ R7, R24, R7, -0.5 ;  /* 0xbf00000018077423 */ /* 0x000fc40000010007 */
[----:B------:R-:W-:Y:S01]  /*1200*/  FFMA.FTZ R25, R26, R25, -0.5 ;  /* 0xbf0000001a197423 */ /* 0x000fe20000010019 */
[----:B------:R-:W-:Y:S01]  /*1210*/  FMUL.FTZ R15, R28, R23 ;  /* 0x000000171c0f7220 */ /* 0x000fe20000410000 */
[----:B------:R-:W-:Y:S02]  /*1220*/  FMUL.FTZ R23, R24, R7 ;  /* 0x0000000718177220 */ /* 0x000fe40000410000 */
[----:B------:R-:W0:Y:S01]  /*1230*/  LDC.64 R6, c[0x0][0x218] ;  /* 0x00008600ff067b82 */ /* 0x000e220000000a00 */
[----:B------:R-:W-:Y:S01]  /*1240*/  FMUL.FTZ R25, R26, R25 ;  /* 0x000000191a197220 */ /* 0x000fe20000410000 */
[----:B------:R-:W-:Y:S01]  /*1250*/  FFMA.FTZ R15, R28, R15, R28 ;  /* 0x0000000f1c0f7223 */ /* 0x000fe2000001001c */
[----:B------:R-:W-:Y:S02]  /*1260*/  FFMA.FTZ R23, R24, R23, R24 ;  /* 0x0000001718177223 */ /* 0x000fe40000010018 */
[----:B------:R-:W-:Y:S01]  /*1270*/  FFMA.FTZ R26, R26, R25, R26 ;  /* 0x000000191a1a7223 */ /* 0x000fe2000001001a */
[----:B------:R-:W-:Y:S06]  /*1280*/  @!P0 BRA `(.L_x_1478) ;  /* 0x0000000000148947 */ /* 0x000fec0003800000 */
[C---:B------:R-:W-:Y:S02]  /*1290*/  ISETP.GE.AND P0, PT, R3.reuse, -0x407fffff, PT ;  /* 0xbf8000010300780c */ /* 0x040fe40003f06270 */
[----:B------:R-:W-:-:S11]  /*12a0*/  FSETP.NEU.FTZ.AND P1, PT, R3, RZ, PT ;  /* 0x000000ff0300720b */ /* 0x000fd60003f3d000 */
[----:B------:R-:W-:-:S05]  /*12b0*/  @P0 MOV R14, 0x7f800000 ;  /* 0x7f800000000e0802 */ /* 0x000fca0000000f00 */
[----:B------:R-:W-:-:S05]  /*12c0*/  @P0 FFMA.FTZ R13, R3, R14, +INF ;  /* 0x7f800000030d0423 */ /* 0x000fca000001000e */
[----:B------:R-:W-:-:S07]  /*12d0*/  FSEL R13, R13, -RZ, P1 ;  /* 0x800000ff0d0d7208 */ /* 0x000fce0000800000 */
.L_x_1478:
[----:B------:R-:W-:Y:S05]  /*12e0*/  BSYNC B0 ;  /* 0x0000000000007941 */ /* 0x000fea0003800000 */
.L_x_1477:
        /* <DEDUP_REMOVED lines=19> */
.L_x_1480:
[----:B------:R-:W-:Y:S05]  /*1420*/  BSYNC B0 ;  /* 0x0000000000007941 */ /* 0x000fea0003800000 */
.L_x_1479:
[----:B------:R-:W-:Y:S04]  /*1430*/  BSSY B0, `(.L_x_1481) ;  /* 0x0000007000007945 */ /* 0x000fe80003800000 */
[----:B------:R-:W-:Y:S05]  /*1440*/  @!P0 BRA `(.L_x_1482) ;  /* 0x0000000000148947 */ /* 0x000fea0003800000 */
[C---:B------:R-:W-:Y:S02]  /*1450*/  ISETP.GE.AND P0, PT, R8.reuse, -0x407fffff, PT ;  /* 0xbf8000010800780c */ /* 0x040fe40003f06270 */
[----:B------:R-:W-:-:S11]  /*1460*/  FSETP.NEU.FTZ.AND P6, PT, R8, RZ, PT ;  /* 0x000000ff0800720b */ /* 0x000fd60003fdd000 */
[----:B------:R-:W-:-:S05]  /*1470*/  @P0 MOV R3, 0x7f800000 ;  /* 0x7f80000000030802 */ /* 0x000fca0000000f00 */
[----:B------:R-:W-:-:S05]  /*1480*/  @P0 FFMA.FTZ R23, R8, R3, +INF ;  /* 0x7f80000008170423 */ /* 0x000fca0000010003 */
[----:B------:R-:W-:-:S07]  /*1490*/  FSEL R23, R23, -RZ, P6 ;  /* 0x800000ff17177208 */ /* 0x000fce0003000000 */
.L_x_1482:
[----:B------:R-:W-:Y:S05]  /*14a0*/  BSYNC B0 ;  /* 0x0000000000007941 */ /* 0x000fea0003800000 */
.L_x_1481:
[----:B------:R-:W-:Y:S04]  /*14b0*/  BSSY B0, `(.L_x_1483) ;  /* 0x0000007000007945 */ /* 0x000fe80003800000 */
[----:B------:R-:W-:Y:S05]  /*14c0*/  @!P1 BRA `(.L_x_1484) ;  /* 0x0000000000149947 */ /* 0x000fea0003800000 */
[C---:B------:R-:W-:Y:S02]  /*14d0*/  ISETP.GE.AND P0, PT, R16.reuse, -0x407fffff, PT ;  /* 0xbf8000011000780c */ /* 0x040fe40003f06270 */
[----:B------:R-:W-:-:S11]  /*14e0*/  FSETP.NEU.FTZ.AND P1, PT, R16, RZ, PT ;  /* 0x000000ff1000720b */ /* 0x000fd60003f3d000 */
[----:B------:R-:W-:-:S05]  /*14f0*/  @P0 MOV R3, 0x7f800000 ;  /* 0x7f80000000030802 */ /* 0x000fca0000000f00 */
[----:B------:R-:W-:-:S05]  /*1500*/  @P0 FFMA.FTZ R21, R16, R3, +INF ;  /* 0x7f80000010150423 */ /* 0x000fca0000010003 */
[----:B------:R-:W-:-:S07]  /*1510*/  FSEL R21, R21, -RZ, P1 ;  /* 0x800000ff15157208 */ /* 0x000fce0000800000 */
.L_x_1484:
[----:B------:R-:W-:Y:S05]  /*1520*/  BSYNC B0 ;  /* 0x0000000000007941 */ /* 0x000fea0003800000 */
.L_x_1483:
        /* <DEDUP_REMOVED lines=18> */
[----:B------:R-:W-:Y:S02]  /*1650*/  F2FP.F16.F32.PACK_AB R2, R3, R4 ;  /* 0x000000040302723e */ /* 0x000fe400000000ff */
[----:B------:R-:W-:Y:S02]  /*1660*/  F2FP.F16.F32.PACK_AB R10, R10, R19 ;  /* 0x000000130a0a723e */ /* 0x000fe400000000ff */
[----:B------:R-:W-:Y:S02]  /*1670*/  F2FP.F16.F32.PACK_AB R11, R12, R11 ;  /* 0x0000000b0c0b723e */ /* 0x000fe400000000ff */
[----:B------:R-:W-:-:S03]  /*1680*/  F2FP.F16.F32.PACK_AB R3, R20, R9 ;  /* 0x000000091403723e */ /* 0x000fc600000000ff */
[----:B------:R-:W-:Y:S04]  /*1690*/  STG.E.64 desc[UR4][R6.64], R10 ;  /* 0x0000000a06007986 */ /* 0x000fe8000c101b04 */
[----:B------:R-:W-:Y:S01]  /*16a0*/  STG.E.64 desc[UR4][R6.64+0x400], R2 ;  /* 0x0004000206007986 */ /* 0x000fe2000c101b04 */
[----:B------:R-:W-:Y:S05]  /*16b0*/  EXIT ;  /* 0x000000000000794d */ /* 0x000fea0003800000 */
.L_x_1468:
        /* <DEDUP_REMOVED lines=98> */
.L_x_1488:
[----:B------:R-:W-:Y:S05]  /*1ce0*/  BSYNC B1 ;  /* 0x0000000000017941 */ /* 0x000fea0003800000 */
.L_x_1487:
[----:B------:R-:W-:Y:S01]  /*1cf0*/  @P2 FADD.FTZ R4, R4, 0.69314718246459960938 ;  /* 0x3f31721804042421 */ /* 0x000fe20000010000 */
[----:B------:R-:W-:-:S04]  /*1d00*/  FSETP.GTU.FTZ.AND P0, PT, |R20|, +INF , PT ;  /* 0x7f8000001400780b */ /* 0x000fc80003f1c200 */
[----:B------:R-:W-:-:S04]  /*1d10*/  LOP3.LUT R20, R4, 0x80000000, R20, 0xb8, !PT ;  /* 0x8000000004147812 */ /* 0x000fc800078eb814 */
[----:B------:R-:W-:-:S04]  /*1d20*/  FSEL R3, R20, R4, !P0 ;  /* 0x0000000414037208 */ /* 0x000fc80004000000 */
[----:B------:R-:W-:-:S07]  /*1d30*/  F2FP.F16.F32.PACK_AB R3, RZ, R3 ;  /* 0x00000003ff03723e */ /* 0x000fce00000000ff */
.L_x_1486:
[----:B------:R-:W-:Y:S05]  /*1d40*/  BSYNC B0 ;  /* 0x0000000000007941 */ /* 0x000fea0003800000 */
.L_x_1485:
        /* <DEDUP_REMOVED lines=43> */
.L_x_1492:
[----:B------:R-:W-:Y:S05]  /*2000*/  BSYNC B1 ;  /* 0x0000000000017941 */ /* 0x000fea0003800000 */
.L_x_1491:
[----:B------:R-:W-:Y:S01]  /*2010*/  @P2 FADD.FTZ R6, R6, 0.69314718246459960938 ;  /* 0x3f31721806062421 */ /* 0x000fe20000010000 */
[----:B------:R-:W-:-:S04]  /*2020*/  FSETP.GTU.FTZ.AND P0, PT, |R16|, +INF , PT ;  /* 0x7f8000001000780b */ /* 0x000fc80003f1c200 */
[----:B------:R-:W-:-:S04]  /*2030*/  LOP3.LUT R16, R6, 0x80000000, R16, 0xb8, !PT ;  /* 0x8000000006107812 */ /* 0x000fc800078eb810 */
[----:B------:R-:W-:-:S04]  /*2040*/  FSEL R4, R16, R6, !P0 ;  /* 0x0000000610047208 */ /* 0x000fc80004000000 */
[----:B------:R-:W-:-:S07]  /*2050*/  F2FP.F16.F32.PACK_AB R4, RZ, R4 ;  /* 0x00000004ff04723e */ /* 0x000fce00000000ff */
.L_x_1490:
[----:B------:R-:W-:Y:S05]  /*2060*/  BSYNC B0 ;  /* 0x0000000000007941 */ /* 0x000fea0003800000 */
.L_x_1489:
        /* <DEDUP_REMOVED lines=43> */
.L_x_1496:
[----:B------:R-:W-:Y:S05]  /*2320*/  BSYNC B1 ;  /* 0x0000000000017941 */ /* 0x000fea0003800000 */
.L_x_1495:
[----:B------:R-:W-:Y:S01]  /*2330*/  @P2 FADD.FTZ R7, R7, 0.69314718246459960938 ;  /* 0x3f31721807072421 */ /* 0x000fe20000010000 */
[----:B------:R-:W-:-:S04]  /*2340*/  FSETP.GTU.FTZ.AND P0, PT, |R22|, +INF , PT ;  /* 0x7f8000001600780b */ /* 0x000fc80003f1c200 */
[----:B------:R-:W-:-:S04]  /*2350*/  LOP3.LUT R22, R7, 0x80000000, R22, 0xb8, !PT ;  /* 0x8000000007167812 */ /* 0x000fc800078eb816 */
[----:B------:R-:W-:-:S04]  /*2360*/  FSEL R5, R22, R7, !P0 ;  /* 0x0000000716057208 */ /* 0x000fc80004000000 */
[----:B------:R-:W-:-:S07]  /*2370*/  F2FP.F16.F32.PACK_AB R5, RZ, R5 ;  /* 0x00000005ff05723e */ /* 0x000fce00000000ff */
.L_x_1494:
[----:B------:R-:W-:Y:S05]  /*2380*/  BSYNC B0 ;  /* 0x0000000000007941 */ /* 0x000fea0003800000 */
.L_x_1493:
        /* <DEDUP_REMOVED lines=43> */
.L_x_1500:
[----:B------:R-:W-:Y:S05]  /*2640*/  BSYNC B1 ;  /* 0x0000000000017941 */ /* 0x000fea0003800000 */
.L_x_1499:
[----:B------:R-:W-:Y:S01]  /*2650*/  @P2 FADD.FTZ R8, R8, 0.69314718246459960938 ;  /* 0x3f31721808082421 */ /* 0x000fe20000010000 */
[----:B------:R-:W-:-:S04]  /*2660*/  FSETP.GTU.FTZ.AND P0, PT, |R23|, +INF , PT ;  /* 0x7f8000001700780b */ /* 0x000fc80003f1c200 */
[----:B------:R-:W-:-:S04]  /*2670*/  LOP3.LUT R23, R8, 0x80000000, R23, 0xb8, !PT ;  /* 0x8000000008177812 */ /* 0x000fc800078eb817 */
[----:B------:R-:W-:-:S04]  /*2680*/  FSEL R6, R23, R8, !P0 ;  /* 0x0000000817067208 */ /* 0x000fc80004000000 */
[----:B------:R-:W-:-:S07]  /*2690*/  F2FP.F16.F32.PACK_AB R6, RZ, R6 ;  /* 0x00000006ff06723e */ /* 0x000fce00000000ff */
.L_x_1498:
[----:B------:R-:W-:Y:S05]  /*26a0*/  BSYNC B0 ;  /* 0x0000000000007941 */ /* 0x000fea0003800000 */
.L_x_1497:
        /* <DEDUP_REMOVED lines=43> */
.L_x_1504:
[----:B------:R-:W-:Y:S05]  /*2960*/  BSYNC B1 ;  /* 0x0000000000017941 */ /* 0x000fea0003800000 */
.L_x_1503:
[----:B------:R-:W-:Y:S01]  /*2970*/  @P2 FADD.FTZ R9, R9, 0.69314718246459960938 ;  /* 0x3f31721809092421 */ /* 0x000fe20000010000 */
[----:B------:R-:W-:-:S04]  /*2980*/  FSETP.GTU.FTZ.AND P0, PT, |R21|, +INF , PT ;  /* 0x7f8000001500780b */ /* 0x000fc80003f1c200 */
[----:B------:R-:W-:-:S04]  /*2990*/  LOP3.LUT R21, R9, 0x80000000, R21, 0xb8, !PT ;  /* 0x8000000009157812 */ /* 0x000fc800078eb815 */
[----:B------:R-:W-:-:S04]  /*29a0*/  FSEL R7, R21, R9, !P0 ;  /* 0x0000000915077208 */ /* 0x000fc80004000000 */
[----:B------:R-:W-:-:S07]  /*29b0*/  F2FP.F16.F32.PACK_AB R7, RZ, R7 ;  /* 0x00000007ff07723e */ /* 0x000fce00000000ff */
.L_x_1502:
[----:B------:R-:W-:Y:S05]  /*29c0*/  BSYNC B0 ;  /* 0x0000000000007941 */ /* 0x000fea0003800000 */
.L_x_1501:
        /* <DEDUP_REMOVED lines=43> */
.L_x_1508:
[----:B------:R-:W-:Y:S05]  /*2c80*/  BSYNC B1 ;  /* 0x0000000000017941 */ /* 0x000fea0003800000 */
.L_x_1507:
[----:B------:R-:W-:Y:S01]  /*2c90*/  @P2 FADD.FTZ R10, R10, 0.69314718246459960938 ;  /* 0x3f3172180a0a2421 */ /* 0x000fe20000010000 */
[----:B------:R-:W-:-:S04]  /*2ca0*/  FSETP.GTU.FTZ.AND P0, PT, |R19|, +INF , PT ;  /* 0x7f8000001300780b */ /* 0x000fc80003f1c200 */
[----:B------:R-:W-:-:S04]  /*2cb0*/  LOP3.LUT R19, R10, 0x80000000, R19, 0xb8, !PT ;  /* 0x800000000a137812 */ /* 0x000fc800078eb813 */
[----:B------:R-:W-:-:S04]  /*2cc0*/  FSEL R8, R19, R10, !P0 ;  /* 0x0000000a13087208 */ /* 0x000fc80004000000 */
[----:B------:R-:W-:-:S07]  /*2cd0*/  F2FP.F16.F32.PACK_AB R8, RZ, R8 ;  /* 0x00000008ff08723e */ /* 0x000fce00000000ff */
.L_x_1506:
[----:B------:R-:W-:Y:S05]  /*2ce0*/  BSYNC B0 ;  /* 0x0000000000007941 */ /* 0x000fea0003800000 */
.L_x_1505:
        /* <DEDUP_REMOVED lines=43> */
.L_x_1512:
[----:B------:R-:W-:Y:S05]  /*2fa0*/  BSYNC B1 ;  /* 0x0000000000017941 */ /* 0x000fea0003800000 */
.L_x_1511:
[----:B------:R-:W-:Y:S01]  /*2fb0*/  @P2 FADD.FTZ R11, R11, 0.69314718246459960938 ;  /* 0x3f3172180b0b2421 */ /* 0x000fe20000010000 */
[----:B------:R-:W-:-:S04]  /*2fc0*/  FSETP.GTU.FTZ.AND P0, PT, |R13|, +INF , PT ;  /* 0x7f8000000d00780b */ /* 0x000fc80003f1c200 */
[----:B------:R-:W-:-:S04]  /*2fd0*/  LOP3.LUT R13, R11, 0x80000000, R13, 0xb8, !PT ;  /* 0x800000000b0d7812 */ /* 0x000fc800078eb80d */
[----:B------:R-:W-:-:S04]  /*2fe0*/  FSEL R9, R13, R11, !P0 ;  /* 0x0000000b0d097208 */ /* 0x000fc80004000000 */
[----:B------:R-:W-:-:S07]  /*2ff0*/  F2FP.F16.F32.PACK_AB R9, RZ, R9 ;  /* 0x00000009ff09723e */ /* 0x000fce00000000ff */
.L_x_1510:
[----:B------:R-:W-:Y:S05]  /*3000*/  BSYNC B0 ;  /* 0x0000000000007941 */ /* 0x000fea0003800000 */
.L_x_1509:
[----:B------:R-:W-:Y:S01]  /*3010*/  IADD3 R10, R18, 0x380, RZ ;  /* 0x00000380120a7810 */ /* 0x000fe20007ffe0ff */
[----:B------:R-:W-:Y:S03]  /*3020*/  BSSY B0, `(.L_x_1513) ;  /* 0x0000030000007945 */ /* 0x000fe60003800000 */
[----:B------:R-:W-:-:S13]  /*3030*/  ISETP.GE.AND P0, PT, R10, R17, PT ;  /* 0x000000110a00720c */ /* 0x000fda0003f06270 */
[----:B------:R-:W-:Y:S05]  /*3040*/  @P0 BRA `(.L_x_1514) ;  /* 0x0000000000b40947 */ /* 0x000fea0003800000 */
[----:B-----5:R-:W-:Y:S01]  /*3050*/  HADD2.F32 R12, -RZ, R12.H0_H0 ;  /* 0x2000000cff0c7230 */ /* 0x020fe20000004100 */
[----:B------:R-:W-:Y:S01]  /*3060*/  HFMA2.MMA R19, -RZ, RZ, 1.625, 0 ;  /* 0x3e800000ff137435 */ /* 0x000fe200000001ff */
[----:B------:R-:W-:Y:S01]  /*3070*/  MOV R16, 0x3d39bf78 ;  /* 0x3d39bf7800107802 */ /* 0x000fe20000000f00 */
[----:B------:R-:W-:Y:S02]  /*3080*/  BSSY B1, `(.L_x_1515) ;  /* 0x0000024000017945 */ /* 0x000fe40003800000 */
[C---:B------:R-:W-:Y:S01]  /*3090*/  FFMA.FTZ R11, R12.reuse, R12, 1 ;  /* 0x3f8000000c0b7423 */ /* 0x040fe2000001000c */
[----:B------:R-:W-:-:S03]  /*30a0*/  FSETP.GT.FTZ.AND P2, PT, |R12|, 8388608, PT ;  /* 0x4b0000000c00780b */ /* 0x000fc60003f54200 */
        /* <DEDUP_REMOVED lines=33> */
.L_x_1516:
[----:B------:R-:W-:Y:S05]  /*32c0*/  BSYNC B1 ;  /* 0x0000000000017941 */ /* 0x000fea0003800000 */
.L_x_1515:
[----:B------:R-:W-:Y:S01]  /*32d0*/  @P2 FADD.FTZ R14, R14, 0.69314718246459960938 ;  /* 0x3f3172180e0e2421 */ /* 0x000fe20000010000 */
[----:B------:R-:W-:-:S04]  /*32e0*/  FSETP.GTU.FTZ.AND P0, PT, |R12|, +INF , PT ;  /* 0x7f8000000c00780b */ /* 0x000fc80003f1c200 */
[----:B------:R-:W-:-:S04]  /*32f0*/  LOP3.LUT R12, R14, 0x80000000, R12, 0xb8, !PT ;  /* 0x800000000e0c7812 */ /* 0x000fc800078eb80c */
[----:B------:R-:W-:-:S04]  /*3300*/  FSEL R10, R12, R14, !P0 ;  /* 0x0000000e0c0a7208 */ /* 0x000fc80004000000 */
[----:B------:R-:W-:-:S07]  /*3310*/  F2FP.F16.F32.PACK_AB R10, RZ, R10 ;  /* 0x0000000aff0a723e */ /* 0x000fce00000000ff */
.L_x_1514:
[----:B------:R-:W-:Y:S05]  /*3320*/  BSYNC B0 ;  /* 0x0000000000007941 */ /* 0x000fea0003800000 */
.L_x_1513:
        /* <DEDUP_REMOVED lines=16> */
.L_x_1519:
[----:B------:R-:W-:-:S13]  /*3430*/  ISETP.GE.AND P0, PT, R18, R17, PT ;  /* 0x000000111200720c */ /* 0x000fda0003f06270 */
[----:B------:R-:W-:Y:S05]  /*3440*/  @P0 BRA `(.L_x_1521) ;  /* 0x0000000000300947 */ /* 0x000fea0003800000 */
[----:B0-----:R-:W0:Y:S01]  /*3450*/  LDC.64 R2, c[0x0][0x218] ;  /* 0x00008600ff027b82 */ /* 0x001e220000000a00 */
[----:B------:R-:W-:Y:S02]  /*3460*/  IADD3 R11, R0, R18, RZ ;  /* 0x00000012000b7210 */ /* 0x000fe40007ffe0ff */
[----:B------:R-:W-:-:S03]  /*3470*/  IADD3 R18, R18, 0x80, RZ ;  /* 0x0000008012127810 */ /* 0x000fc60007ffe0ff */
[----:B0-----:R-:W-:-:S05]  /*3480*/  IMAD.WIDE.U32 R2, R11, 0x2, R2 ;  /* 0x000000020b027825 */ /* 0x001fca00078e0002 */
[----:B------:R1:W-:Y:S02]  /*3490*/  STG.E.U16 desc[UR4][R2.64], R5 ;  /* 0x0000000502007986 */ /* 0x0003e4000c101504 */
.L_x_1520:
[----:B------:R-:W-:-:S13]  /*34a0*/  ISETP.GE.AND P0, PT, R18, R17, PT ;  /* 0x000000111200720c */ /* 0x000fda0003f06270 */
[----:B------:R-:W-:Y:S05]  /*34b0*/  @P0 BRA `(.L_x_1522) ;  /* 0x0000000000300947 */ /* 0x000fea0003800000 */
[----:B01----:R-:W0:Y:S01]  /*34c0*/  LDC.64 R2, c[0x0][0x218] ;  /* 0x00008600ff027b82 */ /* 0x003e220000000a00 */
[----:B------:R-:W-:Y:S02]  /*34d0*/  IADD3 R5, R0, R18, RZ ;  /* 0x0000001200057210 */ /* 0x000fe40007ffe0ff */
[----:B------:R-:W-:-:S03]  /*34e0*/  IADD3 R18, R18, 0x80, RZ ;  /* 0x0000008012127810 */ /* 0x000fc60007ffe0ff */
[----:B0-----:R-:W-:-:S05]  /*34f0*/  IMAD.WIDE.U32 R2, R5, 0x2, R2 ;  /* 0x0000000205027825 */ /* 0x001fca00078e0002 */
[----:B------:R1:W-:Y:S02]  /*3500*/  STG.E.U16 desc[UR4][R2.64], R6 ;  /* 0x0000000602007986 */ /* 0x0003e4000c101504 */
.L_x_1521:
[----:B------:R-:W-:-:S13]  /*3510*/  ISETP.GE.AND P0, PT, R18, R17, PT ;  /* 0x000000111200720c */ /* 0x000fda0003f06270 */
[----:B------:R-:W-:Y:S05]  /*3520*/  @P0 BRA `(.L_x_1523) ;  /* 0x0000000000340947 */ /* 0x000fea0003800000 */
[----:B01----:R-:W0:Y:S01]  /*3530*/  LDC.64 R2, c[0x0][0x218] ;  /* 0x00008600ff027b82 */ /* 0x003e220000000a00 */
[----:B------:R-:W-:Y:S02]  /*3540*/  IADD3 R5, R0, R18, RZ ;  /* 0x0000001200057210 */ /* 0x000fe40007ffe0ff */
[----:B------:R-:W-:-:S03]  /*3550*/  IADD3 R18, R18, 0x80, RZ ;  /* 0x0000008012127810 */ /* 0x000fc60007ffe0ff */
[----:B0-----:R-:W-:-:S05]  /*3560*/  IMAD.WIDE.U32 R2, R5, 0x2, R2 ;  /* 0x0000000205027825 */ /* 0x001fca00078e0002 */
[----:B------:R2:W-:Y:S02]  /*3570*/  STG.E.U16 desc[UR4][R2.64], R7 ;  /* 0x0000000702007986 */ /* 0x0005e4000c101504 */
.L_x_1522:
        /* <DEDUP_REMOVED lines=8> */
.L_x_1523:
[----:B------:R-:W-:Y:S05]  /*3600*/  BSYNC B1 ;  /* 0x0000000000017941 */ /* 0x000fea0003800000 */
.L_x_1518:
[----:B------:R-:W-:-:S13]  /*3610*/  ISETP.GE.AND P0, PT, R18, R17, PT ;  /* 0x000000111200720c */ /* 0x000fda0003f06270 */
[----:B012---:R-:W0:Y:S01]  /*3620*/  @!P0 LDC.64 R2, c[0x0][0x218] ;  /* 0x00008600ff028b82 */ /* 0x007e220000000a00 */
[----:B------:R-:W-:Y:S02]  /*3630*/  @!P0 IADD3 R5, R0, R18, RZ ;  /* 0x0000001200058210 */ /* 0x000fe40007ffe0ff */
[----:B------:R-:W-:-:S03]  /*3640*/  @!P0 IADD3 R18, R18, 0x80, RZ ;  /* 0x0000008012128810 */ /* 0x000fc60007ffe0ff */
[----:B0-----:R-:W-:-:S05]  /*3650*/  @!P0 IMAD.WIDE.U32 R2, R5, 0x2, R2 ;  /* 0x0000000205028825 */ /* 0x001fca00078e0002 */
[----:B------:R3:W-:Y:S02]  /*3660*/  @!P0 STG.E.U16 desc[UR4][R2.64], R9 ;  /* 0x0000000902008986 */ /* 0x0007e4000c101504 */
.L_x_1524:
[----:B------:R-:W-:Y:S05]  /*3670*/  BSYNC B0 ;  /* 0x0000000000007941 */ /* 0x000fea0003800000 */
.L_x_1517:
        /* <DEDUP_REMOVED lines=8> */
.L_x_1525:
        /* <DEDUP_REMOVED lines=16> */
.L_x_21463:


//--------------------- .text._ZN2at6native29vectorized_elementwise_kernelILi8EZZZNS0_17asinh_kernel_cudaERNS_18TensorIteratorBaseEENKUlvE0_clEvENKUlvE1_clEvEUlN3c104HalfEE_St5arrayIPcLm2EEEEviT0_T1_ --------------------------
	.section	.text._ZN2at6native29vectorized_elementwise_kernelILi8EZZZNS0_17asinh_kernel_cudaERNS_18TensorIteratorBaseEENKUlvE0_clEvENKUlvE1_clEvEUlN3c104HalfEE_St5arrayIPcLm2EEEEviT0_T1_,"ax",@progbits
	.align	128
        .global         _ZN2at6native29vectorized_elementwise_kernelILi8EZZZNS0_17asinh_kernel_cudaERNS_18TensorIteratorBaseEENKUlvE0_clEvENKUlvE1_clEvEUlN3c104HalfEE_St5arrayIPcLm2EEEEviT0_T1_
        .type           _ZN2at6native29vectorized_elementwise_kernelILi8EZZZNS0_17asinh_kernel_cudaERNS_18TensorIteratorBaseEENKUlvE0_clEvENKUlvE1_clEvEUlN3c104HalfEE_St5arrayIPcLm2EEEEviT0_T1_,@function
        .size           _ZN2at6native29vectorized_elementwise_kernelILi8EZZZNS0_17asinh_kernel_cudaERNS_18TensorIteratorBaseEENKUlvE0_clEvENKUlvE1_clEvEUlN3c104HalfEE_St5arrayIPcLm2EEEEviT0_T1_,(.L_x_21464 - _ZN2at6native29vectorized_elementwise_kernelILi8EZZZNS0_17asinh_kernel_cudaERNS_18TensorIteratorBaseEENKUlvE0_clEvENKUlvE1_clEvEUlN3c104HalfEE_St5arrayIPcLm2EEEEviT0_T1_)
        .other          _ZN2at6native29vectorized_elementwise_kernelILi8EZZZNS0_17asinh_kernel_cudaERNS_18TensorIteratorBaseEENKUlvE0_clEvENKUlvE1_clEvEUlN3c104HalfEE_St5arrayIPcLm2EEEEviT0_T1_,@"STO_CUDA_ENTRY STV_DEFAULT"
_ZN2at6native29vectorized_elementwise_kernelILi8EZZZNS0_17asinh_kernel_cudaERNS_18TensorIteratorBaseEENKUlvE0_clEvENKUlvE1_clEvEUlN3c104HalfEE_St5arrayIPcLm2EEEEviT0_T1_:
.text._ZN2at6native29vectorized_elementwise_kernelILi8EZZZNS0_17asinh_kernel_cudaERNS_18TensorIteratorBaseEENKUlvE0_clEvENKUlvE1_clEvEUlN3c104HalfEE_St5arrayIPcLm2EEEEviT0_T1_:
        /* <DEDUP_REMOVED lines=14> */
[--C-:B--2---:R-:W-:Y:S02]  /*00e0*/  HADD2.F32 R18, -RZ, R4.reuse.H0_H0 ;  /* 0x20000004ff127230 */ /* 0x104fe40000004100 */
[----:B------:R-:W-:Y:S02]  /*00f0*/  HADD2.F32 R2, -RZ, R4.H1_H1 ;  /* 0x30000004ff027230 */ /* 0x000fe40000004100 */
[----:B------:R-:W-:Y:S02]  /*0100*/  HADD2.F32 R3, -RZ, R5.H0_H0 ;  /* 0x20000005ff037230 */ /* 0x000fe40000004100 */
[C---:B------:R-:W-:Y:S01]  /*0110*/  FFMA.FTZ R10, R18.reuse, R18, 1 ;  /* 0x3f800000120a7423 */ /* 0x040fe20000010012 */
[----:B------:R-:W-:Y:S01]  /*0120*/  FSETP.GT.FTZ.AND P5, PT, |R18|, 8388608, PT ;  /* 0x4b0000001200780b */ /* 0x000fe20003fb4200 */
[----:B------:R-:W-:Y:S01]  /*0130*/  FFMA.FTZ R12, R2, R2, 1 ;  /* 0x3f800000020c7423 */ /* 0x000fe20000010002 */
[----:B------:R-:W-:Y:S01]  /*0140*/  FADD.FTZ R14, |R18|, -RZ ;  /* 0x800000ff120e7221 */ /* 0x000fe20000010200 */
[----:B------:R-:W0:Y:S01]  /*0150*/  MUFU.RSQ R9, R10 ;  /* 0x0000000a00097308 */ /* 0x000e220000001400 */
[----:B------:R-:W-:Y:S01]  /*0160*/  FFMA.FTZ R16, R3, R3, 1 ;  /* 0x3f80000003107423 */ /* 0x000fe20000010003 */
[----:B------:R-:W-:-:S02]  /*0170*/  FSETP.GT.FTZ.AND P0, PT, |R2|, 8388608, PT ;  /* 0x4b0000000200780b */ /* 0x000fc40003f14200 */
[----:B------:R-:W-:-:S04]  /*0180*/  FSETP.GT.FTZ.AND P1, PT, |R3|, 8388608, PT ;  /* 0x4b0000000300780b */ /* 0x000fc80003f34200 */
[----:B------:R-:W1:Y:S08]  /*0190*/  MUFU.RSQ R13, R12 ;  /* 0x0000000c000d7308 */ /* 0x000e700000001400 */
[----:B------:R-:W2:Y:S01]  /*01a0*/  MUFU.RSQ R17, R16 ;  /* 0x0000001000117308 */ /* 0x000ea20000001400 */
[----:B0-----:R-:W-:Y:S01]  /*01b0*/  FFMA.FTZ R11, R10, R9, 1 ;  /* 0x3f8000000a0b7423 */ /* 0x001fe20000010009 */
[----:B------:R-:W-:-:S02]  /*01c0*/  HADD2.F32 R9, -RZ, R5.H1_H1 ;  /* 0x30000005ff097230 */ /* 0x000fc40000004100 */
[--C-:B------:R-:W-:Y:S02]  /*01d0*/  HADD2.F32 R5, -RZ, R6.reuse.H0_H0 ;  /* 0x20000006ff057230 */ /* 0x100fe40000004100 */
[----:B------:R-:W-:Y:S02]  /*01e0*/  HADD2.F32 R6, -RZ, R6.H1_H1 ;  /* 0x30000006ff067230 */ /* 0x000fe40000004100 */
[C---:B------:R-:W-:Y:S01]  /*01f0*/  FFMA.FTZ R19, R9.reuse, R9, 1 ;  /* 0x3f80000009137423 */ /* 0x040fe20000010009 */
[----:B------:R-:W0:Y:S01]  /*0200*/  MUFU.RCP R11, R11 ;  /* 0x0000000b000b7308 */ /* 0x000e220000001000 */
[----:B-1----:R-:W-:Y:S01]  /*0210*/  FFMA.FTZ R15, R12, R13, 1 ;  /* 0x3f8000000c0f7423 */ /* 0x002fe2000001000d */
[----:B------:R-:W-:Y:S01]  /*0220*/  FADD.FTZ R12, |R2|, -RZ ;  /* 0x800000ff020c7221 */ /* 0x000fe20000010200 */
[----:B------:R-:W-:Y:S02]  /*0230*/  FSETP.GT.FTZ.AND P2, PT, |R9|, 8388608, PT ;  /* 0x4b0000000900780b */ /* 0x000fe40003f54200 */
[----:B------:R-:W-:-:S02]  /*0240*/  FSETP.GT.FTZ.AND P3, PT, |R5|, 8388608, PT ;  /* 0x4b0000000500780b */ /* 0x000fc40003f74200 */
[----:B------:R-:W-:Y:S01]  /*0250*/  FSETP.GT.FTZ.AND P4, PT, |R6|, 8388608, PT ;  /* 0x4b0000000600780b */ /* 0x000fe20003f94200 */
[----:B------:R-:W1:Y:S01]  /*0260*/  MUFU.RCP R15, R15 ;  /* 0x0000000f000f7308 */ /* 0x000e620000001000 */
[----:B--2---:R-:W-:-:S07]  /*0270*/  FFMA.FTZ R17, R16, R17, 1 ;  /* 0x3f80000010117423 */ /* 0x004fce0000010011 */
[----:B------:R-:W2:Y:S01]  /*0280*/  MUFU.RSQ R22, R19 ;  /* 0x0000001300167308 */ /* 0x000ea20000001400 */
[----:B0-----:R-:W-:-:S04]  /*0290*/  FMUL.FTZ R13, |R18|, R11 ;  /* 0x0000000b120d7220 */ /* 0x001fc80000410200 */
[----:B------:R-:W-:Y:S01]  /*02a0*/  @!P5 FFMA.FTZ R14, |R18|, R13, |R18| ;  /* 0x0000000d120ed223 */ /* 0x000fe20000010612 */
[----:B------:R-:W-:Y:S02]  /*02b0*/  FFMA.FTZ R13, R5, R5, 1 ;  /* 0x3f800000050d7423 */ /* 0x000fe40000010005 */
[----:B------:R0:W3:Y:S01]  /*02c0*/  MUFU.RCP R20, R17 ;  /* 0x0000001100147308 */ /* 0x0000e20000001000 */
[----:B------:R-:W-:Y:S01]  /*02d0*/  FADD.FTZ.RZ R4, R14, 1 ;  /* 0x3f8000000e047421 */ /* 0x000fe2000001c000 */
[----:B-1----:R-:W-:Y:S01]  /*02e0*/  FMUL.FTZ R15, |R2|, R15 ;  /* 0x0000000f020f7220 */ /* 0x002fe20000410200 */
[----:B------:R-:W-:-:S03]  /*02f0*/  ISETP.GE.U32.AND P6, PT, R14, 0x7f800000, PT ;  /* 0x7f8000000e00780c */ /* 0x000fc60003fc6070 */
[----:B------:R-:W-:Y:S01]  /*0300*/  IADD3 R4, R4, -0x3f400000, RZ ;  /* 0xc0c0000004047810 */ /* 0x000fe20007ffe0ff */
[----:B------:R-:W-:Y:S01]  /*0310*/  @!P0 FFMA.FTZ R12, |R2|, R15, |R2| ;  /* 0x0000000f020c8223 */ /* 0x000fe20000010602 */
[----:B------:R-:W1:Y:S01]  /*0320*/  MUFU.RSQ R10, R13 ;  /* 0x0000000d000a7308 */ /* 0x000e620000001400 */
[----:B--2---:R-:W-:Y:S01]  /*0330*/  FFMA.FTZ R21, R19, R22, 1 ;  /* 0x3f80000013157423 */ /* 0x004fe20000010016 */
[----:B0-----:R-:W-:Y:S01]  /*0340*/  HFMA2.MMA R17, -RZ, RZ, 1.625, 0 ;  /* 0x3e800000ff117435 */ /* 0x001fe200000001ff */
[----:B------:R-:W-:Y:S01]  /*0350*/  LOP3.LUT R11, R4, 0xff800000, RZ, 0xc0, !PT ;  /* 0xff800000040b7812 */ /* 0x000fe200078ec0ff */
[----:B------:R-:W-:Y:S01]  /*0360*/  FADD.FTZ.RZ R15, R12, 1 ;  /* 0x3f8000000c0f7421 */ /* 0x000fe2000001c000 */
[----:B------:R-:W-:Y:S02]  /*0370*/  FADD.FTZ R22, |R3|, -RZ ;  /* 0x800000ff03167221 */ /* 0x000fe40000010200 */
[----:B------:R-:W-:Y:S01]  /*0380*/  IADD3 R16, -R11, 0x40800000, RZ ;  /* 0x408000000b107810 */ /* 0x000fe20007ffe1ff */
[----:B------:R0:W2:Y:S01]  /*0390*/  MUFU.RCP R4, R21 ;  /* 0x0000001500047308 */ /* 0x0000a20000001000 */
[----:B---3--:R-:W-:Y:S01]  /*03a0*/  FMUL.FTZ R20, |R3|, R20 ;  /* 0x0000001403147220 */ /* 0x008fe20000410200 */
[----:B------:R-:W-:-:S02]  /*03b0*/  IADD3 R19, R14, -R11, RZ ;  /* 0x8000000b0e137210 */ /* 0x000fc40007ffe0ff */
[----:B------:R-:W-:Y:S01]  /*03c0*/  FFMA.FTZ R16, R16, R17, -1 ;  /* 0xbf80000010107423 */ /* 0x000fe20000010011 */
[----:B------:R-:W-:Y:S01]  /*03d0*/  @!P1 FFMA.FTZ R22, |R3|, R20, |R3| ;  /* 0x0000001403169223 */ /* 0x000fe20000010603 */
[----:B------:R-:W-:Y:S02]  /*03e0*/  I2FP.F32.S32 R11, R11 ;  /* 0x0000000b000b7245 */ /* 0x000fe40000201400 */
[----:B------:R-:W-:Y:S01]  /*03f0*/  FADD.FTZ R19, R19, R16 ;  /* 0x0000001013137221 */ /* 0x000fe20000010000 */
[----:B-1----:R-:W-:Y:S01]  /*0400*/  FFMA.FTZ R10, R13, R10, 1 ;  /* 0x3f8000000d0a7423 */ /* 0x002fe2000001000a */
[----:B------:R-:W-:Y:S01]  /*0410*/  IADD3 R13, R15, -0x3f400000, RZ ;  /* 0xc0c000000f0d7810 */ /* 0x000fe20007ffe0ff */
[----:B0-----:R-:W-:Y:S01]  /*0420*/  FADD.FTZ.RZ R21, R22, 1 ;  /* 0x3f80000016157421 */ /* 0x001fe2000001c000 */
[----:B------:R-:W-:Y:S01]  /*0430*/  MOV R16, 0x3d39bf78 ;  /* 0x3d39bf7800107802 */ /* 0x000fe20000000f00 */
[----:B------:R-:W-:Y:S01]  /*0440*/  FADD.FTZ R15, |R9|, -RZ ;  /* 0x800000ff090f7221 */ /* 0x000fe20000010200 */
[----:B------:R-:W-:Y:S01]  /*0450*/  LOP3.LUT R13, R13, 0xff800000, RZ, 0xc0, !PT ;  /* 0xff8000000d0d7812 */ /* 0x000fe200078ec0ff */
[----:B------:R-:W0:Y:S01]  /*0460*/  MUFU.RCP R10, R10 ;  /* 0x0000000a000a7308 */ /* 0x000e220000001000 */
[----:B------:R-:W-:Y:S01]  /*0470*/  IADD3 R21, R21, -0x3f400000, RZ ;  /* 0xc0c0000015157810 */ /* 0x000fe20007ffe0ff */
[----:B--2---:R-:W-:Y:S01]  /*0480*/  FMUL.FTZ R24, |R9|, R4 ;  /* 0x0000000409187220 */ /* 0x004fe20000410200 */
[----:B------:R-:W-:Y:S01]  /*0490*/  IADD3 R20, -R13, 0x40800000, RZ ;  /* 0x408000000d147810 */ /* 0x000fe20007ffe1ff */
[----:B------:R-:W-:Y:S01]  /*04a0*/  FFMA.FTZ R4, R19, -R16, 0.10546888411045074463 ;  /* 0x3dd8001213047423 */ /* 0x000fe20000010810 */
[----:B------:R-:W-:Y:S01]  /*04b0*/  IADD3 R23, R12, -R13, RZ ;  /* 0x8000000d0c177210 */ /* 0x000fe20007ffe0ff */
[----:B------:R-:W-:Y:S01]  /*04c0*/  @!P2 FFMA.FTZ R15, |R9|, R24, |R9| ;  /* 0x00000018090fa223 */ /* 0x000fe20000010609 */
[----:B------:R-:W-:Y:S01]  /*04d0*/  LOP3.LUT R21, R21, 0xff800000, RZ, 0xc0, !PT ;  /* 0xff80000015157812 */ /* 0x000fe200078ec0ff */
[----:B------:R-:W-:-:S03]  /*04e0*/  FFMA.FTZ R20, R20, R17, -1 ;  /* 0xbf80000014147423 */ /* 0x000fc60000010011 */
[----:B------:R-:W-:Y:S01]  /*04f0*/  IADD3 R24, -R21, 0x40800000, RZ ;  /* 0x4080000015187810 */ /* 0x000fe20007ffe1ff */
[----:B------:R-:W-:Y:S01]  /*0500*/  FADD.FTZ R23, R23, R20 ;  /* 0x0000001417177221 */ /* 0x000fe20000010000 */
[----:B------:R-:W-:Y:S01]  /*0510*/  FFMA.FTZ R20, R19, R4, -0.13229703903198242188 ;  /* 0xbe0778e013147423 */ /* 0x000fe20000010004 */
[----:B------:R-:W-:Y:S01]  /*0520*/  IADD3 R25, R22, -R21, RZ ;  /* 0x8000001516197210 */ /* 0x000fe20007ffe0ff */
[C---:B------:R-:W-:Y:S01]  /*0530*/  FADD.FTZ R4, |R5|.reuse, -RZ ;  /* 0x800000ff05047221 */ /* 0x040fe20000010200 */
[----:B------:R-:W-:Y:S01]  /*0540*/  FFMA.FTZ R24, R24, R17, -1 ;  /* 0xbf80000018187423 */ /* 0x000fe20000010011 */
[----:B0-----:R-:W-:Y:S01]  /*0550*/  FMUL.FTZ R10, |R5|, R10 ;  /* 0x0000000a050a7220 */ /* 0x001fe20000410200 */
[----:B------:R-:W-:Y:S02]  /*0560*/  FFMA.FTZ R20, R19, R20, 0.14491446316242218018 ;  /* 0x3e14647513147423 */ /* 0x000fe40000010014 */
[----:B------:R-:W-:Y:S01]  /*0570*/  FADD.FTZ R25, R25, R24 ;  /* 0x0000001819197221 */ /* 0x000fe20000010000 */
[----:B------:R-:W-:Y:S01]  /*0580*/  @!P3 FFMA.FTZ R4, |R5|, R10, |R5| ;  /* 0x0000000a0504b223 */ /* 0x000fe20000010605 */
[----:B------:R-:W-:Y:S01]  /*0590*/  FFMA.FTZ R20, R19, R20, -0.16641564667224884033 ;  /* 0xbe2a68dd13147423 */ /* 0x000fe20000010014 */
[-C--:B------:R-:W-:Y:S01]  /*05a0*/  FFMA.FTZ R10, R23, -R16.reuse, 0.10546888411045074463 ;  /* 0x3dd80012170a7423 */ /* 0x080fe20000010810 */
[----:B------:R-:W-:-:S02]  /*05b0*/  FFMA.FTZ R24, R25, -R16, 0.10546888411045074463 ;  /* 0x3dd8001219187423 */ /* 0x000fc40000010810 */
[----:B------:R-:W-:Y:S01]  /*05c0*/  FFMA.FTZ R20, R19, R20, 0.19988867640495300293 ;  /* 0x3e4caf9e13147423 */ /* 0x000fe20000010014 */
[----:B------:R-:W-:Y:S01]  /*05d0*/  FFMA.FTZ R10, R23, R10, -0.13229703903198242188 ;  /* 0xbe0778e0170a7423 */ /* 0x000fe2000001000a */
[----:B------:R-:W-:Y:S02]  /*05e0*/  FFMA.FTZ R24, R25, R24, -0.13229703903198242188 ;  /* 0xbe0778e019187423 */ /* 0x000fe40000010018 */
[----:B------:R-:W-:Y:S01]  /*05f0*/  FFMA.FTZ R20, R19, R20, -0.25000196695327758789 ;  /* 0xbe80004213147423 */ /* 0x000fe20000010014 */
[----:B------:R-:W-:Y:S01]  /*0600*/  FFMA.FTZ R10, R23, R10, 0.14491446316242218018 ;  /* 0x3e146475170a7423 */ /* 0x000fe2000001000a */
[----:B------:R-:W-:Y:S02]  /*0610*/  FFMA.FTZ R24, R25, R24, 0.14491446316242218018 ;  /* 0x3e14647519187423 */ /* 0x000fe40000010018 */
[----:B------:R-:W-:Y:S01]  /*0620*/  FFMA.FTZ R20, R19, R20, 0.33333510160446166992 ;  /* 0x3eaaaae613147423 */ /* 0x000fe20000010014 */
[----:B------:R-:W-:Y:S01]  /*0630*/  FFMA.FTZ R10, R23, R10, -0.16641564667224884033 ;  /* 0xbe2a68dd170a7423 */ /* 0x000fe2000001000a */
[----:B------:R-:W-:-:S02]  /*0640*/  FFMA.FTZ R24, R25, R24, -0.16641564667224884033 ;  /* 0xbe2a68dd19187423 */ /* 0x000fc40000010018 */
[----:B------:R-:W-:Y:S01]  /*0650*/  FFMA.FTZ R20, R19, R20, -0.5 ;  /* 0xbf00000013147423 */ /* 0x000fe20000010014 */
[----:B------:R-:W-:Y:S01]  /*0660*/  FFMA.FTZ R10, R23, R10, 0.19988867640495300293 ;  /* 0x3e4caf9e170a7423 */ /* 0x000fe2000001000a */
[----:B------:R-:W-:Y:S02]  /*0670*/  FFMA.FTZ R24, R25, R24, 0.19988867640495300293 ;  /* 0x3e4caf9e19187423 */ /* 0x000fe40000010018 */
[----:B------:R-:W-:Y:S01]  /*0680*/  FMUL.FTZ R20, R19, R20 ;  /* 0x0000001413147220 */ /* 0x000fe20000410000 */
[----:B------:R-:W-:Y:S01]  /*0690*/  FFMA.FTZ R10, R23, R10, -0.25000196695327758789 ;  /* 0xbe800042170a7423 */ /* 0x000fe2000001000a */
[----:B------:R-:W-:Y:S02]  /*06a0*/  FFMA.FTZ R24, R25, R24, -0.25000196695327758789 ;  /* 0xbe80004219187423 */ /* 0x000fe40000010018 */
[----:B------:R-:W-:Y:S01]  /*06b0*/  FFMA.FTZ R19, R19, R20, R19 ;  /* 0x0000001413137223 */ /* 0x000fe20000010013 */
[----:B------:R-:W-:Y:S01]  /*06c0*/  FFMA.FTZ R10, R23, R10, 0.33333510160446166992 ;  /* 0x3eaaaae6170a7423 */ /* 0x000fe2000001000a */
[----:B------:R-:W-:Y:S01]  /*06d0*/  FADD.FTZ.RZ R20, R15, 1 ;  /* 0x3f8000000f147421 */ /* 0x000fe2000001c000 */
[----:B------:R-:W-:-:S02]  /*06e0*/  FFMA.FTZ R24, R25, R24, 0.33333510160446166992 ;  /* 0x3eaaaae619187423 */ /* 0x000fc40000010018 */
[----:B------:R-:W-:Y:S02]  /*06f0*/  FFMA.FTZ R10, R23, R10, -0.5 ;  /* 0xbf000000170a7423 */ /* 0x000fe4000001000a */
[----:B------:R-:W-:Y:S01]  /*0700*/  IADD3 R20, R20, -0x3f400000, RZ ;  /* 0xc0c0000014147810 */ /* 0x000fe20007ffe0ff */
[----:B------:R-:W-:Y:S01]  /*0710*/  FFMA.FTZ R26, R25, R24, -0.5 ;  /* 0xbf000000191a7423 */ /* 0x000fe20000010018 */
[----:B------:R-:W-:Y:S02]  /*0720*/  FMUL.FTZ R10, R23, R10 ;  /* 0x0000000a170a7220 */ /* 0x000fe40000410000 */
[----:B------:R-:W-:Y:S01]  /*0730*/  LOP3.LUT R24, R20, 0xff800000, RZ, 0xc0, !PT ;  /* 0xff80000014187812 */ /* 0x000fe200078ec0ff */
[----:B------:R-:W-:Y:S01]  /*0740*/  FMUL.FTZ R26, R25, R26 ;  /* 0x0000001a191a7220 */ /* 0x000fe20000410000 */
[----:B------:R-:W-:Y:S02]  /*0750*/  FFMA.FTZ R20, R23, R10, R23 ;  /* 0x0000000a17147223 */ /* 0x000fe40000010017 */
[----:B------:R-:W-:Y:S01]  /*0760*/  IADD3 R10, -R24, 0x40800000, RZ ;  /* 0x40800000180a7810 */ /* 0x000fe20007ffe1ff */
[----:B------:R-:W-:Y:S01]  /*0770*/  FFMA.FTZ R23, R25, R26, R25 ;  /* 0x0000001a19177223 */ /* 0x000fe20000010019 */
[----:B------:R-:W-:-:S03]  /*0780*/  IADD3 R25, R15, -R24, RZ ;  /* 0x800000180f197210 */ /* 0x000fc60007ffe0ff */
[----:B------:R-:W-:Y:S01]  /*0790*/  FFMA.FTZ R26, R10, R17, -1 ;  /* 0xbf8000000a1a7423 */ /* 0x000fe20000010011 */
[----:B------:R-:W-:-:S03]  /*07a0*/  FFMA.FTZ R10, R6, R6, 1 ;  /* 0x3f800000060a7423 */ /* 0x000fc60000010006 */
[----:B------:R-:W-:Y:S01]  /*07b0*/  FADD.FTZ R25, R25, R26 ;  /* 0x0000001a19197221 */ /* 0x000fe20000010000 */
[----:B------:R-:W0:Y:S03]  /*07c0*/  MUFU.RSQ R27, R10 ;  /* 0x0000000a001b7308 */ /* 0x000e260000001400 */
[----:B------:R-:W-:-:S04]  /*07d0*/  FFMA.FTZ R26, R25, -R16, 0.10546888411045074463 ;  /* 0x3dd80012191a7423 */ /* 0x000fc80000010810 */
[----:B------:R-:W-:-:S04]  /*07e0*/  FFMA.FTZ R26, R25, R26, -0.13229703903198242188 ;  /* 0xbe0778e0191a7423 */ /* 0x000fc8000001001a */
[----:B------:R-:W-:-:S04]  /*07f0*/  FFMA.FTZ R26, R25, R26, 0.14491446316242218018 ;  /* 0x3e146475191a7423 */ /* 0x000fc8000001001a */
[C---:B------:R-:W-:Y:S01]  /*0800*/  FFMA.FTZ R26, R25.reuse, R26, -0.16641564667224884033 ;  /* 0xbe2a68dd191a7423 */ /* 0x040fe2000001001a */
[----:B0-----:R-:W-:Y:S01]  /*0810*/  FFMA.FTZ R27, R10, R27, 1 ;  /* 0x3f8000000a1b7423 */ /* 0x001fe2000001001b */
[----:B------:R-:W-:Y:S02]  /*0820*/  FADD.FTZ R10, |R6|, -RZ ;  /* 0x800000ff060a7221 */ /* 0x000fe40000010200 */
[----:B------:R-:W-:-:S03]  /*0830*/  FFMA.FTZ R26, R25, R26, 0.19988867640495300293 ;  /* 0x3e4caf9e191a7423 */ /* 0x000fc6000001001a */
[----:B------:R-:W0:Y:S01]  /*0840*/  MUFU.RCP R27, R27 ;  /* 0x0000001b001b7308 */ /* 0x000e220000001000 */
[----:B------:R-:W-:-:S04]  /*0850*/  FFMA.FTZ R26, R25, R26, -0.25000196695327758789 ;  /* 0xbe800042191a7423 */ /* 0x000fc8000001001a */
[----:B------:R-:W-:-:S04]  /*0860*/  FFMA.FTZ R26, R25, R26, 0.33333510160446166992 ;  /* 0x3eaaaae6191a7423 */ /* 0x000fc8000001001a */
[----:B------:R-:W-:-:S04]  /*0870*/  FFMA.FTZ R26, R25, R26, -0.5 ;  /* 0xbf000000191a7423 */ /* 0x000fc8000001001a */
[C---:B------:R-:W-:Y:S01]  /*0880*/  FMUL.FTZ R26, R25.reuse, R26 ;  /* 0x0000001a191a7220 */ /* 0x040fe20000410000 */
[----:B0-----:R-:W-:Y:S01]  /*0890*/  FMUL.FTZ R29, |R6|, R27 ;  /* 0x0000001b061d7220 */ /* 0x001fe20000410200 */
[----:B------:R-:W-:Y:S02]  /*08a0*/  FADD.FTZ.RZ R27, R4, 1 ;  /* 0x3f800000041b7421 */ /* 0x000fe4000001c000 */
[----:B------:R-:W-:Y:S01]  /*08b0*/  FFMA.FTZ R25, R25, R26, R25 ;  /* 0x0000001a19197223 */ /* 0x000fe20000010019 */
[----:B------:R-:W-:Y:S01]  /*08c0*/  FMUL.FTZ R26, R11, 1.1920928955078125e-07 ;  /* 0x340000000b1a7820 */ /* 0x000fe20000410000 */
[----:B------:R-:W-:Y:S01]  /*08d0*/  @!P4 FFMA.FTZ R10, |R6|, R29, |R6| ;  /* 0x0000001d060ac223 */ /* 0x000fe20000010606 */
[----:B------:R-:W-:Y:S02]  /*08e0*/  IADD3 R11, R27, -0x3f400000, RZ ;  /* 0xc0c000001b0b7810 */ /* 0x000fe40007ffe0ff */
[----:B------:R-:W-:Y:S02]  /*08f0*/  FFMA.FTZ R19, R26, 0.69314718246459960938, R19 ;  /* 0x3f3172181a137823 */ /* 0x000fe40000010013 */
[----:B------:R-:W-:Y:S01]  /*0900*/  LOP3.LUT R11, R11, 0xff800000, RZ, 0xc0, !PT ;  /* 0xff8000000b0b7812 */ /* 0x000fe200078ec0ff */
[----:B------:R-:W-:Y:S06]  /*0910*/  @!P6 BRA `(.L_x_1528) ;  /* 0x000000000014e947 */ /* 0x000fec0003800000 */
[----:B------:R-:W-:-:S13]  /*0920*/  ISETP.GE.AND P6, PT, R14, -0x407fffff, PT ;  /* 0xbf8000010e00780c */ /* 0x000fda0003fc6270 */
[----:B------:R-:W-:-:S05]  /*0930*/  @P6 MOV R27, 0x7f800000 ;  /* 0x7f800000001b6802 */ /* 0x000fca0000000f00 */
[C---:B------:R-:W-:Y:S01]  /*0940*/  @P6 FFMA.FTZ R19, R14.reuse, R27, +INF ;  /* 0x7f8000000e136423 */ /* 0x040fe2000001001b */
[----:B------:R-:W-:-:S04]  /*0950*/  FSETP.NEU.FTZ.AND P6, PT, R14, RZ, PT ;  /* 0x000000ff0e00720b */ /* 0x000fc80003fdd000 */
[----:B------:R-:W-:-:S09]  /*0960*/  FSEL R19, R19, -RZ, P6 ;  /* 0x800000ff13137208 */ /* 0x000fd20003000000 */
.L_x_1528:
[----:B------:R-:W-:Y:S05]  /*0970*/  BSYNC B0 ;  /* 0x0000000000007941 */ /* 0x000fea0003800000 */
.L_x_1527:
[----:B------:R-:W-:Y:S01]  /*0980*/  IADD3 R14, -R11, 0x40800000, RZ ;  /* 0x408000000b0e7810 */ /* 0x000fe20007ffe1ff */
[----:B------:R-:W-:Y:S01]  /*0990*/  BSSY B0, `(.L_x_1529) ;  /* 0x0000010000007945 */ /* 0x000fe20003800000 */
[----:B------:R-:W-:Y:S02]  /*09a0*/  ISETP.GE.U32.AND P6, PT, R12, 0x7f800000, PT ;  /* 0x7f8000000c00780c */ /* 0x000fe40003fc6070 */
[----:B------:R-:W-:Y:S01]  /*09b0*/  IADD3 R27, R4, -R11, RZ ;  /* 0x8000000b041b7210 */ /* 0x000fe20007ffe0ff */
[----:B------:R-:W-:Y:S01]  /*09c0*/  FFMA.FTZ R14, R14, R17, -1 ;  /* 0xbf8000000e0e7423 */ /* 0x000fe20000010011 */
[----:B------:R-:W-:-:S03]  /*09d0*/  I2FP.F32.S32 R13, R13 ;  /* 0x0000000d000d7245 */ /* 0x000fc60000201400 */
[----:B------:R-:W-:Y:S02]  /*09e0*/  FADD.FTZ R27, R27, R14 ;  /* 0x0000000e1b1b7221 */ /* 0x000fe40000010000 */
[----:B------:R-:W-:Y:S02]  /*09f0*/  FMUL.FTZ R13, R13, 1.1920928955078125e-07 ;  /* 0x340000000d0d7820 */ /* 0x000fe40000410000 */
[----:B------:R-:W-:Y:S02]  /*0a00*/  FFMA.FTZ R14, R27, -R16, 0.10546888411045074463 ;  /* 0x3dd800121b0e7423 */ /* 0x000fe40000010810 */
[----:B------:R-:W-:Y:S02]  /*0a10*/  FFMA.FTZ R20, R13, 0.69314718246459960938, R20 ;  /* 0x3f3172180d147823 */ /* 0x000fe40000010014 */
[----:B------:R-:W-:Y:S01]  /*0a20*/  FFMA.FTZ R14, R27, R14, -0.13229703903198242188 ;  /* 0xbe0778e01b0e7423 */ /* 0x000fe2000001000e */
[----:B------:R-:W-:Y:S06]  /*0a30*/  @!P6 BRA `(.L_x_1530) ;  /* 0x000000000014e947 */ /* 0x000fec0003800000 */
[----:B------:R-:W-:-:S13]  /*0a40*/  ISETP.GE.AND P6, PT, R12, -0x407fffff, PT ;  /* 0xbf8000010c00780c */ /* 0x000fda0003fc6270 */
[----:B------:R-:W-:-:S05]  /*0a50*/  @P6 MOV R13, 0x7f800000 ;  /* 0x7f800000000d6802 */ /* 0x000fca0000000f00 */
[C---:B------:R-:W-:Y:S01]  /*0a60*/  @P6 FFMA.FTZ R20, R12.reuse, R13, +INF ;  /* 0x7f8000000c146423 */ /* 0x040fe2000001000d */
[----:B------:R-:W-:-:S04]  /*0a70*/  FSETP.NEU.FTZ.AND P6, PT, R12, RZ, PT ;  /* 0x000000ff0c00720b */ /* 0x000fc80003fdd000 */
[----:B------:R-:W-:-:S09]  /*0a80*/  FSEL R20, R20, -RZ, P6 ;  /* 0x800000ff14147208 */ /* 0x000fd20003000000 */
.L_x_1530:
[----:B------:R-:W-:Y:S05]  /*0a90*/  BSYNC B0 ;  /* 0x0000000000007941 */ /* 0x000fea0003800000 */
.L_x_1529:
[----:B------:R-:W-:Y:S01]  /*0aa0*/  FADD.FTZ.RZ R12, R10, 1 ;  /* 0x3f8000000a0c7421 */ /* 0x000fe2000001c000 */
[----:B------:R-:W-:Y:S01]  /*0ab0*/  FFMA.FTZ R14, R27, R14, 0.14491446316242218018 ;  /* 0x3e1464751b0e7423 */ /* 0x000fe2000001000e */
[----:B------:R-:W-:Y:S01]  /*0ac0*/  @P5 FADD.FTZ R19, R19, 0.69314718246459960938 ;  /* 0x3f31721813135421 */ /* 0x000fe20000010000 */
[----:B------:R-:W-:Y:S01]  /*0ad0*/  FSETP.GTU.FTZ.AND P5, PT, |R18|, +INF , PT ;  /* 0x7f8000001200780b */ /* 0x000fe20003fbc200 */
[----:B------:R-:W-:Y:S01]  /*0ae0*/  BSSY B0, `(.L_x_1531) ;  /* 0x000002d000007945 */ /* 0x000fe20003800000 */
[----:B------:R-:W-:Y:S01]  /*0af0*/  FFMA.FTZ R14, R27, R14, -0.16641564667224884033 ;  /* 0xbe2a68dd1b0e7423 */ /* 0x000fe2000001000e */
[----:B------:R-:W-:Y:S02]  /*0b00*/  IADD3 R12, R12, -0x3f400000, RZ ;  /* 0xc0c000000c0c7810 */ /* 0x000fe40007ffe0ff */
[----:B------:R-:W-:Y:S01]  /*0b10*/  LOP3.LUT R26, R19, 0x80000000, R18, 0xb8, !PT ;  /* 0x80000000131a7812 */ /* 0x000fe200078eb812 */
[C---:B------:R-:W-:Y:S01]  /*0b20*/  FFMA.FTZ R14, R27.reuse, R14, 0.19988867640495300293 ;  /* 0x3e4caf9e1b0e7423 */ /* 0x040fe2000001000e */
[----:B------:R-:W-:Y:S01]  /*0b30*/  LOP3.LUT R13, R12, 0xff800000, RZ, 0xc0, !PT ;  /* 0xff8000000c0d7812 */ /* 0x000fe200078ec0ff */
[----:B------:R-:W-:Y:S01]  /*0b40*/  HADD2.F32 R18, -RZ, R7.H0_H0 ;  /* 0x20000007ff127230 */ /* 0x000fe20000004100 */
[----:B------:R-:W-:Y:S01]  /*0b50*/  FSEL R19, R26, R19, !P5 ;  /* 0x000000131a137208 */ /* 0x000fe20006800000 */
[----:B------:R-:W-:Y:S01]  /*0b60*/  FFMA.FTZ R14, R27, R14, -0.25000196695327758789 ;  /* 0xbe8000421b0e7423 */ /* 0x000fe2000001000e */
[----:B------:R-:W-:-:S02]  /*0b70*/  IADD3 R12, -R13, 0x40800000, RZ ;  /* 0x408000000d0c7810 */ /* 0x000fc40007ffe1ff */
[----:B------:R-:W-:Y:S01]  /*0b80*/  IADD3 R29, R10, -R13, RZ ;  /* 0x8000000d0a1d7210 */ /* 0x000fe20007ffe0ff */
[C---:B------:R-:W-:Y:S01]  /*0b90*/  FFMA.FTZ R14, R27.reuse, R14, 0.33333510160446166992 ;  /* 0x3eaaaae61b0e7423 */ /* 0x040fe2000001000e */
[----:B------:R-:W-:Y:S01]  /*0ba0*/  ISETP.GE.U32.AND P5, PT, R22, 0x7f800000, PT ;  /* 0x7f8000001600780c */ /* 0x000fe20003fa6070 */
[----:B------:R-:W-:Y:S01]  /*0bb0*/  FFMA.FTZ R12, R12, R17, -1 ;  /* 0xbf8000000c0c7423 */ /* 0x000fe20000010011 */
[----:B------:R-:W-:Y:S01]  /*0bc0*/  FSETP.GT.FTZ.AND P6, PT, |R18|, 8388608, PT ;  /* 0x4b0000001200780b */ /* 0x000fe20003fd4200 */
[----:B------:R-:W-:Y:S01]  /*0bd0*/  FFMA.FTZ R14, R27, R14, -0.5 ;  /* 0xbf0000001b0e7423 */ /* 0x000fe2000001000e */
[----:B------:R-:W-:Y:S01]  /*0be0*/  I2FP.F32.S32 R21, R21 ;  /* 0x0000001500157245 */ /* 0x000fe20000201400 */
[----:B------:R-:W-:Y:S02]  /*0bf0*/  FADD.FTZ R29, R29, R12 ;  /* 0x0000000c1d1d7221 */ /* 0x000fe40000010000 */
[----:B------:R-:W-:Y:S02]  /*0c00*/  FMUL.FTZ R12, R27, R14 ;  /* 0x0000000e1b0c7220 */ /* 0x000fe40000410000 */
[----:B------:R-:W-:-:S02]  /*0c10*/  FFMA.FTZ R14, R29, -R16, 0.10546888411045074463 ;  /* 0x3dd800121d0e7423 */ /* 0x000fc40000010810 */
[----:B------:R-:W-:Y:S01]  /*0c20*/  FFMA.FTZ R12, R27, R12, R27 ;  /* 0x0000000c1b0c7223 */ /* 0x000fe2000001001b */
[----:B------:R-:W-:Y:S01]  /*0c30*/  FFMA.FTZ R27, R18, R18, 1 ;  /* 0x3f800000121b7423 */ /* 0x000fe20000010012 */
[----:B------:R-:W-:-:S03]  /*0c40*/  FFMA.FTZ R14, R29, R14, -0.13229703903198242188 ;  /* 0xbe0778e01d0e7423 */ /* 0x000fc6000001000e */
[----:B------:R-:W0:Y:S01]  /*0c50*/  MUFU.RSQ R26, R27 ;  /* 0x0000001b001a7308 */ /* 0x000e220000001400 */
[----:B------:R-:W-:-:S04]  /*0c60*/  FFMA.FTZ R14, R29, R14, 0.14491446316242218018 ;  /* 0x3e1464751d0e7423 */ /* 0x000fc8000001000e */
[----:B------:R-:W-:-:S04]  /*0c70*/  FFMA.FTZ R14, R29, R14, -0.16641564667224884033 ;  /* 0xbe2a68dd1d0e7423 */ /* 0x000fc8000001000e */
[----:B------:R-:W-:-:S04]  /*0c80*/  FFMA.FTZ R14, R29, R14, 0.19988867640495300293 ;  /* 0x3e4caf9e1d0e7423 */ /* 0x000fc8000001000e */
[----:B------:R-:W-:-:S04]  /*0c90*/  FFMA.FTZ R14, R29, R14, -0.25000196695327758789 ;  /* 0xbe8000421d0e7423 */ /* 0x000fc8000001000e */
[----:B------:R-:W-:Y:S01]  /*0ca0*/  FFMA.FTZ R14, R29, R14, 0.33333510160446166992 ;  /* 0x3eaaaae61d0e7423 */ /* 0x000fe2000001000e */
[----:B0-----:R-:W-:Y:S01]  /*0cb0*/  FFMA.FTZ R28, R27, R26, 1 ;  /* 0x3f8000001b1c7423 */ /* 0x001fe2000001001a */
[----:B------:R-:W-:Y:S01]  /*0cc0*/  FMUL.FTZ R26, R21, 1.1920928955078125e-07 ;  /* 0x34000000151a7820 */ /* 0x000fe20000410000 */
[----:B------:R-:W-:Y:S01]  /*0cd0*/  FADD.FTZ R21, |R18|, -RZ ;  /* 0x800000ff12157221 */ /* 0x000fe20000010200 */
[C---:B------:R-:W-:Y:S02]  /*0ce0*/  FFMA.FTZ R14, R29.reuse, R14, -0.5 ;  /* 0xbf0000001d0e7423 */ /* 0x040fe4000001000e */
[----:B------:R-:W-:Y:S02]  /*0cf0*/  FFMA.FTZ R23, R26, 0.69314718246459960938, R23 ;  /* 0x3f3172181a177823 */ /* 0x000fe40000010017 */
[----:B------:R-:W-:-:S04]  /*0d00*/  FMUL.FTZ R14, R29, R14 ;  /* 0x0000000e1d0e7220 */ /* 0x000fc80000410000 */
[----:B------:R-:W-:Y:S02]  /*0d10*/  FFMA.FTZ R14, R29, R14, R29 ;  /* 0x0000000e1d0e7223 */ /* 0x000fe4000001001d */
[----:B------:R-:W0:Y:S02]  /*0d20*/  MUFU.RCP R29, R28 ;  /* 0x0000001c001d7308 */ /* 0x000e240000001000 */
[----:B0-----:R-:W-:-:S04]  /*0d30*/  FMUL.FTZ R29, |R18|, R29 ;  /* 0x0000001d121d7220 */ /* 0x001fc80000410200 */
[----:B------:R-:W-:Y:S01]  /*0d40*/  @!P6 FFMA.FTZ R21, |R18|, R29, |R18| ;  /* 0x0000001d1215e223 */ /* 0x000fe20000010612 */
[----:B------:R-:W-:Y:S06]  /*0d50*/  @!P5 BRA `(.L_x_1532) ;  /* 0x000000000014d947 */ /* 0x000fec0003800000 */
[----:B------:R-:W-:-:S13]  /*0d60*/  ISETP.GE.AND P5, PT, R22, -0x407fffff, PT ;  /* 0xbf8000011600780c */ /* 0x000fda0003fa6270 */
[----:B------:R-:W-:-:S05]  /*0d70*/  @P5 MOV R27, 0x7f800000 ;  /* 0x7f800000001b5802 */ /* 0x000fca0000000f00 */
[C---:B------:R-:W-:Y:S01]  /*0d80*/  @P5 FFMA.FTZ R23, R22.reuse, R27, +INF ;  /* 0x7f80000016175423 */ /* 0x040fe2000001001b */
[----:B------:R-:W-:-:S04]  /*0d90*/  FSETP.NEU.FTZ.AND P5, PT, R22, RZ, PT ;  /* 0x000000ff1600720b */ /* 0x000fc80003fbd000 */
[----:B------:R-:W-:-:S09]  /*0da0*/  FSEL R23, R23, -RZ, P5 ;  /* 0x800000ff17177208 */ /* 0x000fd20002800000 */
.L_x_1532:
[----:B------:R-:W-:Y:S05]  /*0db0*/  BSYNC B0 ;  /* 0x0000000000007941 */ /* 0x000fea0003800000 */
.L_x_1531:
[----:B------:R-:W-:Y:S01]  /*0dc0*/  ISETP.GE.U32.AND P5, PT, R15, 0x7f800000, PT ;  /* 0x7f8000000f00780c */ /* 0x000fe20003fa6070 */
[----:B------:R-:W-:Y:S01]  /*0dd0*/  FADD.FTZ.RZ R22, R21, 1 ;  /* 0x3f80000015167421 */ /* 0x000fe2000001c000 */
[----:B------:R-:W-:Y:S01]  /*0de0*/  I2FP.F32.S32 R24, R24 ;  /* 0x0000001800187245 */ /* 0x000fe20000201400 */
[----:B------:R-:W-:Y:S01]  /*0df0*/  BSSY B0, `(.L_x_1533) ;  /* 0x000000d000007945 */ /* 0x000fe20003800000 */
[----:B------:R-:W-:Y:S02]  /*0e00*/  HADD2.F32 R7, -RZ, R7.H1_H1 ;  /* 0x30000007ff077230 */ /* 0x000fe40000004100 */
[----:B------:R-:W-:Y:S01]  /*0e10*/  IADD3 R22, R22, -0x3f400000, RZ ;  /* 0xc0c0000016167810 */ /* 0x000fe20007ffe0ff */
[----:B------:R-:W-:-:S03]  /*0e20*/  FMUL.FTZ R24, R24, 1.1920928955078125e-07 ;  /* 0x3400000018187820 */ /* 0x000fc60000410000 */
[----:B------:R-:W-:Y:S01]  /*0e30*/  LOP3.LUT R22, R22, 0xff800000, RZ, 0xc0, !PT ;  /* 0xff80000016167812 */ /* 0x000fe200078ec0ff */
[----:B------:R-:W-:-:S03]  /*0e40*/  FFMA.FTZ R24, R24, 0.69314718246459960938, R25 ;  /* 0x3f31721818187823 */ /* 0x000fc60000010019 */
[----:B------:R-:W-:Y:S01]  /*0e50*/  IADD3 R26, -R22, 0x40800000, RZ ;  /* 0x40800000161a7810 */ /* 0x000fe20007ffe1ff */
[----:B------:R-:W-:Y:S06]  /*0e60*/  @!P5 BRA `(.L_x_1534) ;  /* 0x000000000014d947 */ /* 0x000fec0003800000 */
[----:B------:R-:W-:-:S13]  /*0e70*/  ISETP.GE.AND P5, PT, R15, -0x407fffff, PT ;  /* 0xbf8000010f00780c */ /* 0x000fda0003fa6270 */
[----:B------:R-:W-:-:S05]  /*0e80*/  @P5 MOV R28, 0x7f800000 ;  /* 0x7f800000001c5802 */ /* 0x000fca0000000f00 */
[C---:B------:R-:W-:Y:S01]  /*0e90*/  @P5 FFMA.FTZ R24, R15.reuse, R28, +INF ;  /* 0x7f8000000f185423 */ /* 0x040fe2000001001c */
[----:B------:R-:W-:-:S04]  /*0ea0*/  FSETP.NEU.FTZ.AND P5, PT, R15, RZ, PT ;  /* 0x000000ff0f00720b */ /* 0x000fc80003fbd000 */
[----:B------:R-:W-:-:S09]  /*0eb0*/  FSEL R24, R24, -RZ, P5 ;  /* 0x800000ff18187208 */ /* 0x000fd20002800000 */
.L_x_1534:
[----:B------:R-:W-:Y:S05]  /*0ec0*/  BSYNC B0 ;  /* 0x0000000000007941 */ /* 0x000fea0003800000 */
.L_x_1533:
[----:B------:R-:W-:Y:S01]  /*0ed0*/  FFMA.FTZ R15, R7, R7, 1 ;  /* 0x3f800000070f7423 */ /* 0x000fe20000010007 */
[----:B------:R-:W-:Y:S01]  /*0ee0*/  IADD3 R25, R21, -R22, RZ ;  /* 0x8000001615197210 */ /* 0x000fe20007ffe0ff */
[----:B------:R-:W-:Y:S01]  /*0ef0*/  FFMA.FTZ R26, R26, R17, -1 ;  /* 0xbf8000001a1a7423 */ /* 0x000fe20000010011 */
[----:B------:R-:W-:Y:S01]  /*0f00*/  FSETP.GT.FTZ.AND P5, PT, |R7|, 8388608, PT ;  /* 0x4b0000000700780b */ /* 0x000fe20003fb4200 */
[----:B------:R-:W0:Y:S01]  /*0f10*/  MUFU.RSQ R28, R15 ;  /* 0x0000000f001c7308 */ /* 0x000e220000001400 */
[----:B------:R-:W-:Y:S01]  /*0f20*/  @P0 FADD.FTZ R20, R20, 0.69314718246459960938 ;  /* 0x3f31721814140421 */ /* 0x000fe20000010000 */
[----:B------:R-:W-:Y:S01]  /*0f30*/  FADD.FTZ R25, R25, R26 ;  /* 0x0000001a19197221 */ /* 0x000fe20000010000 */
[----:B------:R-:W-:Y:S01]  /*0f40*/  FSETP.GTU.FTZ.AND P0, PT, |R2|, +INF , PT ;  /* 0x7f8000000200780b */ /* 0x000fe20003f1c200 */
[----:B------:R-:W-:Y:S01]  /*0f50*/  @P1 FADD.FTZ R23, R23, 0.69314718246459960938 ;  /* 0x3f31721817171421 */ /* 0x000fe20000010000 */
[----:B------:R-:W-:Y:S01]  /*0f60*/  ISETP.GE.U32.AND P1, PT, R4, 0x7f800000, PT ;  /* 0x7f8000000400780c */ /* 0x000fe20003f26070 */
[C---:B------:R-:W-:Y:S01]  /*0f70*/  FFMA.FTZ R26, R25.reuse, -R16, 0.10546888411045074463 ;  /* 0x3dd80012191a7423 */ /* 0x040fe20000010810 */
[----:B------:R-:W-:Y:S01]  /*0f80*/  I2FP.F32.S32 R11, R11 ;  /* 0x0000000b000b7245 */ /* 0x000fe20000201400 */
[----:B------:R-:W-:Y:S01]  /*0f90*/  @P2 FADD.FTZ R24, R24, 0.69314718246459960938 ;  /* 0x3f31721818182421 */ /* 0x000fe20000010000 */
[----:B------:R-:W-:Y:S01]  /*0fa0*/  BSSY B0, `(.L_x_1535) ;  /* 0x0000030000007945 */ /* 0x000fe20003800000 */
[----:B------:R-:W-:-:S02]  /*0fb0*/  FFMA.FTZ R26, R25, R26, -0.13229703903198242188 ;  /* 0xbe0778e0191a7423 */ /* 0x000fc4000001001a */
[----:B------:R-:W-:-:S04]  /*0fc0*/  FMUL.FTZ R11, R11, 1.1920928955078125e-07 ;  /* 0x340000000b0b7820 */ /* 0x000fc80000410000 */
[----:B------:R-:W-:Y:S01]  /*0fd0*/  FFMA.FTZ R12, R11, 0.69314718246459960938, R12 ;  /* 0x3f3172180b0c7823 */ /* 0x000fe2000001000c */
[----:B0-----:R-:W-:Y:S01]  /*0fe0*/  FFMA.FTZ R27, R15, R28, 1 ;  /* 0x3f8000000f1b7423 */ /* 0x001fe2000001001c */
[----:B------:R-:W-:-:S03]  /*0ff0*/  FFMA.FTZ R28, R25, R26, 0.14491446316242218018 ;  /* 0x3e146475191c7423 */ /* 0x000fc6000001001a */
[----:B------:R-:W0:Y:S01]  /*1000*/  MUFU.RCP R26, R27 ;  /* 0x0000001b001a7308 */ /* 0x000e220000001000 */
[----:B------:R-:W-:-:S04]  /*1010*/  FFMA.FTZ R28, R25, R28, -0.16641564667224884033 ;  /* 0xbe2a68dd191c7423 */ /* 0x000fc8000001001c */
[----:B------:R-:W-:-:S04]  /*1020*/  FFMA.FTZ R28, R25, R28, 0.19988867640495300293 ;  /* 0x3e4caf9e191c7423 */ /* 0x000fc8000001001c */
[----:B------:R-:W-:-:S04]  /*1030*/  FFMA.FTZ R28, R25, R28, -0.25000196695327758789 ;  /* 0xbe800042191c7423 */ /* 0x000fc8000001001c */
[----:B------:R-:W-:Y:S01]  /*1040*/  FFMA.FTZ R28, R25, R28, 0.33333510160446166992 ;  /* 0x3eaaaae6191c7423 */ /* 0x000fe2000001001c */
[C---:B0-----:R-:W-:Y:S01]  /*1050*/  FMUL.FTZ R15, |R7|.reuse, R26 ;  /* 0x0000001a070f7220 */ /* 0x041fe20000410200 */
[----:B------:R-:W-:Y:S02]  /*1060*/  FADD.FTZ R26, |R7|, -RZ ;  /* 0x800000ff071a7221 */ /* 0x000fe40000010200 */
[----:B------:R-:W-:Y:S01]  /*1070*/  FFMA.FTZ R28, R25, R28, -0.5 ;  /* 0xbf000000191c7423 */ /* 0x000fe2000001001c */
[----:B------:R-:W-:-:S03]  /*1080*/  @!P5 FFMA.FTZ R26, |R7|, R15, |R7| ;  /* 0x0000000f071ad223 */ /* 0x000fc60000010607 */
[----:B------:R-:W-:Y:S01]  /*1090*/  FMUL.FTZ R28, R25, R28 ;  /* 0x0000001c191c7220 */ /* 0x000fe20000410000 */
[----:B------:R-:W-:-:S03]  /*10a0*/  FADD.FTZ.RZ R15, R26, 1 ;  /* 0x3f8000001a0f7421 */ /* 0x000fc6000001c000 */
[----:B------:R-:W-:Y:S02]  /*10b0*/  FFMA.FTZ R25, R25, R28, R25 ;  /* 0x0000001c19197223 */ /* 0x000fe40000010019 */
[----:B------:R-:W-:-:S04]  /*10c0*/  IADD3 R15, R15, -0x3f400000, RZ ;  /* 0xc0c000000f0f7810 */ /* 0x000fc80007ffe0ff */
[----:B------:R-:W-:-:S04]  /*10d0*/  LOP3.LUT R15, R15, 0xff800000, RZ, 0xc0, !PT ;  /* 0xff8000000f0f7812 */ /* 0x000fc800078ec0ff */
[----:B------:R-:W-:Y:S02]  /*10e0*/  IADD3 R28, -R15, 0x40800000, RZ ;  /* 0x408000000f1c7810 */ /* 0x000fe40007ffe1ff */
[----:B------:R-:W-:-:S03]  /*10f0*/  IADD3 R27, R26, -R15, RZ ;  /* 0x8000000f1a1b7210 */ /* 0x000fc60007ffe0ff */
[----:B------:R-:W-:Y:S01]  /*1100*/  FFMA.FTZ R28, R28, R17, -1 ;  /* 0xbf8000001c1c7423 */ /* 0x000fe20000010011 */
[----:B------:R-:W-:-:S03]  /*1110*/  LOP3.LUT R17, R20, 0x80000000, R2, 0xb8, !PT ;  /* 0x8000000014117812 */ /* 0x000fc600078eb802 */
[----:B------:R-:W-:-:S04]  /*1120*/  FADD.FTZ R27, R27, R28 ;  /* 0x0000001c1b1b7221 */ /* 0x000fc80000010000 */
[----:B------:R-:W-:-:S04]  /*1130*/  FFMA.FTZ R16, R27, -R16, 0.10546888411045074463 ;  /* 0x3dd800121b107423 */ /* 0x000fc80000010810 */
[----:B------:R-:W-:Y:S01]  /*1140*/  FFMA.FTZ R2, R27, R16, -0.13229703903198242188 ;  /* 0xbe0778e01b027423 */ /* 0x000fe20000010010 */
[----:B------:R-:W-:Y:S02]  /*1150*/  FSEL R16, R17, R20, !P0 ;  /* 0x0000001411107208 */ /* 0x000fe40004000000 */
[----:B------:R-:W-:Y:S01]  /*1160*/  FSETP.GTU.FTZ.AND P0, PT, |R3|, +INF , PT ;  /* 0x7f8000000300780b */ /* 0x000fe20003f1c200 */
[----:B------:R-:W-:Y:S01]  /*1170*/  FFMA.FTZ R2, R27, R2, 0.14491446316242218018 ;  /* 0x3e1464751b027423 */ /* 0x000fe20000010002 */
[----:B------:R-:W-:-:S03]  /*1180*/  LOP3.LUT R17, R23, 0x80000000, R3, 0xb8, !PT ;  /* 0x8000000017117812 */ /* 0x000fc600078eb803 */
[----:B------:R-:W-:Y:S01]  /*1190*/  FFMA.FTZ R2, R27, R2, -0.16641564667224884033 ;  /* 0xbe2a68dd1b027423 */ /* 0x000fe20000010002 */
[----:B------:R-:W-:Y:S02]  /*11a0*/  FSEL R17, R17, R23, !P0 ;  /* 0x0000001711117208 */ /* 0x000fe40004000000 */
[----:B------:R-:W-:Y:S01]  /*11b0*/  FSETP.GTU.FTZ.AND P0, PT, |R9|, +INF , PT ;  /* 0x7f8000000900780b */ /* 0x000fe20003f1c200 */
[----:B------:R-:W-:Y:S01]  /*11c0*/  FFMA.FTZ R2, R27, R2, 0.19988867640495300293 ;  /* 0x3e4caf9e1b027423 */ /* 0x000fe20000010002 */
[----:B------:R-:W-:-:S03]  /*11d0*/  LOP3.LUT R9, R24, 0x80000000, R9, 0xb8, !PT ;  /* 0x8000000018097812 */ /* 0x000fc600078eb809 */
[----:B------:R-:W-:-:S04]  /*11e0*/  FFMA.FTZ R2, R27, R2, -0.25000196695327758789 ;  /* 0xbe8000421b027423 */ /* 0x000fc80000010002 */
[C---:B------:R-:W-:Y:S02]  /*11f0*/  FFMA.FTZ R20, R27.reuse, R2, 0.33333510160446166992 ;  /* 0x3eaaaae61b147423 */ /* 0x040fe40000010002 */
[----:B------:R-:W0:Y:S02]  /*1200*/  LDC.64 R2, c[0x0][0x218] ;  /* 0x00008600ff027b82 */ /* 0x000e240000000a00 */
[----:B------:R-:W-:-:S04]  /*1210*/  FFMA.FTZ R20, R27, R20, -0.5 ;  /* 0xbf0000001b147423 */ /* 0x000fc80000010014 */
[----:B------:R-:W-:-:S04]  /*1220*/  FMUL.FTZ R20, R27, R20 ;  /* 0x000000141b147220 */ /* 0x000fc80000410000 */
[----:B------:R-:W-:Y:S01]  /*1230*/  FFMA.FTZ R27, R27, R20, R27 ;  /* 0x000000141b1b7223 */ /* 0x000fe2000001001b */
[----:B------:R-:W-:Y:S06]  /*1240*/  @!P1 BRA `(.L_x_1536) ;  /* 0x0000000000149947 */ /* 0x000fec0003800000 */
[----:B------:R-:W-:-:S13]  /*1250*/  ISETP.GE.AND P1, PT, R4, -0x407fffff, PT ;  /* 0xbf8000010400780c */ /* 0x000fda0003f26270 */
[----:B------:R-:W-:-:S05]  /*1260*/  @P1 MOV R11, 0x7f800000 ;  /* 0x7f800000000b1802 */ /* 0x000fca0000000f00 */
[C---:B------:R-:W-:Y:S01]  /*1270*/  @P1 FFMA.FTZ R12, R4.reuse, R11, +INF ;  /* 0x7f800000040c1423 */ /* 0x040fe2000001000b */
[----:B------:R-:W-:-:S04]  /*1280*/  FSETP.NEU.FTZ.AND P1, PT, R4, RZ, PT ;  /* 0x000000ff0400720b */ /* 0x000fc80003f3d000 */
[----:B------:R-:W-:-:S09]  /*1290*/  FSEL R12, R12, -RZ, P1 ;  /* 0x800000ff0c0c7208 */ /* 0x000fd20000800000 */
.L_x_1536:
[----:B------:R-:W-:Y:S05]  /*12a0*/  BSYNC B0 ;  /* 0x0000000000007941 */ /* 0x000fea0003800000 */
.L_x_1535:
[----:B------:R-:W-:Y:S01]  /*12b0*/  ISETP.GE.U32.AND P2, PT, R10, 0x7f800000, PT ;  /* 0x7f8000000a00780c */ /* 0x000fe20003f46070 */
[----:B------:R-:W-:Y:S01]  /*12c0*/  BSSY B0, `(.L_x_1537) ;  /* 0x0000013000007945 */ /* 0x000fe20003800000 */
[----:B------:R-:W-:Y:S02]  /*12d0*/  I2FP.F32.S32 R22, R22 ;  /* 0x0000001600167245 */ /* 0x000fe40000201400 */
[----:B------:R-:W-:Y:S02]  /*12e0*/  I2FP.F32.S32 R15, R15 ;  /* 0x0000000f000f7245 */ /* 0x000fe40000201400 */
[----:B------:R-:W-:Y:S01]  /*12f0*/  I2FP.F32.S32 R13, R13 ;  /* 0x0000000d000d7245 */ /* 0x000fe20000201400 */
[----:B------:R-:W-:Y:S01]  /*1300*/  FMUL.FTZ R22, R22, 1.1920928955078125e-07 ;  /* 0x3400000016167820 */ /* 0x000fe20000410000 */
[----:B------:R-:W-:Y:S01]  /*1310*/  FSEL R4, R9, R24, !P0 ;  /* 0x0000001809047208 */ /* 0x000fe20004000000 */
[----:B------:R-:W-:Y:S01]  /*1320*/  FMUL.FTZ R20, R15, 1.1920928955078125e-07 ;  /* 0x340000000f147820 */ /* 0x000fe20000410000 */
[----:B------:R-:W-:Y:S01]  /*1330*/  ISETP.GE.U32.AND P0, PT, R21, 0x7f800000, PT ;  /* 0x7f8000001500780c */ /* 0x000fe20003f06070 */
[----:B------:R-:W-:Y:S01]  /*1340*/  FMUL.FTZ R13, R13, 1.1920928955078125e-07 ;  /* 0x340000000d0d7820 */ /* 0x000fe20000410000 */
[----:B------:R-:W-:Y:S01]  /*1350*/  ISETP.GE.U32.AND P1, PT, R26, 0x7f800000, PT ;  /* 0x7f8000001a00780c */ /* 0x000fe20003f26070 */
[----:B------:R-:W-:Y:S01]  /*1360*/  FFMA.FTZ R25, R22, 0.69314718246459960938, R25 ;  /* 0x3f31721816197823 */ /* 0x000fe20000010019 */
[----:B------:R-:W-:Y:S01]  /*1370*/  FFMA.FTZ R20, R20, 0.69314718246459960938, R27 ;  /* 0x3f31721814147823 */ /* 0x000fe2000001001b */
[----:B------:R-:W-:Y:S01]  /*1380*/  FFMA.FTZ R13, R13, 0.69314718246459960938, R14 ;  /* 0x3f3172180d0d7823 */ /* 0x000fe2000001000e */
[----:B------:R-:W-:Y:S09]  /*1390*/  @!P2 BRA `(.L_x_1538) ;  /* 0x000000000014a947 */ /* 0x000ff20003800000 */
[----:B------:R-:W-:-:S13]  /*13a0*/  ISETP.GE.AND P2, PT, R10, -0x407fffff, PT ;  /* 0xbf8000010a00780c */ /* 0x000fda0003f46270 */
[----:B------:R-:W-:-:S05]  /*13b0*/  @P2 MOV R9, 0x7f800000 ;  /* 0x7f80000000092802 */ /* 0x000fca0000000f00 */
[C---:B------:R-:W-:Y:S01]  /*13c0*/  @P2 FFMA.FTZ R13, R10.reuse, R9, +INF ;  /* 0x7f8000000a0d2423 */ /* 0x040fe20000010009 */
[----:B------:R-:W-:-:S04]  /*13d0*/  FSETP.NEU.FTZ.AND P2, PT, R10, RZ, PT ;  /* 0x000000ff0a00720b */ /* 0x000fc80003f5d000 */
[----:B------:R-:W-:-:S09]  /*13e0*/  FSEL R13, R13, -RZ, P2 ;  /* 0x800000ff0d0d7208 */ /* 0x000fd20001000000 */
.L_x_1538:
[----:B------:R-:W-:Y:S05]  /*13f0*/  BSYNC B0 ;  /* 0x0000000000007941 */ /* 0x000fea0003800000 */
.L_x_1537:
[----:B------:R-:W-:Y:S04]  /*1400*/  BSSY B0, `(.L_x_1539) ;  /* 0x0000007000007945 */ /* 0x000fe80003800000 */
[----:B------:R-:W-:Y:S05]  /*1410*/  @!P0 BRA `(.L_x_1540) ;  /* 0x0000000000148947 */ /* 0x000fea0003800000 */
[C---:B------:R-:W-:Y:S02]  /*1420*/  ISETP.GE.AND P0, PT, R21.reuse, -0x407fffff, PT ;  /* 0xbf8000011500780c */ /* 0x040fe40003f06270 */
[----:B------:R-:W-:-:S11]  /*1430*/  FSETP.NEU.FTZ.AND P2, PT, R21, RZ, PT ;  /* 0x000000ff1500720b */ /* 0x000fd60003f5d000 */
[----:B------:R-:W-:-:S05]  /*1440*/  @P0 MOV R10, 0x7f800000 ;  /* 0x7f800000000a0802 */ /* 0x000fca0000000f00 */
[----:B------:R-:W-:-:S05]  /*1450*/  @P0 FFMA.FTZ R25, R21, R10, +INF ;  /* 0x7f80000015190423 */ /* 0x000fca000001000a */
[----:B------:R-:W-:-:S07]  /*1460*/  FSEL R25, R25, -RZ, P2 ;  /* 0x800000ff19197208 */ /* 0x000fce0001000000 */
.L_x_1540:
[----:B------:R-:W-:Y:S05]  /*1470*/  BSYNC B0 ;  /* 0x0000000000007941 */ /* 0x000fea0003800000 */
.L_x_1539:
[----:B------:R-:W-:Y:S04]  /*1480*/  BSSY B0, `(.L_x_1541) ;  /* 0x0000007000007945 */ /* 0x000fe80003800000 */
[----:B------:R-:W-:Y:S05]  /*1490*/  @!P1 BRA `(.L_x_1542) ;  /* 0x0000000000149947 */ /* 0x000fea0003800000 */
[C---:B------:R-:W-:Y:S02]  /*14a0*/  ISETP.GE.AND P0, PT, R26.reuse, -0x407fffff, PT ;  /* 0xbf8000011a00780c */ /* 0x040fe40003f06270 */
[----:B------:R-:W-:-:S11]  /*14b0*/  FSETP.NEU.FTZ.AND P1, PT, R26, RZ, PT ;  /* 0x000000ff1a00720b */ /* 0x000fd60003f3d000 */
[----:B------:R-:W-:-:S05]  /*14c0*/  @P0 MOV R9, 0x7f800000 ;  /* 0x7f80000000090802 */ /* 0x000fca0000000f00 */
[----:B------:R-:W-:-:S05]  /*14d0*/  @P0 FFMA.FTZ R20, R26, R9, +INF ;  /* 0x7f8000001a140423 */ /* 0x000fca0000010009 */
[----:B------:R-:W-:-:S07]  /*14e0*/  FSEL R20, R20, -RZ, P1 ;  /* 0x800000ff14147208 */ /* 0x000fce0000800000 */
.L_x_1542:
[----:B------:R-:W-:Y:S05]  /*14f0*/  BSYNC B0 ;  /* 0x0000000000007941 */ /* 0x000fea0003800000 */
.L_x_1541:
        /* <DEDUP_REMOVED lines=21> */
[----:B------:R-:W-:-:S05]  /*1650*/  F2FP.F16.F32.PACK_AB R19, R7, R0 ;  /* 0x000000000713723e */ /* 0x000fca00000000ff */
[----:B------:R-:W-:Y:S01]  /*1660*/  STG.E.128 desc[UR4][R2.64], R16 ;  /* 0x0000001002007986 */ /* 0x000fe2000c101d04 */
[----:B------:R-:W-:Y:S05]  /*1670*/  EXIT ;  /* 0x000000000000794d */ /* 0x000fea0003800000 */
.L_x_1526:
        /* <DEDUP_REMOVED lines=98> */
.L_x_1546:
[----:B------:R-:W-:Y:S05]  /*1ca0*/  BSYNC B1 ;  /* 0x0000000000017941 */ /* 0x000fea0003800000 */
.L_x_1545:
[----:B------:R-:W-:Y:S01]  /*1cb0*/  @P2 FADD.FTZ R4, R4, 0.69314718246459960938 ;  /* 0x3f31721804042421 */ /* 0x000fe20000010000 */
[----:B------:R-:W-:-:S04]  /*1cc0*/  FSETP.GTU.FTZ.AND P0, PT, |R20|, +INF , PT ;  /* 0x7f8000001400780b */ /* 0x000fc80003f1c200 */
[----:B------:R-:W-:-:S04]  /*1cd0*/  LOP3.LUT R20, R4, 0x80000000, R20, 0xb8, !PT ;  /* 0x8000000004147812 */ /* 0x000fc800078eb814 */
[----:B------:R-:W-:-:S04]  /*1ce0*/  FSEL R3, R20, R4, !P0 ;  /* 0x0000000414037208 */ /* 0x000fc80004000000 */
[----:B------:R-:W-:-:S07]  /*1cf0*/  F2FP.F16.F32.PACK_AB R3, RZ, R3 ;  /* 0x00000003ff03723e */ /* 0x000fce00000000ff */
.L_x_1544:
[----:B------:R-:W-:Y:S05]  /*1d00*/  BSYNC B0 ;  /* 0x0000000000007941 */ /* 0x000fea0003800000 */
.L_x_1543:
        /* <DEDUP_REMOVED lines=43> */
.L_x_1550:
[----:B------:R-:W-:Y:S05]  /*1fc0*/  BSYNC B1 ;  /* 0x0000000000017941 */ /* 0x000fea0003800000 */
.L_x_1549:
[----:B------:R-:W-:Y:S01]  /*1fd0*/  @P2 FADD.FTZ R6, R6, 0.69314718246459960938 ;  /* 0x3f31721806062421 */ /* 0x000fe20000010000 */
[----:B------:R-:W-:-:S04]  /*1fe0*/  FSETP.GTU.FTZ.AND P0, PT, |R16|, +INF , PT ;  /* 0x7f8000001000780b */ /* 0x000fc80003f1c200 */
[----:B------:R-:W-:-:S04]  /*1ff0*/  LOP3.LUT R16, R6, 0x80000000, R16, 0xb8, !PT ;  /* 0x8000000006107812 */ /* 0x000fc800078eb810 */
[----:B------:R-:W-:-:S04]  /*2000*/  FSEL R4, R16, R6, !P0 ;  /* 0x0000000610047208 */ /* 0x000fc80004000000 */
[----:B------:R-:W-:-:S07]  /*2010*/  F2FP.F16.F32.PACK_AB R4, RZ, R4 ;  /* 0x00000004ff04723e */ /* 0x000fce00000000ff */
.L_x_1548:
[----:B------:R-:W-:Y:S05]  /*2020*/  BSYNC B0 ;  /* 0x0000000000007941 */ /* 0x000fea0003800000 */
.L_x_1547:
        /* <DEDUP_REMOVED lines=43> */
.L_x_1554:
[----:B------:R-:W-:Y:S05]  /*22e0*/  BSYNC B1 ;  /* 0x0000000000017941 */ /* 0x000fea0003800000 */
.L_x_1553:
[----:B------:R-:W-:Y:S01]  /*22f0*/  @P2 FADD.FTZ R7, R7, 0.69314718246459960938 ;  /* 0x3f31721807072421 */ /* 0x000fe20000010000 */
[----:B------:R-:W-:-:S04]  /*2300*/  FSETP.GTU.FTZ.AND P0, PT, |R22|, +INF , PT ;  /* 0x7f8000001600780b */ /* 0x000fc80003f1c200 */
[----:B------:R-:W-:-:S04]  /*2310*/  LOP3.LUT R22, R7, 0x80000000, R22, 0xb8, !PT ;  /* 0x8000000007167812 */ /* 0x000fc800078eb816 */
[----:B------:R-:W-:-:S04]  /*2320*/  FSEL R5, R22, R7, !P0 ;  /* 0x0000000716057208 */ /* 0x000fc80004000000 */
[----:B------:R-:W-:-:S07]  /*2330*/  F2FP.F16.F32.PACK_AB R5, RZ, R5 ;  /* 0x00000005ff05723e */ /* 0x000fce00000000ff */
.L_x_1552:
[----:B------:R-:W-:Y:S05]  /*2340*/  BSYNC B0 ;  /* 0x0000000000007941 */ /* 0x000fea0003800000 */
.L_x_1551:
        /* <DEDUP_REMOVED lines=43> */
.L_x_1558:
[----:B------:R-:W-:Y:S05]  /*2600*/  BSYNC B1 ;  /* 0x0000000000017941 */ /* 0x000fea0003800000 */
.L_x_1557:
[----:B------:R-:W-:Y:S01]  /*2610*/  @P2 FADD.FTZ R8, R8, 0.69314718246459960938 ;  /* 0x3f31721808082421 */ /* 0x000fe20000010000 */
[----:B------:R-:W-:-:S04]  /*2620*/  FSETP.GTU.FTZ.AND P0, PT, |R23|, +INF , PT ;  /* 0x7f8000001700780b */ /* 0x000fc80003f1c200 */
[----:B------:R-:W-:-:S04]  /*2630*/  LOP3.LUT R23, R8, 0x80000000, R23, 0xb8, !PT ;  /* 0x8000000008177812 */ /* 0x000fc800078eb817 */
[----:B------:R-:W-:-:S04]  /*2640*/  FSEL R6, R23, R8, !P0 ;  /* 0x0000000817067208 */ /* 0x000fc80004000000 */
[----:B------:R-:W-:-:S07]  /*2650*/  F2FP.F16.F32.PACK_AB R6, RZ, R6 ;  /* 0x00000006ff06723e */ /* 0x000fce00000000ff */
.L_x_1556:
[----:B------:R-:W-:Y:S05]  /*2660*/  BSYNC B0 ;  /* 0x0000000000007941 */ /* 0x000fea0003800000 */
.L_x_1555:
        /* <DEDUP_REMOVED lines=43> */
.L_x_1562:
[----:B------:R-:W-:Y:S05]  /*2920*/  BSYNC B1 ;  /* 0x0000000000017941 */ /* 0x000fea0003800000 */
.L_x_1561:
[----:B------:R-:W-:Y:S01]  /*2930*/  @P2 FADD.FTZ R9, R9, 0.69314718246459960938 ;  /* 0x3f31721809092421 */ /* 0x000fe20000010000 */
[----:B------:R-:W-:-:S04]  /*2940*/  FSETP.GTU.FTZ.AND P0, PT, |R21|, +INF , PT ;  /* 0x7f8000001500780b */ /* 0x000fc80003f1c200 */
[----:B------:R-:W-:-:S04]  /*2950*/  LOP3.LUT R21, R9, 0x80000000, R21, 0xb8, !PT ;  /* 0x8000000009157812 */ /* 0x000fc800078eb815 */
[----:B------:R-:W-:-:S04]  /*2960*/  FSEL R7, R21, R9, !P0 ;  /* 0x0000000915077208 */ /* 0x000fc80004000000 */
[----:B------:R-:W-:-:S07]  /*2970*/  F2FP.F16.F32.PACK_AB R7, RZ, R7 ;  /* 0x00000007ff07723e */ /* 0x000fce00000000ff */
.L_x_1560:
[----:B------:R-:W-:Y:S05]  /*2980*/  BSYNC B0 ;  /* 0x0000000000007941 */ /* 0x000fea0003800000 */
.L_x_1559:
        /* <DEDUP_REMOVED lines=43> */
.L_x_1566:
[----:B------:R-:W-:Y:S05]  /*2c40*/  BSYNC B1 ;  /* 0x0000000000017941 */ /* 0x000fea0003800000 */
.L_x_1565:
[----:B------:R-:W-:Y:S01]  /*2c50*/  @P2 FADD.FTZ R10, R10, 0.69314718246459960938 ;  /* 0x3f3172180a0a2421 */ /* 0x000fe20000010000 */
[----:B------:R-:W-:-:S04]  /*2c60*/  FSETP.GTU.FTZ.AND P0, PT, |R19|, +INF , PT ;  /* 0x7f8000001300780b */ /* 0x000fc80003f1c200 */
[----:B------:R-:W-:-:S04]  /*2c70*/  LOP3.LUT R19, R10, 0x80000000, R19, 0xb8, !PT ;  /* 0x800000000a137812 */ /* 0x000fc800078eb813 */
[----:B------:R-:W-:-:S04]  /*2c80*/  FSEL R8, R19, R10, !P0 ;  /* 0x0000000a13087208 */ /* 0x000fc80004000000 */
[----:B------:R-:W-:-:S07]  /*2c90*/  F2FP.F16.F32.PACK_AB R8, RZ, R8 ;  /* 0x00000008ff08723e */ /* 0x000fce00000000ff */
.L_x_1564:
[----:B------:R-:W-:Y:S05]  /*2ca0*/  BSYNC B0 ;  /* 0x0000000000007941 */ /* 0x000fea0003800000 */
.L_x_1563:
        /* <DEDUP_REMOVED lines=43> */
.L_x_1570:
[----:B------:R-:W-:Y:S05]  /*2f60*/  BSYNC B1 ;  /* 0x0000000000017941 */ /* 0x000fea0003800000 */
.L_x_1569:
[----:B------:R-:W-:Y:S01]  /*2f70*/  @P2 FADD.FTZ R11, R11, 0.69314718246459960938 ;  /* 0x3f3172180b0b2421 */ /* 0x000fe20000010000 */
[----:B------:R-:W-:-:S04]  /*2f80*/  FSETP.GTU.FTZ.AND P0, PT, |R13|, +INF , PT ;  /* 0x7f8000000d00780b */ /* 0x000fc80003f1c200 */
[----:B------:R-:W-:-:S04]  /*2f90*/  LOP3.LUT R13, R11, 0x80000000, R13, 0xb8, !PT ;  /* 0x800000000b0d7812 */ /* 0x000fc800078eb80d */
[----:B------:R-:W-:-:S04]  /*2fa0*/  FSEL R9, R13, R11, !P0 ;  /* 0x0000000b0d097208 */ /* 0x000fc80004000000 */
[----:B------:R-:W-:-:S07]  /*2fb0*/  F2FP.F16.F32.PACK_AB R9, RZ, R9 ;  /* 0x00000009ff09723e */ /* 0x000fce00000000ff */
.L_x_1568:
[----:B------:R-:W-:Y:S05]  /*2fc0*/  BSYNC B0 ;  /* 0x0000000000007941 */ /* 0x000fea0003800000 */
.L_x_1567:
        /* <DEDUP_REMOVED lines=43> */
.L_x_1574:
[----:B------:R-:W-:Y:S05]  /*3280*/  BSYNC B1 ;  /* 0x0000000000017941 */ /* 0x000fea0003800000 */
.L_x_1573:
[----:B------:R-:W-:Y:S01]  /*3290*/  @P2 FADD.FTZ R14, R14, 0.69314718246459960938 ;  /* 0x3f3172180e0e2421 */ /* 0x000fe20000010000 */
[----:B------:R-:W-:-:S04]  /*32a0*/  FSETP.GTU.FTZ.AND P0, PT, |R12|, +INF , PT ;  /* 0x7f8000000c00780b */ /* 0x000fc80003f1c200 */
[----:B------:R-:W-:-:S04]  /*32b0*/  LOP3.LUT R12, R14, 0x80000000, R12, 0xb8, !PT ;  /* 0x800000000e0c7812 */ /* 0x000fc800078eb80c */
[----:B------:R-:W-:-:S04]  /*32c0*/  FSEL R10, R12, R14, !P0 ;  /* 0x0000000e0c0a7208 */ /* 0x000fc80004000000 */
[----:B------:R-:W-:-:S07]  /*32d0*/  F2FP.F16.F32.PACK_AB R10, RZ, R10 ;  /* 0x0000000aff0a723e */ /* 0x000fce00000000ff */
.L_x_1572:
[----:B------:R-:W-:Y:S05]  /*32e0*/  BSYNC B0 ;  /* 0x0000000000007941 */ /* 0x000fea0003800000 */
.L_x_1571:
        /* <DEDUP_REMOVED lines=16> */
.L_x_1577:
[----:B------:R-:W-:-:S13]  /*33f0*/  ISETP.GE.AND P0, PT, R18, R17, PT ;  /* 0x000000111200720c */ /* 0x000fda0003f06270 */
[----:B------:R-:W-:Y:S05]  /*3400*/  @P0 BRA `(.L_x_1579) ;  /* 0x0000000000300947 */ /* 0x000fea0003800000 */
[----:B0-----:R-:W0:Y:S01]  /*3410*/  LDC.64 R2, c[0x0][0x218] ;  /* 0x00008600ff027b82 */ /* 0x001e220000000a00 */
[----:B------:R-:W-:Y:S02]  /*3420*/  IADD3 R11, R0, R18, RZ ;  /* 0x00000012000b7210 */ /* 0x000fe40007ffe0ff */
[----:B------:R-:W-:-:S03]  /*3430*/  IADD3 R18, R18, 0x80, RZ ;  /* 0x0000008012127810 */ /* 0x000fc60007ffe0ff */
[----:B0-----:R-:W-:-:S05]  /*3440*/  IMAD.WIDE.U32 R2, R11, 0x2, R2 ;  /* 0x000000020b027825 */ /* 0x001fca00078e0002 */
[----:B------:R1:W-:Y:S02]  /*3450*/  STG.E.U16 desc[UR4][R2.64], R5 ;  /* 0x0000000502007986 */ /* 0x0003e4000c101504 */
.L_x_1578:
[----:B------:R-:W-:-:S13]  /*3460*/  ISETP.GE.AND P0, PT, R18, R17, PT ;  /* 0x000000111200720c */ /* 0x000fda0003f06270 */
[----:B------:R-:W-:Y:S05]  /*3470*/  @P0 BRA `(.L_x_1580) ;  /* 0x0000000000300947 */ /* 0x000fea0003800000 */
[----:B01----:R-:W0:Y:S01]  /*3480*/  LDC.64 R2, c[0x0][0x218] ;  /* 0x00008600ff027b82 */ /* 0x003e220000000a00 */
[----:B------:R-:W-:Y:S02]  /*3490*/  IADD3 R5, R0, R18, RZ ;  /* 0x0000001200057210 */ /* 0x000fe40007ffe0ff */
[----:B------:R-:W-:-:S03]  /*34a0*/  IADD3 R18, R18, 0x80, RZ ;  /* 0x0000008012127810 */ /* 0x000fc60007ffe0ff */
[----:B0-----:R-:W-:-:S05]  /*34b0*/  IMAD.WIDE.U32 R2, R5, 0x2, R2 ;  /* 0x0000000205027825 */ /* 0x001fca00078e0002 */
[----:B------:R1:W-:Y:S02]  /*34c0*/  STG.E.U16 desc[UR4][R2.64], R6 ;  /* 0x0000000602007986 */ /* 0x0003e4000c101504 */
.L_x_1579:
[----:B------:R-:W-:-:S13]  /*34d0*/  ISETP.GE.AND P0, PT, R18, R17, PT ;  /* 0x000000111200720c */ /* 0x000fda0003f06270 */
[----:B------:R-:W-:Y:S05]  /*34e0*/  @P0 BRA `(.L_x_1581) ;  /* 0x0000000000340947 */ /* 0x000fea0003800000 */
[----:B01----:R-:W0:Y:S01]  /*34f0*/  LDC.64 R2, c[0x0][0x218] ;  /* 0x00008600ff027b82 */ /* 0x003e220000000a00 */
[----:B------:R-:W-:Y:S02]  /*3500*/  IADD3 R5, R0, R18, RZ ;  /* 0x0000001200057210 */ /* 0x000fe40007ffe0ff */
[----:B------:R-:W-:-:S03]  /*3510*/  IADD3 R18, R18, 0x80, RZ ;  /* 0x0000008012127810 */ /* 0x000fc60007ffe0ff */
[----:B0-----:R-:W-:-:S05]  /*3520*/  IMAD.WIDE.U32 R2, R5, 0x2, R2 ;  /* 0x0000000205027825 */ /* 0x001fca00078e0002 */
[----:B------:R2:W-:Y:S02]  /*3530*/  STG.E.U16 desc[UR4][R2.64], R7 ;  /* 0x0000000702007986 */ /* 0x0005e4000c101504 */
.L_x_1580:
        /* <DEDUP_REMOVED lines=8> */
.L_x_1581:
[----:B------:R-:W-:Y:S05]  /*35c0*/  BSYNC B1 ;  /* 0x0000000000017941 */ /* 0x000fea0003800000 */
.L_x_1576:
[----:B------:R-:W-:-:S13]  /*35d0*/  ISETP.GE.AND P0, PT, R18, R17, PT ;  /* 0x000000111200720c */ /* 0x000fda0003f06270 */
[----:B012---:R-:W0:Y:S01]  /*35e0*/  @!P0 LDC.64 R2, c[0x0][0x218] ;  /* 0x00008600ff028b82 */ /* 0x007e220000000a00 */
[----:B------:R-:W-:Y:S02]  /*35f0*/  @!P0 IADD3 R5, R0, R18, RZ ;  /* 0x0000001200058210 */ /* 0x000fe40007ffe0ff */
[----:B------:R-:W-:-:S03]  /*3600*/  @!P0 IADD3 R18, R18, 0x80, RZ ;  /* 0x0000008012128810 */ /* 0x000fc60007ffe0ff */
[----:B0-----:R-:W-:-:S05]  /*3610*/  @!P0 IMAD.WIDE.U32 R2, R5, 0x2, R2 ;  /* 0x0000000205028825 */ /* 0x001fca00078e0002 */
[----:B------:R3:W-:Y:S02]  /*3620*/  @!P0 STG.E.U16 desc[UR4][R2.64], R9 ;  /* 0x0000000902008986 */ /* 0x0007e4000c101504 */
.L_x_1582:
[----:B------:R-:W-:Y:S05]  /*3630*/  BSYNC B0 ;  /* 0x0000000000007941 */ /* 0x000fea0003800000 */
.L_x_1575:
        /* <DEDUP_REMOVED lines=8> */
.L_x_1583:
        /* <DEDUP_REMOVED lines=12> */
.L_x_21464:


//--------------------- .text._ZN2at6native18elementwise_kernelILi128ELi4EZNS0_15gpu_kernel_implIZZZNS0_17asinh_kernel_cudaERNS_18TensorIteratorBaseEENKUlvE0_clEvENKUlvE0_clEvEUlfE_EEvS4_RKT_EUliE_EEviT1_ --------------------------
	.section	.text._ZN2at6native18elementwise_kernelILi128ELi4EZNS0_15gpu_kernel_implIZZZNS0_17asinh_kernel_cudaERNS_18TensorIteratorBaseEENKUlvE0_clEvENKUlvE0_clEvEUlfE_EEvS4_RKT_EUliE_EEviT1_,"ax",@progbits
	.align	128
        .global         _ZN2at6native18elementwise_kernelILi128ELi4EZNS0_15gpu_kernel_implIZZZNS0_17asinh_kernel_cudaERNS_18TensorIteratorBaseEENKUlvE0_clEvENKUlvE0_clEvEUlfE_EEvS4_RKT_EUliE_EEviT1_
        .type           _ZN2at6native18elementwise_kernelILi128ELi4EZNS0_15gpu_kernel_implIZZZNS0_17asinh_kernel_cudaERNS_18TensorIteratorBaseEENKUlvE0_clEvENKUlvE0_clEvEUlfE_EEvS4_RKT_EUliE_EEviT1_,@function
        .size           _ZN2at6native18elementwise_kernelILi128ELi4EZNS0_15gpu_kernel_implIZZZNS0_17asinh_kernel_cudaERNS_18TensorIteratorBaseEENKUlvE0_clEvENKUlvE0_clEvEUlfE_EEvS4_RKT_EUliE_EEviT1_,(.L_x_21465 - _ZN2at6native18elementwise_kernelILi128ELi4EZNS0_15gpu_kernel_implIZZZNS0_17asinh_kernel_cudaERNS_18TensorIteratorBaseEENKUlvE0_clEvENKUlvE0_clEvEUlfE_EEvS4_RKT_EUliE_EEviT1_)
        .other          _ZN2at6native18elementwise_kernelILi128ELi4EZNS0_15gpu_kernel_implIZZZNS0_17asinh_kernel_cudaERNS_18TensorIteratorBaseEENKUlvE0_clEvENKUlvE0_clEvEUlfE_EEvS4_RKT_EUliE_EEviT1_,@"STO_CUDA_ENTRY STV_DEFAULT"
_ZN2at6native18elementwise_kernelILi128ELi4EZNS0_15gpu_kernel_implIZZZNS0_17asinh_kernel_cudaERNS_18TensorIteratorBaseEENKUlvE0_clEvENKUlvE0_clEvEUlfE_EEvS4_RKT_EUliE_EEviT1_:
.text._ZN2at6native18elementwise_kernelILi128ELi4EZNS0_15gpu_kernel_implIZZZNS0_17asinh_kernel_cudaERNS_18TensorIteratorBaseEENKUlvE0_clEvENKUlvE0_clEvEUlfE_EEvS4_RKT_EUliE_EEviT1_:
        /* <DEDUP_REMOVED lines=313> */
.L_x_1586:
[----:B------:R-:W0:Y:S01]  /*1390*/  LDC.U8 R5, c[0x0][0x422] ;  /* 0x00010880ff057b82 */ /* 0x000e220000000000 */
[----:B------:R-:W-:Y:S01]  /*13a0*/  ULDC.64 UR4, c[0x0][0x410] ;  /* 0x0001040000047ab9 */ /* 0x000fe20000000a00 */
[----:B------:R-:W-:Y:S01]  /*13b0*/  ULDC.64 UR6, c[0x0][0x418] ;  /* 0x0001060000067ab9 */ /* 0x000fe20000000a00 */
[----:B------:R-:W-:Y:S01]  /*13c0*/  IADD3 R16, P1, R16, UR4, RZ ;  /* 0x0000000410107c10 */ /* 0x000fe2000ff3e0ff */
[----:B------:R-:W-:Y:S01]  /*13d0*/  BSSY B6, `(.L_x_1587) ;  /* 0x00000e0000067945 */ /* 0x000fe20003800000 */
        /* <DEDUP_REMOVED lines=15> */
[----:B--2---:R-:W0:Y:S01]  /*14d0*/  I2F.S16 R0, R0 ;  /* 0x0000000000007306 */ /* 0x004e220000101400 */
[----:B------:R-:W-:Y:S05]  /*14e0*/  BRA `(.L_x_1593) ;  /* 0x0000000c00387947 */ /* 0x000fea0003800000 */
.L_x_1591:
[----:B------:R-:W2:Y:S02]  /*14f0*/  LDG.E.U8 R0, desc[UR36][R2.64] ;  /* 0x0000002402007981 */ /* 0x000ea4000c1e1100 */
[----:B--2---:R-:W-:Y:S01]  /*1500*/  I2FP.F32.U32 R0, R0 ;  /* 0x0000000000007245 */ /* 0x004fe20000201000 */
[----:B------:R-:W-:Y:S06]  /*1510*/  BRA `(.L_x_1593) ;  /* 0x0000000c002c7947 */ /* 0x000fec0003800000 */
.L_x_1590:
[----:B------:R-:W-:-:S13]  /*1520*/  ISETP.NE.AND P0, PT, R4, 0x2, PT ;  /* 0x000000020400780c */ /* 0x000fda0003f05270 */
[----:B------:R-:W-:Y:S05]  /*1530*/  @!P0 BRA `(.L_x_1594) ;  /* 0x0000000000288947 */ /* 0x000fea0003800000 */
[----:B------:R-:W-:-:S13]  /*1540*/  ISETP.NE.AND P0, PT, R4, 0x3, PT ;  /* 0x000000030400780c */ /* 0x000fda0003f05270 */
[----:B------:R-:W-:Y:S05]  /*1550*/  @!P0 BRA `(.L_x_1595) ;  /* 0x0000000000148947 */ /* 0x000fea0003800000 */
[----:B------:R-:W-:-:S13]  /*1560*/  ISETP.NE.AND P0, PT, R4, 0x4, PT ;  /* 0x000000040400780c */ /* 0x000fda0003f05270 */
[----:B------:R-:W-:Y:S05]  /*1570*/  @P0 BRA `(.L_x_1592) ;  /* 0x0000000800b80947 */ /* 0x000fea0003800000 */
[----:B------:R-:W2:Y:S02]  /*1580*/  LDG.E.64 R2, desc[UR36][R2.64] ;  /* 0x0000002402027981 */ /* 0x000ea4000c1e1b00 */
[----:B--2---:R4:W0:Y:S01]  /*1590*/  I2F.S64 R0, R2 ;  /* 0x0000000200007312 */ /* 0x0048220000301400 */
[----:B------:R-:W-:Y:S05]  /*15a0*/  BRA `(.L_x_1593) ;  /* 0x0000000c00087947 */ /* 0x000fea0003800000 */
.L_x_1595:
[----:B------:R-:W2:Y:S02]  /*15b0*/  LDG.E R0, desc[UR36][R2.64] ;  /* 0x0000002402007981 */ /* 0x000ea4000c1e1900 */
[----:B--2---:R-:W-:Y:S01]  /*15c0*/  I2FP.F32.S32 R0, R0 ;  /* 0x0000000000007245 */ /* 0x004fe20000201400 */
[----:B------:R-:W-:Y:S06]  /*15d0*/  BRA `(.L_x_1593) ;  /* 0x0000000800fc7947 */ /* 0x000fec0003800000 */
.L_x_1594:
[----:B------:R-:W2:Y:S02]  /*15e0*/  LDG.E.U16 R0, desc[UR36][R2.64] ;  /* 0x0000002402007981 */ /* 0x000ea4000c1e1500 */
[----:B--2---:R-:W0:Y:S01]  /*15f0*/  I2F.S16 R0, R0 ;  /* 0x0000000000007306 */ /* 0x004e220000101400 */
[----:B------:R-:W-:Y:S05]  /*1600*/  BRA `(.L_x_1593) ;  /* 0x0000000800f07947 */ /* 0x000fea0003800000 */
.L_x_1589:
[----:B------:R-:W-:-:S13]  /*1610*/  ISETP.GT.AND P0, PT, R4, 0x6, PT ;  /* 0x000000060400780c */ /* 0x000fda0003f04270 */
[----:B------:R-:W-:Y:S05]  /*1620*/  @P0 BRA `(.L_x_1596) ;  /* 0x0000000000240947 */ /* 0x000fea0003800000 */
[----:B------:R-:W-:-:S13]  /*1630*/  ISETP.NE.AND P0, PT, R4, 0x5, PT ;  /* 0x000000050400780c */ /* 0x000fda0003f05270 */
[----:B------:R-:W-:Y:S05]  /*1640*/  @!P0 BRA `(.L_x_1597) ;  /* 0x0000000000108947 */ /* 0x000fea0003800000 */
[----:B------:R-:W-:-:S13]  /*1650*/  ISETP.NE.AND P0, PT, R4, 0x6, PT ;  /* 0x000000060400780c */ /* 0x000fda0003f05270 */
[----:B------:R-:W-:Y:S05]  /*1660*/  @P0 BRA `(.L_x_1592) ;  /* 0x00000008007c0947 */ /* 0x000fea0003800000 */
[----:B------:R2:W5:Y:S01]  /*1670*/  LDG.E R0, desc[UR36][R2.64] ;  /* 0x0000002402007981 */ /* 0x000562000c1e1900 */
[----:B------:R-:W-:Y:S05]  /*1680*/  BRA `(.L_x_1593) ;  /* 0x0000000800d07947 */ /* 0x000fea0003800000 */
.L_x_1597:
[----:B------:R-:W2:Y:S02]  /*1690*/  LDG.E.U16 R0, desc[UR36][R2.64] ;  /* 0x0000002402007981 */ /* 0x000ea4000c1e1500 */
[----:B--2---:R-:W-:Y:S01]  /*16a0*/  HADD2.F32 R0, -RZ, R0.H0_H0 ;  /* 0x20000000ff007230 */ /* 0x004fe20000004100 */
[----:B------:R-:W-:Y:S06]  /*16b0*/  BRA `(.L_x_1593) ;  /* 0x0000000800c47947 */ /* 0x000fec0003800000 */
.L_x_1596:
[----:B------:R-:W-:-:S13]  /*16c0*/  ISETP.NE.AND P0, PT, R4, 0x7, PT ;  /* 0x000000070400780c */ /* 0x000fda0003f05270 */
[----:B------:R-:W-:Y:S05]  /*16d0*/  @!P0 BRA `(.L_x_1598) ;  /* 0x0000000000248947 */ /* 0x000fea0003800000 */
[----:B------:R-:W-:-:S13]  /*16e0*/  ISETP.NE.AND P0, PT, R4, 0x8, PT ;  /* 0x000000080400780c */ /* 0x000fda0003f05270 */
[----:B------:R-:W-:Y:S05]  /*16f0*/  @!P0 BRA `(.L_x_1599) ;  /* 0x0000000000108947 */ /* 0x000fea0003800000 */
[----:B------:R-:W-:-:S13]  /*1700*/  ISETP.NE.AND P0, PT, R4, 0x9, PT ;  /* 0x000000090400780c */ /* 0x000fda0003f05270 */
[----:B------:R-:W-:Y:S05]  /*1710*/  @P0 BRA `(.L_x_1592) ;  /* 0x0000000800500947 */ /* 0x000fea0003800000 */
[----:B------:R3:W5:Y:S01]  /*1720*/  LDG.E R0, desc[UR36][R2.64] ;  /* 0x0000002402007981 */ /* 0x000762000c1e1900 */
[----:B------:R-:W-:Y:S05]  /*1730*/  BRA `(.L_x_1593) ;  /* 0x0000000800a47947 */ /* 0x000fea0003800000 */
.L_x_1599:
[----:B------:R-:W2:Y:S02]  /*1740*/  LDG.E.U16 R0, desc[UR36][R2.64] ;  /* 0x0000002402007981 */ /* 0x000ea4000c1e1500 */
[----:B--2---:R-:W-:Y:S01]  /*1750*/  HADD2.F32 R0, -RZ, R0.H0_H0 ;  /* 0x20000000ff007230 */ /* 0x004fe20000004100 */
[----:B------:R-:W-:Y:S06]  /*1760*/  BRA `(.L_x_1593) ;  /* 0x0000000800987947 */ /* 0x000fec0003800000 */
.L_x_1598:
[----:B------:R-:W2:Y:S01]  /*1770*/  LDG.E.64 R2, desc[UR36][R2.64] ;  /* 0x0000002402027981 */ /* 0x000ea2000c1e1b00 */
[----:B------:R-:W-:Y:S01]  /*1780*/  UMOV UR4, 0xf0000000 ;  /* 0xf000000000047882 */ /* 0x000fe20000000000 */
[----:B------:R-:W-:Y:S01]  /*1790*/  UMOV UR5, 0x380fffff ;  /* 0x380fffff00057882 */ /* 0x000fe20000000000 */
[----:B--2---:R-:W0:Y:S01]  /*17a0*/  F2F.F32.F64 R0, R2 ;  /* 0x0000000200007310 */ /* 0x004e220000301000 */
[----:B------:R-:W-:-:S14]  /*17b0*/  DSETP.GEU.AND P0, PT, |R2|, UR4, PT ;  /* 0x0000000402007e2a */ /* 0x000fdc000bf0e200 */
[----:B0-----:R-:W-:Y:S01]  /*17c0*/  @!P0 FMUL R0, R0, 1.175494350822287508e-38 ;  /* 0x0080000000008820 */ /* 0x001fe20000400000 */
[----:B------:R-:W-:Y:S06]  /*17d0*/  BRA `(.L_x_1593) ;  /* 0x00000008007c7947 */ /* 0x000fec0003800000 */
.L_x_1588:
        /* <DEDUP_REMOVED lines=10> */
[----:B------:R-:W-:Y:S01]  /*1880*/  FSEL R0, RZ, 1, !P0 ;  /* 0x3f800000ff007808 */ /* 0x000fe20004000000 */
[----:B------:R-:W-:Y:S08]  /*1890*/  BRA `(.L_x_1593) ;  /* 0x00000008004c7947 */ /* 0x000ff00003800000 */
.L_x_1602:
[----:B------:R-:W2:Y:S01]  /*18a0*/  LDG.E.64 R2, desc[UR36][R2.64] ;  /* 0x0000002402027981 */ /* 0x000ea2000c1e1b00 */
[----:B------:R-:W-:Y:S01]  /*18b0*/  UMOV UR4, 0xf0000000 ;  /* 0xf000000000047882 */ /* 0x000fe20000000000 */
[----:B------:R-:W-:Y:S01]  /*18c0*/  UMOV UR5, 0x380fffff ;  /* 0x380fffff00057882 */ /* 0x000fe20000000000 */
[----:B--2---:R-:W0:Y:S01]  /*18d0*/  F2F.F32.F64 R0, R2 ;  /* 0x0000000200007310 */ /* 0x004e220000301000 */
[----:B------:R-:W-:-:S14]  /*18e0*/  DSETP.GEU.AND P0, PT, |R2|, UR4, PT ;  /* 0x0000000402007e2a */ /* 0x000fdc000bf0e200 */
[----:B0-----:R-:W-:Y:S01]  /*18f0*/  @!P0 FMUL R0, R0, 1.175494350822287508e-38 ;  /* 0x0080000000008820 */ /* 0x001fe20000400000 */
[----:B------:R-:W-:Y:S06]  /*1900*/  BRA `(.L_x_1593) ;  /* 0x0000000800307947 */ /* 0x000fec0003800000 */
.L_x_1601:
        /* <DEDUP_REMOVED lines=24> */
[----:B------:R-:W-:Y:S01]  /*1a90*/  LOP3.LUT R0, R5, 0x80000000, R0, 0xf8, !PT ;  /* 0x8000000005007812 */ /* 0x000fe200078ef800 */
[----:B------:R-:W-:Y:S06]  /*1aa0*/  BRA `(.L_x_1593) ;  /* 0x0000000400c87947 */ /* 0x000fec0003800000 */
.L_x_1604:
[----:B------:R-:W2:Y:S02]  /*1ab0*/  LDG.E.U8 R2, desc[UR36][R2.64] ;  /* 0x0000002402027981 */ /* 0x000ea4000c1e1100 */
[C---:B--2---:R-:W-:Y:S02]  /*1ac0*/  IMAD.SHL.U32 R0, R2.reuse, 0x2000000, RZ ;  /* 0x0200000002007824 */ /* 0x044fe400078e00ff */
[----:B------:R-:W-:-:S03]  /*1ad0*/  IMAD.SHL.U32 R5, R2, 0x1000000, RZ ;  /* 0x0100000002057824 */ /* 0x000fc600078e00ff */
[----:B------:R-:W-:-:S13]  /*1ae0*/  ISETP.GE.U32.AND P0, PT, R0, 0x8000000, PT ;  /* 0x080000000000780c */ /* 0x000fda0003f06070 */
[C---:B------:R-:W-:Y:S01]  /*1af0*/  @!P0 SHF.L.U32 R0, R2.reuse, 0x8, RZ ;  /* 0x0000000802008819 */ /* 0x040fe200000006ff */
[----:B------:R-:W-:-:S03]  /*1b00*/  @P0 IMAD.SHL.U32 R4, R2, 0x200000, RZ ;  /* 0x0020000002040824 */ /* 0x000fc600078e00ff */
[----:B------:R-:W-:Y:S02]  /*1b10*/  @!P0 LOP3.LUT R0, R0, 0x7f00, RZ, 0xc0, !PT ;  /* 0x00007f0000008812 */ /* 0x000fe400078ec0ff */
[----:B------:R-:W-:Y:S02]  /*1b20*/  @P0 LOP3.LUT R4, R4, 0x70000000, RZ, 0xfc, !PT ;  /* 0x7000000004040812 */ /* 0x000fe400078efcff */
[----:B------:R-:W-:-:S03]  /*1b30*/  @!P0 LOP3.LUT R0, R0, 0x3f000000, RZ, 0xfc, !PT ;  /* 0x3f00000000008812 */ /* 0x000fc600078efcff */
[----:B------:R-:W-:Y:S02]  /*1b40*/  @P0 FMUL.FTZ R4, R4, 1.9259299443872358531e-34 ;  /* 0x0780000004040820 */ /* 0x000fe40000410000 */
[----:B------:R-:W-:-:S05]  /*1b50*/  @!P0 FADD.FTZ R4, R0, -0.5 ;  /* 0xbf00000000048421 */ /* 0x000fca0000010000 */
[----:B------:R-:W-:Y:S01]  /*1b60*/  LOP3.LUT R0, R4, 0x80000000, R5, 0xf8, !PT ;  /* 0x8000000004007812 */ /* 0x000fe200078ef805 */
[----:B------:R-:W-:Y:S06]  /*1b70*/  BRA `(.L_x_1593) ;  /* 0x0000000400947947 */ /* 0x000fec0003800000 */
.L_x_1603:
[----:B------:R-:W2:Y:S02]  /*1b80*/  LDG.E.U16 R0, desc[UR36][R2.64] ;  /* 0x0000002402007981 */ /* 0x000ea4000c1e1500 */
[----:B--2---:R-:W-:Y:S01]  /*1b90*/  IMAD.U32 R0, R0, 0x10000, RZ ;  /* 0x0001000000007824 */ /* 0x004fe200078e00ff */
[----:B------:R-:W-:Y:S06]  /*1ba0*/  BRA `(.L_x_1593) ;  /* 0x0000000400887947 */ /* 0x000fec0003800000 */
.L_x_1600:
        /* <DEDUP_REMOVED lines=9> */
[----:B--2---:R-:W-:Y:S01]  /*1c40*/  I2FP.F32.U32 R0, R0 ;  /* 0x0000000000007245 */ /* 0x004fe20000201000 */
[----:B------:R-:W-:Y:S06]  /*1c50*/  BRA `(.L_x_1593) ;  /* 0x00000004005c7947 */ /* 0x000fec0003800000 */
.L_x_1607:
[----:B------:R-:W2:Y:S01]  /*1c60*/  LDG.E.U8 R2, desc[UR36][R2.64] ;  /* 0x0000002402027981 */ /* 0x000ea2000c1e1100 */
        /* <DEDUP_REMOVED lines=19> */
.L_x_1609:
[----:B------:R-:W-:Y:S05]  /*1da0*/  BSYNC B0 ;  /* 0x0000000000007941 */ /* 0x000fea0003800000 */
.L_x_1608:
[----:B------:R-:W-:Y:S01]  /*1db0*/  LEA R3, R0, 0x3b800000, 0x17 ;  /* 0x3b80000000037811 */ /* 0x000fe200078eb8ff */
[----:B------:R-:W-:-:S05]  /*1dc0*/  IMAD.SHL.U32 R0, R2, 0x100000, RZ ;  /* 0x0010000002007824 */ /* 0x000fca00078e00ff */
[----:B------:R-:W-:Y:S01]  /*1dd0*/  LOP3.LUT R0, R3, R0, R4, 0xfe, !PT ;  /* 0x0000000003007212 */ /* 0x000fe200078efe04 */
[----:B------:R-:W-:Y:S06]  /*1de0*/  BRA `(.L_x_1593) ;  /* 0x0000000000f87947 */ /* 0x000fec0003800000 */
.L_x_1606:
        /* <DEDUP_REMOVED lines=20> */
.L_x_1611:
[----:B------:R-:W-:Y:S05]  /*1f30*/  BSYNC B0 ;  /* 0x0000000000007941 */ /* 0x000fea0003800000 */
.L_x_1610:
[----:B------:R-:W-:Y:S01]  /*1f40*/  LEA R3, R0, 0x37800000, 0x17 ;  /* 0x3780000000037811 */ /* 0x000fe200078eb8ff */
[----:B------:R-:W-:-:S05]  /*1f50*/  IMAD.SHL.U32 R0, R2, 0x200000, RZ ;  /* 0x0020000002007824 */ /* 0x000fca00078e00ff */
[----:B------:R-:W-:Y:S01]  /*1f60*/  LOP3.LUT R0, R3, R0, R4, 0xfe, !PT ;  /* 0x0000000003007212 */ /* 0x000fe200078efe04 */
[----:B------:R-:W-:Y:S06]  /*1f70*/  BRA `(.L_x_1593) ;  /* 0x0000000000947947 */ /* 0x000fec0003800000 */
.L_x_1605:
[----:B------:R-:W-:-:S13]  /*1f80*/  ISETP.NE.AND P0, PT, R4, 0x1c, PT ;  /* 0x0000001c0400780c */ /* 0x000fda0003f05270 */
[----:B------:R-:W-:Y:S05]  /*1f90*/  @!P0 BRA `(.L_x_1612) ;  /* 0x0000000000848947 */ /* 0x000fea0003800000 */
[----:B------:R-:W-:-:S13]  /*1fa0*/  ISETP.NE.AND P0, PT, R4, 0x1d, PT ;  /* 0x0000001d0400780c */ /* 0x000fda0003f05270 */
[----:B------:R-:W-:Y:S05]  /*1fb0*/  @!P0 BRA `(.L_x_1613) ;  /* 0x0000000000708947 */ /* 0x000fea0003800000 */
[----:B------:R-:W-:-:S13]  /*1fc0*/  ISETP.NE.AND P0, PT, R4, 0x2c, PT ;  /* 0x0000002c0400780c */ /* 0x000fda0003f05270 */
[----:B------:R-:W-:Y:S05]  /*1fd0*/  @P0 BRA `(.L_x_1592) ;  /* 0x0000000000200947 */ /* 0x000fea0003800000 */
[----:B------:R-:W2:Y:S01]  /*1fe0*/  LDG.E.U8 R2, desc[UR36][R2.64] ;  /* 0x0000002402027981 */ /* 0x000ea2000c1e1100 */
[----:B------:R-:W-:Y:S01]  /*1ff0*/  IMAD.MOV.U32 R0, RZ, RZ, 0x400000 ;  /* 0x00400000ff007424 */ /* 0x000fe200078e00ff */
[----:B--2---:R-:W-:-:S13]  /*2000*/  ISETP.NE.AND P0, PT, R2, RZ, PT ;  /* 0x000000ff0200720c */ /* 0x004fda0003f05270 */
[----:B------:R-:W-:Y:S05]  /*2010*/  @!P0 BRA `(.L_x_1593) ;  /* 0x00000000006c8947 */ /* 0x000fea0003800000 */
[----:B------:R-:W-:-:S13]  /*2020*/  ISETP.NE.AND P0, PT, R2, 0xff, PT ;  /* 0x000000ff0200780c */ /* 0x000fda0003f05270 */
[----:B------:R-:W-:Y:S02]  /*2030*/  @!P0 IMAD.MOV.U32 R0, RZ, RZ, 0x7f800001 ;  /* 0x7f800001ff008424 */ /* 0x000fe400078e00ff */
[----:B------:R-:W-:Y:S01]  /*2040*/  @P0 IMAD.SHL.U32 R0, R2, 0x800000, RZ ;  /* 0x0080000002000824 */ /* 0x000fe200078e00ff */
[----:B------:R-:W-:Y:S06]  /*2050*/  BRA `(.L_x_1593) ;  /* 0x00000000005c7947 */ /* 0x000fec0003800000 */
.L_x_1592:
[----:B------:R-:W-:Y:S01]  /*2060*/  MOV R2, 0x0 ;  /* 0x0000000000027802 */ /* 0x000fe20000000f00 */
[----:B------:R-:W-:Y:S01]  /*2070*/  ULDC.64 UR4, c[0x4][0x158] ;  /* 0x0100560000047ab9 */ /* 0x000fe20000000a00 */
[----:B------:R-:W-:Y:S01]  /*2080*/  ULDC.64 UR6, c[0x4][0x48] ;  /* 0x0100120000067ab9 */ /* 0x000fe20000000a00 */
[----:B------:R-:W-:Y:S01]  /*2090*/  IMAD.U32 R4, RZ, RZ, UR4 ;  /* 0x00000004ff047e24 */ /* 0x000fe2000f8e00ff */
[----:B------:R-:W-:Y:S01]  /*20a0*/  MOV R10, UR6 ;  /* 0x00000006000a7c02 */ /* 0x000fe20008000f00 */
[----:B------:R-:W-:Y:S01]  /*20b0*/  IMAD.U32 R5, RZ, RZ, UR5 ;  /* 0x00000005ff057e24 */ /* 0x000fe2000f8e00ff */
[----:B------:R-:W0:Y:S01]  /*20c0*/  LDC.64 R2, c[0x4][R2] ;  /* 0x0100000002027b82 */ /* 0x000e220000000a00 */
[----:B------:R-:W-:Y:S01]  /*20d0*/  ULDC.64 UR4, c[0x4][0x160] ;  /* 0x0100580000047ab9 */ /* 0x000fe20000000a00 */
[----:B------:R-:W-:Y:S02]  /*20e0*/  IMAD.U32 R11, RZ, RZ, UR7 ;  /* 0x00000007ff0b7e24 */ /* 0x000fe4000f8e00ff */
[----:B------:R-:W-:-:S02]  /*20f0*/  IMAD.U32 R6, RZ, RZ, UR4 ;  /* 0x00000004ff067e24 */ /* 0x000fc4000f8e00ff */
[----:B------:R-:W-:Y:S02]  /*2100*/  IMAD.U32 R7, RZ, RZ, UR5 ;  /* 0x00000005ff077e24 */ /* 0x000fe4000f8e00ff */
[----:B------:R-:W-:Y:S02]  /*2110*/  IMAD.MOV.U32 R8, RZ, RZ, 0x4e ;  /* 0x0000004eff087424 */ /* 0x000fe400078e00ff */
[----:B------:R-:W-:Y:S02]  /*2120*/  IMAD.MOV.U32 R12, RZ, RZ, 0x1 ;  /* 0x00000001ff0c7424 */ /* 0x000fe400078e00ff */
[----:B------:R-:W-:-:S07]  /*2130*/  IMAD.MOV.U32 R13, RZ, RZ, RZ ;  /* 0x000000ffff0d7224 */ /* 0x000fce00078e00ff */
[----:B------:R-:W-:-:S07]  /*2140*/  LEPC R20, `(.L_x_1614) ;  /* 0x000000001014794e */ /* 0x000fce0000000000 */
[----:B0-----:R-:W-:Y:S05]  /*2150*/  CALL.ABS.NOINC R2 ;  /* 0x0000000002007343 */ /* 0x001fea0003c00000 */
.L_x_1614:
[----:B------:R-:W-:Y:S01]  /*2160*/  IMAD.MOV.U32 R0, RZ, RZ, RZ ;  /* 0x000000ffff007224 */ /* 0x000fe200078e00ff */
[----:B------:R-:W-:Y:S06]  /*2170*/  BRA `(.L_x_1593) ;  /* 0x0000000000147947 */ /* 0x000fec0003800000 */
.L_x_1613:
[----:B------:R-:W2:Y:S02]  /*2180*/  LDG.E.64 R2, desc[UR36][R2.64] ;  /* 0x0000002402027981 */ /* 0x000ea4000c1e1b00 */
[----:B--2---:R0:W1:Y:S01]  /*2190*/  I2F.U64 R0, R2 ;  /* 0x0000000200007312 */ /* 0x0040620000301000 */
[----:B------:R-:W-:Y:S05]  /*21a0*/  BRA `(.L_x_1593) ;  /* 0x0000000000087947 */ /* 0x000fea0003800000 */
.L_x_1612:
[----:B------:R-:W2:Y:S02]  /*21b0*/  LDG.E R0, desc[UR36][R2.64] ;  /* 0x0000002402007981 */ /* 0x000ea4000c1e1900 */
[----:B--2---:R-:W-:-:S07]  /*21c0*/  I2FP.F32.U32 R0, R0 ;  /* 0x0000000000007245 */ /* 0x004fce0000201000 */
.L_x_1593:
[----:B------:R-:W-:Y:S05]  /*21d0*/  BSYNC B6 ;  /* 0x0000000000067941 */ /* 0x000fea0003800000 */
.L_x_1587:
[C---:B012345:R-:W-:Y:S01]  /*21e0*/  FFMA.FTZ R3, R0.reuse, R0, 1 ;  /* 0x3f80000000037423 */ /* 0x07ffe20000010000 */
[C---:B------:R-:W-:Y:S01]  /*21f0*/  FSETP.GT.FTZ.AND P0, PT, |R0|.reuse, 8388608, PT ;  /* 0x4b0000000000780b */ /* 0x040fe20003f14200 */
[----:B------:R-:W-:Y:S01]  /*2200*/  IMAD.MOV.U32 R7, RZ, RZ, 0x3e800000 ;  /* 0x3e800000ff077424 */ /* 0x000fe200078e00ff */
[----:B------:R-:W-:Y:S01]  /*2210*/  BSSY B0, `(.L_x_1615) ;  /* 0x0000025000007945 */ /* 0x000fe20003800000 */
[----:B------:R-:W0:Y:S02]  /*2220*/  MUFU.RSQ R2, R3 ;  /* 0x0000000300027308 */ /* 0x000e240000001400 */
[----:B0-----:R-:W-:Y:S01]  /*2230*/  FFMA.FTZ R4, R3, R2, 1 ;  /* 0x3f80000003047423 */ /* 0x001fe20000010002 */
[----:B------:R-:W-:-:S05]  /*2240*/  FADD.FTZ R2, |R0|, -RZ ;  /* 0x800000ff00027221 */ /* 0x000fca0000010200 */
[----:B------:R0:W1:Y:S02]  /*2250*/  MUFU.RCP R5, R4 ;  /* 0x0000000400057308 */ /* 0x0000640000001000 */
[----:B0-----:R-:W-:Y:S02]  /*2260*/  IMAD.MOV.U32 R4, RZ, RZ, 0x3d39bf78 ;  /* 0x3d39bf78ff047424 */ /* 0x001fe400078e00ff */
[----:B-1----:R-:W-:-:S04]  /*2270*/  FMUL.FTZ R5, R5, |R0| ;  /* 0x4000000005057220 */ /* 0x002fc80000410000 */
[----:B------:R-:W-:-:S04]  /*2280*/  @!P0 FFMA.FTZ R2, R5, |R0|, |R0| ;  /* 0x4000000005028223 */ /* 0x000fc80000010400 */
        /* <DEDUP_REMOVED lines=8> */
[----:B------:R-:W0:Y:S01]  /*2310*/  LDC.U8 R7, c[0x0][0x421] ;  /* 0x00010840ff077b82 */ /* 0x000e220000000000 */
[----:B------:R-:W-:Y:S01]  /*2320*/  FMUL.FTZ R5, R5, 1.1920928955078125e-07 ;  /* 0x3400000005057820 */ /* 0x000fe20000410000 */
[----:B------:R-:W-:-:S04]  /*2330*/  FADD.FTZ R3, R3, R6 ;  /* 0x0000000603037221 */ /* 0x000fc80000010000 */
[----:B------:R-:W-:-:S04]  /*2340*/  FFMA.FTZ R4, R3, -R4, 0.10546888411045074463 ;  /* 0x3dd8001203047423 */ /* 0x000fc80000010804 */
[----:B------:R-:W-:-:S04]  /*2350*/  FFMA.FTZ R4, R3, R4, -0.13229703903198242188 ;  /* 0xbe0778e003047423 */ /* 0x000fc80000010004 */
[----:B------:R-:W-:-:S04]  /*2360*/  FFMA.FTZ R4, R3, R4, 0.14491446316242218018 ;  /* 0x3e14647503047423 */ /* 0x000fc80000010004 */
[----:B------:R-:W-:-:S04]  /*2370*/  FFMA.FTZ R4, R3, R4, -0.16641564667224884033 ;  /* 0xbe2a68dd03047423 */ /* 0x000fc80000010004 */
[----:B------:R-:W-:Y:S01]  /*2380*/  FFMA.FTZ R4, R3, R4, 0.19988867640495300293 ;  /* 0x3e4caf9e03047423 */ /* 0x000fe20000010004 */
[----:B0-----:R-:W-:-:S03]  /*2390*/  PRMT R6, R7, 0x9910, RZ ;  /* 0x0000991007067816 */ /* 0x001fc600000000ff */
        /* <DEDUP_REMOVED lines=12> */
.L_x_1616:
[----:B------:R-:W-:Y:S05]  /*2460*/  BSYNC B0 ;  /* 0x0000000000007941 */ /* 0x000fea0003800000 */
.L_x_1615:
[----:B------:R-:W-:Y:S02]  /*2470*/  IMAD.MOV.U32 R3, RZ, RZ, R6 ;  /* 0x000000ffff037224 */ /* 0x000fe400078e0006 */
[----:B------:R-:W-:Y:S01]  /*2480*/  @P0 FADD.FTZ R4, R4, 0.69314718246459960938 ;  /* 0x3f31721804040421 */ /* 0x000fe20000010000 */
[----:B------:R-:W-:Y:S02]  /*2490*/  FSETP.GTU.FTZ.AND P0, PT, |R0|, +INF , PT ;  /* 0x7f8000000000780b */ /* 0x000fe40003f1c200 */
[----:B------:R-:W-:Y:S02]  /*24a0*/  ISETP.GT.AND P1, PT, R3, 0x9, PT ;  /* 0x000000090300780c */ /* 0x000fe40003f24270 */
[----:B------:R-:W-:-:S04]  /*24b0*/  LOP3.LUT R2, R4, 0x80000000, R0, 0xb8, !PT ;  /* 0x8000000004027812 */ /* 0x000fc800078eb800 */
[----:B------:R-:W-:-:S07]  /*24c0*/  FSEL R2, R2, R4, !P0 ;  /* 0x0000000402027208 */ /* 0x000fce0004000000 */
        /* <DEDUP_REMOVED lines=9> */
[----:B------:R-:W0:Y:S02]  /*2560*/  F2I.FTZ.TRUNC.NTZ R3, R2 ;  /* 0x0000000200037305 */ /* 0x000e24000021f100 */
[----:B0-----:R0:W-:Y:S01]  /*2570*/  STG.E.U8 desc[UR36][R16.64], R3 ;  /* 0x0000000310007986 */ /* 0x0011e2000c101124 */
[----:B------:R-:W-:Y:S05]  /*2580*/  BRA `(.L_x_1622) ;  /* 0x0000000c00507947 */ /* 0x000fea0003800000 */
.L_x_1620:
[----:B------:R-:W0:Y:S02]  /*2590*/  F2I.S64.TRUNC R2, R2 ;  /* 0x0000000200027311 */ /* 0x000e24000020d900 */
[----:B0-----:R-:W-:-:S05]  /*25a0*/  IMAD.MOV.U32 R5, RZ, RZ, R2 ;  /* 0x000000ffff057224 */ /* 0x001fca00078e0002 */
[----:B------:R1:W-:Y:S01]  /*25b0*/  STG.E.U8 desc[UR36][R16.64], R5 ;  /* 0x0000000510007986 */ /* 0x0003e2000c101124 */
[----:B------:R-:W-:Y:S05]  /*25c0*/  BRA `(.L_x_1622) ;  /* 0x0000000c00407947 */ /* 0x000fea0003800000 */
.L_x_1619:
[----:B------:R-:W-:-:S13]  /*25d0*/  ISETP.NE.AND P0, PT, R3, 0x2, PT ;  /* 0x000000020300780c */ /* 0x000fda0003f05270 */
[----:B------:R-:W-:Y:S05]  /*25e0*/  @!P0 BRA `(.L_x_1623) ;  /* 0x0000000000288947 */ /* 0x000fea0003800000 */
[----:B------:R-:W-:-:S13]  /*25f0*/  ISETP.NE.AND P0, PT, R3, 0x3, PT ;  /* 0x000000030300780c */ /* 0x000fda0003f05270 */
[----:B------:R-:W-:Y:S05]  /*2600*/  @!P0 BRA `(.L_x_1624) ;  /* 0x0000000000148947 */ /* 0x000fea0003800000 */
[----:B------:R-:W-:-:S13]  /*2610*/  ISETP.NE.AND P0, PT, R3, 0x4, PT ;  /* 0x000000040300780c */ /* 0x000fda0003f05270 */
[----:B------:R-:W-:Y:S05]  /*2620*/  @P0 BRA `(.L_x_1621) ;  /* 0x0000000800d00947 */ /* 0x000fea0003800000 */
[----:B------:R-:W0:Y:S02]  /*2630*/  F2I.S64.TRUNC R2, R2 ;  /* 0x0000000200027311 */ /* 0x000e24000020d900 */
[----:B0-----:R4:W-:Y:S01]  /*2640*/  STG.E.64 desc[UR36][R16.64], R2 ;  /* 0x0000000210007986 */ /* 0x0019e2000c101b24 */
[----:B------:R-:W-:Y:S05]  /*2650*/  BRA `(.L_x_1622) ;  /* 0x0000000c001c7947 */ /* 0x000fea0003800000 */
.L_x_1624:
[----:B------:R-:W0:Y:S02]  /*2660*/  F2I.FTZ.TRUNC.NTZ R3, R2 ;  /* 0x0000000200037305 */ /* 0x000e24000021f100 */
[----:B0-----:R3:W-:Y:S01]  /*2670*/  STG.E desc[UR36][R16.64], R3 ;  /* 0x0000000310007986 */ /* 0x0017e2000c101924 */
[----:B------:R-:W-:Y:S05]  /*2680*/  BRA `(.L_x_1622) ;  /* 0x0000000c00107947 */ /* 0x000fea0003800000 */
.L_x_1623:
[----:B------:R-:W0:Y:S02]  /*2690*/  F2I.FTZ.TRUNC.NTZ R3, R2 ;  /* 0x0000000200037305 */ /* 0x000e24000021f100 */
[----:B0-----:R2:W-:Y:S01]  /*26a0*/  STG.E.U16 desc[UR36][R16.64], R3 ;  /* 0x0000000310007986 */ /* 0x0015e2000c101524 */
[----:B------:R-:W-:Y:S05]  /*26b0*/  BRA `(.L_x_1622) ;  /* 0x0000000c00047947 */ /* 0x000fea0003800000 */
.L_x_1618:
[----:B------:R-:W-:-:S13]  /*26c0*/  ISETP.GT.AND P0, PT, R3, 0x6, PT ;  /* 0x000000060300780c */ /* 0x000fda0003f04270 */
[----:B------:R-:W-:Y:S05]  /*26d0*/  @P0 BRA `(.L_x_1625) ;  /* 0x0000000000240947 */ /* 0x000fea0003800000 */
[----:B------:R-:W-:-:S13]  /*26e0*/  ISETP.NE.AND P0, PT, R3, 0x5, PT ;  /* 0x000000050300780c */ /* 0x000fda0003f05270 */
[----:B------:R-:W-:Y:S05]  /*26f0*/  @!P0 BRA `(.L_x_1626) ;  /* 0x0000000000108947 */ /* 0x000fea0003800000 */
[----:B------:R-:W-:-:S13]  /*2700*/  ISETP.NE.AND P0, PT, R3, 0x6, PT ;  /* 0x000000060300780c */ /* 0x000fda0003f05270 */
[----:B------:R-:W-:Y:S05]  /*2710*/  @P0 BRA `(.L_x_1621) ;  /* 0x0000000800940947 */ /* 0x000fea0003800000 */
[----:B------:R0:W-:Y:S01]  /*2720*/  STG.E desc[UR36][R16.64], R2 ;  /* 0x0000000210007986 */ /* 0x0001e2000c101924 */
[----:B------:R-:W-:Y:S05]  /*2730*/  BRA `(.L_x_1622) ;  /* 0x0000000800e47947 */ /* 0x000fea0003800000 */
.L_x_1626:
[----:B------:R-:W-:-:S05]  /*2740*/  F2FP.F16.F32.PACK_AB R2, RZ, R2 ;  /* 0x00000002ff02723e */ /* 0x000fca00000000ff */
[----:B------:R0:W-:Y:S01]  /*2750*/  STG.E.U16 desc[UR36][R16.64], R2 ;  /* 0x0000000210007986 */ /* 0x0001e2000c101524 */
[----:B------:R-:W-:Y:S05]  /*2760*/  BRA `(.L_x_1622) ;  /* 0x0000000800d87947 */ /* 0x000fea0003800000 */
.L_x_1625:
[----:B------:R-:W-:-:S13]  /*2770*/  ISETP.NE.AND P0, PT, R3, 0x7, PT ;  /* 0x000000070300780c */ /* 0x000fda0003f05270 */
[----:B------:R-:W-:Y:S05]  /*2780*/  @!P0 BRA `(.L_x_1627) ;  /* 0x00000000002c8947 */ /* 0x000fea0003800000 */
[----:B------:R-:W-:-:S13]  /*2790*/  ISETP.NE.AND P0, PT, R3, 0x8, PT ;  /* 0x000000080300780c */ /* 0x000fda0003f05270 */
[----:B------:R-:W-:Y:S05]  /*27a0*/  @!P0 BRA `(.L_x_1628) ;  /* 0x0000000000148947 */ /* 0x000fea0003800000 */
[----:B------:R-:W-:-:S13]  /*27b0*/  ISETP.NE.AND P0, PT, R3, 0x9, PT ;  /* 0x000000090300780c */ /* 0x000fda0003f05270 */
[----:B------:R-:W-:Y:S05]  /*27c0*/  @P0 BRA `(.L_x_1621) ;  /* 0x0000000800680947 */ /* 0x000fea0003800000 */
[----:B------:R-:W-:-:S05]  /*27d0*/  IMAD.MOV.U32 R3, RZ, RZ, RZ ;  /* 0x000000ffff037224 */ /* 0x000fca00078e00ff */
[----:B------:R0:W-:Y:S01]  /*27e0*/  STG.E.64 desc[UR36][R16.64], R2 ;  /* 0x0000000210007986 */ /* 0x0001e2000c101b24 */
[----:B------:R-:W-:Y:S05]  /*27f0*/  BRA `(.L_x_1622) ;  /* 0x0000000800b47947 */ /* 0x000fea0003800000 */
.L_x_1628:
[----:B------:R-:W-:-:S04]  /*2800*/  F2FP.F16.F32.PACK_AB R3, RZ, R2 ;  /* 0x00000002ff03723e */ /* 0x000fc800000000ff */
[----:B------:R-:W-:-:S05]  /*2810*/  PRMT R3, R3, 0x5410, RZ ;  /* 0x0000541003037816 */ /* 0x000fca00000000ff */
[----:B------:R0:W-:Y:S01]  /*2820*/  STG.E desc[UR36][R16.64], R3 ;  /* 0x0000000310007986 */ /* 0x0001e2000c101924 */
[----:B------:R-:W-:Y:S05]  /*2830*/  BRA `(.L_x_1622) ;  /* 0x0000000800a47947 */ /* 0x000fea0003800000 */
.L_x_1627:
[----:B------:R-:W-:-:S06]  /*2840*/  FMUL.FTZ R2, R2, 1 ;  /* 0x3f80000002027820 */ /* 0x000fcc0000410000 */
[----:B------:R-:W0:Y:S02]  /*2850*/  F2F.F64.F32 R2, R2 ;  /* 0x0000000200027310 */ /* 0x000e240000201800 */
[----:B0-----:R0:W-:Y:S01]  /*2860*/  STG.E.64 desc[UR36][R16.64], R2 ;  /* 0x0000000210007986 */ /* 0x0011e2000c101b24 */
[----:B------:R-:W-:Y:S05]  /*2870*/  BRA `(.L_x_1622) ;  /* 0x0000000800947947 */ /* 0x000fea0003800000 */
.L_x_1617:
        /* <DEDUP_REMOVED lines=8> */
[----:B------:R-:W-:-:S04]  /*2900*/  FSETP.NEU.FTZ.AND P0, PT, R2, RZ, PT ;  /* 0x000000ff0200720b */ /* 0x000fc80003f1d000 */
[----:B------:R-:W-:-:S05]  /*2910*/  SEL R3, RZ, 0x1, !P0 ;  /* 0x00000001ff037807 */ /* 0x000fca0004000000 */
[----:B------:R0:W-:Y:S01]  /*2920*/  STG.E.U8 desc[UR36][R16.64], R3 ;  /* 0x0000000310007986 */ /* 0x0001e2000c101124 */
[----:B------:R-:W-:Y:S05]  /*2930*/  BRA `(.L_x_1622) ;  /* 0x0000000800647947 */ /* 0x000fea0003800000 */
.L_x_1631:
[----:B------:R-:W-:Y:S01]  /*2940*/  FMUL.FTZ R4, R2, 1 ;  /* 0x3f80000002047820 */ /* 0x000fe20000410000 */
[----:B------:R-:W-:-:S05]  /*2950*/  CS2R R6, SRZ ;  /* 0x0000000000067805 */ /* 0x000fca000001ff00 */
[----:B------:R-:W0:Y:S02]  /*2960*/  F2F.F64.F32 R4, R4 ;  /* 0x0000000400047310 */ /* 0x000e240000201800 */
[----:B0-----:R0:W-:Y:S01]  /*2970*/  STG.E.128 desc[UR36][R16.64], R4 ;  /* 0x0000000410007986 */ /* 0x0011e2000c101d24 */
[----:B------:R-:W-:Y:S05]  /*2980*/  BRA `(.L_x_1622) ;  /* 0x0000000800507947 */ /* 0x000fea0003800000 */
.L_x_1630:
[----:B------:R-:W-:-:S13]  /*2990*/  ISETP.NE.AND P0, PT, R3, 0xf, PT ;  /* 0x0000000f0300780c */ /* 0x000fda0003f05270 */
[----:B------:R-:W-:Y:S05]  /*29a0*/  @!P0 BRA `(.L_x_1632) ;  /* 0x0000000000ac8947 */ /* 0x000fea0003800000 */
[----:B------:R-:W-:-:S13]  /*29b0*/  ISETP.NE.AND P0, PT, R3, 0x17, PT ;  /* 0x000000170300780c */ /* 0x000fda0003f05270 */
[----:B------:R-:W-:Y:S05]  /*29c0*/  @!P0 BRA `(.L_x_1633) ;  /* 0x0000000000508947 */ /* 0x000fea0003800000 */
[----:B------:R-:W-:-:S13]  /*29d0*/  ISETP.NE.AND P0, PT, R3, 0x18, PT ;  /* 0x000000180300780c */ /* 0x000fda0003f05270 */
[----:B------:R-:W-:Y:S05]  /*29e0*/  @P0 BRA `(.L_x_1621) ;  /* 0x0000000400e00947 */ /* 0x000fea0003800000 */
[C---:B------:R-:W-:Y:S01]  /*29f0*/  LOP3.LUT R4, R2.reuse, 0x7fffffff, RZ, 0xc0, !PT ;  /* 0x7fffffff02047812 */ /* 0x040fe200078ec0ff */
[----:B------:R-:W-:Y:S01]  /*2a00*/  BSSY B0, `(.L_x_1634) ;  /* 0x000000d000007945 */ /* 0x000fe20003800000 */
[----:B------:R-:W-:Y:S02]  /*2a10*/  LOP3.LUT R0, R2, 0x80000000, RZ, 0xc0, !PT ;  /* 0x8000000002007812 */ /* 0x000fe400078ec0ff */
[----:B------:R-:W-:Y:S02]  /*2a20*/  ISETP.GT.U32.AND P0, PT, R4, 0x43efffff, PT ;  /* 0x43efffff0400780c */ /* 0x000fe40003f04070 */
[----:B------:R-:W-:Y:S01]  /*2a30*/  SHF.R.U32.HI R5, RZ, 0x18, R0 ;  /* 0x00000018ff057819 */ /* 0x000fe20000011600 */
[----:B------:R-:W-:-:S10]  /*2a40*/  IMAD.MOV.U32 R0, RZ, RZ, 0x7f ;  /* 0x0000007fff007424 */ /* 0x000fd400078e00ff */
[----:B------:R-:W-:Y:S05]  /*2a50*/  @P0 BRA `(.L_x_1635) ;  /* 0x00000000001c0947 */ /* 0x000fea0003800000 */
[----:B------:R-:W-:-:S13]  /*2a60*/  ISETP.GE.U32.AND P0, PT, R4, 0x3c800000, PT ;  /* 0x3c8000000400780c */ /* 0x000fda0003f06070 */
[----:B------:R-:W-:-:S04]  /*2a70*/  @P0 SHF.R.U32.HI R0, RZ, 0x14, R2 ;  /* 0x00000014ff000819 */ /* 0x000fc80000011602 */
[----:B------:R-:W-:-:S04]  /*2a80*/  @P0 LOP3.LUT R3, R0, 0x1, RZ, 0xc0, !PT ;  /* 0x0000000100030812 */ /* 0x000fc800078ec0ff */
[----:B------:R-:W-:Y:S01]  /*2a90*/  @P0 IADD3 R3, R2, 0x407ffff, R3 ;  /* 0x0407ffff02030810 */ /* 0x000fe20007ffe003 */
[----:B------:R-:W-:-:S03]  /*2aa0*/  @!P0 FADD.FTZ R2, R4, 16384 ;  /* 0x4680000004028421 */ /* 0x000fc60000010000 */
[----:B------:R-:W-:Y:S01]  /*2ab0*/  @P0 SHF.R.U32.HI R0, RZ, 0x14, R3 ;  /* 0x00000014ff000819 */ /* 0x000fe20000011603 */
[----:B------:R-:W-:-:S07]  /*2ac0*/  @!P0 VIADD R0, R2, 0xb9800000 ;  /* 0xb980000002008836 */ /* 0x000fce0000000000 */
.L_x_1635:
[----:B------:R-:W-:Y:S05]  /*2ad0*/  BSYNC B0 ;  /* 0x0000000000007941 */ /* 0x000fea0003800000 */
.L_x_1634:
[----:B------:R-:W-:-:S05]  /*2ae0*/  LOP3.LUT R5, R0, R5, RZ, 0xfc, !PT ;  /* 0x0000000500057212 */ /* 0x000fca00078efcff */
[----:B------:R0:W-:Y:S01]  /*2af0*/  STG.E.U8 desc[UR36][R16.64], R5 ;  /* 0x0000000510007986 */ /* 0x0001e2000c101124 */
[----:B------:R-:W-:Y:S05]  /*2b00*/  BRA `(.L_x_1622) ;  /* 0x0000000400f07947 */ /* 0x000fea0003800000 */
.L_x_1633:
[----:B------:R-:W-:Y:S01]  /*2b10*/  LOP3.LUT R4, R2, 0x7fffffff, RZ, 0xc0, !PT ;  /* 0x7fffffff02047812 */ /* 0x000fe200078ec0ff */
[----:B------:R-:W-:Y:S03]  /*2b20*/  BSSY B0, `(.L_x_1636) ;  /* 0x000000e000007945 */ /* 0x000fe60003800000 */
[----:B------:R-:W-:-:S13]  /*2b30*/  ISETP.GT.U32.AND P0, PT, R4, 0x477fffff, PT ;  /* 0x477fffff0400780c */ /* 0x000fda0003f04070 */
[----:B------:R-:W-:Y:S05]  /*2b40*/  @P0 BRA `(.L_x_1637) ;  /* 0x0000000000200947 */ /* 0x000fea0003800000 */
[----:B------:R-:W-:-:S13]  /*2b50*/  ISETP.GE.U32.AND P0, PT, R4, 0x38800000, PT ;  /* 0x388000000400780c */ /* 0x000fda0003f06070 */
[----:B------:R-:W-:-:S04]  /*2b60*/  @P0 SHF.R.U32.HI R0, RZ, 0x15, R2 ;  /* 0x00000015ff000819 */ /* 0x000fc80000011602 */
[----:B------:R-:W-:-:S04]  /*2b70*/  @P0 LOP3.LUT R3, R0, 0x1, RZ, 0xc0, !PT ;  /* 0x0000000100030812 */ /* 0x000fc800078ec0ff */
[----:B------:R-:W-:Y:S01]  /*2b80*/  @P0 IADD3 R0, R2, 0x80fffff, R3 ;  /* 0x080fffff02000810 */ /* 0x000fe20007ffe003 */
[----:B------:R-:W-:-:S03]  /*2b90*/  @!P0 FADD.FTZ R3, R4, 128 ;  /* 0x4300000004038421 */ /* 0x000fc60000010000 */
[----:B------:R-:W-:Y:S01]  /*2ba0*/  @P0 SHF.R.U32.HI R0, RZ, 0x15, R0 ;  /* 0x00000015ff000819 */ /* 0x000fe20000011600 */
[----:B------:R-:W-:Y:S01]  /*2bb0*/  @!P0 VIADD R0, R3, 0xbd000000 ;  /* 0xbd00000003008836 */ /* 0x000fe20000000000 */
[----:B------:R-:W-:Y:S06]  /*2bc0*/  BRA `(.L_x_1638) ;  /* 0x00000000000c7947 */ /* 0x000fec0003800000 */
.L_x_1637:
[----:B------:R-:W-:Y:S01]  /*2bd0*/  IMAD.MOV.U32 R0, RZ, RZ, 0x7f ;  /* 0x0000007fff007424 */ /* 0x000fe200078e00ff */
[----:B------:R-:W-:-:S04]  /*2be0*/  ISETP.GT.U32.AND P0, PT, R4, 0x7f800000, PT ;  /* 0x7f8000000400780c */ /* 0x000fc80003f04070 */
[----:B------:R-:W-:-:S09]  /*2bf0*/  SEL R0, R0, 0x7c, P0 ;  /* 0x0000007c00007807 */ /* 0x000fd20000000000 */
.L_x_1638:
[----:B------:R-:W-:Y:S05]  /*2c00*/  BSYNC B0 ;  /* 0x0000000000007941 */ /* 0x000fea0003800000 */
.L_x_1636:
[----:B------:R-:W-:-:S04]  /*2c10*/  LOP3.LUT R2, R2, 0x80000000, RZ, 0xc0, !PT ;  /* 0x8000000002027812 */ /* 0x000fc800078ec0ff */
[----:B------:R-:W-:-:S04]  /*2c20*/  SHF.R.U32.HI R3, RZ, 0x18, R2 ;  /* 0x00000018ff037819 */ /* 0x000fc80000011602 */
[----:B------:R-:W-:-:S05]  /*2c30*/  LOP3.LUT R3, R0, R3, RZ, 0xfc, !PT ;  /* 0x0000000300037212 */ /* 0x000fca00078efcff */
[----:B------:R0:W-:Y:S01]  /*2c40*/  STG.E.U8 desc[UR36][R16.64], R3 ;  /* 0x0000000310007986 */ /* 0x0001e2000c101124 */
[----:B------:R-:W-:Y:S05]  /*2c50*/  BRA `(.L_x_1622) ;  /* 0x00000004009c7947 */ /* 0x000fea0003800000 */
.L_x_1632:
[----:B------:R-:W-:-:S05]  /*2c60*/  F2FP.BF16.F32.PACK_AB R2, RZ, R2 ;  /* 0x00000002ff02723e */ /* 0x000fca00000010ff */
[----:B------:R0:W-:Y:S01]  /*2c70*/  STG.E.U16 desc[UR36][R16.64], R2 ;  /* 0x0000000210007986 */ /* 0x0001e2000c101524 */
[----:B------:R-:W-:Y:S05]  /*2c80*/  BRA `(.L_x_1622) ;  /* 0x0000000400907947 */ /* 0x000fea0003800000 */
.L_x_1629:
        /* <DEDUP_REMOVED lines=8> */
[----:B------:R-:W0:Y:S02]  /*2d10*/  F2I.FTZ.U32.TRUNC.NTZ R3, R2 ;  /* 0x0000000200037305 */ /* 0x000e24000021f000 */
[----:B0-----:R0:W-:Y:S01]  /*2d20*/  STG.E.U16 desc[UR36][R16.64], R3 ;  /* 0x0000000310007986 */ /* 0x0011e2000c101524 */
[----:B------:R-:W-:Y:S05]  /*2d30*/  BRA `(.L_x_1622) ;  /* 0x0000000400647947 */ /* 0x000fea0003800000 */
.L_x_1641:
[----:B------:R-:W-:Y:S01]  /*2d40*/  LOP3.LUT R3, R2, 0x7fffffff, RZ, 0xc0, !PT ;  /* 0x7fffffff02037812 */ /* 0x000fe200078ec0ff */
[----:B------:R-:W-:Y:S01]  /*2d50*/  BSSY B0, `(.L_x_1642) ;  /* 0x0000013000007945 */ /* 0x000fe20003800000 */
[----:B------:R-:W-:Y:S02]  /*2d60*/  IMAD.MOV.U32 R8, RZ, RZ, 0x80 ;  /* 0x00000080ff087424 */ /* 0x000fe400078e00ff */
        /* <DEDUP_REMOVED lines=13> */
.L_x_1644:
[----:B------:R-:W-:-:S04]  /*2e40*/  LOP3.LUT R2, R2, 0x80000000, RZ, 0xc0, !PT ;  /* 0x8000000002027812 */ /* 0x000fc800078ec0ff */
[----:B------:R-:W-:-:S04]  /*2e50*/  SHF.R.U32.HI R3, RZ, 0x18, R2 ;  /* 0x00000018ff037819 */ /* 0x000fc80000011602 */
[----:B------:R-:W-:-:S04]  /*2e60*/  LOP3.LUT R0, R0, R3, RZ, 0xfc, !PT ;  /* 0x0000000300007212 */ /* 0x000fc800078efcff */
[----:B------:R-:W-:-:S07]  /*2e70*/  PRMT R8, R0, 0x7610, R8 ;  /* 0x0000761000087816 */ /* 0x000fce0000000008 */
.L_x_1643:
[----:B------:R-:W-:Y:S05]  /*2e80*/  BSYNC B0 ;  /* 0x0000000000007941 */ /* 0x000fea0003800000 */
.L_x_1642:
[----:B------:R0:W-:Y:S01]  /*2e90*/  STG.E.U8 desc[UR36][R16.64], R8 ;  /* 0x0000000810007986 */ /* 0x0001e2000c101124 */
[----:B------:R-:W-:Y:S05]  /*2ea0*/  BRA `(.L_x_1622) ;  /* 0x0000000400087947 */ /* 0x000fea0003800000 */
.L_x_1640:
        /* <DEDUP_REMOVED lines=16> */
.L_x_1647:
[----:B------:R-:W-:-:S04]  /*2fb0*/  LOP3.LUT R2, R2, 0x80000000, RZ, 0xc0, !PT ;  /* 0x8000000002027812 */ /* 0x000fc800078ec0ff */
[----:B------:R-:W-:-:S04]  /*2fc0*/  SHF.R.U32.HI R3, RZ, 0x18, R2 ;  /* 0x00000018ff037819 */ /* 0x000fc80000011602 */
[----:B------:R-:W-:-:S04]  /*2fd0*/  LOP3.LUT R0, R0, R3, RZ, 0xfc, !PT ;  /* 0x0000000300007212 */ /* 0x000fc800078efcff */
[----:B------:R-:W-:-:S07]  /*2fe0*/  PRMT R8, R0, 0x7610, R8 ;  /* 0x0000761000087816 */ /* 0x000fce0000000008 */
.L_x_1646:
[----:B------:R-:W-:Y:S05]  /*2ff0*/  BSYNC B0 ;  /* 0x0000000000007941 */ /* 0x000fea0003800000 */
.L_x_1645:
[----:B------:R0:W-:Y:S01]  /*3000*/  STG.E.U8 desc[UR36][R16.64], R8 ;  /* 0x0000000810007986 */ /* 0x0001e2000c101124 */
[----:B------:R-:W-:Y:S05]  /*3010*/  BRA `(.L_x_1622) ;  /* 0x0000000000ac7947 */ /* 0x000fea0003800000 */
.L_x_1639:
[----:B------:R-:W-:-:S13]  /*3020*/  ISETP.NE.AND P0, PT, R3, 0x1c, PT ;  /* 0x0000001c0300780c */ /* 0x000fda0003f05270 */
[----:B------:R-:W-:Y:S05]  /*3030*/  @!P0 BRA `(.L_x_1648) ;  /* 0x00000000009c8947 */ /* 0x000fea0003800000 */
[----:B------:R-:W-:-:S13]  /*3040*/  ISETP.NE.AND P0, PT, R3, 0x1d, PT ;  /* 0x0000001d0300780c */ /* 0x000fda0003f05270 */
[----:B------:R-:W-:Y:S05]  /*3050*/  @!P0 BRA `(.L_x_1649) ;  /* 0x0000000000888947 */ /* 0x000fea0003800000 */
[----:B------:R-:W-:-:S13]  /*3060*/  ISETP.NE.AND P0, PT, R3, 0x2c, PT ;  /* 0x0000002c0300780c */ /* 0x000fda0003f05270 */
[----:B------:R-:W-:Y:S05]  /*3070*/  @P0 BRA `(.L_x_1621) ;  /* 0x00000000003c0947 */ /* 0x000fea0003800000 */
[----:B------:R-:W-:-:S04]  /*3080*/  SHF.R.U32.HI R4, RZ, 0x17, R2 ;  /* 0x00000017ff047819 */ /* 0x000fc80000011602 */
[----:B------:R-:W-:-:S04]  /*3090*/  LOP3.LUT R3, R4, 0xff, RZ, 0xc0, !PT ;  /* 0x000000ff04037812 */ /* 0x000fc800078ec0ff */
[----:B------:R-:W-:-:S13]  /*30a0*/  ISETP.NE.AND P1, PT, R3, 0xff, PT ;  /* 0x000000ff0300780c */ /* 0x000fda0003f25270 */
[--C-:B------:R-:W-:Y:S02]  /*30b0*/  @P1 SHF.R.U32.HI R0, RZ, 0x16, R2.reuse ;  /* 0x00000016ff001819 */ /* 0x100fe40000011602 */
[----:B------:R-:W-:Y:S01]  /*30c0*/  @P1 LOP3.LUT P0, RZ, R3, 0x3fffff, R2, 0xf8, !PT ;  /* 0x003fffff03ff1812 */ /* 0x000fe2000780f802 */
[----:B------:R-:W-:Y:S01]  /*30d0*/  HFMA2.MMA R3, -RZ, RZ, 0, 1.5199184417724609375e-05 ;  /* 0x000000ffff037435 */ /* 0x000fe200000001ff */
        /* <DEDUP_REMOVED lines=9> */
.L_x_1621:
        /* <DEDUP_REMOVED lines=16> */
.L_x_1650:
[----:B------:R-:W-:Y:S05]  /*3270*/  BRA `(.L_x_1622) ;  /* 0x0000000000147947 */ /* 0x000fea0003800000 */
.L_x_1649:
[----:B------:R-:W0:Y:S02]  /*3280*/  F2I.U64.TRUNC R2, R2 ;  /* 0x0000000200027311 */ /* 0x000e24000020d800 */
[----:B0-----:R0:W-:Y:S01]  /*3290*/  STG.E.64 desc[UR36][R16.64], R2 ;  /* 0x0000000210007986 */ /* 0x0011e2000c101b24 */
[----:B------:R-:W-:Y:S05]  /*32a0*/  BRA `(.L_x_1622) ;  /* 0x0000000000087947 */ /* 0x000fea0003800000 */
.L_x_1648:
[----:B------:R-:W0:Y:S02]  /*32b0*/  F2I.FTZ.U32.TRUNC.NTZ R3, R2 ;  /* 0x0000000200037305 */ /* 0x000e24000021f000 */
[----:B0-----:R0:W-:Y:S02]  /*32c0*/  STG.E desc[UR36][R16.64], R3 ;  /* 0x0000000310007986 */ /* 0x0011e4000c101924 */
.L_x_1622:
[----:B------:R-:W-:-:S04]  /*32d0*/  IMAD R18, R23, 0x200, R18 ;  /* 0x0000020017127824 */ /* 0x000fc800078e0212 */
[----:B------:R-:W-:-:S07]  /*32e0*/  VIADD R19, R18, 0x80 ;  /* 0x0000008012137836 */ /* 0x000fce0000000000 */
.L_x_1585:
[----:B------:R-:W-:Y:S05]  /*32f0*/  BSYNC B7 ;  /* 0x0000000000077941 */ /* 0x000fea0003800000 */
.L_x_1584:
        /* <DEDUP_REMOVED lines=307> */
.L_x_1653:
        /* <DEDUP_REMOVED lines=22> */
.L_x_1658:
[----:B------:R-:W2:Y:S02]  /*4790*/  LDG.E.U8 R0, desc[UR36][R2.64] ;  /* 0x0000002402007981 */ /* 0x000ea4000c1e1100 */
[----:B--2---:R-:W-:Y:S01]  /*47a0*/  I2FP.F32.U32 R0, R0 ;  /* 0x0000000000007245 */ /* 0x004fe20000201000 */
[----:B------:R-:W-:Y:S06]  /*47b0*/  BRA `(.L_x_1660) ;  /* 0x0000000c002c7947 */ /* 0x000fec0003800000 */
.L_x_1657:
        /* <DEDUP_REMOVED lines=9> */
.L_x_1662:
[----:B------:R-:W2:Y:S02]  /*4850*/  LDG.E R0, desc[UR36][R2.64] ;  /* 0x0000002402007981 */ /* 0x000ea4000c1e1900 */
[----:B--2---:R-:W-:Y:S01]  /*4860*/  I2FP.F32.S32 R0, R0 ;  /* 0x0000000000007245 */ /* 0x004fe20000201400 */
[----:B------:R-:W-:Y:S06]  /*4870*/  BRA `(.L_x_1660) ;  /* 0x0000000800fc7947 */ /* 0x000fec0003800000 */
.L_x_1661:
[----:B------:R-:W2:Y:S02]  /*4880*/  LDG.E.U16 R0, desc[UR36][R2.64] ;  /* 0x0000002402007981 */ /* 0x000ea4000c1e1500 */
[----:B--2---:R-:W0:Y:S01]  /*4890*/  I2F.S16 R0, R0 ;  /* 0x0000000000007306 */ /* 0x004e220000101400 */
[----:B------:R-:W-:Y:S05]  /*48a0*/  BRA `(.L_x_1660) ;  /* 0x0000000800f07947 */ /* 0x000fea0003800000 */
.L_x_1656:
        /* <DEDUP_REMOVED lines=8> */
.L_x_1664:
[----:B------:R-:W2:Y:S02]  /*4930*/  LDG.E.U16 R0, desc[UR36][R2.64] ;  /* 0x0000002402007981 */ /* 0x000ea4000c1e1500 */
[----:B--2---:R-:W-:Y:S01]  /*4940*/  HADD2.F32 R0, -RZ, R0.H0_H0 ;  /* 0x20000000ff007230 */ /* 0x004fe20000004100 */
[----:B------:R-:W-:Y:S06]  /*4950*/  BRA `(.L_x_1660) ;  /* 0x0000000800c47947 */ /* 0x000fec0003800000 */
.L_x_1663:
        /* <DEDUP_REMOVED lines=8> */
.L_x_1666:
[----:B------:R-:W2:Y:S02]  /*49e0*/  LDG.E.U16 R0, desc[UR36][R2.64] ;  /* 0x0000002402007981 */ /* 0x000ea4000c1e1500 */
[----:B--2---:R-:W-:Y:S01]  /*49f0*/  HADD2.F32 R0, -RZ, R0.H0_H0 ;  /* 0x20000000ff007230 */ /* 0x004fe20000004100 */
[----:B------:R-:W-:Y:S06]  /*4a00*/  BRA `(.L_x_1660) ;  /* 0x0000000800987947 */ /* 0x000fec0003800000 */
.L_x_1665:
[----:B------:R-:W2:Y:S01]  /*4a10*/  LDG.E.64 R2, desc[UR36][R2.64] ;  /* 0x0000002402027981 */ /* 0x000ea2000c1e1b00 */
[----:B------:R-:W-:Y:S01]  /*4a20*/  UMOV UR4, 0xf0000000 ;  /* 0xf000000000047882 */ /* 0x000fe20000000000 */
[----:B------:R-:W-:Y:S01]  /*4a30*/  UMOV UR5, 0x380fffff ;  /* 0x380fffff00057882 */ /* 0x000fe20000000000 */
[----:B--2---:R-:W0:Y:S01]  /*4a40*/  F2F.F32.F64 R0, R2 ;  /* 0x0000000200007310 */ /* 0x004e220000301000 */
[----:B------:R-:W-:-:S14]  /*4a50*/  DSETP.GEU.AND P0, PT, |R2|, UR4, PT ;  /* 0x0000000402007e2a */ /* 0x000fdc000bf0e200 */
[----:B0-----:R-:W-:Y:S01]  /*4a60*/  @!P0 FMUL R0, R0, 1.175494350822287508e-38 ;  /* 0x0080000000008820 */ /* 0x001fe20000400000 */
[----:B------:R-:W-:Y:S06]  /*4a70*/  BRA `(.L_x_1660) ;  /* 0x00000008007c7947 */ /* 0x000fec0003800000 */
.L_x_1655:
        /* <DEDUP_REMOVED lines=12> */
.L_x_1669:
[----:B------:R-:W2:Y:S01]  /*4b40*/  LDG.E.64 R2, desc[UR36][R2.64] ;  /* 0x0000002402027981 */ /* 0x000ea2000c1e1b00 */
[----:B------:R-:W-:Y:S01]  /*4b50*/  UMOV UR4, 0xf0000000 ;  /* 0xf000000000047882 */ /* 0x000fe20000000000 */
[----:B------:R-:W-:Y:S01]  /*4b60*/  UMOV UR5, 0x380fffff ;  /* 0x380fffff00057882 */ /* 0x000fe20000000000 */
[----:B--2---:R-:W0:Y:S01]  /*4b70*/  F2F.F32.F64 R0, R2 ;  /* 0x0000000200007310 */ /* 0x004e220000301000 */
[----:B------:R-:W-:-:S14]  /*4b80*/  DSETP.GEU.AND P0, PT, |R2|, UR4, PT ;  /* 0x0000000402007e2a */ /* 0x000fdc000bf0e200 */
[----:B0-----:R-:W-:Y:S01]  /*4b90*/  @!P0 FMUL R0, R0, 1.175494350822287508e-38 ;  /* 0x0080000000008820 */ /* 0x001fe20000400000 */
[----:B------:R-:W-:Y:S06]  /*4ba0*/  BRA `(.L_x_1660) ;  /* 0x0000000800307947 */ /* 0x000fec0003800000 */
.L_x_1668:
        /* <DEDUP_REMOVED lines=26> */
.L_x_1671:
        /* <DEDUP_REMOVED lines=13> */
.L_x_1670:
[----:B------:R-:W2:Y:S02]  /*4e20*/  LDG.E.U16 R0, desc[UR36][R2.64] ;  /* 0x0000002402007981 */ /* 0x000ea4000c1e1500 */
[----:B--2---:R-:W-:Y:S01]  /*4e30*/  IMAD.U32 R0, R0, 0x10000, RZ ;  /* 0x0001000000007824 */ /* 0x004fe200078e00ff */
[----:B------:R-:W-:Y:S06]  /*4e40*/  BRA `(.L_x_1660) ;  /* 0x0000000400887947 */ /* 0x000fec0003800000 */
.L_x_1667:
        /* <DEDUP_REMOVED lines=11> */
.L_x_1674:
[----:B------:R-:W2:Y:S01]  /*4f00*/  LDG.E.U8 R2, desc[UR36][R2.64] ;  /* 0x0000002402027981 */ /* 0x000ea2000c1e1100 */
        /* <DEDUP_REMOVED lines=19> */
.L_x_1676:
[----:B------:R-:W-:Y:S05]  /*5040*/  BSYNC B0 ;  /* 0x0000000000007941 */ /* 0x000fea0003800000 */
.L_x_1675:
[----:B------:R-:W-:Y:S01]  /*5050*/  LEA R3, R0, 0x3b800000, 0x17 ;  /* 0x3b80000000037811 */ /* 0x000fe200078eb8ff */
[----:B------:R-:W-:-:S05]  /*5060*/  IMAD.SHL.U32 R0, R2, 0x100000, RZ ;  /* 0x0010000002007824 */ /* 0x000fca00078e00ff */
[----:B------:R-:W-:Y:S01]  /*5070*/  LOP3.LUT R0, R3, R0, R4, 0xfe, !PT ;  /* 0x0000000003007212 */ /* 0x000fe200078efe04 */
[----:B------:R-:W-:Y:S06]  /*5080*/  BRA `(.L_x_1660) ;  /* 0x0000000000f87947 */ /* 0x000fec0003800000 */
.L_x_1673:
        /* <DEDUP_REMOVED lines=20> */
.L_x_1678:
[----:B------:R-:W-:Y:S05]  /*51d0*/  BSYNC B0 ;  /* 0x0000000000007941 */ /* 0x000fea0003800000 */
.L_x_1677:
[----:B------:R-:W-:Y:S01]  /*51e0*/  LEA R3, R0, 0x37800000, 0x17 ;  /* 0x3780000000037811 */ /* 0x000fe200078eb8ff */
[----:B------:R-:W-:-:S05]  /*51f0*/  IMAD.SHL.U32 R0, R2, 0x200000, RZ ;  /* 0x0020000002007824 */ /* 0x000fca00078e00ff */
[----:B------:R-:W-:Y:S01]  /*5200*/  LOP3.LUT R0, R3, R0, R4, 0xfe, !PT ;  /* 0x0000000003007212 */ /* 0x000fe200078efe04 */
[----:B------:R-:W-:Y:S06]  /*5210*/  BRA `(.L_x_1660) ;  /* 0x0000000000947947 */ /* 0x000fec0003800000 */
.L_x_1672:
        /* <DEDUP_REMOVED lines=14> */
.L_x_1659:
[----:B------:R-:W-:Y:S01]  /*5300*/  MOV R2, 0x0 ;  /* 0x0000000000027802 */ /* 0x000fe20000000f00 */
[----:B------:R-:W-:Y:S01]  /*5310*/  ULDC.64 UR4, c[0x4][0x158] ;  /* 0x0100560000047ab9 */ /* 0x000fe20000000a00 */
[----:B------:R-:W-:Y:S01]  /*5320*/  ULDC.64 UR6, c[0x4][0x48] ;  /* 0x0100120000067ab9 */ /* 0x000fe20000000a00 */
[----:B------:R-:W-:Y:S01]  /*5330*/  IMAD.U32 R4, RZ, RZ, UR4 ;  /* 0x00000004ff047e24 */ /* 0x000fe2000f8e00ff */
[----:B------:R-:W-:Y:S01]  /*5340*/  HFMA2.MMA R13, -RZ, RZ, 0, 0 ;  /* 0x00000000ff0d7435 */ /* 0x000fe200000001ff */
        /* <DEDUP_REMOVED lines=8> */
[----:B------:R-:W-:-:S07]  /*53d0*/  IMAD.MOV.U32 R12, RZ, RZ, 0x1 ;  /* 0x00000001ff0c7424 */ /* 0x000fce00078e00ff */
[----:B------:R-:W-:-:S07]  /*53e0*/  LEPC R20, `(.L_x_1681) ;  /* 0x000000001014794e */ /* 0x000fce0000000000 */
[----:B0-----:R-:W-:Y:S05]  /*53f0*/  CALL.ABS.NOINC R2 ;  /* 0x0000000002007343 */ /* 0x001fea0003c00000 */
.L_x_1681:
[----:B------:R-:W-:Y:S01]  /*5400*/  IMAD.MOV.U32 R0, RZ, RZ, RZ ;  /* 0x000000ffff007224 */ /* 0x000fe200078e00ff */
[----:B------:R-:W-:Y:S06]  /*5410*/  BRA `(.L_x_1660) ;  /* 0x0000000000147947 */ /* 0x000fec0003800000 */
.L_x_1680:
[----:B------:R-:W2:Y:S02]  /*5420*/  LDG.E.64 R2, desc[UR36][R2.64] ;  /* 0x0000002402027981 */ /* 0x000ea4000c1e1b00 */
[----:B--2---:R0:W1:Y:S01]  /*5430*/  I2F.U64 R0, R2 ;  /* 0x0000000200007312 */ /* 0x0040620000301000 */
[----:B------:R-:W-:Y:S05]  /*5440*/  BRA `(.L_x_1660) ;  /* 0x0000000000087947 */ /* 0x000fea0003800000 */
.L_x_1679:
[----:B------:R-:W2:Y:S02]  /*5450*/  LDG.E R0, desc[UR36][R2.64] ;  /* 0x0000002402007981 */ /* 0x000ea4000c1e1900 */
[----:B--2---:R-:W-:-:S07]  /*5460*/  I2FP.F32.U32 R0, R0 ;  /* 0x0000000000007245 */ /* 0x004fce0000201000 */
.L_x_1660:
[----:B------:R-:W-:Y:S05]  /*5470*/  BSYNC B6 ;  /* 0x0000000000067941 */ /* 0x000fea0003800000 */
.L_x_1654:
        /* <DEDUP_REMOVED lines=40> */
.L_x_1683:
[----:B------:R-:W-:Y:S05]  /*5700*/  BSYNC B0 ;  /* 0x0000000000007941 */ /* 0x000fea0003800000 */
.L_x_1682:
        /* <DEDUP_REMOVED lines=18> */
.L_x_1687:
[----:B------:R-:W0:Y:S02]  /*5830*/  F2I.S64.TRUNC R2, R2 ;  /* 0x0000000200027311 */ /* 0x000e24000020d900 */
[----:B0-----:R-:W-:-:S05]  /*5840*/  IMAD.MOV.U32 R5, RZ, RZ, R2 ;  /* 0x000000ffff057224 */ /* 0x001fca00078e0002 */
[----:B------:R0:W-:Y:S01]  /*5850*/  STG.E.U8 desc[UR36][R16.64], R5 ;  /* 0x0000000510007986 */ /* 0x0001e2000c101124 */
[----:B------:R-:W-:Y:S05]  /*5860*/  BRA `(.L_x_1689) ;  /* 0x0000000c00407947 */ /* 0x000fea0003800000 */
.L_x_1686:
        /* <DEDUP_REMOVED lines=9> */
.L_x_1691:
[----:B------:R-:W0:Y:S02]  /*5900*/  F2I.FTZ.TRUNC.NTZ R3, R2 ;  /* 0x0000000200037305 */ /* 0x000e24000021f100 */
[----:B0-----:R3:W-:Y:S01]  /*5910*/  STG.E desc[UR36][R16.64], R3 ;  /* 0x0000000310007986 */ /* 0x0017e2000c101924 */
[----:B------:R-:W-:Y:S05]  /*5920*/  BRA `(.L_x_1689) ;  /* 0x0000000c00107947 */ /* 0x000fea0003800000 */
.L_x_1690:
[----:B------:R-:W0:Y:S02]  /*5930*/  F2I.FTZ.TRUNC.NTZ R3, R2 ;  /* 0x0000000200037305 */ /* 0x000e24000021f100 */
[----:B0-----:R2:W-:Y:S01]  /*5940*/  STG.E.U16 desc[UR36][R16.64], R3 ;  /* 0x0000000310007986 */ /* 0x0015e2000c101524 */
[----:B------:R-:W-:Y:S05]  /*5950*/  BRA `(.L_x_1689) ;  /* 0x0000000c00047947 */ /* 0x000fea0003800000 */
.L_x_1685:
        /* <DEDUP_REMOVED lines=8> */
.L_x_1693:
[----:B------:R-:W-:-:S05]  /*59e0*/  F2FP.F16.F32.PACK_AB R2, RZ, R2 ;  /* 0x00000002ff02723e */ /* 0x000fca00000000ff */
[----:B------:R0:W-:Y:S01]  /*59f0*/  STG.E.U16 desc[UR36][R16.64], R2 ;  /* 0x0000000210007986 */ /* 0x0001e2000c101524 */
[----:B------:R-:W-:Y:S05]  /*5a00*/  BRA `(.L_x_1689) ;  /* 0x0000000800d87947 */ /* 0x000fea0003800000 */
.L_x_1692:
        /* <DEDUP_REMOVED lines=9> */
.L_x_1695:
[----:B------:R-:W-:-:S04]  /*5aa0*/  F2FP.F16.F32.PACK_AB R3, RZ, R2 ;  /* 0x00000002ff03723e */ /* 0x000fc800000000ff */
[----:B------:R-:W-:-:S05]  /*5ab0*/  PRMT R3, R3, 0x5410, RZ ;  /* 0x0000541003037816 */ /* 0x000fca00000000ff */
[----:B------:R0:W-:Y:S01]  /*5ac0*/  STG.E desc[UR36][R16.64], R3 ;  /* 0x0000000310007986 */ /* 0x0001e2000c101924 */
[----:B------:R-:W-:Y:S05]  /*5ad0*/  BRA `(.L_x_1689) ;  /* 0x0000000800a47947 */ /* 0x000fea0003800000 */
.L_x_1694:
[----:B------:R-:W-:-:S06]  /*5ae0*/  FMUL.FTZ R2, R2, 1 ;  /* 0x3f80000002027820 */ /* 0x000fcc0000410000 */
[----:B------:R-:W0:Y:S02]  /*5af0*/  F2F.F64.F32 R2, R2 ;  /* 0x0000000200027310 */ /* 0x000e240000201800 */
[----:B0-----:R0:W-:Y:S01]  /*5b00*/  STG.E.64 desc[UR36][R16.64], R2 ;  /* 0x0000000210007986 */ /* 0x0011e2000c101b24 */
[----:B------:R-:W-:Y:S05]  /*5b10*/  BRA `(.L_x_1689) ;  /* 0x0000000800947947 */ /* 0x000fea0003800000 */
.L_x_1684:
        /* <DEDUP_REMOVED lines=12> */
.L_x_1698:
[----:B------:R-:W-:Y:S01]  /*5be0*/  FMUL.FTZ R4, R2, 1 ;  /* 0x3f80000002047820 */ /* 0x000fe20000410000 */
[----:B------:R-:W-:-:S05]  /*5bf0*/  CS2R R6, SRZ ;  /* 0x0000000000067805 */ /* 0x000fca000001ff00 */
[----:B------:R-:W0:Y:S02]  /*5c00*/  F2F.F64.F32 R4, R4 ;  /* 0x0000000400047310 */ /* 0x000e240000201800 */
[----:B0-----:R0:W-:Y:S01]  /*5c10*/  STG.E.128 desc[UR36][R16.64], R4 ;  /* 0x0000000410007986 */ /* 0x0011e2000c101d24 */
[----:B------:R-:W-:Y:S05]  /*5c20*/  BRA `(.L_x_1689) ;  /* 0x0000000800507947 */ /* 0x000fea0003800000 */
.L_x_1697:
        /* <DEDUP_REMOVED lines=20> */
.L_x_1702:
[----:B------:R-:W-:Y:S05]  /*5d70*/  BSYNC B0 ;  /* 0x0000000000007941 */ /* 0x000fea0003800000 */
.L_x_1701:
[----:B------:R-:W-:-:S05]  /*5d80*/  LOP3.LUT R5, R0, R5, RZ, 0xfc, !PT ;  /* 0x0000000500057212 */ /* 0x000fca00078efcff */
[----:B------:R0:W-:Y:S01]  /*5d90*/  STG.E.U8 desc[UR36][R16.64], R5 ;  /* 0x0000000510007986 */ /* 0x0001e2000c101124 */
[----:B------:R-:W-:Y:S05]  /*5da0*/  BRA `(.L_x_1689) ;  /* 0x0000000400f07947 */ /* 0x000fea0003800000 */
.L_x_1700:
        /* <DEDUP_REMOVED lines=12> */
.L_x_1704:
[----:B------:R-:W-:Y:S01]  /*5e70*/  IMAD.MOV.U32 R0, RZ, RZ, 0x7f ;  /* 0x0000007fff007424 */ /* 0x000fe200078e00ff */
[----:B------:R-:W-:-:S04]  /*5e80*/  ISETP.GT.U32.AND P0, PT, R4, 0x7f800000, PT ;  /* 0x7f8000000400780c */ /* 0x000fc80003f04070 */
[----:B------:R-:W-:-:S09]  /*5e90*/  SEL R0, R0, 0x7c, P0 ;  /* 0x0000007c00007807 */ /* 0x000fd20000000000 */
.L_x_1705:
[----:B------:R-:W-:Y:S05]  /*5ea0*/  BSYNC B0 ;  /* 0x0000000000007941 */ /* 0x000fea0003800000 */
.L_x_1703:
[----:B------:R-:W-:-:S04]  /*5eb0*/  LOP3.LUT R2, R2, 0x80000000, RZ, 0xc0, !PT ;  /* 0x8000000002027812 */ /* 0x000fc800078ec0ff */
[----:B------:R-:W-:-:S04]  /*5ec0*/  SHF.R.U32.HI R3, RZ, 0x18, R2 ;  /* 0x00000018ff037819 */ /* 0x000fc80000011602 */
[----:B------:R-:W-:-:S05]  /*5ed0*/  LOP3.LUT R3, R0, R3, RZ, 0xfc, !PT ;  /* 0x0000000300037212 */ /* 0x000fca00078efcff */
[----:B------:R0:W-:Y:S01]  /*5ee0*/  STG.E.U8 desc[UR36][R16.64], R3 ;  /* 0x0000000310007986 */ /* 0x0001e2000c101124 */
[----:B------:R-:W-:Y:S05]  /*5ef0*/  BRA `(.L_x_1689) ;  /* 0x00000004009c7947 */ /* 0x000fea0003800000 */
.L_x_1699:
[----:B------:R-:W-:-:S05]  /*5f00*/  F2FP.BF16.F32.PACK_AB R2, RZ, R2 ;  /* 0x00000002ff02723e */ /* 0x000fca00000010ff */
[----:B------:R0:W-:Y:S01]  /*5f10*/  STG.E.U16 desc[UR36][R16.64], R2 ;  /* 0x0000000210007986 */ /* 0x0001e2000c101524 */
[----:B------:R-:W-:Y:S05]  /*5f20*/  BRA `(.L_x_1689) ;  /* 0x0000000400907947 */ /* 0x000fea0003800000 */
.L_x_1696:
        /* <DEDUP_REMOVED lines=11> */
.L_x_1708:
        /* <DEDUP_REMOVED lines=16> */
.L_x_1711:
[----:B------:R-:W-:-:S04]  /*60e0*/  LOP3.LUT R2, R2, 0x80000000, RZ, 0xc0, !PT ;  /* 0x8000000002027812 */ /* 0x000fc800078ec0ff */
[----:B------:R-:W-:-:S04]  /*60f0*/  SHF.R.U32.HI R3, RZ, 0x18, R2 ;  /* 0x00000018ff037819 */ /* 0x000fc80000011602 */
[----:B------:R-:W-:-:S04]  /*6100*/  LOP3.LUT R0, R0, R3, RZ, 0xfc, !PT ;  /* 0x0000000300007212 */ /* 0x000fc800078efcff */
[----:B------:R-:W-:-:S07]  /*6110*/  PRMT R8, R0, 0x7610, R8 ;  /* 0x0000761000087816 */ /* 0x000fce0000000008 */
.L_x_1710:
[----:B------:R-:W-:Y:S05]  /*6120*/  BSYNC B0 ;  /* 0x0000000000007941 */ /* 0x000fea0003800000 */
.L_x_1709:
[----:B------:R0:W-:Y:S01]  /*6130*/  STG.E.U8 desc[UR36][R16.64], R8 ;  /* 0x0000000810007986 */ /* 0x0001e2000c101124 */
[----:B------:R-:W-:Y:S05]  /*6140*/  BRA `(.L_x_1689) ;  /* 0x0000000400087947 */ /* 0x000fea0003800000 */
.L_x_1707:
        /* <DEDUP_REMOVED lines=16> */
.L_x_1714:
[----:B------:R-:W-:-:S04]  /*6250*/  LOP3.LUT R2, R2, 0x80000000, RZ, 0xc0, !PT ;  /* 0x8000000002027812 */ /* 0x000fc800078ec0ff */
[----:B------:R-:W-:-:S04]  /*6260*/  SHF.R.U32.HI R3, RZ, 0x18, R2 ;  /* 0x00000018ff037819 */ /* 0x000fc80000011602 */
[----:B------:R-:W-:-:S04]  /*6270*/  LOP3.LUT R0, R0, R3, RZ, 0xfc, !PT ;  /* 0x0000000300007212 */ /* 0x000fc800078efcff */
[----:B------:R-:W-:-:S07]  /*6280*/  PRMT R8, R0, 0x7610, R8 ;  /* 0x0000761000087816 */ /* 0x000fce0000000008 */
.L_x_1713:
[----:B------:R-:W-:Y:S05]  /*6290*/  BSYNC B0 ;  /* 0x0000000000007941 */ /* 0x000fea0003800000 */
.L_x_1712:
[----:B------:R0:W-:Y:S01]  /*62a0*/  STG.E.U8 desc[UR36][R16.64], R8 ;  /* 0x0000000810007986 */ /* 0x0001e2000c101124 */
[----:B------:R-:W-:Y:S05]  /*62b0*/  BRA `(.L_x_1689) ;  /* 0x0000000000ac7947 */ /* 0x000fea0003800000 */
.L_x_1706:
        /* <DEDUP_REMOVED lines=21> */
.L_x_1688:
[----:B------:R-:W-:Y:S01]  /*6410*/  MOV R0, 0x0 ;  /* 0x0000000000007802 */ /* 0x000fe20000000f00 */
[----:B------:R-:W-:Y:S01]  /*6420*/  ULDC.64 UR4, c[0x4][0x158] ;  /* 0x0100560000047ab9 */ /* 0x000fe20000000a00 */
[----:B------:R-:W-:Y:S01]  /*6430*/  ULDC.64 UR6, c[0x4][0x50] ;  /* 0x0100140000067ab9 */ /* 0x000fe20000000a00 */
[----:B------:R-:W-:Y:S01]  /*6440*/  MOV R4, UR4 ;  /* 0x0000000400047c02 */ /* 0x000fe20008000f00 */
        /* <DEDUP_REMOVED lines=12> */
.L_x_1717:
[----:B------:R-:W-:Y:S05]  /*6510*/  BRA `(.L_x_1689) ;  /* 0x0000000000147947 */ /* 0x000fea0003800000 */
.L_x_1716:
[----:B------:R-:W0:Y:S02]  /*6520*/  F2I.U64.TRUNC R2, R2 ;  /* 0x0000000200027311 */ /* 0x000e24000020d800 */
[----:B0-----:R0:W-:Y:S01]  /*6530*/  STG.E.64 desc[UR36][R16.64], R2 ;  /* 0x0000000210007986 */ /* 0x0011e2000c101b24 */
[----:B------:R-:W-:Y:S05]  /*6540*/  BRA `(.L_x_1689) ;  /* 0x0000000000087947 */ /* 0x000fea0003800000 */
.L_x_1715:
[----:B------:R-:W0:Y:S02]  /*6550*/  F2I.FTZ.U32.TRUNC.NTZ R3, R2 ;  /* 0x0000000200037305 */ /* 0x000e24000021f000 */
[----:B0-----:R0:W-:Y:S02]  /*6560*/  STG.E desc[UR36][R16.64], R3 ;  /* 0x0000000310007986 */ /* 0x0011e4000c101924 */
.L_x_1689:
[----:B------:R-:W-:-:S07]  /*6570*/  VIADD R19, R19, 0x80 ;  /* 0x0000008013137836 */ /* 0x000fce0000000000 */
.L_x_1652:
[----:B------:R-:W-:Y:S05]  /*6580*/  BSYNC B7 ;  /* 0x0000000000077941 */ /* 0x000fea0003800000 */
.L_x_1651:
        /* <DEDUP_REMOVED lines=298> */
[----:B------:R-:W-:-:S09]  /*7830*/  ULDC.64 UR4, c[0x0][0x340] ;  /* 0x0000d00000047ab9 */ /* 0x000fd20000000a00 */
        /* <DEDUP_REMOVED lines=8> */
.L_x_1720:
        /* <DEDUP_REMOVED lines=20> */
[----:B--2---:R-:W2:Y:S01]  /*7a00*/  I2F.S16 R0, R0 ;  /* 0x0000000000007306 */ /* 0x004ea20000101400 */
[----:B------:R-:W-:Y:S05]  /*7a10*/  BRA `(.L_x_1727) ;  /* 0x0000000c00387947 */ /* 0x000fea0003800000 */
.L_x_1725:
[----:B------:R-:W2:Y:S02]  /*7a20*/  LDG.E.U8 R0, desc[UR36][R2.64] ;  /* 0x0000002402007981 */ /* 0x000ea4000c1e1100 */
[----:B--2---:R-:W-:Y:S01]  /*7a30*/  I2FP.F32.U32 R0, R0 ;  /* 0x0000000000007245 */ /* 0x004fe20000201000 */
[----:B------:R-:W-:Y:S06]  /*7a40*/  BRA `(.L_x_1727) ;  /* 0x0000000c002c7947 */ /* 0x000fec0003800000 */
.L_x_1724:
[----:B------:R-:W-:-:S13]  /*7a50*/  ISETP.NE.AND P0, PT, R4, 0x2, PT ;  /* 0x000000020400780c */ /* 0x000fda0003f05270 */
[----:B------:R-:W-:Y:S05]  /*7a60*/  @!P0 BRA `(.L_x_1728) ;  /* 0x0000000000288947 */ /* 0x000fea0003800000 */
[----:B------:R-:W-:-:S13]  /*7a70*/  ISETP.NE.AND P0, PT, R4, 0x3, PT ;  /* 0x000000030400780c */ /* 0x000fda0003f05270 */
[----:B------:R-:W-:Y:S05]  /*7a80*/  @!P0 BRA `(.L_x_1729) ;  /* 0x0000000000148947 */ /* 0x000fea0003800000 */
[----:B------:R-:W-:-:S13]  /*7a90*/  ISETP.NE.AND P0, PT, R4, 0x4, PT ;  /* 0x000000040400780c */ /* 0x000fda0003f05270 */
[----:B------:R-:W-:Y:S05]  /*7aa0*/  @P0 BRA `(.L_x_1726) ;  /* 0x0000000800b80947 */ /* 0x000fea0003800000 */
[----:B------:R-:W2:Y:S02]  /*7ab0*/  LDG.E.64 R2, desc[UR36][R2.64] ;  /* 0x0000002402027981 */ /* 0x000ea4000c1e1b00 */
[----:B--2---:R3:W4:Y:S01]  /*7ac0*/  I2F.S64 R0, R2 ;  /* 0x0000000200007312 */ /* 0x0047220000301400 */
[----:B------:R-:W-:Y:S05]  /*7ad0*/  BRA `(.L_x_1727) ;  /* 0x0000000c00087947 */ /* 0x000fea0003800000 */
.L_x_1729:
[----:B------:R-:W2:Y:S02]  /*7ae0*/  LDG.E R0, desc[UR36][R2.64] ;  /* 0x0000002402007981 */ /* 0x000ea4000c1e1900 */
[----:B--2---:R-:W-:Y:S01]  /*7af0*/  I2FP.F32.S32 R0, R0 ;  /* 0x0000000000007245 */ /* 0x004fe20000201400 */
[----:B------:R-:W-:Y:S06]  /*7b00*/  BRA `(.L_x_1727) ;  /* 0x0000000800fc7947 */ /* 0x000fec0003800000 */
.L_x_1728:
[----:B------:R-:W2:Y:S02]  /*7b10*/  LDG.E.U16 R0, desc[UR36][R2.64] ;  /* 0x0000002402007981 */ /* 0x000ea4000c1e1500 */
[----:B--2---:R-:W0:Y:S01]  /*7b20*/  I2F.S16 R0, R0 ;  /* 0x0000000000007306 */ /* 0x004e220000101400 */
[----:B------:R-:W-:Y:S05]  /*7b30*/  BRA `(.L_x_1727) ;  /* 0x0000000800f07947 */ /* 0x000fea0003800000 */
.L_x_1723:
        /* <DEDUP_REMOVED lines=8> */
.L_x_1731:
[----:B------:R-:W2:Y:S02]  /*7bc0*/  LDG.E.U16 R0, desc[UR36][R2.64] ;  /* 0x0000002402007981 */ /* 0x000ea4000c1e1500 */
[----:B--2---:R-:W-:Y:S01]  /*7bd0*/  HADD2.F32 R0, -RZ, R0.H0_H0 ;  /* 0x20000000ff007230 */ /* 0x004fe20000004100 */
[----:B------:R-:W-:Y:S06]  /*7be0*/  BRA `(.L_x_1727) ;  /* 0x0000000800c47947 */ /* 0x000fec0003800000 */
.L_x_1730:
        /* <DEDUP_REMOVED lines=8> */
.L_x_1733:
[----:B------:R-:W2:Y:S02]  /*7c70*/  LDG.E.U16 R0, desc[UR36][R2.64] ;  /* 0x0000002402007981 */ /* 0x000ea4000c1e1500 */
[----:B--2---:R-:W-:Y:S01]  /*7c80*/  HADD2.F32 R0, -RZ, R0.H0_H0 ;  /* 0x20000000ff007230 */ /* 0x004fe20000004100 */
[----:B------:R-:W-:Y:S06]  /*7c90*/  BRA `(.L_x_1727) ;  /* 0x0000000800987947 */ /* 0x000fec0003800000 */
.L_x_1732:
[----:B------:R-:W2:Y:S01]  /*7ca0*/  LDG.E.64 R2, desc[UR36][R2.64] ;  /* 0x0000002402027981 */ /* 0x000ea2000c1e1b00 */
[----:B------:R-:W-:Y:S01]  /*7cb0*/  UMOV UR4, 0xf0000000 ;  /* 0xf000000000047882 */ /* 0x000fe20000000000 */
[----:B------:R-:W-:Y:S01]  /*7cc0*/  UMOV UR5, 0x380fffff ;  /* 0x380fffff00057882 */ /* 0x000fe20000000000 */
[----:B--2---:R-:W0:Y:S01]  /*7cd0*/  F2F.F32.F64 R0, R2 ;  /* 0x0000000200007310 */ /* 0x004e220000301000 */
[----:B------:R-:W-:-:S14]  /*7ce0*/  DSETP.GEU.AND P0, PT, |R2|, UR4, PT ;  /* 0x0000000402007e2a */ /* 0x000fdc000bf0e200 */
[----:B0-----:R-:W-:Y:S01]  /*7cf0*/  @!P0 FMUL R0, R0, 1.175494350822287508e-38 ;  /* 0x0080000000008820 */ /* 0x001fe20000400000 */
[----:B------:R-:W-:Y:S06]  /*7d00*/  BRA `(.L_x_1727) ;  /* 0x00000008007c7947 */ /* 0x000fec0003800000 */
.L_x_1722:
        /* <DEDUP_REMOVED lines=12> */
.L_x_1736:
[----:B------:R-:W2:Y:S01]  /*7dd0*/  LDG.E.64 R2, desc[UR36][R2.64] ;  /* 0x0000002402027981 */ /* 0x000ea2000c1e1b00 */
[----:B------:R-:W-:Y:S01]  /*7de0*/  UMOV UR4, 0xf0000000 ;  /* 0xf000000000047882 */ /* 0x000fe20000000000 */
[----:B------:R-:W-:Y:S01]  /*7df0*/  UMOV UR5, 0x380fffff ;  /* 0x380fffff00057882 */ /* 0x000fe20000000000 */
[----:B--2---:R-:W0:Y:S01]  /*7e00*/  F2F.F32.F64 R0, R2 ;  /* 0x0000000200007310 */ /* 0x004e220000301000 */
[----:B------:R-:W-:-:S14]  /*7e10*/  DSETP.GEU.AND P0, PT, |R2|, UR4, PT ;  /* 0x0000000402007e2a */ /* 0x000fdc000bf0e200 */
[----:B0-----:R-:W-:Y:S01]  /*7e20*/  @!P0 FMUL R0, R0, 1.175494350822287508e-38 ;  /* 0x0080000000008820 */ /* 0x001fe20000400000 */
[----:B------:R-:W-:Y:S06]  /*7e30*/  BRA `(.L_x_1727) ;  /* 0x0000000800307947 */ /* 0x000fec0003800000 */
.L_x_1735:
        /* <DEDUP_REMOVED lines=26> */
.L_x_1738:
        /* <DEDUP_REMOVED lines=13> */
.L_x_1737:
[----:B------:R-:W2:Y:S02]  /*80b0*/  LDG.E.U16 R0, desc[UR36][R2.64] ;  /* 0x0000002402007981 */ /* 0x000ea4000c1e1500 */
[----:B--2---:R-:W-:Y:S01]  /*80c0*/  IMAD.U32 R0, R0, 0x10000, RZ ;  /* 0x0001000000007824 */ /* 0x004fe200078e00ff */
[----:B------:R-:W-:Y:S06]  /*80d0*/  BRA `(.L_x_1727) ;  /* 0x0000000400887947 */ /* 0x000fec0003800000 */
.L_x_1734:
        /* <DEDUP_REMOVED lines=11> */
.L_x_1741:
        /* <DEDUP_REMOVED lines=20> */
.L_x_1743:
[----:B------:R-:W-:Y:S05]  /*82d0*/  BSYNC B0 ;  /* 0x0000000000007941 */ /* 0x000fea0003800000 */
.L_x_1742:
[----:B------:R-:W-:Y:S01]  /*82e0*/  LEA R3, R0, 0x3b800000, 0x17 ;  /* 0x3b80000000037811 */ /* 0x000fe200078eb8ff */
[----:B------:R-:W-:-:S05]  /*82f0*/  IMAD.SHL.U32 R0, R2, 0x100000, RZ ;  /* 0x0010000002007824 */ /* 0x000fca00078e00ff */
[----:B------:R-:W-:Y:S01]  /*8300*/  LOP3.LUT R0, R3, R0, R4, 0xfe, !PT ;  /* 0x0000000003007212 */ /* 0x000fe200078efe04 */
[----:B------:R-:W-:Y:S06]  /*8310*/  BRA `(.L_x_1727) ;  /* 0x0000000000f87947 */ /* 0x000fec0003800000 */
.L_x_1740:
        /* <DEDUP_REMOVED lines=20> */
.L_x_1745:
[----:B------:R-:W-:Y:S05]  /*8460*/  BSYNC B0 ;  /* 0x0000000000007941 */ /* 0x000fea0003800000 */
.L_x_1744:
[----:B------:R-:W-:Y:S01]  /*8470*/  LEA R3, R0, 0x37800000, 0x17 ;  /* 0x3780000000037811 */ /* 0x000fe200078eb8ff */
[----:B------:R-:W-:-:S05]  /*8480*/  IMAD.SHL.U32 R0, R2, 0x200000, RZ ;  /* 0x0020000002007824 */ /* 0x000fca00078e00ff */
[----:B------:R-:W-:Y:S01]  /*8490*/  LOP3.LUT R0, R3, R0, R4, 0xfe, !PT ;  /* 0x0000000003007212 */ /* 0x000fe200078efe04 */
[----:B------:R-:W-:Y:S06]  /*84a0*/  BRA `(.L_x_1727) ;  /* 0x0000000000947947 */ /* 0x000fec0003800000 */
.L_x_1739:
        /* <DEDUP_REMOVED lines=14> */
.L_x_1726:
        /* <DEDUP_REMOVED lines=16> */
.L_x_1748:
[----:B------:R-:W-:Y:S01]  /*8690*/  IMAD.MOV.U32 R0, RZ, RZ, RZ ;  /* 0x000000ffff007224 */ /* 0x000fe200078e00ff */
[----:B------:R-:W-:Y:S06]  /*86a0*/  BRA `(.L_x_1727) ;  /* 0x0000000000147947 */ /* 0x000fec0003800000 */
.L_x_1747:
[----:B------:R-:W2:Y:S02]  /*86b0*/  LDG.E.64 R2, desc[UR36][R2.64] ;  /* 0x0000002402027981 */ /* 0x000ea4000c1e1b00 */
[----:B--2---:R0:W1:Y:S01]  /*86c0*/  I2F.U64 R0, R2 ;  /* 0x0000000200007312 */ /* 0x0040620000301000 */
[----:B------:R-:W-:Y:S05]  /*86d0*/  BRA `(.L_x_1727) ;  /* 0x0000000000087947 */ /* 0x000fea0003800000 */
.L_x_1746:
[----:B------:R-:W2:Y:S02]  /*86e0*/  LDG.E R0, desc[UR36][R2.64] ;  /* 0x0000002402007981 */ /* 0x000ea4000c1e1900 */
[----:B--2---:R-:W-:-:S07]  /*86f0*/  I2FP.F32.U32 R0, R0 ;  /* 0x0000000000007245 */ /* 0x004fce0000201000 */
.L_x_1727:
[----:B------:R-:W-:Y:S05]  /*8700*/  BSYNC B6 ;  /* 0x0000000000067941 */ /* 0x000fea0003800000 */
.L_x_1721:
        /* <DEDUP_REMOVED lines=8> */
[----:B0-----:R-:W-:Y:S01]  /*8790*/  HFMA2.MMA R4, -RZ, RZ, 1.3056640625, -1.8671875 ;  /* 0x3d39bf78ff047435 */ /* 0x001fe200000001ff */
        /* <DEDUP_REMOVED lines=31> */
.L_x_1750:
[----:B------:R-:W-:Y:S05]  /*8990*/  BSYNC B0 ;  /* 0x0000000000007941 */ /* 0x000fea0003800000 */
.L_x_1749:
        /* <DEDUP_REMOVED lines=18> */
.L_x_1754:
[----:B------:R-:W0:Y:S02]  /*8ac0*/  F2I.S64.TRUNC R2, R2 ;  /* 0x0000000200027311 */ /* 0x000e24000020d900 */
[----:B0-----:R-:W-:-:S05]  /*8ad0*/  IMAD.MOV.U32 R5, RZ, RZ, R2 ;  /* 0x000000ffff057224 */ /* 0x001fca00078e0002 */
[----:B------:R0:W-:Y:S01]  /*8ae0*/  STG.E.U8 desc[UR36][R16.64], R5 ;  /* 0x0000000510007986 */ /* 0x0001e2000c101124 */
[----:B------:R-:W-:Y:S05]  /*8af0*/  BRA `(.L_x_1756) ;  /* 0x0000000c00407947 */ /* 0x000fea0003800000 */
.L_x_1753:
        /* <DEDUP_REMOVED lines=9> */
.L_x_1758:
[----:B------:R-:W0:Y:S02]  /*8b90*/  F2I.FTZ.TRUNC.NTZ R3, R2 ;  /* 0x0000000200037305 */ /* 0x000e24000021f100 */
[----:B0-----:R0:W-:Y:S01]  /*8ba0*/  STG.E desc[UR36][R16.64], R3 ;  /* 0x0000000310007986 */ /* 0x0011e2000c101924 */
[----:B------:R-:W-:Y:S05]  /*8bb0*/  BRA `(.L_x_1756) ;  /* 0x0000000c00107947 */ /* 0x000fea0003800000 */
.L_x_1757:
[----:B------:R-:W0:Y:S02]  /*8bc0*/  F2I.FTZ.TRUNC.NTZ R3, R2 ;  /* 0x0000000200037305 */ /* 0x000e24000021f100 */
[----:B0-----:R0:W-:Y:S01]  /*8bd0*/  STG.E.U16 desc[UR36][R16.64], R3 ;  /* 0x0000000310007986 */ /* 0x0011e2000c101524 */
[----:B------:R-:W-:Y:S05]  /*8be0*/  BRA `(.L_x_1756) ;  /* 0x0000000c00047947 */ /* 0x000fea0003800000 */
.L_x_1752:
        /* <DEDUP_REMOVED lines=8> */
.L_x_1760:
[----:B------:R-:W-:-:S05]  /*8c70*/  F2FP.F16.F32.PACK_AB R2, RZ, R2 ;  /* 0x00000002ff02723e */ /* 0x000fca00000000ff */
[----:B------:R0:W-:Y:S01]  /*8c80*/  STG.E.U16 desc[UR36][R16.64], R2 ;  /* 0x0000000210007986 */ /* 0x0001e2000c101524 */
[----:B------:R-:W-:Y:S05]  /*8c90*/  BRA `(.L_x_1756) ;  /* 0x0000000800d87947 */ /* 0x000fea0003800000 */
.L_x_1759:
        /* <DEDUP_REMOVED lines=9> */
.L_x_1762:
[----:B------:R-:W-:-:S04]  /*8d30*/  F2FP.F16.F32.PACK_AB R3, RZ, R2 ;  /* 0x00000002ff03723e */ /* 0x000fc800000000ff */
[----:B------:R-:W-:-:S05]  /*8d40*/  PRMT R3, R3, 0x5410, RZ ;  /* 0x0000541003037816 */ /* 0x000fca00000000ff */
[----:B------:R0:W-:Y:S01]  /*8d50*/  STG.E desc[UR36][R16.64], R3 ;  /* 0x0000000310007986 */ /* 0x0001e2000c101924 */
[----:B------:R-:W-:Y:S05]  /*8d60*/  BRA `(.L_x_1756) ;  /* 0x0000000800a47947 */ /* 0x000fea0003800000 */
.L_x_1761:
[----:B------:R-:W-:-:S06]  /*8d70*/  FMUL.FTZ R2, R2, 1 ;  /* 0x3f80000002027820 */ /* 0x000fcc0000410000 */
[----:B------:R-:W0:Y:S02]  /*8d80*/  F2F.F64.F32 R2, R2 ;  /* 0x0000000200027310 */ /* 0x000e240000201800 */
[----:B0-----:R0:W-:Y:S01]  /*8d90*/  STG.E.64 desc[UR36][R16.64], R2 ;  /* 0x0000000210007986 */ /* 0x0011e2000c101b24 */
[----:B------:R-:W-:Y:S05]  /*8da0*/  BRA `(.L_x_1756) ;  /* 0x0000000800947947 */ /* 0x000fea0003800000 */
.L_x_1751:
        /* <DEDUP_REMOVED lines=12> */
.L_x_1765:
[----:B------:R-:W-:Y:S01]  /*8e70*/  FMUL.FTZ R4, R2, 1 ;  /* 0x3f80000002047820 */ /* 0x000fe20000410000 */
[----:B------:R-:W-:-:S05]  /*8e80*/  CS2R R6, SRZ ;  /* 0x0000000000067805 */ /* 0x000fca000001ff00 */
[----:B------:R-:W0:Y:S02]  /*8e90*/  F2F.F64.F32 R4, R4 ;  /* 0x0000000400047310 */ /* 0x000e240000201800 */
[----:B0-----:R0:W-:Y:S01]  /*8ea0*/  STG.E.128 desc[UR36][R16.64], R4 ;  /* 0x0000000410007986 */ /* 0x0011e2000c101d24 */
[----:B------:R-:W-:Y:S05]  /*8eb0*/  BRA `(.L_x_1756) ;  /* 0x0000000800507947 */ /* 0x000fea0003800000 */
.L_x_1764:
        /* <DEDUP_REMOVED lines=20> */
.L_x_1769:
[----:B------:R-:W-:Y:S05]  /*9000*/  BSYNC B0 ;  /* 0x0000000000007941 */ /* 0x000fea0003800000 */
.L_x_1768:
[----:B------:R-:W-:-:S05]  /*9010*/  LOP3.LUT R5, R0, R5, RZ, 0xfc, !PT ;  /* 0x0000000500057212 */ /* 0x000fca00078efcff */
[----:B------:R0:W-:Y:S01]  /*9020*/  STG.E.U8 desc[UR36][R16.64], R5 ;  /* 0x0000000510007986 */ /* 0x0001e2000c101124 */
[----:B------:R-:W-:Y:S05]  /*9030*/  BRA `(.L_x_1756) ;  /* 0x0000000400f07947 */ /* 0x000fea0003800000 */
.L_x_1767:
        /* <DEDUP_REMOVED lines=12> */
.L_x_1771:
[----:B------:R-:W-:Y:S01]  /*9100*/  IMAD.MOV.U32 R0, RZ, RZ, 0x7f ;  /* 0x0000007fff007424 */ /* 0x000fe200078e00ff */
[----:B------:R-:W-:-:S04]  /*9110*/  ISETP.GT.U32.AND P0, PT, R4, 0x7f800000, PT ;  /* 0x7f8000000400780c */ /* 0x000fc80003f04070 */
[----:B------:R-:W-:-:S09]  /*9120*/  SEL R0, R0, 0x7c, P0 ;  /* 0x0000007c00007807 */ /* 0x000fd20000000000 */
.L_x_1772:
[----:B------:R-:W-:Y:S05]  /*9130*/  BSYNC B0 ;  /* 0x0000000000007941 */ /* 0x000fea0003800000 */
.L_x_1770:
[----:B------:R-:W-:-:S04]  /*9140*/  LOP3.LUT R2, R2, 0x80000000, RZ, 0xc0, !PT ;  /* 0x8000000002027812 */ /* 0x000fc800078ec0ff */
[----:B------:R-:W-:-:S04]  /*9150*/  SHF.R.U32.HI R3, RZ, 0x18, R2 ;  /* 0x00000018ff037819 */ /* 0x000fc80000011602 */
[----:B------:R-:W-:-:S05]  /*9160*/  LOP3.LUT R3, R0, R3, RZ, 0xfc, !PT ;  /* 0x0000000300037212 */ /* 0x000fca00078efcff */
[----:B------:R0:W-:Y:S01]  /*9170*/  STG.E.U8 desc[UR36][R16.64], R3 ;  /* 0x0000000310007986 */ /* 0x0001e2000c101124 */
[----:B------:R-:W-:Y:S05]  /*9180*/  BRA `(.L_x_1756) ;  /* 0x00000004009c7947 */ /* 0x000fea0003800000 */
.L_x_1766:
[----:B------:R-:W-:-:S05]  /*9190*/  F2FP.BF16.F32.PACK_AB R2, RZ, R2 ;  /* 0x00000002ff02723e */ /* 0x000fca00000010ff */
[----:B------:R0:W-:Y:S01]  /*91a0*/  STG.E.U16 desc[UR36][R16.64], R2 ;  /* 0x0000000210007986 */ /* 0x0001e2000c101524 */
[----:B------:R-:W-:Y:S05]  /*91b0*/  BRA `(.L_x_1756) ;  /* 0x0000000400907947 */ /* 0x000fea0003800000 */
.L_x_1763:
        /* <DEDUP_REMOVED lines=11> */
.L_x_1775:
        /* <DEDUP_REMOVED lines=16> */
.L_x_1778:
[----:B------:R-:W-:-:S04]  /*9370*/  LOP3.LUT R2, R2, 0x80000000, RZ, 0xc0, !PT ;  /* 0x8000000002027812 */ /* 0x000fc800078ec0ff */
[----:B------:R-:W-:-:S04]  /*9380*/  SHF.R.U32.HI R3, RZ, 0x18, R2 ;  /* 0x00000018ff037819 */ /* 0x000fc80000011602 */
[----:B------:R-:W-:-:S04]  /*9390*/  LOP3.LUT R0, R0, R3, RZ, 0xfc, !PT ;  /* 0x0000000300007212 */ /* 0x000fc800078efcff */
[----:B------:R-:W-:-:S07]  /*93a0*/  PRMT R8, R0, 0x7610, R8 ;  /* 0x0000761000087816 */ /* 0x000fce0000000008 */
.L_x_1777:
[----:B------:R-:W-:Y:S05]  /*93b0*/  BSYNC B0 ;  /* 0x0000000000007941 */ /* 0x000fea0003800000 */
.L_x_1776:
[----:B------:R3:W-:Y:S01]  /*93c0*/  STG.E.U8 desc[UR36][R16.64], R8 ;  /* 0x0000000810007986 */ /* 0x0007e2000c101124 */
[----:B------:R-:W-:Y:S05]  /*93d0*/  BRA `(.L_x_1756) ;  /* 0x0000000400087947 */ /* 0x000fea0003800000 */
.L_x_1774:
        /* <DEDUP_REMOVED lines=16> */
.L_x_1781:
[----:B------:R-:W-:-:S04]  /*94e0*/  LOP3.LUT R2, R2, 0x80000000, RZ, 0xc0, !PT ;  /* 0x8000000002027812 */ /* 0x000fc800078ec0ff */
[----:B------:R-:W-:-:S04]  /*94f0*/  SHF.R.U32.HI R3, RZ, 0x18, R2 ;  /* 0x00000018ff037819 */ /* 0x000fc80000011602 */
[----:B------:R-:W-:-:S04]  /*9500*/  LOP3.LUT R0, R0, R3, RZ, 0xfc, !PT ;  /* 0x0000000300007212 */ /* 0x000fc800078efcff */
[----:B------:R-:W-:-:S07]  /*9510*/  PRMT R8, R0, 0x7610, R8 ;  /* 0x0000761000087816 */ /* 0x000fce0000000008 */
.L_x_1780:
[----:B------:R-:W-:Y:S05]  /*9520*/  BSYNC B0 ;  /* 0x0000000000007941 */ /* 0x000fea0003800000 */
.L_x_1779:
[----:B------:R0:W-:Y:S01]  /*9530*/  STG.E.U8 desc[UR36][R16.64], R8 ;  /* 0x0000000810007986 */ /* 0x0001e2000c101124 */
[----:B------:R-:W-:Y:S05]  /*9540*/  BRA `(.L_x_1756) ;  /* 0x0000000000ac7947 */ /* 0x000fea0003800000 */
.L_x_1773:
        /* <DEDUP_REMOVED lines=21> */
.L_x_1755:
        /* <DEDUP_REMOVED lines=16> */
.L_x_1784:
[----:B------:R-:W-:Y:S05]  /*97a0*/  BRA `(.L_x_1756) ;  /* 0x0000000000147947 */ /* 0x000fea0003800000 */
.L_x_1783:
[----:B------:R-:W0:Y:S02]  /*97b0*/  F2I.U64.TRUNC R2, R2 ;  /* 0x0000000200027311 */ /* 0x000e24000020d800 */
[----:B0-----:R1:W-:Y:S01]  /*97c0*/  STG.E.64 desc[UR36][R16.64], R2 ;  /* 0x0000000210007986 */ /* 0x0013e2000c101b24 */
[----:B------:R-:W-:Y:S05]  /*97d0*/  BRA `(.L_x_1756) ;  /* 0x0000000000087947 */ /* 0x000fea0003800000 */
.L_x_1782:
[----:B------:R-:W0:Y:S02]  /*97e0*/  F2I.FTZ.U32.TRUNC.NTZ R3, R2 ;  /* 0x0000000200037305 */ /* 0x000e24000021f000 */
[----:B0-----:R0:W-:Y:S02]  /*97f0*/  STG.E desc[UR36][R16.64], R3 ;  /* 0x0000000310007986 */ /* 0x0011e4000c101924 */
.L_x_1756:
[----:B------:R-:W-:-:S07]  /*9800*/  VIADD R19, R19, 0x80 ;  /* 0x0000008013137836 */ /* 0x000fce0000000000 */
.L_x_1719:
[----:B------:R-:W-:Y:S05]  /*9810*/  BSYNC B7 ;  /* 0x0000000000077941 */ /* 0x000fea0003800000 */
.L_x_1718:
        /* <DEDUP_REMOVED lines=306> */
.L_x_1785:
        /* <DEDUP_REMOVED lines=22> */
.L_x_1790:
[----:B------:R-:W2:Y:S02]  /*aca0*/  LDG.E.U8 R0, desc[UR36][R2.64] ;  /* 0x0000002402007981 */ /* 0x000ea4000c1e1100 */
[----:B--2---:R-:W-:Y:S01]  /*acb0*/  I2FP.F32.U32 R0, R0 ;  /* 0x0000000000007245 */ /* 0x004fe20000201000 */
[----:B------:R-:W-:Y:S06]  /*acc0*/  BRA `(.L_x_1792) ;  /* 0x0000000c002c7947 */ /* 0x000fec0003800000 */
.L_x_1789:
        /* <DEDUP_REMOVED lines=9> */
.L_x_1794:
[----:B------:R-:W2:Y:S02]  /*ad60*/  LDG.E R0, desc[UR36][R2.64] ;  /* 0x0000002402007981 */ /* 0x000ea4000c1e1900 */
[----:B--2---:R-:W-:Y:S01]  /*ad70*/  I2FP.F32.S32 R0, R0 ;  /* 0x0000000000007245 */ /* 0x004fe20000201400 */
[----:B------:R-:W-:Y:S06]  /*ad80*/  BRA `(.L_x_1792) ;  /* 0x0000000800fc7947 */ /* 0x000fec0003800000 */
.L_x_1793:
[----:B------:R-:W2:Y:S02]  /*ad90*/  LDG.E.U16 R0, desc[UR36][R2.64] ;  /* 0x0000002402007981 */ /* 0x000ea4000c1e1500 */
[----:B--2---:R-:W0:Y:S01]  /*ada0*/  I2F.S16 R0, R0 ;  /* 0x0000000000007306 */ /* 0x004e220000101400 */
[----:B------:R-:W-:Y:S05]  /*adb0*/  BRA `(.L_x_1792) ;  /* 0x0000000800f07947 */ /* 0x000fea0003800000 */
.L_x_1788:
        /* <DEDUP_REMOVED lines=8> */
.L_x_1796:
[----:B------:R-:W2:Y:S02]  /*ae40*/  LDG.E.U16 R0, desc[UR36][R2.64] ;  /* 0x0000002402007981 */ /* 0x000ea4000c1e1500 */
[----:B--2---:R-:W-:Y:S01]  /*ae50*/  HADD2.F32 R0, -RZ, R0.H0_H0 ;  /* 0x20000000ff007230 */ /* 0x004fe20000004100 */
[----:B------:R-:W-:Y:S06]  /*ae60*/  BRA `(.L_x_1792) ;  /* 0x0000000800c47947 */ /* 0x000fec0003800000 */
.L_x_1795:
        /* <DEDUP_REMOVED lines=8> */
.L_x_1798:
[----:B------:R-:W2:Y:S02]  /*aef0*/  LDG.E.U16 R0, desc[UR36][R2.64] ;  /* 0x0000002402007981 */ /* 0x000ea4000c1e1500 */
[----:B--2---:R-:W-:Y:S01]  /*af00*/  HADD2.F32 R0, -RZ, R0.H0_H0 ;  /* 0x20000000ff007230 */ /* 0x004fe20000004100 */
[----:B------:R-:W-:Y:S06]  /*af10*/  BRA `(.L_x_1792) ;  /* 0x0000000800987947 */ /* 0x000fec0003800000 */
.L_x_1797:
[----:B------:R-:W2:Y:S01]  /*af20*/  LDG.E.64 R2, desc[UR36][R2.64] ;  /* 0x0000002402027981 */ /* 0x000ea2000c1e1b00 */
[----:B------:R-:W-:Y:S01]  /*af30*/  UMOV UR4, 0xf0000000 ;  /* 0xf000000000047882 */ /* 0x000fe20000000000 */
[----:B------:R-:W-:Y:S01]  /*af40*/  UMOV UR5, 0x380fffff ;  /* 0x380fffff00057882 */ /* 0x000fe20000000000 */
[----:B--2---:R-:W0:Y:S01]  /*af50*/  F2F.F32.F64 R0, R2 ;  /* 0x0000000200007310 */ /* 0x004e220000301000 */
[----:B------:R-:W-:-:S14]  /*af60*/  DSETP.GEU.AND P0, PT, |R2|, UR4, PT ;  /* 0x0000000402007e2a */ /* 0x000fdc000bf0e200 */
[----:B0-----:R-:W-:Y:S01]  /*af70*/  @!P0 FMUL R0, R0, 1.175494350822287508e-38 ;  /* 0x0080000000008820 */ /* 0x001fe20000400000 */
[----:B------:R-:W-:Y:S06]  /*af80*/  BRA `(.L_x_1792) ;  /* 0x00000008007c7947 */ /* 0x000fec0003800000 */
.L_x_1787:
        /* <DEDUP_REMOVED lines=12> */
.L_x_1801:
[----:B------:R-:W2:Y:S01]  /*b050*/  LDG.E.64 R2, desc[UR36][R2.64] ;  /* 0x0000002402027981 */ /* 0x000ea2000c1e1b00 */
[----:B------:R-:W-:Y:S01]  /*b060*/  UMOV UR4, 0xf0000000 ;  /* 0xf000000000047882 */ /* 0x000fe20000000000 */
[----:B------:R-:W-:Y:S01]  /*b070*/  UMOV UR5, 0x380fffff ;  /* 0x380fffff00057882 */ /* 0x000fe20000000000 */
[----:B--2---:R-:W0:Y:S01]  /*b080*/  F2F.F32.F64 R0, R2 ;  /* 0x0000000200007310 */ /* 0x004e220000301000 */
[----:B------:R-:W-:-:S14]  /*b090*/  DSETP.GEU.AND P0, PT, |R2|, UR4, PT ;  /* 0x0000000402007e2a */ /* 0x000fdc000bf0e200 */
[----:B0-----:R-:W-:Y:S01]  /*b0a0*/  @!P0 FMUL R0, R0, 1.175494350822287508e-38 ;  /* 0x0080000000008820 */ /* 0x001fe20000400000 */
[----:B------:R-:W-:Y:S06]  /*b0b0*/  BRA `(.L_x_1792) ;  /* 0x0000000800307947 */ /* 0x000fec0003800000 */
.L_x_1800:
        /* <DEDUP_REMOVED lines=16> */
[C---:B------:R-:W-:Y:S02]  /*b1c0*/  ISETP.GT.U32.AND P0, PT, R5.reuse, 0x4, PT ;  /* 0x000000040500780c */ /* 0x040fe40003f04070 */
[----:B------:R-:W-:-:S04]  /*b1d0*/  IADD3 R5, R5, -0x4, RZ ;  /* 0xfffffffc05057810 */ /* 0x000fc80007ffe0ff */
        /* <DEDUP_REMOVED lines=8> */
.L_x_1803:
        /* <DEDUP_REMOVED lines=13> */
.L_x_1802:
[----:B------:R-:W2:Y:S02]  /*b330*/  LDG.E.U16 R0, desc[UR36][R2.64] ;  /* 0x0000002402007981 */ /* 0x000ea4000c1e1500 */
[----:B--2---:R-:W-:Y:S01]  /*b340*/  IMAD.U32 R0, R0, 0x10000, RZ ;  /* 0x0001000000007824 */ /* 0x004fe200078e00ff */
[----:B------:R-:W-:Y:S06]  /*b350*/  BRA `(.L_x_1792) ;  /* 0x0000000400887947 */ /* 0x000fec0003800000 */
.L_x_1799:
        /* <DEDUP_REMOVED lines=11> */
.L_x_1806:
        /* <DEDUP_REMOVED lines=20> */
.L_x_1808:
[----:B------:R-:W-:Y:S05]  /*b550*/  BSYNC B0 ;  /* 0x0000000000007941 */ /* 0x000fea0003800000 */
.L_x_1807:
[----:B------:R-:W-:Y:S01]  /*b560*/  LEA R3, R0, 0x3b800000, 0x17 ;  /* 0x3b80000000037811 */ /* 0x000fe200078eb8ff */
[----:B------:R-:W-:-:S05]  /*b570*/  IMAD.SHL.U32 R0, R2, 0x100000, RZ ;  /* 0x0010000002007824 */ /* 0x000fca00078e00ff */
[----:B------:R-:W-:Y:S01]  /*b580*/  LOP3.LUT R0, R3, R0, R4, 0xfe, !PT ;  /* 0x0000000003007212 */ /* 0x000fe200078efe04 */
[----:B------:R-:W-:Y:S06]  /*b590*/  BRA `(.L_x_1792) ;  /* 0x0000000000f87947 */ /* 0x000fec0003800000 */
.L_x_1805:
        /* <DEDUP_REMOVED lines=20> */
.L_x_1810:
[----:B------:R-:W-:Y:S05]  /*b6e0*/  BSYNC B0 ;  /* 0x0000000000007941 */ /* 0x000fea0003800000 */
.L_x_1809:
[----:B------:R-:W-:Y:S01]  /*b6f0*/  LEA R3, R0, 0x37800000, 0x17 ;  /* 0x3780000000037811 */ /* 0x000fe200078eb8ff */
[----:B------:R-:W-:-:S05]  /*b700*/  IMAD.SHL.U32 R0, R2, 0x200000, RZ ;  /* 0x0020000002007824 */ /* 0x000fca00078e00ff */
[----:B------:R-:W-:Y:S01]  /*b710*/  LOP3.LUT R0, R3, R0, R4, 0xfe, !PT ;  /* 0x0000000003007212 */ /* 0x000fe200078efe04 */
[----:B------:R-:W-:Y:S06]  /*b720*/  BRA `(.L_x_1792) ;  /* 0x0000000000947947 */ /* 0x000fec0003800000 */
.L_x_1804:
        /* <DEDUP_REMOVED lines=11> */
[----:B------:R-:W-:Y:S01]  /*b7e0*/  @!P0 MOV R0, 0x7f800001 ;  /* 0x7f80000100008802 */ /* 0x000fe20000000f00 */
[----:B------:R-:W-:Y:S01]  /*b7f0*/  @P0 IMAD.SHL.U32 R0, R2, 0x800000, RZ ;  /* 0x0080000002000824 */ /* 0x000fe200078e00ff */
[----:B------:R-:W-:Y:S06]  /*b800*/  BRA `(.L_x_1792) ;  /* 0x00000000005c7947 */ /* 0x000fec0003800000 */
.L_x_1791:
        /* <DEDUP_REMOVED lines=16> */
.L_x_1813:
[----:B------:R-:W-:Y:S01]  /*b910*/  IMAD.MOV.U32 R0, RZ, RZ, RZ ;  /* 0x000000ffff007224 */ /* 0x000fe200078e00ff */
[----:B------:R-:W-:Y:S06]  /*b920*/  BRA `(.L_x_1792) ;  /* 0x0000000000147947 */ /* 0x000fec0003800000 */
.L_x_1812:
[----:B------:R-:W2:Y:S02]  /*b930*/  LDG.E.64 R2, desc[UR36][R2.64] ;  /* 0x0000002402027981 */ /* 0x000ea4000c1e1b00 */
[----:B--2---:R0:W1:Y:S01]  /*b940*/  I2F.U64 R0, R2 ;  /* 0x0000000200007312 */ /* 0x0040620000301000 */
[----:B------:R-:W-:Y:S05]  /*b950*/  BRA `(.L_x_1792) ;  /* 0x0000000000087947 */ /* 0x000fea0003800000 */
.L_x_1811:
[----:B------:R-:W2:Y:S02]  /*b960*/  LDG.E R0, desc[UR36][R2.64] ;  /* 0x0000002402007981 */ /* 0x000ea4000c1e1900 */
[----:B--2---:R-:W-:-:S07]  /*b970*/  I2FP.F32.U32 R0, R0 ;  /* 0x0000000000007245 */ /* 0x004fce0000201000 */
.L_x_1792:
[----:B------:R-:W-:Y:S05]  /*b980*/  BSYNC B6 ;  /* 0x0000000000067941 */ /* 0x000fea0003800000 */
.L_x_1786:
        /* <DEDUP_REMOVED lines=40> */
.L_x_1815:
[----:B------:R-:W-:Y:S05]  /*bc10*/  BSYNC B0 ;  /* 0x0000000000007941 */ /* 0x000fea0003800000 */
.L_x_1814:
        /* <DEDUP_REMOVED lines=16> */
[----:B0-----:R-:W-:Y:S01]  /*bd20*/  STG.E.U8 desc[UR36][R16.64], R3 ;  /* 0x0000000310007986 */ /* 0x001fe2000c101124 */
[----:B------:R-:W-:Y:S05]  /*bd30*/  EXIT ;  /* 0x000000000000794d */ /* 0x000fea0003800000 */
.L_x_1819:
[----:B------:R-:W0:Y:S02]  /*bd40*/  F2I.S64.TRUNC R2, R2 ;  /* 0x0000000200027311 */ /* 0x000e24000020d900 */
[----:B0-----:R-:W-:-:S05]  /*bd50*/  IMAD.MOV.U32 R5, RZ, RZ, R2 ;  /* 0x000000ffff057224 */ /* 0x001fca00078e0002 */
[----:B------:R-:W-:Y:S01]  /*bd60*/  STG.E.U8 desc[UR36][R16.64], R5 ;  /* 0x0000000510007986 */ /* 0x000fe2000c101124 */
[----:B------:R-:W-:Y:S05]  /*bd70*/  EXIT ;  /* 0x000000000000794d */ /* 0x000fea0003800000 */
.L_x_1818:
[----:B------:R-:W-:-:S13]  /*bd80*/  ISETP.NE.AND P0, PT, R3, 0x2, PT ;  /* 0x000000020300780c */ /* 0x000fda0003f05270 */
[----:B------:R-:W-:Y:S05]  /*bd90*/  @!P0 BRA `(.L_x_1821) ;  /* 0x0000000000288947 */ /* 0x000fea0003800000 */
[----:B------:R-:W-:-:S13]  /*bda0*/  ISETP.NE.AND P0, PT, R3, 0x3, PT ;  /* 0x000000030300780c */ /* 0x000fda0003f05270 */
[----:B------:R-:W-:Y:S05]  /*bdb0*/  @!P0 BRA `(.L_x_1822) ;  /* 0x0000000000148947 */ /* 0x000fea0003800000 */
[----:B------:R-:W-:-:S13]  /*bdc0*/  ISETP.NE.AND P0, PT, R3, 0x4, PT ;  /* 0x000000040300780c */ /* 0x000fda0003f05270 */
[----:B------:R-:W-:Y:S05]  /*bdd0*/  @P0 BRA `(.L_x_1820) ;  /* 0x0000000800d00947 */ /* 0x000fea0003800000 */
[----:B------:R-:W0:Y:S02]  /*bde0*/  F2I.S64.TRUNC R2, R2 ;  /* 0x0000000200027311 */ /* 0x000e24000020d900 */
[----:B0-----:R-:W-:Y:S01]  /*bdf0*/  STG.E.64 desc[UR36][R16.64], R2 ;  /* 0x0000000210007986 */ /* 0x001fe2000c101b24 */
[----:B------:R-:W-:Y:S05]  /*be00*/  EXIT ;  /* 0x000000000000794d */ /* 0x000fea0003800000 */
.L_x_1822:
[----:B------:R-:W0:Y:S02]  /*be10*/  F2I.FTZ.TRUNC.NTZ R3, R2 ;  /* 0x0000000200037305 */ /* 0x000e24000021f100 */
[----:B0-----:R-:W-:Y:S01]  /*be20*/  STG.E desc[UR36][R16.64], R3 ;  /* 0x0000000310007986 */ /* 0x001fe2000c101924 */
[----:B------:R-:W-:Y:S05]  /*be30*/  EXIT ;  /* 0x000000000000794d */ /* 0x000fea0003800000 */
.L_x_1821:
[----:B------:R-:W0:Y:S02]  /*be40*/  F2I.FTZ.TRUNC.NTZ R3, R2 ;  /* 0x0000000200037305 */ /* 0x000e24000021f100 */
[----:B0-----:R-:W-:Y:S01]  /*be50*/  STG.E.U16 desc[UR36][R16.64], R3 ;  /* 0x0000000310007986 */ /* 0x001fe2000c101524 */
[----:B------:R-:W-:Y:S05]  /*be60*/  EXIT ;  /* 0x000000000000794d */ /* 0x000fea0003800000 */
.L_x_1817:
[----:B------:R-:W-:-:S13]  /*be70*/  ISETP.GT.AND P0, PT, R3, 0x6, PT ;  /* 0x000000060300780c */ /* 0x000fda0003f04270 */
[----:B------:R-:W-:Y:S05]  /*be80*/  @P0 BRA `(.L_x_1823) ;  /* 0x0000000000240947 */ /* 0x000fea0003800000 */
[----:B------:R-:W-:-:S13]  /*be90*/  ISETP.NE.AND P0, PT, R3, 0x5, PT ;  /* 0x000000050300780c */ /* 0x000fda0003f05270 */
[----:B------:R-:W-:Y:S05]  /*bea0*/  @!P0 BRA `(.L_x_1824) ;  /* 0x0000000000108947 */ /* 0x000fea0003800000 */
[----:B------:R-:W-:-:S13]  /*beb0*/  ISETP.NE.AND P0, PT, R3, 0x6, PT ;  /* 0x000000060300780c */ /* 0x000fda0003f05270 */
[----:B------:R-:W-:Y:S05]  /*bec0*/  @P0 BRA `(.L_x_1820) ;  /* 0x0000000800940947 */ /* 0x000fea0003800000 */
[----:B------:R-:W-:Y:S01]  /*bed0*/  STG.E desc[UR36][R16.64], R2 ;  /* 0x0000000210007986 */ /* 0x000fe2000c101924 */
[----:B------:R-:W-:Y:S05]  /*bee0*/  EXIT ;  /* 0x000000000000794d */ /* 0x000fea0003800000 */
.L_x_1824:
[----:B------:R-:W-:-:S05]  /*bef0*/  F2FP.F16.F32.PACK_AB R2, RZ, R2 ;  /* 0x00000002ff02723e */ /* 0x000fca00000000ff */
[----:B------:R-:W-:Y:S01]  /*bf00*/  STG.E.U16 desc[UR36][R16.64], R2 ;  /* 0x0000000210007986 */ /* 0x000fe2000c101524 */
[----:B------:R-:W-:Y:S05]  /*bf10*/  EXIT ;  /* 0x000000000000794d */ /* 0x000fea0003800000 */
.L_x_1823:
[----:B------:R-:W-:-:S13]  /*bf20*/  ISETP.NE.AND P0, PT, R3, 0x7, PT ;  /* 0x000000070300780c */ /* 0x000fda0003f05270 */
[----:B------:R-:W-:Y:S05]  /*bf30*/  @!P0 BRA `(.L_x_1825) ;  /* 0x00000000002c8947 */ /* 0x000fea0003800000 */
[----:B------:R-:W-:-:S13]  /*bf40*/  ISETP.NE.AND P0, PT, R3, 0x8, PT ;  /* 0x000000080300780c */ /* 0x000fda0003f05270 */
[----:B------:R-:W-:Y:S05]  /*bf50*/  @!P0 BRA `(.L_x_1826) ;  /* 0x0000000000148947 */ /* 0x000fea0003800000 */
[----:B------:R-:W-:-:S13]  /*bf60*/  ISETP.NE.AND P0, PT, R3, 0x9, PT ;  /* 0x000000090300780c */ /* 0x000fda0003f05270 */
[----:B------:R-:W-:Y:S05]  /*bf70*/  @P0 BRA `(.L_x_1820) ;  /* 0x0000000800680947 */ /* 0x000fea0003800000 */
[----:B------:R-:W-:-:S05]  /*bf80*/  IMAD.MOV.U32 R3, RZ, RZ, RZ ;  /* 0x000000ffff037224 */ /* 0x000fca00078e00ff */
[----:B------:R-:W-:Y:S01]  /*bf90*/  STG.E.64 desc[UR36][R16.64], R2 ;  /* 0x0000000210007986 */ /* 0x000fe2000c101b24 */
[----:B------:R-:W-:Y:S05]  /*bfa0*/  EXIT ;  /* 0x000000000000794d */ /* 0x000fea0003800000 */
.L_x_1826:
[----:B------:R-:W-:-:S04]  /*bfb0*/  F2FP.F16.F32.PACK_AB R3, RZ, R2 ;  /* 0x00000002ff03723e */ /* 0x000fc800000000ff */
[----:B------:R-:W-:-:S05]  /*bfc0*/  PRMT R3, R3, 0x5410, RZ ;  /* 0x0000541003037816 */ /* 0x000fca00000000ff */
[----:B------:R-:W-:Y:S01]  /*bfd0*/  STG.E desc[UR36][R16.64], R3 ;  /* 0x0000000310007986 */ /* 0x000fe2000c101924 */
[----:B------:R-:W-:Y:S05]  /*bfe0*/  EXIT ;  /* 0x000000000000794d */ /* 0x000fea0003800000 */
.L_x_1825:
[----:B------:R-:W-:-:S06]  /*bff0*/  FMUL.FTZ R2, R2, 1 ;  /* 0x3f80000002027820 */ /* 0x000fcc0000410000 */
[----:B------:R-:W0:Y:S02]  /*c000*/  F2F.F64.F32 R2, R2 ;  /* 0x0000000200027310 */ /* 0x000e240000201800 */
[----:B0-----:R-:W-:Y:S01]  /*c010*/  STG.E.64 desc[UR36][R16.64], R2 ;  /* 0x0000000210007986 */ /* 0x001fe2000c101b24 */
[----:B------:R-:W-:Y:S05]  /*c020*/  EXIT ;  /* 0x000000000000794d */ /* 0x000fea0003800000 */
.L_x_1816:
        /* <DEDUP_REMOVED lines=10> */
[----:B------:R-:W-:Y:S01]  /*c0d0*/  STG.E.U8 desc[UR36][R16.64], R3 ;  /* 0x0000000310007986 */ /* 0x000fe2000c101124 */
[----:B------:R-:W-:Y:S05]  /*c0e0*/  EXIT ;  /* 0x000000000000794d */ /* 0x000fea0003800000 */
.L_x_1829:
[----:B------:R-:W-:Y:S01]  /*c0f0*/  FMUL.FTZ R4, R2, 1 ;  /* 0x3f80000002047820 */ /* 0x000fe20000410000 */
[----:B------:R-:W-:-:S05]  /*c100*/  CS2R R6, SRZ ;  /* 0x0000000000067805 */ /* 0x000fca000001ff00 */
[----:B------:R-:W0:Y:S02]  /*c110*/  F2F.F64.F32 R4, R4 ;  /* 0x0000000400047310 */ /* 0x000e240000201800 */
[----:B0-----:R-:W-:Y:S01]  /*c120*/  STG.E.128 desc[UR36][R16.64], R4 ;  /* 0x0000000410007986 */ /* 0x001fe2000c101d24 */
[----:B------:R-:W-:Y:S05]  /*c130*/  EXIT ;  /* 0x000000000000794d */ /* 0x000fea0003800000 */
.L_x_1828:
        /* <DEDUP_REMOVED lines=11> */
[----:B------:R-:W-:-:S10]  /*c1f0*/  HFMA2.MMA R0, -RZ, RZ, 0, 7.569789886474609375e-06 ;  /* 0x0000007fff007435 */ /* 0x000fd400000001ff */
        /* <DEDUP_REMOVED lines=8> */
.L_x_1833:
[----:B------:R-:W-:Y:S05]  /*c280*/  BSYNC B0 ;  /* 0x0000000000007941 */ /* 0x000fea0003800000 */
.L_x_1832:
[----:B------:R-:W-:-:S05]  /*c290*/  LOP3.LUT R5, R0, R5, RZ, 0xfc, !PT ;  /* 0x0000000500057212 */ /* 0x000fca00078efcff */
[----:B------:R-:W-:Y:S01]  /*c2a0*/  STG.E.U8 desc[UR36][R16.64], R5 ;  /* 0x0000000510007986 */ /* 0x000fe2000c101124 */
[----:B------:R-:W-:Y:S05]  /*c2b0*/  EXIT ;  /* 0x000000000000794d */ /* 0x000fea0003800000 */
.L_x_1831:
        /* <DEDUP_REMOVED lines=12> */
.L_x_1835:
[----:B------:R-:W-:Y:S01]  /*c380*/  IMAD.MOV.U32 R0, RZ, RZ, 0x7f ;  /* 0x0000007fff007424 */ /* 0x000fe200078e00ff */
[----:B------:R-:W-:-:S04]  /*c390*/  ISETP.GT.U32.AND P0, PT, R4, 0x7f800000, PT ;  /* 0x7f8000000400780c */ /* 0x000fc80003f04070 */
[----:B------:R-:W-:-:S09]  /*c3a0*/  SEL R0, R0, 0x7c, P0 ;  /* 0x0000007c00007807 */ /* 0x000fd20000000000 */
.L_x_1836:
[----:B------:R-:W-:Y:S05]  /*c3b0*/  BSYNC B0 ;  /* 0x0000000000007941 */ /* 0x000fea0003800000 */
.L_x_1834:
[----:B------:R-:W-:-:S04]  /*c3c0*/  LOP3.LUT R2, R2, 0x80000000, RZ, 0xc0, !PT ;  /* 0x8000000002027812 */ /* 0x000fc800078ec0ff */
[----:B------:R-:W-:-:S04]  /*c3d0*/  SHF.R.U32.HI R3, RZ, 0x18, R2 ;  /* 0x00000018ff037819 */ /* 0x000fc80000011602 */
[----:B------:R-:W-:-:S05]  /*c3e0*/  LOP3.LUT R3, R0, R3, RZ, 0xfc, !PT ;  /* 0x0000000300037212 */ /* 0x000fca00078efcff */
[----:B------:R-:W-:Y:S01]  /*c3f0*/  STG.E.U8 desc[UR36][R16.64], R3 ;  /* 0x0000000310007986 */ /* 0x000fe2000c101124 */
[----:B------:R-:W-:Y:S05]  /*c400*/  EXIT ;  /* 0x000000000000794d */ /* 0x000fea0003800000 */
.L_x_1830:
[----:B------:R-:W-:-:S05]  /*c410*/  F2FP.BF16.F32.PACK_AB R2, RZ, R2 ;  /* 0x00000002ff02723e */ /* 0x000fca00000010ff */
[----:B------:R-:W-:Y:S01]  /*c420*/  STG.E.U16 desc[UR36][R16.64], R2 ;  /* 0x0000000210007986 */ /* 0x000fe2000c101524 */
[----:B------:R-:W-:Y:S05]  /*c430*/  EXIT ;  /* 0x000000000000794d */ /* 0x000fea0003800000 */
.L_x_1827:
        /* <DEDUP_REMOVED lines=9> */
[----:B0-----:R-:W-:Y:S01]  /*c4d0*/  STG.E.U16 desc[UR36][R16.64], R3 ;  /* 0x0000000310007986 */ /* 0x001fe2000c101524 */
[----:B------:R-:W-:Y:S05]  /*c4e0*/  EXIT ;  /* 0x000000000000794d */ /* 0x000fea0003800000 */
.L_x_1839:
        /* <DEDUP_REMOVED lines=16> */
.L_x_1842:
[----:B------:R-:W-:-:S04]  /*c5f0*/  LOP3.LUT R2, R2, 0x80000000, RZ, 0xc0, !PT ;  /* 0x8000000002027812 */ /* 0x000fc800078ec0ff */
[----:B------:R-:W-:-:S04]  /*c600*/  SHF.R.U32.HI R3, RZ, 0x18, R2 ;  /* 0x00000018ff037819 */ /* 0x000fc80000011602 */
[----:B------:R-:W-:-:S04]  /*c610*/  LOP3.LUT R0, R0, R3, RZ, 0xfc, !PT ;  /* 0x0000000300007212 */ /* 0x000fc800078efcff */
[----:B------:R-:W-:-:S07]  /*c620*/  PRMT R8, R0, 0x7610, R8 ;  /* 0x0000761000087816 */ /* 0x000fce0000000008 */
.L_x_1841:
[----:B------:R-:W-:Y:S05]  /*c630*/  BSYNC B0 ;  /* 0x0000000000007941 */ /* 0x000fea0003800000 */
.L_x_1840:
[----:B------:R-:W-:Y:S01]  /*c640*/  STG.E.U8 desc[UR36][R16.64], R8 ;  /* 0x0000000810007986 */ /* 0x000fe2000c101124 */
[----:B------:R-:W-:Y:S05]  /*c650*/  EXIT ;  /* 0x000000000000794d */ /* 0x000fea0003800000 */
.L_x_1838:
        /* <DEDUP_REMOVED lines=16> */
.L_x_1845:
[----:B------:R-:W-:-:S04]  /*c760*/  LOP3.LUT R2, R2, 0x80000000, RZ, 0xc0, !PT ;  /* 0x8000000002027812 */ /* 0x000fc800078ec0ff */
[----:B------:R-:W-:-:S04]  /*c770*/  SHF.R.U32.HI R3, RZ, 0x18, R2 ;  /* 0x00000018ff037819 */ /* 0x000fc80000011602 */
[----:B------:R-:W-:-:S04]  /*c780*/  LOP3.LUT R0, R0, R3, RZ, 0xfc, !PT ;  /* 0x0000000300007212 */ /* 0x000fc800078efcff */
[----:B------:R-:W-:-:S07]  /*c790*/  PRMT R8, R0, 0x7610, R8 ;  /* 0x0000761000087816 */ /* 0x000fce0000000008 */
.L_x_1844:
[----:B------:R-:W-:Y:S05]  /*c7a0*/  BSYNC B0 ;  /* 0x0000000000007941 */ /* 0x000fea0003800000 */
.L_x_1843:
[----:B------:R-:W-:Y:S01]  /*c7b0*/  STG.E.U8 desc[UR36][R16.64], R8 ;  /* 0x0000000810007986 */ /* 0x000fe2000c101124 */
[----:B------:R-:W-:Y:S05]  /*c7c0*/  EXIT ;  /* 0x000000000000794d */ /* 0x000fea0003800000 */
.L_x_1837:
        /* <DEDUP_REMOVED lines=21> */
.L_x_1820:
        /* <DEDUP_REMOVED lines=16> */
.L_x_1848:
[----:B------:R-:W-:Y:S05]  /*ca20*/  EXIT ;  /* 0x000000000000794d */ /* 0x000fea0003800000 */
.L_x_1847:
[----:B------:R-:W0:Y:S02]  /*ca30*/  F2I.U64.TRUNC R2, R2 ;  /* 0x0000000200027311 */ /* 0x000e24000020d800 */
[----:B0-----:R-:W-:Y:S01]  /*ca40*/  STG.E.64 desc[UR36][R16.64], R2 ;  /* 0x0000000210007986 */ /* 0x001fe2000c101b24 */
[----:B------:R-:W-:Y:S05]  /*ca50*/  EXIT ;  /* 0x000000000000794d */ /* 0x000fea0003800000 */
.L_x_1846:
[----:B------:R-:W0:Y:S02]  /*ca60*/  F2I.FTZ.U32.TRUNC.NTZ R3, R2 ;  /* 0x0000000200037305 */ /* 0x000e24000021f000 */
[----:B0-----:R-:W-:Y:S01]  /*ca70*/  STG.E desc[UR36][R16.64], R3 ;  /* 0x0000000310007986 */ /* 0x001fe2000c101924 */
[----:B------:R-:W-:Y:S05]  /*ca80*/  EXIT ;  /* 0x000000000000794d */ /* 0x000fea0003800000 */
.L_x_1849:
        /* <DEDUP_REMOVED lines=15> */
.L_x_21465:


//--------------------- .text._ZN2at6native27unrolled_elementwise_kernelIZZZNS0_17asinh_kernel_cudaERNS_18TensorIteratorBaseEENKUlvE0_clEvENKUlvE0_clEvEUlfE_St5arrayIPcLm2EELi4E23TrivialOffsetCalculatorILi1EjESB_NS0_6memory12LoadWithCastILi1EEENSC_13StoreWithCastILi1EEEEEviT_T0_T2_T3_T4_T5_ --------------------------
	.section	.text._ZN2at6native27unrolled_elementwise_kernelIZZZNS0_17asinh_kernel_cudaERNS_18TensorIteratorBaseEENKUlvE0_clEvENKUlvE0_clEvEUlfE_St5arrayIPcLm2EELi4E23TrivialOffsetCalculatorILi1EjESB_NS0_6memory12LoadWithCastILi1EEENSC_13StoreWithCastILi1EEEEEviT_T0_T2_T3_T4_T5_,"ax",@progbits
	.align	128
        .global         _ZN2at6native27unrolled_elementwise_kernelIZZZNS0_17asinh_kernel_cudaERNS_18TensorIteratorBaseEENKUlvE0_clEvENKUlvE0_clEvEUlfE_St5arrayIPcLm2EELi4E23TrivialOffsetCalculatorILi1EjESB_NS0_6memory12LoadWithCastILi1EEENSC_13StoreWithCastILi1EEEEEviT_T0_T2_T3_T4_T5_
        .type           _ZN2at6native27unrolled_elementwise_kernelIZZZNS0_17asinh_kernel_cudaERNS_18TensorIteratorBaseEENKUlvE0_clEvENKUlvE0_clEvEUlfE_St5arrayIPcLm2EELi4E23TrivialOffsetCalculatorILi1EjESB_NS0_6memory12LoadWithCastILi1EEENSC_13StoreWithCastILi1EEEEEviT_T0_T2_T3_T4_T5_,@function
        .size           _ZN2at6native27unrolled_elementwise_kernelIZZZNS0_17asinh_kernel_cudaERNS_18TensorIteratorBaseEENKUlvE0_clEvENKUlvE0_clEvEUlfE_St5arrayIPcLm2EELi4E23TrivialOffsetCalculatorILi1EjESB_NS0_6memory12LoadWithCastILi1EEENSC_13StoreWithCastILi1EEEEEviT_T0_T2_T3_T4_T5_,(.L_x_21466 - _ZN2at6native27unrolled_elementwise_kernelIZZZNS0_17asinh_kernel_cudaERNS_18TensorIteratorBaseEENKUlvE0_clEvENKUlvE0_clEvEUlfE_St5arrayIPcLm2EELi4E23TrivialOffsetCalculatorILi1EjESB_NS0_6memory12LoadWithCastILi1EEENSC_13StoreWithCastILi1EEEEEviT_T0_T2_T3_T4_T5_)
        .other          _ZN2at6native27unrolled_elementwise_kernelIZZZNS0_17asinh_kernel_cudaERNS_18TensorIteratorBaseEENKUlvE0_clEvENKUlvE0_clEvEUlfE_St5arrayIPcLm2EELi4E23TrivialOffsetCalculatorILi1EjESB_NS0_6memory12LoadWithCastILi1EEENSC_13StoreWithCastILi1EEEEEviT_T0_T2_T3_T4_T5_,@"STO_CUDA_ENTRY STV_DEFAULT"
_ZN2at6native27unrolled_elementwise_kernelIZZZNS0_17asinh_kernel_cudaERNS_18TensorIteratorBaseEENKUlvE0_clEvENKUlvE0_clEvEUlfE_St5arrayIPcLm2EELi4E23TrivialOffsetCalculatorILi1EjESB_NS0_6memory12LoadWithCastILi1EEENSC_13StoreWithCastILi1EEEEEviT_T0_T2_T3_T4_T5_:
.text._ZN2at6native27unrolled_elementwise_kernelIZZZNS0_17asinh_kernel_cudaERNS_18TensorIteratorBaseEENKUlvE0_clEvENKUlvE0_clEvEUlfE_St5arrayIPcLm2EELi4E23TrivialOffsetCalculatorILi1EjESB_NS0_6memory12LoadWithCastILi1EEENSC_13StoreWithCastILi1EEEEEviT_T0_T2_T3_T4_T5_:
[----:B------:R-:W0:Y:S01]  /*0000*/  LDC R1, c[0x0][0x28] ;  /* 0x00000a00ff017b82 */ /* 0x000e220000000800 */
[----:B------:R-:W1:Y:S07]  /*0010*/  S2R R2, SR_CTAID.X ;  /* 0x0000000000027919 */ /* 0x000e6e0000002500 */
[----:B------:R-:W1:Y:S01]  /*0020*/  LDC R17, c[0x0][0x210] ;  /* 0x00008400ff117b82 */ /* 0x000e620000000800 */
[----:B------:R-:W-:Y:S01]  /*0030*/  ULDC.64 UR36, c[0x0][0x208] ;  /* 0x0000820000247ab9 */ /* 0x000fe20000000a00 */
[----:B------:R-:W-:Y:S01]  /*0040*/  BSSY B7, `(.L_x_1850) ;  /* 0x00000ee000077945 */ /* 0x000fe20003800000 */
[----:B------:R-:W2:Y:S01]  /*0050*/  S2R R23, SR_TID.X ;  /* 0x0000000000177919 */ /* 0x000ea20000002100 */
[----:B------:R-:W-:-:S04]  /*0060*/  CS2R R18, SRZ ;  /* 0x0000000000127805 */ /* 0x000fc8000001ff00 */
[----:B------:R-:W3:Y:S01]  /*0070*/  LDC.U8 R24, c[0x0][0x22c] ;  /* 0x00008b00ff187b82 */ /* 0x000ee20000000000 */
[----:B-1----:R-:W-:-:S05]  /*0080*/  IMAD R17, R2, -0x200, R17 ;  /* 0xfffffe0002117824 */ /* 0x002fca00078e0211 */
[----:B--2---:R-:W-:-:S13]  /*0090*/  ISETP.GE.AND P0, PT, R23, R17, PT ;  /* 0x000000111700720c */ /* 0x004fda0003f06270 */
[----:B0--3--:R-:W-:Y:S05]  /*00a0*/  @P0 BRA `(.L_x_1851) ;  /* 0x0000000c009c0947 */ /* 0x009fea0003800000 */
[----:B------:R-:W0:Y:S01]  /*00b0*/  LDC.64 R4, c[0x0][0x220] ;  /* 0x00008800ff047b82 */ /* 0x000e220000000a00 */
[----:B------:R-:W-:Y:S01]  /*00c0*/  PRMT R0, R24, 0x9910, RZ ;  /* 0x0000991018007816 */ /* 0x000fe200000000ff */
[----:B------:R-:W-:Y:S01]  /*00d0*/  IMAD R23, R2, 0x200, R23 ;  /* 0x0000020002177824 */ /* 0x000fe200078e0217 */
[----:B------:R-:W-:Y:S01]  /*00e0*/  ULDC UR4, c[0x0][0x230] ;  /* 0x00008c0000047ab9 */ /* 0x000fe20000000800 */
[----:B------:R-:W-:Y:S01]  /*00f0*/  BSSY B6, `(.L_x_1852) ;  /* 0x00000e0000067945 */ /* 0x000fe20003800000 */
        /* <DEDUP_REMOVED lines=14> */
[----:B--2---:R4:W0:Y:S01]  /*01e0*/  I2F.S16 R19, R4 ;  /* 0x0000000400137306 */ /* 0x0048220000101400 */
[----:B------:R-:W-:Y:S05]  /*01f0*/  BRA `(.L_x_1858) ;  /* 0x0000000c003c7947 */ /* 0x000fea0003800000 */
.L_x_1856:
[----:B------:R-:W2:Y:S02]  /*0200*/  LDG.E.U8 R4, desc[UR36][R4.64] ;  /* 0x0000002404047981 */ /* 0x000ea4000c1e1100 */
[----:B--2---:R-:W-:Y:S01]  /*0210*/  I2FP.F32.U32 R19, R4 ;  /* 0x0000000400137245 */ /* 0x004fe20000201000 */
[----:B------:R-:W-:Y:S06]  /*0220*/  BRA `(.L_x_1858) ;  /* 0x0000000c00307947 */ /* 0x000fec0003800000 */
.L_x_1855:
[----:B------:R-:W-:-:S13]  /*0230*/  ISETP.NE.AND P0, PT, R0, 0x2, PT ;  /* 0x000000020000780c */ /* 0x000fda0003f05270 */
[----:B------:R-:W-:Y:S05]  /*0240*/  @!P0 BRA `(.L_x_1859) ;  /* 0x0000000000288947 */ /* 0x000fea0003800000 */
[----:B------:R-:W-:-:S13]  /*0250*/  ISETP.NE.AND P0, PT, R0, 0x3, PT ;  /* 0x000000030000780c */ /* 0x000fda0003f05270 */
[----:B------:R-:W-:Y:S05]  /*0260*/  @!P0 BRA `(.L_x_1860) ;  /* 0x0000000000148947 */ /* 0x000fea0003800000 */
[----:B------:R-:W-:-:S13]  /*0270*/  ISETP.NE.AND P0, PT, R0, 0x4, PT ;  /* 0x000000040000780c */ /* 0x000fda0003f05270 */
[----:B------:R-:W-:Y:S05]  /*0280*/  @P0 BRA `(.L_x_1857) ;  /* 0x0000000800bc0947 */ /* 0x000fea0003800000 */
[----:B------:R-:W2:Y:S02]  /*0290*/  LDG.E.64 R4, desc[UR36][R4.64] ;  /* 0x0000002404047981 */ /* 0x000ea4000c1e1b00 */
[----:B--2---:R0:W1:Y:S01]  /*02a0*/  I2F.S64 R19, R4 ;  /* 0x0000000400137312 */ /* 0x0040620000301400 */
[----:B------:R-:W-:Y:S05]  /*02b0*/  BRA `(.L_x_1858) ;  /* 0x0000000c000c7947 */ /* 0x000fea0003800000 */
.L_x_1860:
[----:B------:R-:W2:Y:S02]  /*02c0*/  LDG.E R4, desc[UR36][R4.64] ;  /* 0x0000002404047981 */ /* 0x000ea4000c1e1900 */
[----:B--2---:R-:W-:Y:S01]  /*02d0*/  I2FP.F32.S32 R19, R4 ;  /* 0x0000000400137245 */ /* 0x004fe20000201400 */
[----:B------:R-:W-:Y:S06]  /*02e0*/  BRA `(.L_x_1858) ;  /* 0x0000000c00007947 */ /* 0x000fec0003800000 */
.L_x_1859:
[----:B------:R-:W2:Y:S02]  /*02f0*/  LDG.E.U16 R4, desc[UR36][R4.64] ;  /* 0x0000002404047981 */ /* 0x000ea4000c1e1500 */
[----:B--2---:R2:W3:Y:S01]  /*0300*/  I2F.S16 R19, R4 ;  /* 0x0000000400137306 */ /* 0x0044e20000101400 */
[----:B------:R-:W-:Y:S05]  /*0310*/  BRA `(.L_x_1858) ;  /* 0x0000000800f47947 */ /* 0x000fea0003800000 */
.L_x_1854:
        /* <DEDUP_REMOVED lines=8> */
.L_x_1862:
[----:B------:R-:W2:Y:S02]  /*03a0*/  LDG.E.U16 R4, desc[UR36][R4.64] ;  /* 0x0000002404047981 */ /* 0x000ea4000c1e1500 */
[----:B--2---:R-:W-:Y:S01]  /*03b0*/  HADD2.F32 R19, -RZ, R4.H0_H0 ;  /* 0x20000004ff137230 */ /* 0x004fe20000004100 */
[----:B------:R-:W-:Y:S06]  /*03c0*/  BRA `(.L_x_1858) ;  /* 0x0000000800c87947 */ /* 0x000fec0003800000 */
.L_x_1861:
        /* <DEDUP_REMOVED lines=8> */
.L_x_1864:
[----:B------:R-:W2:Y:S02]  /*0450*/  LDG.E.U16 R4, desc[UR36][R4.64] ;  /* 0x0000002404047981 */ /* 0x000ea4000c1e1500 */
[----:B--2---:R-:W-:Y:S01]  /*0460*/  HADD2.F32 R19, -RZ, R4.H0_H0 ;  /* 0x20000004ff137230 */ /* 0x004fe20000004100 */
[----:B------:R-:W-:Y:S06]  /*0470*/  BRA `(.L_x_1858) ;  /* 0x00000008009c7947 */ /* 0x000fec0003800000 */
.L_x_1863:
[----:B------:R-:W2:Y:S01]  /*0480*/  LDG.E.64 R4, desc[UR36][R4.64] ;  /* 0x0000002404047981 */ /* 0x000ea2000c1e1b00 */
[----:B------:R-:W-:Y:S01]  /*0490*/  UMOV UR4, 0xf0000000 ;  /* 0xf000000000047882 */ /* 0x000fe20000000000 */
[----:B------:R-:W-:Y:S01]  /*04a0*/  UMOV UR5, 0x380fffff ;  /* 0x380fffff00057882 */ /* 0x000fe20000000000 */
[----:B--2---:R-:W0:Y:S01]  /*04b0*/  F2F.F32.F64 R19, R4 ;  /* 0x0000000400137310 */ /* 0x004e220000301000 */
[----:B------:R-:W-:-:S14]  /*04c0*/  DSETP.GEU.AND P0, PT, |R4|, UR4, PT ;  /* 0x0000000404007e2a */ /* 0x000fdc000bf0e200 */
[----:B0-----:R-:W-:Y:S01]  /*04d0*/  @!P0 FMUL R19, R19, 1.175494350822287508e-38 ;  /* 0x0080000013138820 */ /* 0x001fe20000400000 */
[----:B------:R-:W-:Y:S06]  /*04e0*/  BRA `(.L_x_1858) ;  /* 0x0000000800807947 */ /* 0x000fec0003800000 */
.L_x_1853:
        /* <DEDUP_REMOVED lines=12> */
.L_x_1867:
[----:B------:R-:W2:Y:S01]  /*05b0*/  LDG.E.64 R4, desc[UR36][R4.64] ;  /* 0x0000002404047981 */ /* 0x000ea2000c1e1b00 */
[----:B------:R-:W-:Y:S01]  /*05c0*/  UMOV UR4, 0xf0000000 ;  /* 0xf000000000047882 */ /* 0x000fe20000000000 */
[----:B------:R-:W-:Y:S01]  /*05d0*/  UMOV UR5, 0x380fffff ;  /* 0x380fffff00057882 */ /* 0x000fe20000000000 */
[----:B--2---:R-:W0:Y:S01]  /*05e0*/  F2F.F32.F64 R19, R4 ;  /* 0x0000000400137310 */ /* 0x004e220000301000 */
[----:B------:R-:W-:-:S14]  /*05f0*/  DSETP.GEU.AND P0, PT, |R4|, UR4, PT ;  /* 0x0000000404007e2a */ /* 0x000fdc000bf0e200 */
[----:B0-----:R-:W-:Y:S01]  /*0600*/  @!P0 FMUL R19, R19, 1.175494350822287508e-38 ;  /* 0x0080000013138820 */ /* 0x001fe20000400000 */
[----:B------:R-:W-:Y:S06]  /*0610*/  BRA `(.L_x_1858) ;  /* 0x0000000800347947 */ /* 0x000fec0003800000 */
.L_x_1866:
        /* <DEDUP_REMOVED lines=24> */
[----:B------:R-:W-:Y:S01]  /*07a0*/  LOP3.LUT R19, R6, 0x80000000, R19, 0xf8, !PT ;  /* 0x8000000006137812 */ /* 0x000fe200078ef813 */
[----:B------:R-:W-:Y:S06]  /*07b0*/  BRA `(.L_x_1858) ;  /* 0x0000000400cc7947 */ /* 0x000fec0003800000 */
.L_x_1869:
        /* <DEDUP_REMOVED lines=12> */
[----:B------:R-:W-:Y:S01]  /*0880*/  LOP3.LUT R19, R19, 0x80000000, R0, 0xf8, !PT ;  /* 0x8000000013137812 */ /* 0x000fe200078ef800 */
[----:B------:R-:W-:Y:S06]  /*0890*/  BRA `(.L_x_1858) ;  /* 0x0000000400947947 */ /* 0x000fec0003800000 */
.L_x_1868:
[----:B------:R-:W2:Y:S02]  /*08a0*/  LDG.E.U16 R4, desc[UR36][R4.64] ;  /* 0x0000002404047981 */ /* 0x000ea4000c1e1500 */
[----:B--2---:R-:W-:Y:S01]  /*08b0*/  IMAD.U32 R19, R4, 0x10000, RZ ;  /* 0x0001000004137824 */ /* 0x004fe200078e00ff */
[----:B------:R-:W-:Y:S06]  /*08c0*/  BRA `(.L_x_1858) ;  /* 0x0000000400887947 */ /* 0x000fec0003800000 */
.L_x_1865:
        /* <DEDUP_REMOVED lines=11> */
.L_x_1872:
        /* <DEDUP_REMOVED lines=20> */
.L_x_1874:
[----:B------:R-:W-:Y:S05]  /*0ac0*/  BSYNC B0 ;  /* 0x0000000000007941 */ /* 0x000fea0003800000 */
.L_x_1873:
[----:B------:R-:W-:Y:S01]  /*0ad0*/  IMAD.SHL.U32 R3, R3, 0x100000, RZ ;  /* 0x0010000003037824 */ /* 0x000fe200078e00ff */
[----:B------:R-:W-:-:S04]  /*0ae0*/  LEA R0, R0, 0x3b800000, 0x17 ;  /* 0x3b80000000007811 */ /* 0x000fc800078eb8ff */
[----:B------:R-:W-:Y:S01]  /*0af0*/  LOP3.LUT R19, R0, R3, R19, 0xfe, !PT ;  /* 0x0000000300137212 */ /* 0x000fe200078efe13 */
[----:B------:R-:W-:Y:S06]  /*0b00*/  BRA `(.L_x_1858) ;  /* 0x0000000000f87947 */ /* 0x000fec0003800000 */
.L_x_1871:
        /* <DEDUP_REMOVED lines=20> */
.L_x_1876:
[----:B------:R-:W-:Y:S05]  /*0c50*/  BSYNC B0 ;  /* 0x0000000000007941 */ /* 0x000fea0003800000 */
.L_x_1875:
[----:B------:R-:W-:Y:S01]  /*0c60*/  IMAD.SHL.U32 R3, R3, 0x200000, RZ ;  /* 0x0020000003037824 */ /* 0x000fe200078e00ff */
[----:B------:R-:W-:-:S04]  /*0c70*/  LEA R0, R0, 0x37800000, 0x17 ;  /* 0x3780000000007811 */ /* 0x000fc800078eb8ff */
[----:B------:R-:W-:Y:S01]  /*0c80*/  LOP3.LUT R19, R0, R3, R19, 0xfe, !PT ;  /* 0x0000000300137212 */ /* 0x000fe200078efe13 */
[----:B------:R-:W-:Y:S06]  /*0c90*/  BRA `(.L_x_1858) ;  /* 0x0000000000947947 */ /* 0x000fec0003800000 */
.L_x_1870:
        /* <DEDUP_REMOVED lines=14> */
.L_x_1857:
        /* <DEDUP_REMOVED lines=16> */
.L_x_1879:
[----:B------:R-:W-:Y:S01]  /*0e80*/  IMAD.MOV.U32 R19, RZ, RZ, RZ ;  /* 0x000000ffff137224 */ /* 0x000fe200078e00ff */
[----:B------:R-:W-:Y:S06]  /*0e90*/  BRA `(.L_x_1858) ;  /* 0x0000000000147947 */ /* 0x000fec0003800000 */
.L_x_1878:
[----:B------:R-:W2:Y:S02]  /*0ea0*/  LDG.E.64 R4, desc[UR36][R4.64] ;  /* 0x0000002404047981 */ /* 0x000ea4000c1e1b00 */
[----:B--2---:R0:W1:Y:S01]  /*0eb0*/  I2F.U64 R19, R4 ;  /* 0x0000000400137312 */ /* 0x0040620000301000 */
[----:B------:R-:W-:Y:S05]  /*0ec0*/  BRA `(.L_x_1858) ;  /* 0x0000000000087947 */ /* 0x000fea0003800000 */
.L_x_1877:
[----:B------:R-:W2:Y:S02]  /*0ed0*/  LDG.E R4, desc[UR36][R4.64] ;  /* 0x0000002404047981 */ /* 0x000ea4000c1e1900 */
[----:B--2---:R-:W-:-:S07]  /*0ee0*/  I2FP.F32.U32 R19, R4 ;  /* 0x0000000400137245 */ /* 0x004fce0000201000 */
.L_x_1858:
[----:B------:R-:W-:Y:S05]  /*0ef0*/  BSYNC B6 ;  /* 0x0000000000067941 */ /* 0x000fea0003800000 */
.L_x_1852:
[----:B------:R-:W2:Y:S02]  /*0f00*/  S2R R23, SR_TID.X ;  /* 0x0000000000177919 */ /* 0x000ea40000002100 */
[----:B--2---:R-:W-:-:S07]  /*0f10*/  VIADD R23, R23, 0x80 ;  /* 0x0000008017177836 */ /* 0x004fce0000000000 */
.L_x_1851:
[----:B------:R-:W-:Y:S05]  /*0f20*/  BSYNC B7 ;  /* 0x0000000000077941 */ /* 0x000fea0003800000 */
.L_x_1850:
[----:B------:R-:W-:Y:S01]  /*0f30*/  ISETP.GE.AND P0, PT, R23, R17, PT ;  /* 0x000000111700720c */ /* 0x000fe20003f06270 */
[----:B------:R-:W-:-:S12]  /*0f40*/  BSSY B7, `(.L_x_1880) ;  /* 0x00000e8000077945 */ /* 0x000fd80003800000 */
[----:B------:R-:W-:Y:S05]  /*0f50*/  @P0 BRA `(.L_x_1881) ;  /* 0x0000000c00980947 */ /* 0x000fea0003800000 */
[----:B0---4-:R-:W0:Y:S01]  /*0f60*/  LDC.64 R4, c[0x0][0x220] ;  /* 0x00008800ff047b82 */ /* 0x011e220000000a00 */
[----:B------:R-:W-:Y:S01]  /*0f70*/  IMAD R0, R2, 0x200, R23 ;  /* 0x0000020002007824 */ /* 0x000fe200078e0217 */
[----:B------:R-:W-:Y:S01]  /*0f80*/  PRMT R6, R24, 0x9910, RZ ;  /* 0x0000991018067816 */ /* 0x000fe200000000ff */
[----:B------:R-:W-:Y:S01]  /*0f90*/  ULDC UR4, c[0x0][0x230] ;  /* 0x00008c0000047ab9 */ /* 0x000fe20000000800 */
[----:B------:R-:W-:Y:S01]  /*0fa0*/  BSSY B6, `(.L_x_1882) ;  /* 0x00000e0000067945 */ /* 0x000fe20003800000 */
        /* <DEDUP_REMOVED lines=17> */
.L_x_1886:
[----:B------:R-:W2:Y:S02]  /*10c0*/  LDG.E.U8 R4, desc[UR36][R4.64] ;  /* 0x0000002404047981 */ /* 0x000ea4000c1e1100 */
[----:B--2---:R-:W-:Y:S01]  /*10d0*/  I2FP.F32.U32 R18, R4 ;  /* 0x0000000400127245 */ /* 0x004fe20000201000 */
[----:B------:R-:W-:Y:S06]  /*10e0*/  BRA `(.L_x_1888) ;  /* 0x0000000c002c7947 */ /* 0x000fec0003800000 */
.L_x_1885:
[----:B------:R-:W-:-:S13]  /*10f0*/  ISETP.NE.AND P0, PT, R0, 0x2, PT ;  /* 0x000000020000780c */ /* 0x000fda0003f05270 */
[----:B------:R-:W-:Y:S05]  /*1100*/  @!P0 BRA `(.L_x_1889) ;  /* 0x0000000000288947 */ /* 0x000fea0003800000 */
[----:B------:R-:W-:-:S13]  /*1110*/  ISETP.NE.AND P0, PT, R0, 0x3, PT ;  /* 0x000000030000780c */ /* 0x000fda0003f05270 */
[----:B------:R-:W-:Y:S05]  /*1120*/  @!P0 BRA `(.L_x_1890) ;  /* 0x0000000000148947 */ /* 0x000fea0003800000 */
[----:B------:R-:W-:-:S13]  /*1130*/  ISETP.NE.AND P0, PT, R0, 0x4, PT ;  /* 0x000000040000780c */ /* 0x000fda0003f05270 */
[----:B------:R-:W-:Y:S05]  /*1140*/  @P0 BRA `(.L_x_1887) ;  /* 0x0000000800b80947 */ /* 0x000fea0003800000 */
[----:B------:R-:W2:Y:S02]  /*1150*/  LDG.E.64 R4, desc[UR36][R4.64] ;  /* 0x0000002404047981 */ /* 0x000ea4000c1e1b00 */
[----:B--2---:R0:W2:Y:S01]  /*1160*/  I2F.S64 R18, R4 ;  /* 0x0000000400127312 */ /* 0x0040a20000301400 */
[----:B------:R-:W-:Y:S05]  /*1170*/  BRA `(.L_x_1888) ;  /* 0x0000000c00087947 */ /* 0x000fea0003800000 */
.L_x_1890:
[----:B------:R-:W2:Y:S02]  /*1180*/  LDG.E R4, desc[UR36][R4.64] ;  /* 0x0000002404047981 */ /* 0x000ea4000c1e1900 */
[----:B--2---:R-:W-:Y:S01]  /*1190*/  I2FP.F32.S32 R18, R4 ;  /* 0x0000000400127245 */ /* 0x004fe20000201400 */
[----:B------:R-:W-:Y:S06]  /*11a0*/  BRA `(.L_x_1888) ;  /* 0x0000000800fc7947 */ /* 0x000fec0003800000 */
.L_x_1889:
[----:B------:R-:W2:Y:S02]  /*11b0*/  LDG.E.U16 R4, desc[UR36][R4.64] ;  /* 0x0000002404047981 */ /* 0x000ea4000c1e1500 */
[----:B--2---:R0:W2:Y:S01]  /*11c0*/  I2F.S16 R18, R4 ;  /* 0x0000000400127306 */ /* 0x0040a20000101400 */
[----:B------:R-:W-:Y:S05]  /*11d0*/  BRA `(.L_x_1888) ;  /* 0x0000000800f07947 */ /* 0x000fea0003800000 */
.L_x_1884:
        /* <DEDUP_REMOVED lines=8> */
.L_x_1892:
[----:B------:R-:W2:Y:S02]  /*1260*/  LDG.E.U16 R4, desc[UR36][R4.64] ;  /* 0x0000002404047981 */ /* 0x000ea4000c1e1500 */
[----:B--2---:R-:W-:Y:S01]  /*1270*/  HADD2.F32 R18, -RZ, R4.H0_H0 ;  /* 0x20000004ff127230 */ /* 0x004fe20000004100 */
[----:B------:R-:W-:Y:S06]  /*1280*/  BRA `(.L_x_1888) ;  /* 0x0000000800c47947 */ /* 0x000fec0003800000 */
.L_x_1891:
        /* <DEDUP_REMOVED lines=8> */
.L_x_1894:
[----:B------:R-:W2:Y:S02]  /*1310*/  LDG.E.U16 R4, desc[UR36][R4.64] ;  /* 0x0000002404047981 */ /* 0x000ea4000c1e1500 */
[----:B--2---:R-:W-:Y:S01]  /*1320*/  HADD2.F32 R18, -RZ, R4.H0_H0 ;  /* 0x20000004ff127230 */ /* 0x004fe20000004100 */
[----:B------:R-:W-:Y:S06]  /*1330*/  BRA `(.L_x_1888) ;  /* 0x0000000800987947 */ /* 0x000fec0003800000 */
.L_x_1893:
[----:B------:R-:W2:Y:S01]  /*1340*/  LDG.E.64 R4, desc[UR36][R4.64] ;  /* 0x0000002404047981 */ /* 0x000ea2000c1e1b00 */
[----:B------:R-:W-:Y:S01]  /*1350*/  UMOV UR4, 0xf0000000 ;  /* 0xf000000000047882 */ /* 0x000fe20000000000 */
[----:B------:R-:W-:Y:S01]  /*1360*/  UMOV UR5, 0x380fffff ;  /* 0x380fffff00057882 */ /* 0x000fe20000000000 */
[----:B--2---:R-:W0:Y:S01]  /*1370*/  F2F.F32.F64 R18, R4 ;  /* 0x0000000400127310 */ /* 0x004e220000301000 */
[----:B------:R-:W-:-:S14]  /*1380*/  DSETP.GEU.AND P0, PT, |R4|, UR4, PT ;  /* 0x0000000404007e2a */ /* 0x000fdc000bf0e200 */
[----:B0-----:R-:W-:Y:S01]  /*1390*/  @!P0 FMUL R18, R18, 1.175494350822287508e-38 ;  /* 0x0080000012128820 */ /* 0x001fe20000400000 */
[----:B------:R-:W-:Y:S06]  /*13a0*/  BRA `(.L_x_1888) ;  /* 0x00000008007c7947 */ /* 0x000fec0003800000 */
.L_x_1883:
        /* <DEDUP_REMOVED lines=12> */
.L_x_1897:
[----:B------:R-:W2:Y:S01]  /*1470*/  LDG.E.64 R4, desc[UR36][R4.64] ;  /* 0x0000002404047981 */ /* 0x000ea2000c1e1b00 */
[----:B------:R-:W-:Y:S01]  /*1480*/  UMOV UR4, 0xf0000000 ;  /* 0xf000000000047882 */ /* 0x000fe20000000000 */
[----:B------:R-:W-:Y:S01]  /*1490*/  UMOV UR5, 0x380fffff ;  /* 0x380fffff00057882 */ /* 0x000fe20000000000 */
[----:B--2---:R-:W0:Y:S01]  /*14a0*/  F2F.F32.F64 R18, R4 ;  /* 0x0000000400127310 */ /* 0x004e220000301000 */
[----:B------:R-:W-:-:S14]  /*14b0*/  DSETP.GEU.AND P0, PT, |R4|, UR4, PT ;  /* 0x0000000404007e2a */ /* 0x000fdc000bf0e200 */
[----:B0-----:R-:W-:Y:S01]  /*14c0*/  @!P0 FMUL R18, R18, 1.175494350822287508e-38 ;  /* 0x0080000012128820 */ /* 0x001fe20000400000 */
[----:B------:R-:W-:Y:S06]  /*14d0*/  BRA `(.L_x_1888) ;  /* 0x0000000800307947 */ /* 0x000fec0003800000 */
.L_x_1896:
        /* <DEDUP_REMOVED lines=26> */
.L_x_1899:
        /* <DEDUP_REMOVED lines=8> */
[----:B------:R-:W-:Y:S01]  /*1700*/  @P0 FMUL.FTZ R18, R3, 1.9259299443872358531e-34 ;  /* 0x0780000003120820 */ /* 0x000fe20000410000 */
[----:B------:R-:W-:Y:S02]  /*1710*/  IMAD.SHL.U32 R3, R4, 0x1000000, RZ ;  /* 0x0100000004037824 */ /* 0x000fe400078e00ff */
[----:B------:R-:W-:-:S05]  /*1720*/  @!P0 FADD.FTZ R18, R0, -0.5 ;  /* 0xbf00000000128421 */ /* 0x000fca0000010000 */
[----:B------:R-:W-:Y:S01]  /*1730*/  LOP3.LUT R18, R18, 0x80000000, R3, 0xf8, !PT ;  /* 0x8000000012127812 */ /* 0x000fe200078ef803 */
[----:B------:R-:W-:Y:S06]  /*1740*/  BRA `(.L_x_1888) ;  /* 0x0000000400947947 */ /* 0x000fec0003800000 */
.L_x_1898:
[----:B------:R-:W2:Y:S02]  /*1750*/  LDG.E.U16 R4, desc[UR36][R4.64] ;  /* 0x0000002404047981 */ /* 0x000ea4000c1e1500 */
[----:B--2---:R-:W-:Y:S01]  /*1760*/  IMAD.U32 R18, R4, 0x10000, RZ ;  /* 0x0001000004127824 */ /* 0x004fe200078e00ff */
[----:B------:R-:W-:Y:S06]  /*1770*/  BRA `(.L_x_1888) ;  /* 0x0000000400887947 */ /* 0x000fec0003800000 */
.L_x_1895:
        /* <DEDUP_REMOVED lines=11> */
.L_x_1902:
        /* <DEDUP_REMOVED lines=20> */
.L_x_1904:
[----:B------:R-:W-:Y:S05]  /*1970*/  BSYNC B0 ;  /* 0x0000000000007941 */ /* 0x000fea0003800000 */
.L_x_1903:
[----:B------:R-:W-:Y:S01]  /*1980*/  IMAD.SHL.U32 R3, R3, 0x100000, RZ ;  /* 0x0010000003037824 */ /* 0x000fe200078e00ff */
[----:B------:R-:W-:-:S04]  /*1990*/  LEA R5, R0, 0x3b800000, 0x17 ;  /* 0x3b80000000057811 */ /* 0x000fc800078eb8ff */
[----:B------:R-:W-:Y:S01]  /*19a0*/  LOP3.LUT R18, R5, R3, R18, 0xfe, !PT ;  /* 0x0000000305127212 */ /* 0x000fe200078efe12 */
[----:B------:R-:W-:Y:S06]  /*19b0*/  BRA `(.L_x_1888) ;  /* 0x0000000000f87947 */ /* 0x000fec0003800000 */
.L_x_1901:
        /* <DEDUP_REMOVED lines=20> */
.L_x_1906:
[----:B------:R-:W-:Y:S05]  /*1b00*/  BSYNC B0 ;  /* 0x0000000000007941 */ /* 0x000fea0003800000 */
.L_x_1905:
[----:B------:R-:W-:Y:S01]  /*1b10*/  IMAD.SHL.U32 R3, R3, 0x200000, RZ ;  /* 0x0020000003037824 */ /* 0x000fe200078e00ff */
[----:B------:R-:W-:-:S04]  /*1b20*/  LEA R5, R0, 0x37800000, 0x17 ;  /* 0x3780000000057811 */ /* 0x000fc800078eb8ff */
[----:B------:R-:W-:Y:S01]  /*1b30*/  LOP3.LUT R18, R5, R3, R18, 0xfe, !PT ;  /* 0x0000000305127212 */ /* 0x000fe200078efe12 */
[----:B------:R-:W-:Y:S06]  /*1b40*/  BRA `(.L_x_1888) ;  /* 0x0000000000947947 */ /* 0x000fec0003800000 */
.L_x_1900:
        /* <DEDUP_REMOVED lines=14> */
.L_x_1887:
        /* <DEDUP_REMOVED lines=15> */
[----:B01-3-5:R-:W-:Y:S05]  /*1d20*/  CALL.ABS.NOINC R14 ;  /* 0x000000000e007343 */ /* 0x02bfea0003c00000 */
.L_x_1909:
[----:B------:R-:W-:Y:S01]  /*1d30*/  IMAD.MOV.U32 R18, RZ, RZ, RZ ;  /* 0x000000ffff127224 */ /* 0x000fe200078e00ff */
[----:B------:R-:W-:Y:S06]  /*1d40*/  BRA `(.L_x_1888) ;  /* 0x0000000000147947 */ /* 0x000fec0003800000 */
.L_x_1908:
[----:B------:R-:W2:Y:S02]  /*1d50*/  LDG.E.64 R4, desc[UR36][R4.64] ;  /* 0x0000002404047981 */ /* 0x000ea4000c1e1b00 */
[----:B--2---:R0:W2:Y:S01]  /*1d60*/  I2F.U64 R18, R4 ;  /* 0x0000000400127312 */ /* 0x0040a20000301000 */
[----:B------:R-:W-:Y:S05]  /*1d70*/  BRA `(.L_x_1888) ;  /* 0x0000000000087947 */ /* 0x000fea0003800000 */
.L_x_1907:
[----:B------:R-:W2:Y:S02]  /*1d80*/  LDG.E R4, desc[UR36][R4.64] ;  /* 0x0000002404047981 */ /* 0x000ea4000c1e1900 */
[----:B--2---:R-:W-:-:S07]  /*1d90*/  I2FP.F32.U32 R18, R4 ;  /* 0x0000000400127245 */ /* 0x004fce0000201000 */
.L_x_1888:
[----:B------:R-:W-:Y:S05]  /*1da0*/  BSYNC B6 ;  /* 0x0000000000067941 */ /* 0x000fea0003800000 */
.L_x_1882:
[----:B------:R-:W-:-:S07]  /*1db0*/  VIADD R23, R23, 0x80 ;  /* 0x0000008017177836 */ /* 0x000fce0000000000 */
.L_x_1881:
[----:B------:R-:W-:Y:S05]  /*1dc0*/  BSYNC B7 ;  /* 0x0000000000077941 */ /* 0x000fea0003800000 */
.L_x_1880:
[----:B------:R-:W-:Y:S01]  /*1dd0*/  ISETP.GE.AND P0, PT, R23, R17, PT ;  /* 0x000000111700720c */ /* 0x000fe20003f06270 */
[----:B------:R-:W-:Y:S01]  /*1de0*/  BSSY B7, `(.L_x_1910) ;  /* 0x00000ea000077945 */ /* 0x000fe20003800000 */
[----:B------:R-:W-:Y:S02]  /*1df0*/  IMAD.MOV.U32 R16, RZ, RZ, RZ ;  /* 0x000000ffff107224 */ /* 0x000fe400078e00ff */
[----:B------:R-:W-:-:S09]  /*1e00*/  IMAD.MOV.U32 R22, RZ, RZ, RZ ;  /* 0x000000ffff167224 */ /* 0x000fd200078e00ff */
[----:B------:R-:W-:Y:S05]  /*1e10*/  @P0 BRA `(.L_x_1911) ;  /* 0x0000000c00980947 */ /* 0x000fea0003800000 */
[----:B0-2-4-:R-:W0:Y:S01]  /*1e20*/  LDC.64 R4, c[0x0][0x220] ;  /* 0x00008800ff047b82 */ /* 0x015e220000000a00 */
        /* <DEDUP_REMOVED lines=19> */
[----:B--2---:R0:W2:Y:S01]  /*1f60*/  I2F.S16 R22, R4 ;  /* 0x0000000400167306 */ /* 0x0040a20000101400 */
[----:B------:R-:W-:Y:S05]  /*1f70*/  BRA `(.L_x_1918) ;  /* 0x0000000c00387947 */ /* 0x000fea0003800000 */
.L_x_1916:
[----:B------:R-:W2:Y:S02]  /*1f80*/  LDG.E.U8 R4, desc[UR36][R4.64] ;  /* 0x0000002404047981 */ /* 0x000ea4000c1e1100 */
[----:B--2---:R-:W-:Y:S01]  /*1f90*/  I2FP.F32.U32 R22, R4 ;  /* 0x0000000400167245 */ /* 0x004fe20000201000 */
[----:B------:R-:W-:Y:S06]  /*1fa0*/  BRA `(.L_x_1918) ;  /* 0x0000000c002c7947 */ /* 0x000fec0003800000 */
.L_x_1915:
        /* <DEDUP_REMOVED lines=9> */
.L_x_1920:
[----:B------:R-:W2:Y:S02]  /*2040*/  LDG.E R4, desc[UR36][R4.64] ;  /* 0x0000002404047981 */ /* 0x000ea4000c1e1900 */
[----:B--2---:R-:W-:Y:S01]  /*2050*/  I2FP.F32.S32 R22, R4 ;  /* 0x0000000400167245 */ /* 0x004fe20000201400 */
[----:B------:R-:W-:Y:S06]  /*2060*/  BRA `(.L_x_1918) ;  /* 0x0000000800fc7947 */ /* 0x000fec0003800000 */
.L_x_1919:
[----:B------:R-:W2:Y:S02]  /*2070*/  LDG.E.U16 R4, desc[UR36][R4.64] ;  /* 0x0000002404047981 */ /* 0x000ea4000c1e1500 */
[----:B--2---:R4:W0:Y:S01]  /*2080*/  I2F.S16 R22, R4 ;  /* 0x0000000400167306 */ /* 0x0048220000101400 */
[----:B------:R-:W-:Y:S05]  /*2090*/  BRA `(.L_x_1918) ;  /* 0x0000000800f07947 */ /* 0x000fea0003800000 */
.L_x_1914:
        /* <DEDUP_REMOVED lines=8> */
.L_x_1922:
[----:B------:R-:W2:Y:S02]  /*2120*/  LDG.E.U16 R4, desc[UR36][R4.64] ;  /* 0x0000002404047981 */ /* 0x000ea4000c1e1500 */
[----:B--2---:R-:W-:Y:S01]  /*2130*/  HADD2.F32 R22, -RZ, R4.H0_H0 ;  /* 0x20000004ff167230 */ /* 0x004fe20000004100 */
[----:B------:R-:W-:Y:S06]  /*2140*/  BRA `(.L_x_1918) ;  /* 0x0000000800c47947 */ /* 0x000fec0003800000 */
.L_x_1921:
        /* <DEDUP_REMOVED lines=8> */
.L_x_1924:
[----:B------:R-:W2:Y:S02]  /*21d0*/  LDG.E.U16 R4, desc[UR36][R4.64] ;  /* 0x0000002404047981 */ /* 0x000ea4000c1e1500 */
[----:B--2---:R-:W-:Y:S01]  /*21e0*/  HADD2.F32 R22, -RZ, R4.H0_H0 ;  /* 0x20000004ff167230 */ /* 0x004fe20000004100 */
[----:B------:R-:W-:Y:S06]  /*21f0*/  BRA `(.L_x_1918) ;  /* 0x0000000800987947 */ /* 0x000fec0003800000 */
.L_x_1923:
[----:B------:R-:W2:Y:S01]  /*2200*/  LDG.E.64 R4, desc[UR36][R4.64] ;  /* 0x0000002404047981 */ /* 0x000ea2000c1e1b00 */
[----:B------:R-:W-:Y:S01]  /*2210*/  UMOV UR4, 0xf0000000 ;  /* 0xf000000000047882 */ /* 0x000fe20000000000 */
[----:B------:R-:W-:Y:S01]  /*2220*/  UMOV UR5, 0x380fffff ;  /* 0x380fffff00057882 */ /* 0x000fe20000000000 */
[----:B--2---:R-:W0:Y:S01]  /*2230*/  F2F.F32.F64 R22, R4 ;  /* 0x0000000400167310 */ /* 0x004e220000301000 */
[----:B------:R-:W-:-:S14]  /*2240*/  DSETP.GEU.AND P0, PT, |R4|, UR4, PT ;  /* 0x0000000404007e2a */ /* 0x000fdc000bf0e200 */
[----:B0-----:R-:W-:Y:S01]  /*2250*/  @!P0 FMUL R22, R22, 1.175494350822287508e-38 ;  /* 0x0080000016168820 */ /* 0x001fe20000400000 */
[----:B------:R-:W-:Y:S06]  /*2260*/  BRA `(.L_x_1918) ;  /* 0x00000008007c7947 */ /* 0x000fec0003800000 */
.L_x_1913:
        /* <DEDUP_REMOVED lines=12> */
.L_x_1927:
[----:B------:R-:W2:Y:S01]  /*2330*/  LDG.E.64 R4, desc[UR36][R4.64] ;  /* 0x0000002404047981 */ /* 0x000ea2000c1e1b00 */
[----:B------:R-:W-:Y:S01]  /*2340*/  UMOV UR4, 0xf0000000 ;  /* 0xf000000000047882 */ /* 0x000fe20000000000 */
[----:B------:R-:W-:Y:S01]  /*2350*/  UMOV UR5, 0x380fffff ;  /* 0x380fffff00057882 */ /* 0x000fe20000000000 */
[----:B--2---:R-:W0:Y:S01]  /*2360*/  F2F.F32.F64 R22, R4 ;  /* 0x0000000400167310 */ /* 0x004e220000301000 */
[----:B------:R-:W-:-:S14]  /*2370*/  DSETP.GEU.AND P0, PT, |R4|, UR4, PT ;  /* 0x0000000404007e2a */ /* 0x000fdc000bf0e200 */
[----:B0-----:R-:W-:Y:S01]  /*2380*/  @!P0 FMUL R22, R22, 1.175494350822287508e-38 ;  /* 0x0080000016168820 */ /* 0x001fe20000400000 */
[----:B------:R-:W-:Y:S06]  /*2390*/  BRA `(.L_x_1918) ;  /* 0x0000000800307947 */ /* 0x000fec0003800000 */
.L_x_1926:
        /* <DEDUP_REMOVED lines=26> */
.L_x_1929:
        /* <DEDUP_REMOVED lines=13> */
.L_x_1928:
[----:B------:R-:W2:Y:S02]  /*2610*/  LDG.E.U16 R4, desc[UR36][R4.64] ;  /* 0x0000002404047981 */ /* 0x000ea4000c1e1500 */
[----:B--2---:R-:W-:Y:S01]  /*2620*/  IMAD.U32 R22, R4, 0x10000, RZ ;  /* 0x0001000004167824 */ /* 0x004fe200078e00ff */
[----:B------:R-:W-:Y:S06]  /*2630*/  BRA `(.L_x_1918) ;  /* 0x0000000400887947 */ /* 0x000fec0003800000 */
.L_x_1925:
        /* <DEDUP_REMOVED lines=11> */
.L_x_1932:
        /* <DEDUP_REMOVED lines=20> */
.L_x_1934:
[----:B------:R-:W-:Y:S05]  /*2830*/  BSYNC B0 ;  /* 0x0000000000007941 */ /* 0x000fea0003800000 */
.L_x_1933:
[----:B------:R-:W-:Y:S01]  /*2840*/  IMAD.SHL.U32 R3, R3, 0x100000, RZ ;  /* 0x0010000003037824 */ /* 0x000fe200078e00ff */
[----:B------:R-:W-:-:S04]  /*2850*/  LEA R5, R0, 0x3b800000, 0x17 ;  /* 0x3b80000000057811 */ /* 0x000fc800078eb8ff */
[----:B------:R-:W-:Y:S01]  /*2860*/  LOP3.LUT R22, R5, R3, R22, 0xfe, !PT ;  /* 0x0000000305167212 */ /* 0x000fe200078efe16 */
[----:B------:R-:W-:Y:S06]  /*2870*/  BRA `(.L_x_1918) ;  /* 0x0000000000f87947 */ /* 0x000fec0003800000 */
.L_x_1931:
        /* <DEDUP_REMOVED lines=20> */
.L_x_1936:
[----:B------:R-:W-:Y:S05]  /*29c0*/  BSYNC B0 ;  /* 0x0000000000007941 */ /* 0x000fea0003800000 */
.L_x_1935:
[----:B------:R-:W-:Y:S01]  /*29d0*/  IMAD.SHL.U32 R3, R3, 0x200000, RZ ;  /* 0x0020000003037824 */ /* 0x000fe200078e00ff */
[----:B------:R-:W-:-:S04]  /*29e0*/  LEA R5, R0, 0x37800000, 0x17 ;  /* 0x3780000000057811 */ /* 0x000fc800078eb8ff */
[----:B------:R-:W-:Y:S01]  /*29f0*/  LOP3.LUT R22, R5, R3, R22, 0xfe, !PT ;  /* 0x0000000305167212 */ /* 0x000fe200078efe16 */
[----:B------:R-:W-:Y:S06]  /*2a00*/  BRA `(.L_x_1918) ;  /* 0x0000000000947947 */ /* 0x000fec0003800000 */
.L_x_1930:
        /* <DEDUP_REMOVED lines=14> */
.L_x_1917:
        /* <DEDUP_REMOVED lines=16> */
.L_x_1939:
[----:B------:R-:W-:Y:S01]  /*2bf0*/  IMAD.MOV.U32 R22, RZ, RZ, RZ ;  /* 0x000000ffff167224 */ /* 0x000fe200078e00ff */
[----:B------:R-:W-:Y:S06]  /*2c00*/  BRA `(.L_x_1918) ;  /* 0x0000000000147947 */ /* 0x000fec0003800000 */
.L_x_1938:
[----:B------:R-:W2:Y:S02]  /*2c10*/  LDG.E.64 R4, desc[UR36][R4.64] ;  /* 0x0000002404047981 */ /* 0x000ea4000c1e1b00 */
[----:B--2---:R0:W2:Y:S01]  /*2c20*/  I2F.U64 R22, R4 ;  /* 0x0000000400167312 */ /* 0x0040a20000301000 */
[----:B------:R-:W-:Y:S05]  /*2c30*/  BRA `(.L_x_1918) ;  /* 0x0000000000087947 */ /* 0x000fea0003800000 */
.L_x_1937:
[----:B------:R-:W2:Y:S02]  /*2c40*/  LDG.E R4, desc[UR36][R4.64] ;  /* 0x0000002404047981 */ /* 0x000ea4000c1e1900 */
[----:B--2---:R-:W-:-:S07]  /*2c50*/  I2FP.F32.U32 R22, R4 ;  /* 0x0000000400167245 */ /* 0x004fce0000201000 */
.L_x_1918:
[----:B------:R-:W-:Y:S05]  /*2c60*/  BSYNC B6 ;  /* 0x0000000000067941 */ /* 0x000fea0003800000 */
.L_x_1912:
[----:B------:R-:W-:-:S07]  /*2c70*/  VIADD R23, R23, 0x80 ;  /* 0x0000008017177836 */ /* 0x000fce0000000000 */
.L_x_1911:
[----:B------:R-:W-:Y:S05]  /*2c80*/  BSYNC B7 ;  /* 0x0000000000077941 */ /* 0x000fea0003800000 */
.L_x_1910:
[----:B------:R-:W-:Y:S01]  /*2c90*/  ISETP.GE.AND P0, PT, R23, R17, PT ;  /* 0x000000111700720c */ /* 0x000fe20003f06270 */
[----:B------:R-:W-:-:S12]  /*2ca0*/  BSSY B6, `(.L_x_1940) ;  /* 0x00000e1000067945 */ /* 0x000fd80003800000 */
[----:B------:R-:W-:Y:S05]  /*2cb0*/  @P0 BRA `(.L_x_1941) ;  /* 0x0000000c007c0947 */ /* 0x000fea0003800000 */
        /* <DEDUP_REMOVED lines=20> */
.L_x_1945:
[----:B------:R-:W2:Y:S02]  /*2e00*/  LDG.E.U8 R4, desc[UR36][R4.64] ;  /* 0x0000002404047981 */ /* 0x000ea4000c1e1100 */
[----:B--2---:R-:W-:Y:S01]  /*2e10*/  I2FP.F32.U32 R16, R4 ;  /* 0x0000000400107245 */ /* 0x004fe20000201000 */
[----:B------:R-:W-:Y:S06]  /*2e20*/  BRA `(.L_x_1941) ;  /* 0x0000000c00207947 */ /* 0x000fec0003800000 */
.L_x_1944:
        /* <DEDUP_REMOVED lines=9> */
.L_x_1948:
[----:B------:R-:W2:Y:S02]  /*2ec0*/  LDG.E R4, desc[UR36][R4.64] ;  /* 0x0000002404047981 */ /* 0x000ea4000c1e1900 */
[----:B--2---:R-:W-:Y:S01]  /*2ed0*/  I2FP.F32.S32 R16, R4 ;  /* 0x0000000400107245 */ /* 0x004fe20000201400 */
[----:B------:R-:W-:Y:S06]  /*2ee0*/  BRA `(.L_x_1941) ;  /* 0x0000000800f07947 */ /* 0x000fec0003800000 */
.L_x_1947:
[----:B------:R-:W2:Y:S02]  /*2ef0*/  LDG.E.U16 R4, desc[UR36][R4.64] ;  /* 0x0000002404047981 */ /* 0x000ea4000c1e1500 */
[----:B--2---:R0:W2:Y:S01]  /*2f00*/  I2F.S16 R16, R4 ;  /* 0x0000000400107306 */ /* 0x0040a20000101400 */
[----:B------:R-:W-:Y:S05]  /*2f10*/  BRA `(.L_x_1941) ;  /* 0x0000000800e47947 */ /* 0x000fea0003800000 */
.L_x_1943:
        /* <DEDUP_REMOVED lines=8> */
.L_x_1950:
[----:B------:R-:W2:Y:S02]  /*2fa0*/  LDG.E.U16 R4, desc[UR36][R4.64] ;  /* 0x0000002404047981 */ /* 0x000ea4000c1e1500 */
[----:B--2---:R-:W-:Y:S01]  /*2fb0*/  HADD2.F32 R16, -RZ, R4.H0_H0 ;  /* 0x20000004ff107230 */ /* 0x004fe20000004100 */
[----:B------:R-:W-:Y:S06]  /*2fc0*/  BRA `(.L_x_1941) ;  /* 0x0000000800b87947 */ /* 0x000fec0003800000 */
.L_x_1949:
        /* <DEDUP_REMOVED lines=8> */
.L_x_1952:
[----:B------:R-:W2:Y:S02]  /*3050*/  LDG.E.U16 R4, desc[UR36][R4.64] ;  /* 0x0000002404047981 */ /* 0x000ea4000c1e1500 */
[----:B--2---:R-:W-:Y:S01]  /*3060*/  HADD2.F32 R16, -RZ, R4.H0_H0 ;  /* 0x20000004ff107230 */ /* 0x004fe20000004100 */
[----:B------:R-:W-:Y:S06]  /*3070*/  BRA `(.L_x_1941) ;  /* 0x00000008008c7947 */ /* 0x000fec0003800000 */
.L_x_1951:
[----:B------:R-:W2:Y:S01]  /*3080*/  LDG.E.64 R4, desc[UR36][R4.64] ;  /* 0x0000002404047981 */ /* 0x000ea2000c1e1b00 */
[----:B------:R-:W-:Y:S01]  /*3090*/  UMOV UR4, 0xf0000000 ;  /* 0xf000000000047882 */ /* 0x000fe20000000000 */
[----:B------:R-:W-:Y:S01]  /*30a0*/  UMOV UR5, 0x380fffff ;  /* 0x380fffff00057882 */ /* 0x000fe20000000000 */
[----:B--2---:R-:W0:Y:S01]  /*30b0*/  F2F.F32.F64 R16, R4 ;  /* 0x0000000400107310 */ /* 0x004e220000301000 */
[----:B------:R-:W-:-:S14]  /*30c0*/  DSETP.GEU.AND P0, PT, |R4|, UR4, PT ;  /* 0x0000000404007e2a */ /* 0x000fdc000bf0e200 */
[----:B0-----:R-:W-:Y:S01]  /*30d0*/  @!P0 FMUL R16, R16, 1.175494350822287508e-38 ;  /* 0x0080000010108820 */ /* 0x001fe20000400000 */
[----:B------:R-:W-:Y:S06]  /*30e0*/  BRA `(.L_x_1941) ;  /* 0x0000000800707947 */ /* 0x000fec0003800000 */
.L_x_1942:
        /* <DEDUP_REMOVED lines=12> */
.L_x_1955:
[----:B------:R-:W2:Y:S01]  /*31b0*/  LDG.E.64 R4, desc[UR36][R4.64] ;  /* 0x0000002404047981 */ /* 0x000ea2000c1e1b00 */
[----:B------:R-:W-:Y:S01]  /*31c0*/  UMOV UR4, 0xf0000000 ;  /* 0xf000000000047882 */ /* 0x000fe20000000000 */
[----:B------:R-:W-:Y:S01]  /*31d0*/  UMOV UR5, 0x380fffff ;  /* 0x380fffff00057882 */ /* 0x000fe20000000000 */
[----:B--2---:R-:W0:Y:S01]  /*31e0*/  F2F.F32.F64 R16, R4 ;  /* 0x0000000400107310 */ /* 0x004e220000301000 */
[----:B------:R-:W-:-:S14]  /*31f0*/  DSETP.GEU.AND P0, PT, |R4|, UR4, PT ;  /* 0x0000000404007e2a */ /* 0x000fdc000bf0e200 */
[----:B0-----:R-:W-:Y:S01]  /*3200*/  @!P0 FMUL R16, R16, 1.175494350822287508e-38 ;  /* 0x0080000010108820 */ /* 0x001fe20000400000 */
[----:B------:R-:W-:Y:S06]  /*3210*/  BRA `(.L_x_1941) ;  /* 0x0000000800247947 */ /* 0x000fec0003800000 */
.L_x_1954:
        /* <DEDUP_REMOVED lines=26> */
.L_x_1957:
        /* <DEDUP_REMOVED lines=13> */
.L_x_1956:
[----:B------:R-:W2:Y:S02]  /*3490*/  LDG.E.U16 R4, desc[UR36][R4.64] ;  /* 0x0000002404047981 */ /* 0x000ea4000c1e1500 */
[----:B--2---:R-:W-:Y:S01]  /*34a0*/  IMAD.U32 R16, R4, 0x10000, RZ ;  /* 0x0001000004107824 */ /* 0x004fe200078e00ff */
[----:B------:R-:W-:Y:S06]  /*34b0*/  BRA `(.L_x_1941) ;  /* 0x00000004007c7947 */ /* 0x000fec0003800000 */
.L_x_1953:
        /* <DEDUP_REMOVED lines=11> */
.L_x_1960:
[----:B------:R-:W2:Y:S02]  /*3570*/  LDG.E.U8 R3, desc[UR36][R4.64] ;  /* 0x0000002404037981 */ /* 0x000ea4000c1e1100 */
        /* <DEDUP_REMOVED lines=18> */
.L_x_1962:
[----:B------:R-:W-:Y:S05]  /*36a0*/  BSYNC B0 ;  /* 0x0000000000007941 */ /* 0x000fea0003800000 */
.L_x_1961:
[----:B------:R-:W-:Y:S01]  /*36b0*/  IMAD.SHL.U32 R3, R3, 0x100000, RZ ;  /* 0x0010000003037824 */ /* 0x000fe200078e00ff */
[----:B------:R-:W-:-:S04]  /*36c0*/  LEA R5, R0, 0x3b800000, 0x17 ;  /* 0x3b80000000057811 */ /* 0x000fc800078eb8ff */
[----:B------:R-:W-:Y:S01]  /*36d0*/  LOP3.LUT R16, R5, R3, R16, 0xfe, !PT ;  /* 0x0000000305107212 */ /* 0x000fe200078efe10 */
[----:B------:R-:W-:Y:S06]  /*36e0*/  BRA `(.L_x_1941) ;  /* 0x0000000000f07947 */ /* 0x000fec0003800000 */
.L_x_1959:
        /* <DEDUP_REMOVED lines=19> */
.L_x_1964:
[----:B------:R-:W-:Y:S05]  /*3820*/  BSYNC B0 ;  /* 0x0000000000007941 */ /* 0x000fea0003800000 */
.L_x_1963:
[----:B------:R-:W-:Y:S01]  /*3830*/  IMAD.SHL.U32 R3, R3, 0x200000, RZ ;  /* 0x0020000003037824 */ /* 0x000fe200078e00ff */
[----:B------:R-:W-:-:S04]  /*3840*/  LEA R5, R0, 0x37800000, 0x17 ;  /* 0x3780000000057811 */ /* 0x000fc800078eb8ff */
[----:B------:R-:W-:Y:S01]  /*3850*/  LOP3.LUT R16, R5, R3, R16, 0xfe, !PT ;  /* 0x0000000305107212 */ /* 0x000fe200078efe10 */
[----:B------:R-:W-:Y:S06]  /*3860*/  BRA `(.L_x_1941) ;  /* 0x0000000000907947 */ /* 0x000fec0003800000 */
.L_x_1958:
        /* <DEDUP_REMOVED lines=14> */
.L_x_1946:
        /* <DEDUP_REMOVED lines=16> */
.L_x_1967:
[----:B------:R-:W-:Y:S05]  /*3a50*/  BRA `(.L_x_1941) ;  /* 0x0000000000147947 */ /* 0x000fea0003800000 */
.L_x_1966:
[----:B------:R-:W2:Y:S02]  /*3a60*/  LDG.E.64 R4, desc[UR36][R4.64] ;  /* 0x0000002404047981 */ /* 0x000ea4000c1e1b00 */
[----:B--2---:R0:W2:Y:S01]  /*3a70*/  I2F.U64 R16, R4 ;  /* 0x0000000400107312 */ /* 0x0040a20000301000 */
[----:B------:R-:W-:Y:S05]  /*3a80*/  BRA `(.L_x_1941) ;  /* 0x0000000000087947 */ /* 0x000fea0003800000 */
.L_x_1965:
[----:B------:R-:W2:Y:S02]  /*3a90*/  LDG.E R4, desc[UR36][R4.64] ;  /* 0x0000002404047981 */ /* 0x000ea4000c1e1900 */
[----:B--2---:R-:W-:-:S07]  /*3aa0*/  I2FP.F32.U32 R16, R4 ;  /* 0x0000000400107245 */ /* 0x004fce0000201000 */
.L_x_1941:
[----:B------:R-:W-:Y:S05]  /*3ab0*/  BSYNC B6 ;  /* 0x0000000000067941 */ /* 0x000fea0003800000 */
.L_x_1940:
[----:B------:R-:W0:Y:S01]  /*3ac0*/  S2R R25, SR_TID.X ;  /* 0x0000000000197919 */ /* 0x000e220000002100 */
[----:B------:R-:W-:Y:S01]  /*3ad0*/  BSSY B0, `(.L_x_1968) ;  /* 0x000002f000007945 */ /* 0x000fe20003800000 */
[----:B0-----:R-:W-:-:S13]  /*3ae0*/  ISETP.GE.AND P0, PT, R25, R17, PT ;  /* 0x000000111900720c */ /* 0x001fda0003f06270 */
[----:B------:R-:W-:Y:S05]  /*3af0*/  @P0 BRA `(.L_x_1969) ;  /* 0x0000000000b00947 */ /* 0x000fea0003800000 */
[C---:B-1-3-5:R-:W-:Y:S01]  /*3b00*/  FFMA.FTZ R3, R19.reuse, R19, 1 ;  /* 0x3f80000013037423 */ /* 0x06afe20000010013 */
[----:B------:R-:W-:Y:S01]  /*3b10*/  FSETP.GT.FTZ.AND P1, PT, |R19|, 8388608, PT ;  /* 0x4b0000001300780b */ /* 0x000fe20003f34200 */
[----:B------:R-:W-:Y:S01]  /*3b20*/  IMAD.MOV.U32 R7, RZ, RZ, 0x3e800000 ;  /* 0x3e800000ff077424 */ /* 0x000fe200078e00ff */
[----:B------:R-:W-:Y:S01]  /*3b30*/  BSSY B1, `(.L_x_1970) ;  /* 0x0000023000017945 */ /* 0x000fe20003800000 */
[----:B------:R-:W2:Y:S02]  /*3b40*/  MUFU.RSQ R0, R3 ;  /* 0x0000000300007308 */ /* 0x000ea40000001400 */
[----:B--2-4-:R-:W-:Y:S01]  /*3b50*/  FFMA.FTZ R4, R3, R0, 1 ;  /* 0x3f80000003047423 */ /* 0x014fe20000010000 */
[----:B------:R-:W-:-:S05]  /*3b60*/  FADD.FTZ R0, |R19|, -RZ ;  /* 0x800000ff13007221 */ /* 0x000fca0000010200 */
[----:B------:R-:W0:Y:S02]  /*3b70*/  MUFU.RCP R4, R4 ;  /* 0x0000000400047308 */ /* 0x000e240000001000 */
[----:B0-----:R-:W-:Y:S01]  /*3b80*/  FMUL.FTZ R6, R4, |R19| ;  /* 0x4000001304067220 */ /* 0x001fe20000410000 */
[----:B------:R-:W-:-:S03]  /*3b90*/  IMAD.MOV.U32 R4, RZ, RZ, 0x3d39bf78 ;  /* 0x3d39bf78ff047424 */ /* 0x000fc600078e00ff */
        /* <DEDUP_REMOVED lines=28> */
.L_x_1971:
[----:B------:R-:W-:Y:S05]  /*3d60*/  BSYNC B1 ;  /* 0x0000000000017941 */ /* 0x000fea0003800000 */
.L_x_1970:
[----:B------:R-:W-:-:S04]  /*3d70*/  IMAD.MOV.U32 R0, RZ, RZ, R4 ;  /* 0x000000ffff007224 */ /* 0x000fc800078e0004 */
[----:B------:R-:W-:Y:S01]  /*3d80*/  @P1 FADD.FTZ R0, R0, 0.69314718246459960938 ;  /* 0x3f31721800001421 */ /* 0x000fe20000010000 */
[----:B------:R-:W-:-:S04]  /*3d90*/  FSETP.GTU.FTZ.AND P1, PT, |R19|, +INF , PT ;  /* 0x7f8000001300780b */ /* 0x000fc80003f3c200 */
[----:B------:R-:W-:-:S04]  /*3da0*/  LOP3.LUT R4, R0, 0x80000000, R19, 0xb8, !PT ;  /* 0x8000000000047812 */ /* 0x000fc800078eb813 */
[----:B------:R-:W-:-:S07]  /*3db0*/  FSEL R4, R4, R0, !P1 ;  /* 0x0000000004047208 */ /* 0x000fce0004800000 */
.L_x_1969:
[----:B------:R-:W-:Y:S05]  /*3dc0*/  BSYNC B0 ;  /* 0x0000000000007941 */ /* 0x000fea0003800000 */
.L_x_1968:
[----:B------:R-:W-:Y:S01]  /*3dd0*/  VIADD R26, R25, 0x80 ;  /* 0x00000080191a7836 */ /* 0x000fe20000000000 */
[----:B------:R-:W-:Y:S04]  /*3de0*/  BSSY B0, `(.L_x_1972) ;  /* 0x000002e000007945 */ /* 0x000fe80003800000 */
[----:B------:R-:W-:-:S13]  /*3df0*/  ISETP.GE.AND P1, PT, R26, R17, PT ;  /* 0x000000111a00720c */ /* 0x000fda0003f26270 */
[----:B------:R-:W-:Y:S05]  /*3e00*/  @P1 BRA `(.L_x_1973) ;  /* 0x0000000000ac1947 */ /* 0x000fea0003800000 */
[C---:B--2--5:R-:W-:Y:S01]  /*3e10*/  FFMA.FTZ R3, R18.reuse, R18, 1 ;  /* 0x3f80000012037423 */ /* 0x064fe20000010012 */
[C---:B------:R-:W-:Y:S01]  /*3e20*/  FSETP.GT.FTZ.AND P1, PT, |R18|.reuse, 8388608, PT ;  /* 0x4b0000001200780b */ /* 0x040fe20003f34200 */
[----:B------:R-:W-:Y:S01]  /*3e30*/  IMAD.MOV.U32 R9, RZ, RZ, 0x3e800000 ;  /* 0x3e800000ff097424 */ /* 0x000fe200078e00ff */
[----:B------:R-:W-:Y:S01]  /*3e40*/  BSSY B1, `(.L_x_1974) ;  /* 0x0000023000017945 */ /* 0x000fe20003800000 */
[----:B------:R-:W0:Y:S01]  /*3e50*/  MUFU.RSQ R0, R3 ;  /* 0x0000000300007308 */ /* 0x000e220000001400 */
[----:B------:R-:W-:Y:S02]  /*3e60*/  IMAD.MOV.U32 R8, RZ, RZ, 0x3d39bf78 ;  /* 0x3d39bf78ff087424 */ /* 0x000fe400078e00ff */
[----:B0-----:R-:W-:Y:S01]  /*3e70*/  FFMA.FTZ R5, R3, R0, 1 ;  /* 0x3f80000003057423 */ /* 0x001fe20000010000 */
[----:B------:R-:W-:-:S05]  /*3e80*/  FADD.FTZ R0, |R18|, -RZ ;  /* 0x800000ff12007221 */ /* 0x000fca0000010200 */
[----:B------:R-:W0:Y:S02]  /*3e90*/  MUFU.RCP R5, R5 ;  /* 0x0000000500057308 */ /* 0x000e240000001000 */
[----:B0-----:R-:W-:-:S04]  /*3ea0*/  FMUL.FTZ R7, R5, |R18| ;  /* 0x4000001205077220 */ /* 0x001fc80000410000 */
        /* <DEDUP_REMOVED lines=28> */
.L_x_1975:
[----:B------:R-:W-:Y:S05]  /*4070*/  BSYNC B1 ;  /* 0x0000000000017941 */ /* 0x000fea0003800000 */
.L_x_1974:
[----:B------:R-:W-:Y:S01]  /*4080*/  @P1 FADD.FTZ R6, R6, 0.69314718246459960938 ;  /* 0x3f31721806061421 */ /* 0x000fe20000010000 */
[----:B------:R-:W-:-:S04]  /*4090*/  FSETP.GTU.FTZ.AND P1, PT, |R18|, +INF , PT ;  /* 0x7f8000001200780b */ /* 0x000fc80003f3c200 */
[----:B------:R-:W-:-:S04]  /*40a0*/  LOP3.LUT R18, R6, 0x80000000, R18, 0xb8, !PT ;  /* 0x8000000006127812 */ /* 0x000fc800078eb812 */
[----:B------:R-:W-:-:S07]  /*40b0*/  FSEL R18, R18, R6, !P1 ;  /* 0x0000000612127208 */ /* 0x000fce0004800000 */
.L_x_1973:
[----:B------:R-:W-:Y:S05]  /*40c0*/  BSYNC B0 ;  /* 0x0000000000007941 */ /* 0x000fea0003800000 */
.L_x_1972:
        /* <DEDUP_REMOVED lines=42> */
.L_x_1979:
[----:B------:R-:W-:Y:S05]  /*4370*/  BSYNC B1 ;  /* 0x0000000000017941 */ /* 0x000fea0003800000 */
.L_x_1978:
[----:B------:R-:W-:Y:S01]  /*4380*/  @P1 FADD.FTZ R6, R6, 0.69314718246459960938 ;  /* 0x3f31721806061421 */ /* 0x000fe20000010000 */
[----:B------:R-:W-:-:S04]  /*4390*/  FSETP.GTU.FTZ.AND P1, PT, |R22|, +INF , PT ;  /* 0x7f8000001600780b */ /* 0x000fc80003f3c200 */
[----:B------:R-:W-:-:S04]  /*43a0*/  LOP3.LUT R22, R6, 0x80000000, R22, 0xb8, !PT ;  /* 0x8000000006167812 */ /* 0x000fc800078eb816 */
[----:B------:R-:W-:-:S07]  /*43b0*/  FSEL R22, R22, R6, !P1 ;  /* 0x0000000616167208 */ /* 0x000fce0004800000 */
.L_x_1977:
[----:B------:R-:W-:Y:S05]  /*43c0*/  BSYNC B0 ;  /* 0x0000000000007941 */ /* 0x000fea0003800000 */
.L_x_1976:
        /* <DEDUP_REMOVED lines=42> */
.L_x_1983:
[----:B------:R-:W-:Y:S05]  /*4670*/  BSYNC B1 ;  /* 0x0000000000017941 */ /* 0x000fea0003800000 */
.L_x_1982:
[----:B------:R-:W-:Y:S01]  /*4680*/  @P1 FADD.FTZ R6, R6, 0.69314718246459960938 ;  /* 0x3f31721806061421 */ /* 0x000fe20000010000 */
[----:B------:R-:W-:-:S04]  /*4690*/  FSETP.GTU.FTZ.AND P1, PT, |R16|, +INF , PT ;  /* 0x7f8000001000780b */ /* 0x000fc80003f3c200 */
[----:B------:R-:W-:-:S04]  /*46a0*/  LOP3.LUT R24, R6, 0x80000000, R16, 0xb8, !PT ;  /* 0x8000000006187812 */ /* 0x000fc800078eb810 */
[----:B------:R-:W-:-:S07]  /*46b0*/  FSEL R24, R24, R6, !P1 ;  /* 0x0000000618187208 */ /* 0x000fce0004800000 */
.L_x_1981:
[----:B------:R-:W-:Y:S05]  /*46c0*/  BSYNC B0 ;  /* 0x0000000000007941 */ /* 0x000fea0003800000 */
.L_x_1980:
[----:B--2--5:R-:W0:Y:S01]  /*46d0*/  LDC.U8 R16, c[0x0][0x234] ;  /* 0x00008d00ff107b82 */ /* 0x024e220000000000 */
[----:B------:R-:W-:Y:S04]  /*46e0*/  BSSY B6, `(.L_x_1984) ;  /* 0x0000100000067945 */ /* 0x000fe80003800000 */
[----:B------:R-:W-:Y:S05]  /*46f0*/  @P0 BRA `(.L_x_1985) ;  /* 0x0000000c00f80947 */ /* 0x000fea0003800000 */
[----:B------:R-:W2:Y:S01]  /*4700*/  LDC.64 R8, c[0x0][0x218] ;  /* 0x00008600ff087b82 */ /* 0x000ea20000000a00 */
[----:B0-----:R-:W-:Y:S01]  /*4710*/  PRMT R0, R16, 0x9910, RZ ;  /* 0x0000991010007816 */ /* 0x001fe200000000ff */
[----:B------:R-:W-:Y:S01]  /*4720*/  IMAD R25, R2, 0x200, R25 ;  /* 0x0000020002197824 */ /* 0x000fe200078e0219 */
[----:B------:R-:W-:Y:S02]  /*4730*/  ULDC UR4, c[0x0][0x238] ;  /* 0x00008e0000047ab9 */ /* 0x000fe40000000800 */
[----:B------:R-:W-:Y:S01]  /*4740*/  ISETP.GT.AND P0, PT, R0, 0x9, PT ;  /* 0x000000090000780c */ /* 0x000fe20003f04270 */
[----:B------:R-:W-:-:S05]  /*4750*/  IMAD R25, R25, UR4, RZ ;  /* 0x0000000419197c24 */ /* 0x000fca000f8e02ff */
[----:B--2---:R-:W-:-:S05]  /*4760*/  IADD3 R8, P1, R25, R8, RZ ;  /* 0x0000000819087210 */ /* 0x004fca0007f3e0ff */
        /* <DEDUP_REMOVED lines=10> */
[----:B------:R-:W0:Y:S01]  /*4810*/  F2I.FTZ.TRUNC.NTZ R3, R4 ;  /* 0x0000000400037305 */ /* 0x000e22000021f100 */
[----:B------:R-:W-:Y:S01]  /*4820*/  IMAD.MOV.U32 R25, RZ, RZ, R26 ;  /* 0x000000ffff197224 */ /* 0x000fe200078e001a */
[----:B0-----:R0:W-:Y:S01]  /*4830*/  STG.E.U8 desc[UR36][R8.64], R3 ;  /* 0x0000000308007986 */ /* 0x0011e2000c101124 */
[----:B------:R-:W-:Y:S05]  /*4840*/  BRA `(.L_x_1985) ;  /* 0x0000000c00a47947 */ /* 0x000fea0003800000 */
.L_x_1989:
[----:B----4-:R-:W0:Y:S01]  /*4850*/  F2I.S64.TRUNC R4, R4 ;  /* 0x0000000400047311 */ /* 0x010e22000020d900 */
[----:B------:R-:W-:Y:S02]  /*4860*/  IMAD.MOV.U32 R25, RZ, RZ, R26 ;  /* 0x000000ffff197224 */ /* 0x000fe400078e001a */
[----:B0-----:R-:W-:-:S05]  /*4870*/  IMAD.MOV.U32 R3, RZ, RZ, R4 ;  /* 0x000000ffff037224 */ /* 0x001fca00078e0004 */
[----:B------:R0:W-:Y:S01]  /*4880*/  STG.E.U8 desc[UR36][R8.64], R3 ;  /* 0x0000000308007986 */ /* 0x0001e2000c101124 */
[----:B------:R-:W-:Y:S05]  /*4890*/  BRA `(.L_x_1985) ;  /* 0x0000000c00907947 */ /* 0x000fea0003800000 */
.L_x_1988:
[----:B------:R-:W-:-:S13]  /*48a0*/  ISETP.NE.AND P0, PT, R0, 0x2, PT ;  /* 0x000000020000780c */ /* 0x000fda0003f05270 */
[----:B------:R-:W-:Y:S05]  /*48b0*/  @!P0 BRA `(.L_x_1991) ;  /* 0x0000000000308947 */ /* 0x000fea0003800000 */
[----:B------:R-:W-:-:S13]  /*48c0*/  ISETP.NE.AND P0, PT, R0, 0x3, PT ;  /* 0x000000030000780c */ /* 0x000fda0003f05270 */
[----:B------:R-:W-:Y:S05]  /*48d0*/  @!P0 BRA `(.L_x_1992) ;  /* 0x0000000000188947 */ /* 0x000fea0003800000 */
[----:B------:R-:W-:-:S13]  /*48e0*/  ISETP.NE.AND P0, PT, R0, 0x4, PT ;  /* 0x000000040000780c */ /* 0x000fda0003f05270 */
[----:B------:R-:W-:Y:S05]  /*48f0*/  @P0 BRA `(.L_x_1990) ;  /* 0x0000000c00140947 */ /* 0x000fea0003800000 */
[----:B----4-:R-:W0:Y:S01]  /*4900*/  F2I.S64.TRUNC R4, R4 ;  /* 0x0000000400047311 */ /* 0x010e22000020d900 */
[----:B------:R-:W-:Y:S01]  /*4910*/  IMAD.MOV.U32 R25, RZ, RZ, R26 ;  /* 0x000000ffff197224 */ /* 0x000fe200078e001a */
[----:B0-----:R0:W-:Y:S01]  /*4920*/  STG.E.64 desc[UR36][R8.64], R4 ;  /* 0x0000000408007986 */ /* 0x0011e2000c101b24 */
[----:B------:R-:W-:Y:S05]  /*4930*/  BRA `(.L_x_1985) ;  /* 0x0000000c00687947 */ /* 0x000fea0003800000 */
.L_x_1992:
[----:B------:R-:W0:Y:S01]  /*4940*/  F2I.FTZ.TRUNC.NTZ R3, R4 ;  /* 0x0000000400037305 */ /* 0x000e22000021f100 */
[----:B------:R-:W-:Y:S01]  /*4950*/  IMAD.MOV.U32 R25, RZ, RZ, R26 ;  /* 0x000000ffff197224 */ /* 0x000fe200078e001a */
[----:B0-----:R0:W-:Y:S01]  /*4960*/  STG.E desc[UR36][R8.64], R3 ;  /* 0x0000000308007986 */ /* 0x0011e2000c101924 */
[----:B------:R-:W-:Y:S05]  /*4970*/  BRA `(.L_x_1985) ;  /* 0x0000000c00587947 */ /* 0x000fea0003800000 */
.L_x_1991:
[----:B------:R-:W0:Y:S01]  /*4980*/  F2I.FTZ.TRUNC.NTZ R3, R4 ;  /* 0x0000000400037305 */ /* 0x000e22000021f100 */
[----:B------:R-:W-:Y:S01]  /*4990*/  IMAD.MOV.U32 R25, RZ, RZ, R26 ;  /* 0x000000ffff197224 */ /* 0x000fe200078e001a */
[----:B0-----:R0:W-:Y:S01]  /*49a0*/  STG.E.U16 desc[UR36][R8.64], R3 ;  /* 0x0000000308007986 */ /* 0x0011e2000c101524 */
[----:B------:R-:W-:Y:S05]  /*49b0*/  BRA `(.L_x_1985) ;  /* 0x0000000c00487947 */ /* 0x000fea0003800000 */
.L_x_1987:
[----:B------:R-:W-:-:S13]  /*49c0*/  ISETP.GT.AND P0, PT, R0, 0x6, PT ;  /* 0x000000060000780c */ /* 0x000fda0003f04270 */
[----:B------:R-:W-:Y:S05]  /*49d0*/  @P0 BRA `(.L_x_1993) ;  /* 0x00000000002c0947 */ /* 0x000fea0003800000 */
[----:B------:R-:W-:-:S13]  /*49e0*/  ISETP.NE.AND P0, PT, R0, 0x5, PT ;  /* 0x000000050000780c */ /* 0x000fda0003f05270 */
[----:B------:R-:W-:Y:S05]  /*49f0*/  @!P0 BRA `(.L_x_1994) ;  /* 0x0000000000148947 */ /* 0x000fea0003800000 */
[----:B------:R-:W-:-:S13]  /*4a00*/  ISETP.NE.AND P0, PT, R0, 0x6, PT ;  /* 0x000000060000780c */ /* 0x000fda0003f05270 */
[----:B------:R-:W-:Y:S05]  /*4a10*/  @P0 BRA `(.L_x_1990) ;  /* 0x0000000800cc0947 */ /* 0x000fea0003800000 */
[----:B------:R0:W-:Y:S01]  /*4a20*/  STG.E desc[UR36][R8.64], R4 ;  /* 0x0000000408007986 */ /* 0x0001e2000c101924 */
[----:B------:R-:W-:Y:S01]  /*4a30*/  IMAD.MOV.U32 R25, RZ, RZ, R26 ;  /* 0x000000ffff197224 */ /* 0x000fe200078e001a */
[----:B------:R-:W-:Y:S06]  /*4a40*/  BRA `(.L_x_1985) ;  /* 0x0000000c00247947 */ /* 0x000fec0003800000 */
.L_x_1994:
[----:B----4-:R-:W-:Y:S01]  /*4a50*/  F2FP.F16.F32.PACK_AB R4, RZ, R4 ;  /* 0x00000004ff04723e */ /* 0x010fe200000000ff */
[----:B------:R-:W-:-:S04]  /*4a60*/  IMAD.MOV.U32 R25, RZ, RZ, R26 ;  /* 0x000000ffff197224 */ /* 0x000fc800078e001a */
[----:B------:R0:W-:Y:S01]  /*4a70*/  STG.E.U16 desc[UR36][R8.64], R4 ;  /* 0x0000000408007986 */ /* 0x0001e2000c101524 */
[----:B------:R-:W-:Y:S05]  /*4a80*/  BRA `(.L_x_1985) ;  /* 0x0000000c00147947 */ /* 0x000fea0003800000 */
.L_x_1993:
[----:B------:R-:W-:-:S13]  /*4a90*/  ISETP.NE.AND P0, PT, R0, 0x7, PT ;  /* 0x000000070000780c */ /* 0x000fda0003f05270 */
[----:B------:R-:W-:Y:S05]  /*4aa0*/  @!P0 BRA `(.L_x_1995) ;  /* 0x0000000000348947 */ /* 0x000fea0003800000 */
[----:B------:R-:W-:-:S13]  /*4ab0*/  ISETP.NE.AND P0, PT, R0, 0x8, PT ;  /* 0x000000080000780c */ /* 0x000fda0003f05270 */
[----:B------:R-:W-:Y:S05]  /*4ac0*/  @!P0 BRA `(.L_x_1996) ;  /* 0x0000000000188947 */ /* 0x000fea0003800000 */
[----:B------:R-:W-:-:S13]  /*4ad0*/  ISETP.NE.AND P0, PT, R0, 0x9, PT ;  /* 0x000000090000780c */ /* 0x000fda0003f05270 */
[----:B------:R-:W-:Y:S05]  /*4ae0*/  @P0 BRA `(.L_x_1990) ;  /* 0x0000000800980947 */ /* 0x000fea0003800000 */
[----:B------:R-:W-:Y:S02]  /*4af0*/  IMAD.MOV.U32 R5, RZ, RZ, RZ ;  /* 0x000000ffff057224 */ /* 0x000fe400078e00ff */
[----:B------:R-:W-:-:S03]  /*4b00*/  IMAD.MOV.U32 R25, RZ, RZ, R26 ;  /* 0x000000ffff197224 */ /* 0x000fc600078e001a */
[----:B------:R0:W-:Y:S01]  /*4b10*/  STG.E.64 desc[UR36][R8.64], R4 ;  /* 0x0000000408007986 */ /* 0x0001e2000c101b24 */
[----:B------:R-:W-:Y:S05]  /*4b20*/  BRA `(.L_x_1985) ;  /* 0x0000000800ec7947 */ /* 0x000fea0003800000 */
.L_x_1996:
[----:B------:R-:W-:Y:S01]  /*4b30*/  F2FP.F16.F32.PACK_AB R3, RZ, R4 ;  /* 0x00000004ff03723e */ /* 0x000fe200000000ff */
[----:B------:R-:W-:-:S03]  /*4b40*/  IMAD.MOV.U32 R25, RZ, RZ, R26 ;  /* 0x000000ffff197224 */ /* 0x000fc600078e001a */
[----:B------:R-:W-:-:S05]  /*4b50*/  PRMT R3, R3, 0x5410, RZ ;  /* 0x0000541003037816 */ /* 0x000fca00000000ff */
[----:B------:R0:W-:Y:S01]  /*4b60*/  STG.E desc[UR36][R8.64], R3 ;  /* 0x0000000308007986 */ /* 0x0001e2000c101924 */
[----:B------:R-:W-:Y:S05]  /*4b70*/  BRA `(.L_x_1985) ;  /* 0x0000000800d87947 */ /* 0x000fea0003800000 */
.L_x_1995:
[----:B----4-:R-:W-:Y:S01]  /*4b80*/  FMUL.FTZ R4, R4, 1 ;  /* 0x3f80000004047820 */ /* 0x010fe20000410000 */
[----:B------:R-:W-:-:S05]  /*4b90*/  IMAD.MOV.U32 R25, RZ, RZ, R26 ;  /* 0x000000ffff197224 */ /* 0x000fca00078e001a */
[----:B------:R-:W0:Y:S02]  /*4ba0*/  F2F.F64.F32 R4, R4 ;  /* 0x0000000400047310 */ /* 0x000e240000201800 */
[----:B0-----:R0:W-:Y:S01]  /*4bb0*/  STG.E.64 desc[UR36][R8.64], R4 ;  /* 0x0000000408007986 */ /* 0x0011e2000c101b24 */
[----:B------:R-:W-:Y:S05]  /*4bc0*/  BRA `(.L_x_1985) ;  /* 0x0000000800c47947 */ /* 0x000fea0003800000 */
.L_x_1986:
        /* <DEDUP_REMOVED lines=8> */
[----:B------:R-:W-:Y:S01]  /*4c50*/  FSETP.NEU.FTZ.AND P0, PT, R4, RZ, PT ;  /* 0x000000ff0400720b */ /* 0x000fe20003f1d000 */
[----:B------:R-:W-:-:S03]  /*4c60*/  IMAD.MOV.U32 R25, RZ, RZ, R26 ;  /* 0x000000ffff197224 */ /* 0x000fc600078e001a */
[----:B------:R-:W-:-:S05]  /*4c70*/  SEL R3, RZ, 0x1, !P0 ;  /* 0x00000001ff037807 */ /* 0x000fca0004000000 */
[----:B------:R0:W-:Y:S01]  /*4c80*/  STG.E.U8 desc[UR36][R8.64], R3 ;  /* 0x0000000308007986 */ /* 0x0001e2000c101124 */
[----:B------:R-:W-:Y:S05]  /*4c90*/  BRA `(.L_x_1985) ;  /* 0x0000000800907947 */ /* 0x000fea0003800000 */
.L_x_1999:
[----:B----4-:R-:W-:Y:S01]  /*4ca0*/  FMUL.FTZ R4, R4, 1 ;  /* 0x3f80000004047820 */ /* 0x010fe20000410000 */
[----:B------:R-:W-:Y:S01]  /*4cb0*/  CS2R R6, SRZ ;  /* 0x0000000000067805 */ /* 0x000fe2000001ff00 */
[----:B------:R-:W-:-:S04]  /*4cc0*/  IMAD.MOV.U32 R25, RZ, RZ, R26 ;  /* 0x000000ffff197224 */ /* 0x000fc800078e001a */
[----:B------:R-:W0:Y:S02]  /*4cd0*/  F2F.F64.F32 R4, R4 ;  /* 0x0000000400047310 */ /* 0x000e240000201800 */
[----:B0-----:R0:W-:Y:S01]  /*4ce0*/  STG.E.128 desc[UR36][R8.64], R4 ;  /* 0x0000000408007986 */ /* 0x0011e2000c101d24 */
[----:B------:R-:W-:Y:S05]  /*4cf0*/  BRA `(.L_x_1985) ;  /* 0x0000000800787947 */ /* 0x000fea0003800000 */
.L_x_1998:
        /* <DEDUP_REMOVED lines=20> */
.L_x_2003:
[----:B------:R-:W-:Y:S05]  /*4e40*/  BSYNC B0 ;  /* 0x0000000000007941 */ /* 0x000fea0003800000 */
.L_x_2002:
[----:B------:R-:W-:Y:S01]  /*4e50*/  LOP3.LUT R5, R0, R5, RZ, 0xfc, !PT ;  /* 0x0000000500057212 */ /* 0x000fe200078efcff */
[----:B------:R-:W-:-:S04]  /*4e60*/  IMAD.MOV.U32 R25, RZ, RZ, R26 ;  /* 0x000000ffff197224 */ /* 0x000fc800078e001a */
[----:B------:R0:W-:Y:S01]  /*4e70*/  STG.E.U8 desc[UR36][R8.64], R5 ;  /* 0x0000000508007986 */ /* 0x0001e2000c101124 */
[----:B------:R-:W-:Y:S05]  /*4e80*/  BRA `(.L_x_1985) ;  /* 0x0000000800147947 */ /* 0x000fea0003800000 */
.L_x_2001:
        /* <DEDUP_REMOVED lines=12> */
.L_x_2005:
[----:B------:R-:W-:Y:S01]  /*4f50*/  IMAD.MOV.U32 R0, RZ, RZ, 0x7f ;  /* 0x0000007fff007424 */ /* 0x000fe200078e00ff */
[----:B------:R-:W-:-:S04]  /*4f60*/  ISETP.GT.U32.AND P0, PT, R5, 0x7f800000, PT ;  /* 0x7f8000000500780c */ /* 0x000fc80003f04070 */
[----:B------:R-:W-:-:S09]  /*4f70*/  SEL R0, R0, 0x7c, P0 ;  /* 0x0000007c00007807 */ /* 0x000fd20000000000 */
.L_x_2006:
[----:B------:R-:W-:Y:S05]  /*4f80*/  BSYNC B0 ;  /* 0x0000000000007941 */ /* 0x000fea0003800000 */
.L_x_2004:
[----:B----4-:R-:W-:Y:S01]  /*4f90*/  LOP3.LUT R4, R4, 0x80000000, RZ, 0xc0, !PT ;  /* 0x8000000004047812 */ /* 0x010fe200078ec0ff */
[----:B------:R-:W-:-:S03]  /*4fa0*/  IMAD.MOV.U32 R25, RZ, RZ, R26 ;  /* 0x000000ffff197224 */ /* 0x000fc600078e001a */
[----:B------:R-:W-:-:S04]  /*4fb0*/  SHF.R.U32.HI R3, RZ, 0x18, R4 ;  /* 0x00000018ff037819 */ /* 0x000fc80000011604 */
[----:B------:R-:W-:-:S05]  /*4fc0*/  LOP3.LUT R3, R0, R3, RZ, 0xfc, !PT ;  /* 0x0000000300037212 */ /* 0x000fca00078efcff */
[----:B------:R0:W-:Y:S01]  /*4fd0*/  STG.E.U8 desc[UR36][R8.64], R3 ;  /* 0x0000000308007986 */ /* 0x0001e2000c101124 */
[----:B------:R-:W-:Y:S05]  /*4fe0*/  BRA `(.L_x_1985) ;  /* 0x0000000400bc7947 */ /* 0x000fea0003800000 */
.L_x_2000:
[----:B----4-:R-:W-:Y:S01]  /*4ff0*/  F2FP.BF16.F32.PACK_AB R4, RZ, R4 ;  /* 0x00000004ff04723e */ /* 0x010fe200000010ff */
[----:B------:R-:W-:-:S04]  /*5000*/  IMAD.MOV.U32 R25, RZ, RZ, R26 ;  /* 0x000000ffff197224 */ /* 0x000fc800078e001a */
[----:B------:R0:W-:Y:S01]  /*5010*/  STG.E.U16 desc[UR36][R8.64], R4 ;  /* 0x0000000408007986 */ /* 0x0001e2000c101524 */
[----:B------:R-:W-:Y:S05]  /*5020*/  BRA `(.L_x_1985) ;  /* 0x0000000400ac7947 */ /* 0x000fea0003800000 */
.L_x_1997:
        /* <DEDUP_REMOVED lines=8> */
[----:B------:R-:W0:Y:S01]  /*50b0*/  F2I.FTZ.U32.TRUNC.NTZ R3, R4 ;  /* 0x0000000400037305 */ /* 0x000e22000021f000 */
[----:B------:R-:W-:Y:S01]  /*50c0*/  IMAD.MOV.U32 R25, RZ, RZ, R26 ;  /* 0x000000ffff197224 */ /* 0x000fe200078e001a */
[----:B0-----:R0:W-:Y:S01]  /*50d0*/  STG.E.U16 desc[UR36][R8.64], R3 ;  /* 0x0000000308007986 */ /* 0x0011e2000c101524 */
[----:B------:R-:W-:Y:S05]  /*50e0*/  BRA `(.L_x_1985) ;  /* 0x00000004007c7947 */ /* 0x000fea0003800000 */
.L_x_2009:
        /* <DEDUP_REMOVED lines=16> */
.L_x_2012:
[----:B----4-:R-:W-:-:S04]  /*51f0*/  LOP3.LUT R4, R4, 0x80000000, RZ, 0xc0, !PT ;  /* 0x8000000004047812 */ /* 0x010fc800078ec0ff */
[----:B------:R-:W-:-:S04]  /*5200*/  SHF.R.U32.HI R4, RZ, 0x18, R4 ;  /* 0x00000018ff047819 */ /* 0x000fc80000011604 */
[----:B------:R-:W-:-:S04]  /*5210*/  LOP3.LUT R3, R3, R4, RZ, 0xfc, !PT ;  /* 0x0000000403037212 */ /* 0x000fc800078efcff */
[----:B------:R-:W-:-:S07]  /*5220*/  PRMT R0, R3, 0x7610, R0 ;  /* 0x0000761003007816 */ /* 0x000fce0000000000 */
.L_x_2011:
[----:B------:R-:W-:Y:S05]  /*5230*/  BSYNC B0 ;  /* 0x0000000000007941 */ /* 0x000fea0003800000 */
.L_x_2010:
[----:B------:R0:W-:Y:S01]  /*5240*/  STG.E.U8 desc[UR36][R8.64], R0 ;  /* 0x0000000008007986 */ /* 0x0001e2000c101124 */
[----:B------:R-:W-:Y:S01]  /*5250*/  IMAD.MOV.U32 R25, RZ, RZ, R26 ;  /* 0x000000ffff197224 */ /* 0x000fe200078e001a */
[----:B------:R-:W-:Y:S06]  /*5260*/  BRA `(.L_x_1985) ;  /* 0x00000004001c7947 */ /* 0x000fec0003800000 */
.L_x_2008:
        /* <DEDUP_REMOVED lines=16> */
.L_x_2015:
[----:B----4-:R-:W-:-:S04]  /*5370*/  LOP3.LUT R4, R4, 0x80000000, RZ, 0xc0, !PT ;  /* 0x8000000004047812 */ /* 0x010fc800078ec0ff */
[----:B------:R-:W-:-:S04]  /*5380*/  SHF.R.U32.HI R4, RZ, 0x18, R4 ;  /* 0x00000018ff047819 */ /* 0x000fc80000011604 */
[----:B------:R-:W-:-:S04]  /*5390*/  LOP3.LUT R3, R3, R4, RZ, 0xfc, !PT ;  /* 0x0000000403037212 */ /* 0x000fc800078efcff */
[----:B------:R-:W-:-:S07]  /*53a0*/  PRMT R0, R3, 0x7610, R0 ;  /* 0x0000761003007816 */ /* 0x000fce0000000000 */
.L_x_2014:
[----:B------:R-:W-:Y:S05]  /*53b0*/  BSYNC B0 ;  /* 0x0000000000007941 */ /* 0x000fea0003800000 */
.L_x_2013:
[----:B------:R0:W-:Y:S01]  /*53c0*/  STG.E.U8 desc[UR36][R8.64], R0 ;  /* 0x0000000008007986 */ /* 0x0001e2000c101124 */
[----:B------:R-:W-:Y:S01]  /*53d0*/  IMAD.MOV.U32 R25, RZ, RZ, R26 ;  /* 0x000000ffff197224 */ /* 0x000fe200078e001a */
[----:B------:R-:W-:Y:S06]  /*53e0*/  BRA `(.L_x_1985) ;  /* 0x0000000000bc7947 */ /* 0x000fec0003800000 */
.L_x_2007:
[----:B------:R-:W-:-:S13]  /*53f0*/  ISETP.NE.AND P0, PT, R0, 0x1c, PT ;  /* 0x0000001c0000780c */ /* 0x000fda0003f05270 */
[----:B------:R-:W-:Y:S05]  /*5400*/  @!P0 BRA `(.L_x_2016) ;  /* 0x0000000000a88947 */ /* 0x000fea0003800000 */
[----:B------:R-:W-:-:S13]  /*5410*/  ISETP.NE.AND P0, PT, R0, 0x1d, PT ;  /* 0x0000001d0000780c */ /* 0x000fda0003f05270 */
[----:B------:R-:W-:Y:S05]  /*5420*/  @!P0 BRA `(.L_x_2017) ;  /* 0x0000000000908947 */ /* 0x000fea0003800000 */
[----:B------:R-:W-:-:S13]  /*5430*/  ISETP.NE.AND P0, PT, R0, 0x2c, PT ;  /* 0x0000002c0000780c */ /* 0x000fda0003f05270 */
[----:B------:R-:W-:Y:S05]  /*5440*/  @P0 BRA `(.L_x_1990) ;  /* 0x0000000000400947 */ /* 0x000fea0003800000 */
[----:B------:R-:W-:Y:S01]  /*5450*/  SHF.R.U32.HI R5, RZ, 0x17, R4 ;  /* 0x00000017ff057819 */ /* 0x000fe20000011604 */
[----:B------:R-:W-:-:S03]  /*5460*/  IMAD.MOV.U32 R25, RZ, RZ, R26 ;  /* 0x000000ffff197224 */ /* 0x000fc600078e001a */
        /* <DEDUP_REMOVED lines=14> */
.L_x_1990:
[----:B------:R-:W-:Y:S01]  /*5550*/  MOV R14, 0x0 ;  /* 0x00000000000e7802 */ /* 0x000fe20000000f00 */
[----:B------:R-:W-:Y:S01]  /*5560*/  ULDC.64 UR4, c[0x4][0x158] ;  /* 0x0100560000047ab9 */ /* 0x000fe20000000a00 */
[----:B------:R-:W-:Y:S01]  /*5570*/  ULDC.64 UR6, c[0x4][0x160] ;  /* 0x0100580000067ab9 */ /* 0x000fe20000000a00 */
[----:B----4-:R-:W-:Y:S02]  /*5580*/  IMAD.U32 R4, RZ, RZ, UR4 ;  /* 0x00000004ff047e24 */ /* 0x010fe4000f8e00ff */
        /* <DEDUP_REMOVED lines=12> */
.L_x_2018:
[----:B------:R-:W-:Y:S01]  /*5650*/  IMAD.MOV.U32 R25, RZ, RZ, R26 ;  /* 0x000000ffff197224 */ /* 0x000fe200078e001a */
[----:B------:R-:W-:Y:S06]  /*5660*/  BRA `(.L_x_1985) ;  /* 0x00000000001c7947 */ /* 0x000fec0003800000 */
.L_x_2017:
[----:B----4-:R-:W0:Y:S01]  /*5670*/  F2I.U64.TRUNC R4, R4 ;  /* 0x0000000400047311 */ /* 0x010e22000020d800 */
[----:B------:R-:W-:Y:S01]  /*5680*/  IMAD.MOV.U32 R25, RZ, RZ, R26 ;  /* 0x000000ffff197224 */ /* 0x000fe200078e001a */
[----:B0-----:R0:W-:Y:S01]  /*5690*/  STG.E.64 desc[UR36][R8.64], R4 ;  /* 0x0000000408007986 */ /* 0x0011e2000c101b24 */
[----:B------:R-:W-:Y:S05]  /*56a0*/  BRA `(.L_x_1985) ;  /* 0x00000000000c7947 */ /* 0x000fea0003800000 */
.L_x_2016:
[----:B------:R-:W0:Y:S01]  /*56b0*/  F2I.FTZ.U32.TRUNC.NTZ R3, R4 ;  /* 0x0000000400037305 */ /* 0x000e22000021f000 */
[----:B------:R-:W-:Y:S01]  /*56c0*/  IMAD.MOV.U32 R25, RZ, RZ, R26 ;  /* 0x000000ffff197224 */ /* 0x000fe200078e001a */
[----:B0-----:R2:W-:Y:S06]  /*56d0*/  STG.E desc[UR36][R8.64], R3 ;  /* 0x0000000308007986 */ /* 0x0015ec000c101924 */
.L_x_1985:
[----:B------:R-:W-:Y:S05]  /*56e0*/  BSYNC B6 ;  /* 0x0000000000067941 */ /* 0x000fea0003800000 */
.L_x_1984:
[----:B------:R-:W-:Y:S01]  /*56f0*/  ISETP.GE.AND P0, PT, R25, R17, PT ;  /* 0x000000111900720c */ /* 0x000fe20003f06270 */
[----:B------:R-:W-:-:S12]  /*5700*/  BSSY B6, `(.L_x_2019) ;  /* 0x00001d8000067945 */ /* 0x000fd80003800000 */
[----:B------:R-:W-:Y:S05]  /*5710*/  @P0 BRA `(.L_x_2020) ;  /* 0x0000001c00580947 */ /* 0x000fea0003800000 */
[----:B0-2---:R-:W0:Y:S01]  /*5720*/  LDC.64 R8, c[0x0][0x218] ;  /* 0x00008600ff087b82 */ /* 0x005e220000000a00 */
[----:B------:R-:W-:Y:S01]  /*5730*/  IMAD R0, R2, 0x200, R25 ;  /* 0x0000020002007824 */ /* 0x000fe200078e0219 */
[----:B----4-:R-:W-:Y:S01]  /*5740*/  PRMT R4, R16, 0x9910, RZ ;  /* 0x0000991010047816 */ /* 0x010fe200000000ff */
        /* <DEDUP_REMOVED lines=18> */
.L_x_2024:
[----:B-1-3--:R-:W0:Y:S02]  /*5870*/  F2I.S64.TRUNC R18, R18 ;  /* 0x0000001200127311 */ /* 0x00ae24000020d900 */
[----:B0-----:R-:W-:-:S05]  /*5880*/  IMAD.MOV.U32 R3, RZ, RZ, R18 ;  /* 0x000000ffff037224 */ /* 0x001fca00078e0012 */
[----:B------:R0:W-:Y:S01]  /*5890*/  STG.E.U8 desc[UR36][R8.64], R3 ;  /* 0x0000000308007986 */ /* 0x0001e2000c101124 */
[----:B------:R-:W-:Y:S05]  /*58a0*/  BRA `(.L_x_2026) ;  /* 0x0000000c00407947 */ /* 0x000fea0003800000 */
.L_x_2023:
[----:B------:R-:W-:-:S13]  /*58b0*/  ISETP.NE.AND P0, PT, R0, 0x2, PT ;  /* 0x000000020000780c */ /* 0x000fda0003f05270 */
[----:B------:R-:W-:Y:S05]  /*58c0*/  @!P0 BRA `(.L_x_2027) ;  /* 0x0000000000288947 */ /* 0x000fea0003800000 */
[----:B------:R-:W-:-:S13]  /*58d0*/  ISETP.NE.AND P0, PT, R0, 0x3, PT ;  /* 0x000000030000780c */ /* 0x000fda0003f05270 */
[----:B------:R-:W-:Y:S05]  /*58e0*/  @!P0 BRA `(.L_x_2028) ;  /* 0x0000000000148947 */ /* 0x000fea0003800000 */
[----:B------:R-:W-:-:S13]  /*58f0*/  ISETP.NE.AND P0, PT, R0, 0x4, PT ;  /* 0x000000040000780c */ /* 0x000fda0003f05270 */
[----:B------:R-:W-:Y:S05]  /*5900*/  @P0 BRA `(.L_x_2025) ;  /* 0x0000000800d00947 */ /* 0x000fea0003800000 */
[----:B-1-3--:R-:W0:Y:S02]  /*5910*/  F2I.S64.TRUNC R18, R18 ;  /* 0x0000001200127311 */ /* 0x00ae24000020d900 */
[----:B0-----:R0:W-:Y:S01]  /*5920*/  STG.E.64 desc[UR36][R8.64], R18 ;  /* 0x0000001208007986 */ /* 0x0011e2000c101b24 */
[----:B------:R-:W-:Y:S05]  /*5930*/  BRA `(.L_x_2026) ;  /* 0x0000000c001c7947 */ /* 0x000fea0003800000 */
.L_x_2028:
[----:B------:R-:W0:Y:S02]  /*5940*/  F2I.FTZ.TRUNC.NTZ R3, R18 ;  /* 0x0000001200037305 */ /* 0x000e24000021f100 */
[----:B0-----:R0:W-:Y:S01]  /*5950*/  STG.E desc[UR36][R8.64], R3 ;  /* 0x0000000308007986 */ /* 0x0011e2000c101924 */
[----:B------:R-:W-:Y:S05]  /*5960*/  BRA `(.L_x_2026) ;  /* 0x0000000c00107947 */ /* 0x000fea0003800000 */
.L_x_2027:
[----:B------:R-:W0:Y:S02]  /*5970*/  F2I.FTZ.TRUNC.NTZ R3, R18 ;  /* 0x0000001200037305 */ /* 0x000e24000021f100 */
[----:B0-----:R0:W-:Y:S01]  /*5980*/  STG.E.U16 desc[UR36][R8.64], R3 ;  /* 0x0000000308007986 */ /* 0x0011e2000c101524 */
[----:B------:R-:W-:Y:S05]  /*5990*/  BRA `(.L_x_2026) ;  /* 0x0000000c00047947 */ /* 0x000fea0003800000 */
.L_x_2022:
        /* <DEDUP_REMOVED lines=8> */
.L_x_2030:
[----:B------:R-:W-:-:S05]  /*5a20*/  F2FP.F16.F32.PACK_AB R18, RZ, R18 ;  /* 0x00000012ff12723e */ /* 0x000fca00000000ff */
[----:B------:R0:W-:Y:S01]  /*5a30*/  STG.E.U16 desc[UR36][R8.64], R18 ;  /* 0x0000001208007986 */ /* 0x0001e2000c101524 */
[----:B------:R-:W-:Y:S05]  /*5a40*/  BRA `(.L_x_2026) ;  /* 0x0000000800d87947 */ /* 0x000fea0003800000 */
.L_x_2029:
[----:B------:R-:W-:-:S13]  /*5a50*/  ISETP.NE.AND P0, PT, R0, 0x7, PT ;  /* 0x000000070000780c */ /* 0x000fda0003f05270 */
[----:B------:R-:W-:Y:S05]  /*5a60*/  @!P0 BRA `(.L_x_2031) ;  /* 0x00000000002c8947 */ /* 0x000fea0003800000 */
[----:B------:R-:W-:-:S13]  /*5a70*/  ISETP.NE.AND P0, PT, R0, 0x8, PT ;  /* 0x000000080000780c */ /* 0x000fda0003f05270 */
[----:B------:R-:W-:Y:S05]  /*5a80*/  @!P0 BRA `(.L_x_2032) ;  /* 0x0000000000148947 */ /* 0x000fea0003800000 */
[----:B------:R-:W-:-:S13]  /*5a90*/  ISETP.NE.AND P0, PT, R0, 0x9, PT ;  /* 0x000000090000780c */ /* 0x000fda0003f05270 */
[----:B------:R-:W-:Y:S05]  /*5aa0*/  @P0 BRA `(.L_x_2025) ;  /* 0x0000000800680947 */ /* 0x000fea0003800000 */
[----:B-1-3--:R-:W-:-:S05]  /*5ab0*/  IMAD.MOV.U32 R19, RZ, RZ, RZ ;  /* 0x000000ffff137224 */ /* 0x00afca00078e00ff */
[----:B------:R0:W-:Y:S01]  /*5ac0*/  STG.E.64 desc[UR36][R8.64], R18 ;  /* 0x0000001208007986 */ /* 0x0001e2000c101b24 */
[----:B------:R-:W-:Y:S05]  /*5ad0*/  BRA `(.L_x_2026) ;  /* 0x0000000800b47947 */ /* 0x000fea0003800000 */
.L_x_2032:
[----:B------:R-:W-:-:S04]  /*5ae0*/  F2FP.F16.F32.PACK_AB R3, RZ, R18 ;  /* 0x00000012ff03723e */ /* 0x000fc800000000ff */
[----:B------:R-:W-:-:S05]  /*5af0*/  PRMT R3, R3, 0x5410, RZ ;  /* 0x0000541003037816 */ /* 0x000fca00000000ff */
[----:B------:R0:W-:Y:S01]  /*5b00*/  STG.E desc[UR36][R8.64], R3 ;  /* 0x0000000308007986 */ /* 0x0001e2000c101924 */
[----:B------:R-:W-:Y:S05]  /*5b10*/  BRA `(.L_x_2026) ;  /* 0x0000000800a47947 */ /* 0x000fea0003800000 */
.L_x_2031:
[----:B------:R-:W-:-:S06]  /*5b20*/  FMUL.FTZ R4, R18, 1 ;  /* 0x3f80000012047820 */ /* 0x000fcc0000410000 */
[----:B------:R-:W0:Y:S02]  /*5b30*/  F2F.F64.F32 R4, R4 ;  /* 0x0000000400047310 */ /* 0x000e240000201800 */
[----:B0-----:R0:W-:Y:S01]  /*5b40*/  STG.E.64 desc[UR36][R8.64], R4 ;  /* 0x0000000408007986 */ /* 0x0011e2000c101b24 */
[----:B------:R-:W-:Y:S05]  /*5b50*/  BRA `(.L_x_2026) ;  /* 0x0000000800947947 */ /* 0x000fea0003800000 */
.L_x_2021:
        /* <DEDUP_REMOVED lines=12> */
.L_x_2035:
[----:B------:R-:W-:Y:S01]  /*5c20*/  FMUL.FTZ R4, R18, 1 ;  /* 0x3f80000012047820 */ /* 0x000fe20000410000 */
[----:B------:R-:W-:-:S05]  /*5c30*/  CS2R R6, SRZ ;  /* 0x0000000000067805 */ /* 0x000fca000001ff00 */
[----:B------:R-:W0:Y:S02]  /*5c40*/  F2F.F64.F32 R4, R4 ;  /* 0x0000000400047310 */ /* 0x000e240000201800 */
[----:B0-----:R0:W-:Y:S01]  /*5c50*/  STG.E.128 desc[UR36][R8.64], R4 ;  /* 0x0000000408007986 */ /* 0x0011e2000c101d24 */
[----:B------:R-:W-:Y:S05]  /*5c60*/  BRA `(.L_x_2026) ;  /* 0x0000000800507947 */ /* 0x000fea0003800000 */
.L_x_2034:
        /* <DEDUP_REMOVED lines=20> */
.L_x_2039:
[----:B------:R-:W-:Y:S05]  /*5db0*/  BSYNC B0 ;  /* 0x0000000000007941 */ /* 0x000fea0003800000 */
.L_x_2038:
[----:B------:R-:W-:-:S05]  /*5dc0*/  LOP3.LUT R5, R0, R5, RZ, 0xfc, !PT ;  /* 0x0000000500057212 */ /* 0x000fca00078efcff */
[----:B------:R0:W-:Y:S01]  /*5dd0*/  STG.E.U8 desc[UR36][R8.64], R5 ;  /* 0x0000000508007986 */ /* 0x0001e2000c101124 */
[----:B------:R-:W-:Y:S05]  /*5de0*/  BRA `(.L_x_2026) ;  /* 0x0000000400f07947 */ /* 0x000fea0003800000 */
.L_x_2037:
        /* <DEDUP_REMOVED lines=12> */
.L_x_2041:
[----:B------:R-:W-:Y:S01]  /*5eb0*/  IMAD.MOV.U32 R0, RZ, RZ, 0x7f ;  /* 0x0000007fff007424 */ /* 0x000fe200078e00ff */
[----:B------:R-:W-:-:S04]  /*5ec0*/  ISETP.GT.U32.AND P0, PT, R4, 0x7f800000, PT ;  /* 0x7f8000000400780c */ /* 0x000fc80003f04070 */
[----:B------:R-:W-:-:S09]  /*5ed0*/  SEL R0, R0, 0x7c, P0 ;  /* 0x0000007c00007807 */ /* 0x000fd20000000000 */
.L_x_2042:
[----:B------:R-:W-:Y:S05]  /*5ee0*/  BSYNC B0 ;  /* 0x0000000000007941 */ /* 0x000fea0003800000 */
.L_x_2040:
[----:B------:R-:W-:-:S04]  /*5ef0*/  LOP3.LUT R18, R18, 0x80000000, RZ, 0xc0, !PT ;  /* 0x8000000012127812 */ /* 0x000fc800078ec0ff */
[----:B------:R-:W-:-:S04]  /*5f00*/  SHF.R.U32.HI R3, RZ, 0x18, R18 ;  /* 0x00000018ff037819 */ /* 0x000fc80000011612 */
[----:B------:R-:W-:-:S05]  /*5f10*/  LOP3.LUT R3, R0, R3, RZ, 0xfc, !PT ;  /* 0x0000000300037212 */ /* 0x000fca00078efcff */
[----:B------:R0:W-:Y:S01]  /*5f20*/  STG.E.U8 desc[UR36][R8.64], R3 ;  /* 0x0000000308007986 */ /* 0x0001e2000c101124 */
[----:B------:R-:W-:Y:S05]  /*5f30*/  BRA `(.L_x_2026) ;  /* 0x00000004009c7947 */ /* 0x000fea0003800000 */
.L_x_2036:
[----:B------:R-:W-:-:S05]  /*5f40*/  F2FP.BF16.F32.PACK_AB R18, RZ, R18 ;  /* 0x00000012ff12723e */ /* 0x000fca00000010ff */
[----:B------:R0:W-:Y:S01]  /*5f50*/  STG.E.U16 desc[UR36][R8.64], R18 ;  /* 0x0000001208007986 */ /* 0x0001e2000c101524 */
[----:B------:R-:W-:Y:S05]  /*5f60*/  BRA `(.L_x_2026) ;  /* 0x0000000400907947 */ /* 0x000fea0003800000 */
.L_x_2033:
        /* <DEDUP_REMOVED lines=11> */
.L_x_2045:
        /* <DEDUP_REMOVED lines=16> */
.L_x_2048:
[----:B------:R-:W-:-:S04]  /*6120*/  LOP3.LUT R18, R18, 0x80000000, RZ, 0xc0, !PT ;  /* 0x8000000012127812 */ /* 0x000fc800078ec0ff */
[----:B------:R-:W-:-:S04]  /*6130*/  SHF.R.U32.HI R3, RZ, 0x18, R18 ;  /* 0x00000018ff037819 */ /* 0x000fc80000011612 */
[----:B------:R-:W-:-:S04]  /*6140*/  LOP3.LUT R0, R0, R3, RZ, 0xfc, !PT ;  /* 0x0000000300007212 */ /* 0x000fc800078efcff */
[----:B------:R-:W-:-:S07]  /*6150*/  PRMT R4, R0, 0x7610, R4 ;  /* 0x0000761000047816 */ /* 0x000fce0000000004 */
.L_x_2047:
[----:B------:R-:W-:Y:S05]  /*6160*/  BSYNC B0 ;  /* 0x0000000000007941 */ /* 0x000fea0003800000 */
.L_x_2046:
[----:B------:R0:W-:Y:S01]  /*6170*/  STG.E.U8 desc[UR36][R8.64], R4 ;  /* 0x0000000408007986 */ /* 0x0001e2000c101124 */
[----:B------:R-:W-:Y:S05]  /*6180*/  BRA `(.L_x_2026) ;  /* 0x0000000400087947 */ /* 0x000fea0003800000 */
.L_x_2044:
        /* <DEDUP_REMOVED lines=16> */
.L_x_2051:
[----:B------:R-:W-:-:S04]  /*6290*/  LOP3.LUT R18, R18, 0x80000000, RZ, 0xc0, !PT ;  /* 0x8000000012127812 */ /* 0x000fc800078ec0ff */
[----:B------:R-:W-:-:S04]  /*62a0*/  SHF.R.U32.HI R3, RZ, 0x18, R18 ;  /* 0x00000018ff037819 */ /* 0x000fc80000011612 */
[----:B------:R-:W-:-:S04]  /*62b0*/  LOP3.LUT R0, R0, R3, RZ, 0xfc, !PT ;  /* 0x0000000300007212 */ /* 0x000fc800078efcff */
[----:B------:R-:W-:-:S07]  /*62c0*/  PRMT R4, R0, 0x7610, R4 ;  /* 0x0000761000047816 */ /* 0x000fce0000000004 */
.L_x_2050:
[----:B------:R-:W-:Y:S05]  /*62d0*/  BSYNC B0 ;  /* 0x0000000000007941 */ /* 0x000fea0003800000 */
.L_x_2049:
[----:B------:R0:W-:Y:S01]  /*62e0*/  STG.E.U8 desc[UR36][R8.64], R4 ;  /* 0x0000000408007986 */ /* 0x0001e2000c101124 */
[----:B------:R-:W-:Y:S05]  /*62f0*/  BRA `(.L_x_2026) ;  /* 0x0000000000ac7947 */ /* 0x000fea0003800000 */
.L_x_2043:
        /* <DEDUP_REMOVED lines=21> */
.L_x_2025:
        /* <DEDUP_REMOVED lines=16> */
.L_x_2054:
[----:B------:R-:W-:Y:S05]  /*6550*/  BRA `(.L_x_2026) ;  /* 0x0000000000147947 */ /* 0x000fea0003800000 */
.L_x_2053:
[----:B-1-3--:R-:W0:Y:S02]  /*6560*/  F2I.U64.TRUNC R18, R18 ;  /* 0x0000001200127311 */ /* 0x00ae24000020d800 */
[----:B0-----:R4:W-:Y:S01]  /*6570*/  STG.E.64 desc[UR36][R8.64], R18 ;  /* 0x0000001208007986 */ /* 0x0019e2000c101b24 */
[----:B------:R-:W-:Y:S05]  /*6580*/  BRA `(.L_x_2026) ;  /* 0x0000000000087947 */ /* 0x000fea0003800000 */
.L_x_2052:
[----:B------:R-:W0:Y:S02]  /*6590*/  F2I.FTZ.U32.TRUNC.NTZ R3, R18 ;  /* 0x0000001200037305 */ /* 0x000e24000021f000 */
[----:B0-----:R0:W-:Y:S02]  /*65a0*/  STG.E desc[UR36][R8.64], R3 ;  /* 0x0000000308007986 */ /* 0x0011e4000c101924 */
.L_x_2026:
        /* <DEDUP_REMOVED lines=24> */
.L_x_2058:
[----:B------:R-:W0:Y:S02]  /*6730*/  F2I.S64.TRUNC R22, R22 ;  /* 0x0000001600167311 */ /* 0x000e24000020d900 */
[----:B0-----:R-:W-:-:S05]  /*6740*/  IMAD.MOV.U32 R3, RZ, RZ, R22 ;  /* 0x000000ffff037224 */ /* 0x001fca00078e0016 */
[----:B------:R0:W-:Y:S01]  /*6750*/  STG.E.U8 desc[UR36][R8.64], R3 ;  /* 0x0000000308007986 */ /* 0x0001e2000c101124 */
[----:B------:R-:W-:Y:S05]  /*6760*/  BRA `(.L_x_2060) ;  /* 0x0000000c00407947 */ /* 0x000fea0003800000 */
.L_x_2057:
        /* <DEDUP_REMOVED lines=9> */
.L_x_2062:
[----:B------:R-:W0:Y:S02]  /*6800*/  F2I.FTZ.TRUNC.NTZ R3, R22 ;  /* 0x0000001600037305 */ /* 0x000e24000021f100 */
[----:B0-----:R0:W-:Y:S01]  /*6810*/  STG.E desc[UR36][R8.64], R3 ;  /* 0x0000000308007986 */ /* 0x0011e2000c101924 */
[----:B------:R-:W-:Y:S05]  /*6820*/  BRA `(.L_x_2060) ;  /* 0x0000000c00107947 */ /* 0x000fea0003800000 */
.L_x_2061:
[----:B------:R-:W0:Y:S02]  /*6830*/  F2I.FTZ.TRUNC.NTZ R3, R22 ;  /* 0x0000001600037305 */ /* 0x000e24000021f100 */
[----:B0-----:R4:W-:Y:S01]  /*6840*/  STG.E.U16 desc[UR36][R8.64], R3 ;  /* 0x0000000308007986 */ /* 0x0019e2000c101524 */
[----:B------:R-:W-:Y:S05]  /*6850*/  BRA `(.L_x_2060) ;  /* 0x0000000c00047947 */ /* 0x000fea0003800000 */
.L_x_2056:
        /* <DEDUP_REMOVED lines=8> */
.L_x_2064:
[----:B------:R-:W-:-:S05]  /*68e0*/  F2FP.F16.F32.PACK_AB R22, RZ, R22 ;  /* 0x00000016ff16723e */ /* 0x000fca00000000ff */
[----:B------:R0:W-:Y:S01]  /*68f0*/  STG.E.U16 desc[UR36][R8.64], R22 ;  /* 0x0000001608007986 */ /* 0x0001e2000c101524 */
[----:B------:R-:W-:Y:S05]  /*6900*/  BRA `(.L_x_2060) ;  /* 0x0000000800d87947 */ /* 0x000fea0003800000 */
.L_x_2063:
        /* <DEDUP_REMOVED lines=9> */
.L_x_2066:
[----:B------:R-:W-:-:S04]  /*69a0*/  F2FP.F16.F32.PACK_AB R3, RZ, R22 ;  /* 0x00000016ff03723e */ /* 0x000fc800000000ff */
[----:B------:R-:W-:-:S05]  /*69b0*/  PRMT R3, R3, 0x5410, RZ ;  /* 0x0000541003037816 */ /* 0x000fca00000000ff */
[----:B------:R0:W-:Y:S01]  /*69c0*/  STG.E desc[UR36][R8.64], R3 ;  /* 0x0000000308007986 */ /* 0x0001e2000c101924 */
[----:B------:R-:W-:Y:S05]  /*69d0*/  BRA `(.L_x_2060) ;  /* 0x0000000800a47947 */ /* 0x000fea0003800000 */
.L_x_2065:
[----:B------:R-:W-:-:S06]  /*69e0*/  FMUL.FTZ R4, R22, 1 ;  /* 0x3f80000016047820 */ /* 0x000fcc0000410000 */
[----:B------:R-:W0:Y:S02]  /*69f0*/  F2F.F64.F32 R4, R4 ;  /* 0x0000000400047310 */ /* 0x000e240000201800 */
[----:B0-----:R0:W-:Y:S01]  /*6a00*/  STG.E.64 desc[UR36][R8.64], R4 ;  /* 0x0000000408007986 */ /* 0x0011e2000c101b24 */
[----:B------:R-:W-:Y:S05]  /*6a10*/  BRA `(.L_x_2060) ;  /* 0x0000000800947947 */ /* 0x000fea0003800000 */
.L_x_2055:
        /* <DEDUP_REMOVED lines=12> */
.L_x_2069:
[----:B------:R-:W-:Y:S01]  /*6ae0*/  FMUL.FTZ R4, R22, 1 ;  /* 0x3f80000016047820 */ /* 0x000fe20000410000 */
[----:B------:R-:W-:-:S05]  /*6af0*/  CS2R R6, SRZ ;  /* 0x0000000000067805 */ /* 0x000fca000001ff00 */
[----:B------:R-:W0:Y:S02]  /*6b00*/  F2F.F64.F32 R4, R4 ;  /* 0x0000000400047310 */ /* 0x000e240000201800 */
[----:B0-----:R0:W-:Y:S01]  /*6b10*/  STG.E.128 desc[UR36][R8.64], R4 ;  /* 0x0000000408007986 */ /* 0x0011e2000c101d24 */
[----:B------:R-:W-:Y:S05]  /*6b20*/  BRA `(.L_x_2060) ;  /* 0x0000000800507947 */ /* 0x000fea0003800000 */
.L_x_2068:
        /* <DEDUP_REMOVED lines=20> */
.L_x_2073:
[----:B------:R-:W-:Y:S05]  /*6c70*/  BSYNC B0 ;  /* 0x0000000000007941 */ /* 0x000fea0003800000 */
.L_x_2072:
[----:B------:R-:W-:-:S05]  /*6c80*/  LOP3.LUT R5, R0, R5, RZ, 0xfc, !PT ;  /* 0x0000000500057212 */ /* 0x000fca00078efcff */
[----:B------:R0:W-:Y:S01]  /*6c90*/  STG.E.U8 desc[UR36][R8.64], R5 ;  /* 0x0000000508007986 */ /* 0x0001e2000c101124 */
[----:B------:R-:W-:Y:S05]  /*6ca0*/  BRA `(.L_x_2060) ;  /* 0x0000000400f07947 */ /* 0x000fea0003800000 */
.L_x_2071:
        /* <DEDUP_REMOVED lines=12> */
.L_x_2075:
[----:B------:R-:W-:Y:S01]  /*6d70*/  IMAD.MOV.U32 R0, RZ, RZ, 0x7f ;  /* 0x0000007fff007424 */ /* 0x000fe200078e00ff */
[----:B------:R-:W-:-:S04]  /*6d80*/  ISETP.GT.U32.AND P0, PT, R4, 0x7f800000, PT ;  /* 0x7f8000000400780c */ /* 0x000fc80003f04070 */
[----:B------:R-:W-:-:S09]  /*6d90*/  SEL R0, R0, 0x7c, P0 ;  /* 0x0000007c00007807 */ /* 0x000fd20000000000 */
.L_x_2076:
[----:B------:R-:W-:Y:S05]  /*6da0*/  BSYNC B0 ;  /* 0x0000000000007941 */ /* 0x000fea0003800000 */
.L_x_2074:
[----:B------:R-:W-:-:S04]  /*6db0*/  LOP3.LUT R22, R22, 0x80000000, RZ, 0xc0, !PT ;  /* 0x8000000016167812 */ /* 0x000fc800078ec0ff */
[----:B------:R-:W-:-:S04]  /*6dc0*/  SHF.R.U32.HI R3, RZ, 0x18, R22 ;  /* 0x00000018ff037819 */ /* 0x000fc80000011616 */
[----:B------:R-:W-:-:S05]  /*6dd0*/  LOP3.LUT R3, R0, R3, RZ, 0xfc, !PT ;  /* 0x0000000300037212 */ /* 0x000fca00078efcff */
[----:B------:R0:W-:Y:S01]  /*6de0*/  STG.E.U8 desc[UR36][R8.64], R3 ;  /* 0x0000000308007986 */ /* 0x0001e2000c101124 */
[----:B------:R-:W-:Y:S05]  /*6df0*/  BRA `(.L_x_2060) ;  /* 0x00000004009c7947 */ /* 0x000fea0003800000 */
.L_x_2070:
[----:B------:R-:W-:-:S05]  /*6e00*/  F2FP.BF16.F32.PACK_AB R22, RZ, R22 ;  /* 0x00000016ff16723e */ /* 0x000fca00000010ff */
[----:B------:R0:W-:Y:S01]  /*6e10*/  STG.E.U16 desc[UR36][R8.64], R22 ;  /* 0x0000001608007986 */ /* 0x0001e2000c101524 */
[----:B------:R-:W-:Y:S05]  /*6e20*/  BRA `(.L_x_2060) ;  /* 0x0000000400907947 */ /* 0x000fea0003800000 */
.L_x_2067:
        /* <DEDUP_REMOVED lines=11> */
.L_x_2079:
        /* <DEDUP_REMOVED lines=16> */
.L_x_2082:
[----:B------:R-:W-:-:S04]  /*6fe0*/  LOP3.LUT R22, R22, 0x80000000, RZ, 0xc0, !PT ;  /* 0x8000000016167812 */ /* 0x000fc800078ec0ff */
[----:B------:R-:W-:-:S04]  /*6ff0*/  SHF.R.U32.HI R3, RZ, 0x18, R22 ;  /* 0x00000018ff037819 */ /* 0x000fc80000011616 */
[----:B------:R-:W-:-:S04]  /*7000*/  LOP3.LUT R0, R0, R3, RZ, 0xfc, !PT ;  /* 0x0000000300007212 */ /* 0x000fc800078efcff */
[----:B------:R-:W-:-:S07]  /*7010*/  PRMT R4, R0, 0x7610, R4 ;  /* 0x0000761000047816 */ /* 0x000fce0000000004 */
.L_x_2081:
[----:B------:R-:W-:Y:S05]  /*7020*/  BSYNC B0 ;  /* 0x0000000000007941 */ /* 0x000fea0003800000 */
.L_x_2080:
[----:B------:R0:W-:Y:S01]  /*7030*/  STG.E.U8 desc[UR36][R8.64], R4 ;  /* 0x0000000408007986 */ /* 0x0001e2000c101124 */
[----:B------:R-:W-:Y:S05]  /*7040*/  BRA `(.L_x_2060) ;  /* 0x0000000400087947 */ /* 0x000fea0003800000 */
.L_x_2078:
        /* <DEDUP_REMOVED lines=16> */
.L_x_2085:
[----:B------:R-:W-:-:S04]  /*7150*/  LOP3.LUT R22, R22, 0x80000000, RZ, 0xc0, !PT ;  /* 0x8000000016167812 */ /* 0x000fc800078ec0ff */
[----:B------:R-:W-:-:S04]  /*7160*/  SHF.R.U32.HI R3, RZ, 0x18, R22 ;  /* 0x00000018ff037819 */ /* 0x000fc80000011616 */
[----:B------:R-:W-:-:S04]  /*7170*/  LOP3.LUT R0, R0, R3, RZ, 0xfc, !PT ;  /* 0x0000000300007212 */ /* 0x000fc800078efcff */
[----:B------:R-:W-:-:S07]  /*7180*/  PRMT R4, R0, 0x7610, R4 ;  /* 0x0000761000047816 */ /* 0x000fce0000000004 */
.L_x_2084:
[----:B------:R-:W-:Y:S05]  /*7190*/  BSYNC B0 ;  /* 0x0000000000007941 */ /* 0x000fea0003800000 */
.L_x_2083:
[----:B------:R0:W-:Y:S01]  /*71a0*/  STG.E.U8 desc[UR36][R8.64], R4 ;  /* 0x0000000408007986 */ /* 0x0001e2000c101124 */
[----:B------:R-:W-:Y:S05]  /*71b0*/  BRA `(.L_x_2060) ;  /* 0x0000000000ac7947 */ /* 0x000fea0003800000 */
.L_x_2077:
        /* <DEDUP_REMOVED lines=21> */
.L_x_2059:
        /* <DEDUP_REMOVED lines=16> */
.L_x_2088:
[----:B------:R-:W-:Y:S05]  /*7410*/  BRA `(.L_x_2060) ;  /* 0x0000000000147947 */ /* 0x000fea0003800000 */
.L_x_2087:
[----:B------:R-:W0:Y:S02]  /*7420*/  F2I.U64.TRUNC R22, R22 ;  /* 0x0000001600167311 */ /* 0x000e24000020d800 */
[----:B0-----:R0:W-:Y:S01]  /*7430*/  STG.E.64 desc[UR36][R8.64], R22 ;  /* 0x0000001608007986 */ /* 0x0011e2000c101b24 */
[----:B------:R-:W-:Y:S05]  /*7440*/  BRA `(.L_x_2060) ;  /* 0x0000000000087947 */ /* 0x000fea0003800000 */
.L_x_2086:
[----:B------:R-:W0:Y:S02]  /*7450*/  F2I.FTZ.U32.TRUNC.NTZ R3, R22 ;  /* 0x0000001600037305 */ /* 0x000e24000021f000 */
[----:B0-----:R0:W-:Y:S02]  /*7460*/  STG.E desc[UR36][R8.64], R3 ;  /* 0x0000000308007986 */ /* 0x0011e4000c101924 */
.L_x_2060:
[----:B------:R-:W-:-:S07]  /*7470*/  VIADD R25, R25, 0x80 ;  /* 0x0000008019197836 */ /* 0x000fce0000000000 */
.L_x_2020:
[----:B------:R-:W-:Y:S05]  /*7480*/  BSYNC B6 ;  /* 0x0000000000067941 */ /* 0x000fea0003800000 */
.L_x_2019:
[----:B------:R-:W-:-:S13]  /*7490*/  ISETP.GE.AND P0, PT, R25, R17, PT ;  /* 0x000000111900720c */ /* 0x000fda0003f06270 */
[----:B------:R-:W-:Y:S05]  /*74a0*/  @P0 EXIT ;  /* 0x000000000000094d */ /* 0x000fea0003800000 */
[----:B0---4-:R-:W0:Y:S01]  /*74b0*/  LDC.64 R4, c[0x0][0x218] ;  /* 0x00008600ff047b82 */ /* 0x011e220000000a00 */
[----:B------:R-:W-:Y:S01]  /*74c0*/  PRMT R0, R16, 0x9910, RZ ;  /* 0x0000991010007816 */ /* 0x000fe200000000ff */
[----:B------:R-:W-:Y:S01]  /*74d0*/  IMAD R2, R2, 0x200, R25 ;  /* 0x0000020002027824 */ /* 0x000fe200078e0219 */
[----:B------:R-:W-:Y:S02]  /*74e0*/  ULDC UR4, c[0x0][0x238] ;  /* 0x00008e0000047ab9 */ /* 0x000fe40000000800 */
[----:B------:R-:W-:Y:S01]  /*74f0*/  ISETP.GT.AND P1, PT, R0, 0x9, PT ;  /* 0x000000090000780c */ /* 0x000fe20003f24270 */
[----:B--2---:R-:W-:-:S05]  /*7500*/  IMAD R3, R2, UR4, RZ ;  /* 0x0000000402037c24 */ /* 0x004fca000f8e02ff */
        /* <DEDUP_REMOVED lines=14> */
.L_x_2092:
[----:B------:R-:W0:Y:S02]  /*75f0*/  F2I.S64.TRUNC R24, R24 ;  /* 0x0000001800187311 */ /* 0x000e24000020d900 */
[----:B0-----:R-:W-:-:S05]  /*7600*/  IMAD.MOV.U32 R5, RZ, RZ, R24 ;  /* 0x000000ffff057224 */ /* 0x001fca00078e0018 */
[----:B------:R-:W-:Y:S01]  /*7610*/  STG.E.U8 desc[UR36][R2.64], R5 ;  /* 0x0000000502007986 */ /* 0x000fe2000c101124 */
[----:B------:R-:W-:Y:S05]  /*7620*/  EXIT ;  /* 0x000000000000794d */ /* 0x000fea0003800000 */
.L_x_2091:
        /* <DEDUP_REMOVED lines=9> */
.L_x_2095:
[----:B------:R-:W0:Y:S02]  /*76c0*/  F2I.FTZ.TRUNC.NTZ R5, R24 ;  /* 0x0000001800057305 */ /* 0x000e24000021f100 */
[----:B0-----:R-:W-:Y:S01]  /*76d0*/  STG.E desc[UR36][R2.64], R5 ;  /* 0x0000000502007986 */ /* 0x001fe2000c101924 */
[----:B------:R-:W-:Y:S05]  /*76e0*/  EXIT ;  /* 0x000000000000794d */ /* 0x000fea0003800000 */
.L_x_2094:
[----:B------:R-:W0:Y:S02]  /*76f0*/  F2I.FTZ.TRUNC.NTZ R5, R24 ;  /* 0x0000001800057305 */ /* 0x000e24000021f100 */
[----:B0-----:R-:W-:Y:S01]  /*7700*/  STG.E.U16 desc[UR36][R2.64], R5 ;  /* 0x0000000502007986 */ /* 0x001fe2000c101524 */
[----:B------:R-:W-:Y:S05]  /*7710*/  EXIT ;  /* 0x000000000000794d */ /* 0x000fea0003800000 */
.L_x_2090:
        /* <DEDUP_REMOVED lines=8> */
.L_x_2097:
[----:B------:R-:W-:-:S05]  /*77a0*/  F2FP.F16.F32.PACK_AB R24, RZ, R24 ;  /* 0x00000018ff18723e */ /* 0x000fca00000000ff */
[----:B------:R-:W-:Y:S01]  /*77b0*/  STG.E.U16 desc[UR36][R2.64], R24 ;  /* 0x0000001802007986 */ /* 0x000fe2000c101524 */
[----:B------:R-:W-:Y:S05]  /*77c0*/  EXIT ;  /* 0x000000000000794d */ /* 0x000fea0003800000 */
.L_x_2096:
        /* <DEDUP_REMOVED lines=9> */
.L_x_2099:
[----:B------:R-:W-:-:S04]  /*7860*/  F2FP.F16.F32.PACK_AB R5, RZ, R24 ;  /* 0x00000018ff05723e */ /* 0x000fc800000000ff */
[----:B------:R-:W-:-:S05]  /*7870*/  PRMT R5, R5, 0x5410, RZ ;  /* 0x0000541005057816 */ /* 0x000fca00000000ff */
[----:B------:R-:W-:Y:S01]  /*7880*/  STG.E desc[UR36][R2.64], R5 ;  /* 0x0000000502007986 */ /* 0x000fe2000c101924 */
[----:B------:R-:W-:Y:S05]  /*7890*/  EXIT ;  /* 0x000000000000794d */ /* 0x000fea0003800000 */
.L_x_2098:
[----:B------:R-:W-:-:S06]  /*78a0*/  FMUL.FTZ R4, R24, 1 ;  /* 0x3f80000018047820 */ /* 0x000fcc0000410000 */
[----:B------:R-:W0:Y:S02]  /*78b0*/  F2F.F64.F32 R4, R4 ;  /* 0x0000000400047310 */ /* 0x000e240000201800 */
[----:B0-----:R-:W-:Y:S01]  /*78c0*/  STG.E.64 desc[UR36][R2.64], R4 ;  /* 0x0000000402007986 */ /* 0x001fe2000c101b24 */
[----:B------:R-:W-:Y:S05]  /*78d0*/  EXIT ;  /* 0x000000000000794d */ /* 0x000fea0003800000 */
.L_x_2089:
        /* <DEDUP_REMOVED lines=12> */
.L_x_2102:
[----:B------:R-:W-:Y:S01]  /*79a0*/  FMUL.FTZ R4, R24, 1 ;  /* 0x3f80000018047820 */ /* 0x000fe20000410000 */
[----:B------:R-:W-:-:S05]  /*79b0*/  CS2R R6, SRZ ;  /* 0x0000000000067805 */ /* 0x000fca000001ff00 */
[----:B------:R-:W0:Y:S02]  /*79c0*/  F2F.F64.F32 R4, R4 ;  /* 0x0000000400047310 */ /* 0x000e240000201800 */
[----:B0-----:R-:W-:Y:S01]  /*79d0*/  STG.E.128 desc[UR36][R2.64], R4 ;  /* 0x0000000402007986 */ /* 0x001fe2000c101d24 */
[----:B------:R-:W-:Y:S05]  /*79e0*/  EXIT ;  /* 0x000000000000794d */ /* 0x000fea0003800000 */
.L_x_2101:
        /* <DEDUP_REMOVED lines=20> */
.L_x_2106:
[----:B------:R-:W-:Y:S05]  /*7b30*/  BSYNC B0 ;  /* 0x0000000000007941 */ /* 0x000fea0003800000 */
.L_x_2105:
[----:B------:R-:W-:-:S05]  /*7b40*/  LOP3.LUT R7, R0, R7, RZ, 0xfc, !PT ;  /* 0x0000000700077212 */ /* 0x000fca00078efcff */
[----:B------:R-:W-:Y:S01]  /*7b50*/  STG.E.U8 desc[UR36][R2.64], R7 ;  /* 0x0000000702007986 */ /* 0x000fe2000c101124 */
[----:B------:R-:W-:Y:S05]  /*7b60*/  EXIT ;  /* 0x000000000000794d */ /* 0x000fea0003800000 */
.L_x_2104:
[----:B------:R-:W-:Y:S01]  /*7b70*/  LOP3.LUT R4, R24, 0x7fffffff, RZ, 0xc0, !PT ;  /* 0x7fffffff18047812 */ /* 0x000fe200078ec0ff */
[----:B------:R-:W-:Y:S03]  /*7b80*/  BSSY B0, `(.L_x_2107) ;  /* 0x000000e000007945 */ /* 0x000fe60003800000 */
        /* <DEDUP_REMOVED lines=10> */
.L_x_2108:
[----:B------:R-:W-:Y:S01]  /*7c30*/  IMAD.MOV.U32 R0, RZ, RZ, 0x7f ;  /* 0x0000007fff007424 */ /* 0x000fe200078e00ff */
[----:B------:R-:W-:-:S04]  /*7c40*/  ISETP.GT.U32.AND P0, PT, R4, 0x7f800000, PT ;  /* 0x7f8000000400780c */ /* 0x000fc80003f04070 */
[----:B------:R-:W-:-:S09]  /*7c50*/  SEL R0, R0, 0x7c, P0 ;  /* 0x0000007c00007807 */ /* 0x000fd20000000000 */
.L_x_2109:
[----:B------:R-:W-:Y:S05]  /*7c60*/  BSYNC B0 ;  /* 0x0000000000007941 */ /* 0x000fea0003800000 */
.L_x_2107:
[----:B------:R-:W-:-:S04]  /*7c70*/  LOP3.LUT R24, R24, 0x80000000, RZ, 0xc0, !PT ;  /* 0x8000000018187812 */ /* 0x000fc800078ec0ff */
[----:B------:R-:W-:-:S04]  /*7c80*/  SHF.R.U32.HI R5, RZ, 0x18, R24 ;  /* 0x00000018ff057819 */ /* 0x000fc80000011618 */
[----:B------:R-:W-:-:S05]  /*7c90*/  LOP3.LUT R5, R0, R5, RZ, 0xfc, !PT ;  /* 0x0000000500057212 */ /* 0x000fca00078efcff */
[----:B------:R-:W-:Y:S01]  /*7ca0*/  STG.E.U8 desc[UR36][R2.64], R5 ;  /* 0x0000000502007986 */ /* 0x000fe2000c101124 */
[----:B------:R-:W-:Y:S05]  /*7cb0*/  EXIT ;  /* 0x000000000000794d */ /* 0x000fea0003800000 */
.L_x_2103:
[----:B------:R-:W-:-:S05]  /*7cc0*/  F2FP.BF16.F32.PACK_AB R24, RZ, R24 ;  /* 0x00000018ff18723e */ /* 0x000fca00000010ff */
[----:B------:R-:W-:Y:S01]  /*7cd0*/  STG.E.U16 desc[UR36][R2.64], R24 ;  /* 0x0000001802007986 */ /* 0x000fe2000c101524 */
[----:B------:R-:W-:Y:S05]  /*7ce0*/  EXIT ;  /* 0x000000000000794d */ /* 0x000fea0003800000 */
.L_x_2100:
        /* <DEDUP_REMOVED lines=11> */
.L_x_2112:
        /* <DEDUP_REMOVED lines=16> */
.L_x_2115:
[----:B------:R-:W-:-:S04]  /*7ea0*/  LOP3.LUT R24, R24, 0x80000000, RZ, 0xc0, !PT ;  /* 0x8000000018187812 */ /* 0x000fc800078ec0ff */
[----:B------:R-:W-:-:S04]  /*7eb0*/  SHF.R.U32.HI R5, RZ, 0x18, R24 ;  /* 0x00000018ff057819 */ /* 0x000fc80000011618 */
[----:B------:R-:W-:-:S04]  /*7ec0*/  LOP3.LUT R4, R4, R5, RZ, 0xfc, !PT ;  /* 0x0000000504047212 */ /* 0x000fc800078efcff */
[----:B------:R-:W-:-:S07]  /*7ed0*/  PRMT R0, R4, 0x7610, R0 ;  /* 0x0000761004007816 */ /* 0x000fce0000000000 */
.L_x_2114:
[----:B------:R-:W-:Y:S05]  /*7ee0*/  BSYNC B0 ;  /* 0x0000000000007941 */ /* 0x000fea0003800000 */
.L_x_2113:
[----:B------:R-:W-:Y:S01]  /*7ef0*/  STG.E.U8 desc[UR36][R2.64], R0 ;  /* 0x0000000002007986 */ /* 0x000fe2000c101124 */
[----:B------:R-:W-:Y:S05]  /*7f00*/  EXIT ;  /* 0x000000000000794d */ /* 0x000fea0003800000 */
.L_x_2111:
        /* <DEDUP_REMOVED lines=16> */
.L_x_2118:
[----:B------:R-:W-:-:S04]  /*8010*/  LOP3.LUT R24, R24, 0x80000000, RZ, 0xc0, !PT ;  /* 0x8000000018187812 */ /* 0x000fc800078ec0ff */
[----:B------:R-:W-:-:S04]  /*8020*/  SHF.R.U32.HI R5, RZ, 0x18, R24 ;  /* 0x00000018ff057819 */ /* 0x000fc80000011618 */
[----:B------:R-:W-:-:S04]  /*8030*/  LOP3.LUT R4, R4, R5, RZ, 0xfc, !PT ;  /* 0x0000000504047212 */ /* 0x000fc800078efcff */
[----:B------:R-:W-:-:S07]  /*8040*/  PRMT R0, R4, 0x7610, R0 ;  /* 0x0000761004007816 */ /* 0x000fce0000000000 */
.L_x_2117:
[----:B------:R-:W-:Y:S05]  /*8050*/  BSYNC B0 ;  /* 0x0000000000007941 */ /* 0x000fea0003800000 */
.L_x_2116:
[----:B------:R-:W-:Y:S01]  /*8060*/  STG.E.U8 desc[UR36][R2.64], R0 ;  /* 0x0000000002007986 */ /* 0x000fe2000c101124 */
[----:B------:R-:W-:Y:S05]  /*8070*/  EXIT ;  /* 0x000000000000794d */ /* 0x000fea0003800000 */
.L_x_2110:
        /* <DEDUP_REMOVED lines=21> */
.L_x_2093:
        /* <DEDUP_REMOVED lines=16> */
.L_x_2121:
[----:B------:R-:W-:Y:S05]  /*82d0*/  EXIT ;  /* 0x000000000000794d */ /* 0x000fea0003800000 */
.L_x_2120:
[----:B------:R-:W0:Y:S02]  /*82e0*/  F2I.U64.TRUNC R24, R24 ;  /* 0x0000001800187311 */ /* 0x000e24000020d800 */
[----:B0-----:R-:W-:Y:S01]  /*82f0*/  STG.E.64 desc[UR36][R2.64], R24 ;  /* 0x0000001802007986 */ /* 0x001fe2000c101b24 */
[----:B------:R-:W-:Y:S05]  /*8300*/  EXIT ;  /* 0x000000000000794d */ /* 0x000fea0003800000 */
.L_x_2119:
[----:B------:R-:W0:Y:S02]  /*8310*/  F2I.FTZ.U32.TRUNC.NTZ R5, R24 ;  /* 0x0000001800057305 */ /* 0x000e24000021f000 */
[----:B0-----:R-:W-:Y:S01]  /*8320*/  STG.E desc[UR36][R2.64], R5 ;  /* 0x0000000502007986 */ /* 0x001fe2000c101924 */
[----:B------:R-:W-:Y:S05]  /*8330*/  EXIT ;  /* 0x000000000000794d */ /* 0x000fea0003800000 */
.L_x_2122:
        /* <DEDUP_REMOVED lines=12> */
.L_x_21466:


//--------------------- .text._ZN2at6native18elementwise_kernelILi128ELi2EZNS0_22gpu_kernel_impl_nocastIZZZNS0_17asinh_kernel_cudaERNS_18TensorIteratorBaseEENKUlvE0_clEvENKUlvE0_clEvEUlfE_EEvS4_RKT_EUliE_EEviT1_ --------------------------
	.section	.text._ZN2at6native18elementwise_kernelILi128ELi2EZNS0_22gpu_kernel_impl_nocastIZZZNS0_17asinh_kernel_cudaERNS_18TensorIteratorBaseEENKUlvE0_clEvENKUlvE0_clEvEUlfE_EEvS4_RKT_EUliE_EEviT1_,"ax",@progbits
	.align	128
        .global         _ZN2at6native18elementwise_kernelILi128ELi2EZNS0_22gpu_kernel_impl_nocastIZZZNS0_17asinh_kernel_cudaERNS_18TensorIteratorBaseEENKUlvE0_clEvENKUlvE0_clEvEUlfE_EEvS4_RKT_EUliE_EEviT1_
        .type           _ZN2at6native18elementwise_kernelILi128ELi2EZNS0_22gpu_kernel_impl_nocastIZZZNS0_17asinh_kernel_cudaERNS_18TensorIteratorBaseEENKUlvE0_clEvENKUlvE0_clEvEUlfE_EEvS4_RKT_EUliE_EEviT1_,@function
        .size           _ZN2at6native18elementwise_kernelILi128ELi2EZNS0_22gpu_kernel_impl_nocastIZZZNS0_17asinh_kernel_cudaERNS_18TensorIteratorBaseEENKUlvE0_clEvENKUlvE0_clEvEUlfE_EEvS4_RKT_EUliE_EEviT1_,(.L_x_21467 - _ZN2at6native18elementwise_kernelILi128ELi2EZNS0_22gpu_kernel_impl_nocastIZZZNS0_17asinh_kernel_cudaERNS_18TensorIteratorBaseEENKUlvE0_clEvENKUlvE0_clEvEUlfE_EEvS4_RKT_EUliE_EEviT1_)
        .other          _ZN2at6native18elementwise_kernelILi128ELi2EZNS0_22gpu_kernel_impl_nocastIZZZNS0_17asinh_kernel_cudaERNS_18TensorIteratorBaseEENKUlvE0_clEvENKUlvE0_clEvEUlfE_EEvS4_RKT_EUliE_EEviT1_,@"STO_CUDA_ENTRY STV_DEFAULT"
_ZN2at6native18elementwise_kernelILi128ELi2EZNS0_22gpu_kernel_impl_nocastIZZZNS0_17asinh_kernel_cudaERNS_18TensorIteratorBaseEENKUlvE0_clEvENKUlvE0_clEvEUlfE_EEvS4_RKT_EUliE_EEviT1_:
.text._ZN2at6native18elementwise_kernelILi128ELi2EZNS0_22gpu_kernel_impl_nocastIZZZNS0_17asinh_kernel_cudaERNS_18TensorIteratorBaseEENKUlvE0_clEvENKUlvE0_clEvEUlfE_EEvS4_RKT_EUliE_EEviT1_:
[----:B------:R-:W-:Y:S01]  /*0000*/  LDC R1, c[0x0][0x28] ;  /* 0x00000a00ff017b82 */ /* 0x000fe20000000800 */
[----:B------:R-:W0:Y:S01]  /*0010*/  S2R R0, SR_CTAID.X ;  /* 0x0000000000007919 */ /* 0x000e220000002500 */
[----:B------:R-:W-:Y:S01]  /*0020*/  ULDC UR6, c[0x0][0x210] ;  /* 0x0000840000067ab9 */ /* 0x000fe20000000800 */
[----:B------:R-:W-:Y:S01]  /*0030*/  ULDC.64 UR4, c[0x0][0x208] ;  /* 0x0000820000047ab9 */ /* 0x000fe20000000a00 */
[----:B------:R-:W-:Y:S01]  /*0040*/  BSSY B0, `(.L_x_2123) ;  /* 0x000016a000007945 */ /* 0x000fe20003800000 */
[----:B------:R-:W0:Y:S02]  /*0050*/  S2R R3, SR_TID.X ;  /* 0x0000000000037919 */ /* 0x000e240000002100 */
[----:B0-----:R-:W-:-:S04]  /*0060*/  LEA R0, R0, R3, 0x8 ;  /* 0x0000000300007211 */ /* 0x001fc800078e40ff */
[----:B------:R-:W-:Y:S02]  /*0070*/  ISETP.GE.AND P0, PT, R0, UR6, PT ;  /* 0x0000000600007c0c */ /* 0x000fe4000bf06270 */
[----:B------:R-:W-:-:S11]  /*0080*/  MOV R9, R0 ;  /* 0x0000000000097202 */ /* 0x000fd60000000f00 */
[----:B------:R-:W-:Y:S05]  /*0090*/  @P0 BRA `(.L_x_2124) ;  /* 0x0000001400900947 */ /* 0x000fea0003800000 */
[----:B------:R-:W0:Y:S01]  /*00a0*/  LDC R8, c[0x0][0x218] ;  /* 0x00008600ff087b82 */ /* 0x000e220000000800 */
[----:B------:R-:W-:Y:S02]  /*00b0*/  CS2R R2, SRZ ;  /* 0x0000000000027805 */ /* 0x000fe4000001ff00 */
[----:B0-----:R-:W-:-:S13]  /*00c0*/  ISETP.NE.AND P0, PT, R8, RZ, PT ;  /* 0x000000ff0800720c */ /* 0x001fda0003f05270 */
[----:B------:R-:W-:Y:S05]  /*00d0*/  @!P0 BRA `(.L_x_2125) ;  /* 0x0000001000b08947 */ /* 0x000fea0003800000 */
[----:B------:R-:W-:Y:S01]  /*00e0*/  HFMA2.MMA R2, -RZ, RZ, 0, 0 ;  /* 0x00000000ff027435 */ /* 0x000fe200000001ff */
[----:B------:R-:W-:Y:S01]  /*00f0*/  MOV R3, R9 ;  /* 0x0000000900037202 */ /* 0x000fe20000000f00 */
[----:B------:R-:W-:Y:S01]  /*0100*/  ULDC.64 UR8, c[0x0][0x220] ;  /* 0x0000880000087ab9 */ /* 0x000fe20000000a00 */
[----:B------:R-:W-:Y:S01]  /*0110*/  ISETP.NE.AND P0, PT, R8, 0x1, PT ;  /* 0x000000010800780c */ /* 0x000fe20003f05270 */
[----:B------:R-:W-:-:S06]  /*0120*/  ULDC UR7, c[0x0][0x21c] ;  /* 0x0000870000077ab9 */ /* 0x000fcc0000000800 */
        /* <DEDUP_REMOVED lines=17> */
[C---:B------:R-:W-:Y:S02]  /*0240*/  IMAD R3, R4.reuse, UR10, RZ ;  /* 0x0000000a04037c24 */ /* 0x040fe4000f8e02ff */
[----:B------:R-:W-:Y:S02]  /*0250*/  IMAD R2, R4, UR11, RZ ;  /* 0x0000000b04027c24 */ /* 0x000fe4000f8e02ff */
        /* <DEDUP_REMOVED lines=263> */
[C---:B------:R-:W-:Y:S01]  /*12d0*/  IADD3 R11, -R9.reuse, RZ, RZ ;  /* 0x000000ff090b7210 */ /* 0x040fe20007ffe1ff */
[----:B------:R-:W1:Y:S08]  /*12e0*/  @P0 LDC R15, c[0x0][0x33c] ;  /* 0x0000cf00ff0f0b82 */ /* 0x000e700000000800 */
[----:B------:R-:W2:Y:S01]  /*12f0*/  @P0 LDC.64 R6, c[0x0][0x408] ;  /* 0x00010200ff060b82 */ /* 0x000ea20000000a00 */
[----:B0-----:R-:W-:-:S05]  /*1300*/  @P0 IMAD.HI.U32 R4, R9, R12, R8 ;  /* 0x0000000c09040227 */ /* 0x001fca00078e0008 */
[----:B------:R-:W-:Y:S01]  /*1310*/  @P0 SHF.R.U32.HI R8, RZ, R13, R4 ;  /* 0x0000000dff080219 */ /* 0x000fe20000011604 */
[----:B------:R-:W-:Y:S01]  /*1320*/  IMAD R4, R11, UR8, R5 ;  /* 0x000000080b047c24 */ /* 0x000fe2000f8e0205 */
[----:B------:R-:W-:Y:S02]  /*1330*/  ULDC.64 UR8, c[0x0][0x400] ;  /* 0x0001000000087ab9 */ /* 0x000fe40000000a00 */
[----:B------:R-:W-:Y:S01]  /*1340*/  @P0 IADD3 R8, -R8, RZ, RZ ;  /* 0x000000ff08080210 */ /* 0x000fe20007ffe1ff */
[C---:B------:R-:W-:Y:S02]  /*1350*/  IMAD R3, R4.reuse, UR8, R3 ;  /* 0x0000000804037c24 */ /* 0x040fe4000f8e0203 */
[----:B------:R-:W-:Y:S02]  /*1360*/  IMAD R2, R4, UR9, R2 ;  /* 0x0000000904027c24 */ /* 0x000fe4000f8e0202 */
[----:B-1----:R-:W-:-:S04]  /*1370*/  @P0 IMAD R8, R8, R15, R9 ;  /* 0x0000000f08080224 */ /* 0x002fc800078e0209 */
[C---:B--2---:R-:W-:Y:S02]  /*1380*/  @P0 IMAD R3, R8.reuse, R6, R3 ;  /* 0x0000000608030224 */ /* 0x044fe400078e0203 */
[----:B------:R-:W-:-:S07]  /*1390*/  @P0 IMAD R2, R8, R7, R2 ;  /* 0x0000000708020224 */ /* 0x000fce00078e0202 */
.L_x_2125:
[----:B------:R-:W-:Y:S02]  /*13a0*/  ULDC.64 UR8, c[0x0][0x418] ;  /* 0x0001060000087ab9 */ /* 0x000fe40000000a00 */
[----:B------:R-:W-:-:S04]  /*13b0*/  IADD3 R6, P0, R2, UR8, RZ ;  /* 0x0000000802067c10 */ /* 0x000fc8000ff1e0ff */
[----:B------:R-:W-:Y:S01]  /*13c0*/  IADD3.X R7, RZ, UR9, RZ, P0, !PT ;  /* 0x00000009ff077c10 */ /* 0x000fe200087fe4ff */
[----:B------:R-:W-:-:S04]  /*13d0*/  ULDC.64 UR8, c[0x0][0x410] ;  /* 0x0001040000087ab9 */ /* 0x000fc80000000a00 */
[----:B------:R0:W2:Y:S01]  /*13e0*/  LDG.E R2, desc[UR4][R6.64] ;  /* 0x0000000406027981 */ /* 0x0000a2000c1e1900 */
[----:B------:R-:W-:Y:S01]  /*13f0*/  BSSY B1, `(.L_x_2126) ;  /* 0x0000028000017945 */ /* 0x000fe20003800000 */
[----:B0-----:R-:W-:Y:S01]  /*1400*/  MOV R7, 0x3e800000 ;  /* 0x3e80000000077802 */ /* 0x001fe20000000f00 */
[C---:B--2---:R-:W-:Y:S01]  /*1410*/  FFMA.FTZ R5, R2.reuse, R2, 1 ;  /* 0x3f80000002057423 */ /* 0x044fe20000010002 */
        /* <DEDUP_REMOVED lines=34> */
[----:B------:R-:W-:-:S04]  /*1640*/  @P1 IMAD.MOV.U32 R3, RZ, RZ, 0x7f800000 ;  /* 0x7f800000ff031424 */ /* 0x000fc800078e00ff */
[----:B------:R-:W-:-:S05]  /*1650*/  @P1 FFMA.FTZ R8, R4, R3, +INF ;  /* 0x7f80000004081423 */ /* 0x000fca0000010003 */
[----:B------:R-:W-:-:S07]  /*1660*/  FSEL R8, R8, -RZ, P2 ;  /* 0x800000ff08087208 */ /* 0x000fce0001000000 */
.L_x_2127:
[----:B------:R-:W-:Y:S05]  /*1670*/  BSYNC B1 ;  /* 0x0000000000017941 */ /* 0x000fea0003800000 */
.L_x_2126:
[----:B------:R-:W-:Y:S01]  /*1680*/  @P0 FADD.FTZ R8, R8, 0.69314718246459960938 ;  /* 0x3f31721808080421 */ /* 0x000fe20000010000 */
[----:B------:R-:W-:Y:S02]  /*1690*/  FSETP.GTU.FTZ.AND P0, PT, |R2|, +INF , PT ;  /* 0x7f8000000200780b */ /* 0x000fe40003f1c200 */
[----:B------:R-:W-:Y:S02]  /*16a0*/  IADD3 R9, R0, 0x80, RZ ;  /* 0x0000008000097810 */ /* 0x000fe40007ffe0ff */
[----:B------:R-:W-:-:S04]  /*16b0*/  LOP3.LUT R2, R8, 0x80000000, R2, 0xb8, !PT ;  /* 0x8000000008027812 */ /* 0x000fc800078eb802 */
[----:B------:R-:W-:-:S05]  /*16c0*/  FSEL R3, R2, R8, !P0 ;  /* 0x0000000802037208 */ /* 0x000fca0004000000 */
[----:B------:R0:W-:Y:S02]  /*16d0*/  STG.E desc[UR4][R6.64], R3 ;  /* 0x0000000306007986 */ /* 0x0001e4000c101904 */
.L_x_2124:
[----:B------:R-:W-:Y:S05]  /*16e0*/  BSYNC B0 ;  /* 0x0000000000007941 */ /* 0x000fea0003800000 */
.L_x_2123:
[----:B------:R-:W-:-:S13]  /*16f0*/  ISETP.GE.AND P0, PT, R9, UR6, PT ;  /* 0x0000000609007c0c */ /* 0x000fda000bf06270 */
[----:B------:R-:W-:Y:S05]  /*1700*/  @P0 EXIT ;  /* 0x000000000000094d */ /* 0x000fea0003800000 */
[----:B------:R-:W1:Y:S01]  /*1710*/  LDC R8, c[0x0][0x218] ;  /* 0x00008600ff087b82 */ /* 0x000e620000000800 */
[----:B------:R-:W-:Y:S01]  /*1720*/  HFMA2.MMA R0, -RZ, RZ, 0, 0 ;  /* 0x00000000ff007435 */ /* 0x000fe200000001ff */
[----:B0-----:R-:W-:Y:S02]  /*1730*/  MOV R3, RZ ;  /* 0x000000ff00037202 */ /* 0x001fe40000000f00 */
[----:B-1----:R-:W-:-:S13]  /*1740*/  ISETP.NE.AND P0, PT, R8, RZ, PT ;  /* 0x000000ff0800720c */ /* 0x002fda0003f05270 */
[----:B------:R-:W-:Y:S05]  /*1750*/  @!P0 BRA `(.L_x_2128) ;  /* 0x0000001000a88947 */ /* 0x000fea0003800000 */
[----:B------:R-:W-:Y:S01]  /*1760*/  MOV R2, RZ ;  /* 0x000000ff00027202 */ /* 0x000fe20000000f00 */
[----:B------:R-:W-:Y:S01]  /*1770*/  ULDC.64 UR6, c[0x0][0x220] ;  /* 0x0000880000067ab9 */ /* 0x000fe20000000a00 */
[----:B------:R-:W-:Y:S02]  /*1780*/  MOV R3, R9 ;  /* 0x0000000900037202 */ /* 0x000fe40000000f00 */
[----:B------:R-:W-:Y:S01]  /*1790*/  ISETP.NE.AND P0, PT, R8, 0x1, PT ;  /* 0x000000010800780c */ /* 0x000fe20003f05270 */
        /* <DEDUP_REMOVED lines=279> */
[----:B------:R-:W-:Y:S01]  /*2910*/  SHF.R.U32.HI R7, RZ, UR6, R6 ;  /* 0x00000006ff077c19 */ /* 0x000fe20008011606 */
[----:B------:R-:W-:Y:S01]  /*2920*/  ULDC.64 UR6, c[0x0][0x400] ;  /* 0x0001000000067ab9 */ /* 0x000fe20000000a00 */
[----:B------:R-:W-:Y:S02]  /*2930*/  @P0 MOV R6, RZ ;  /* 0x000000ff00060202 */ /* 0x000fe40000000f00 */
[----:B------:R-:W-:Y:S01]  /*2940*/  IADD3 R4, -R7, RZ, RZ ;  /* 0x000000ff07047210 */ /* 0x000fe20007ffe1ff */
[----:B------:R-:W1:Y:S04]  /*2950*/  @P0 LDC R11, c[0x0][0x33c] ;  /* 0x0000cf00ff0b0b82 */ /* 0x000e680000000800 */
[----:B------:R-:W-:-:S04]  /*2960*/  IMAD R4, R4, UR8, R5 ;  /* 0x0000000804047c24 */ /* 0x000fc8000f8e0205 */
        /* <DEDUP_REMOVED lines=9> */
.L_x_2128:
[----:B------:R-:W-:Y:S02]  /*2a00*/  ULDC.64 UR6, c[0x0][0x418] ;  /* 0x0001060000067ab9 */ /* 0x000fe40000000a00 */
[----:B------:R-:W-:-:S04]  /*2a10*/  IADD3 R4, P0, R0, UR6, RZ ;  /* 0x0000000600047c10 */ /* 0x000fc8000ff1e0ff */
[----:B------:R-:W-:Y:S01]  /*2a20*/  IADD3.X R5, RZ, UR7, RZ, P0, !PT ;  /* 0x00000007ff057c10 */ /* 0x000fe200087fe4ff */
[----:B------:R-:W-:-:S04]  /*2a30*/  ULDC.64 UR6, c[0x0][0x410] ;  /* 0x0001040000067ab9 */ /* 0x000fc80000000a00 */
[----:B------:R-:W2:Y:S01]  /*2a40*/  LDG.E R0, desc[UR4][R4.64] ;  /* 0x0000000404007981 */ /* 0x000ea2000c1e1900 */
[----:B------:R-:W-:Y:S01]  /*2a50*/  BSSY B0, `(.L_x_2129) ;  /* 0x0000028000007945 */ /* 0x000fe20003800000 */
[C---:B--2---:R-:W-:Y:S01]  /*2a60*/  FFMA.FTZ R6, R0.reuse, R0, 1 ;  /* 0x3f80000000067423 */ /* 0x044fe20000010000 */
        /* <DEDUP_REMOVED lines=28> */
[----:B------:R-:W-:Y:S01]  /*2c30*/  IADD3 R4, P2, R3, UR6, RZ ;  /* 0x0000000603047c10 */ /* 0x000fe2000ff5e0ff */
[----:B------:R-:W-:-:S03]  /*2c40*/  FMUL.FTZ R3, R5, 1.1920928955078125e-07 ;  /* 0x3400000005037820 */ /* 0x000fc60000410000 */
[----:B------:R-:W-:Y:S01]  /*2c50*/  IADD3.X R5, RZ, UR7, RZ, P2, !PT ;  /* 0x00000007ff057c10 */ /* 0x000fe200097fe4ff */
[----:B------:R-:W-:Y:S01]  /*2c60*/  FFMA.FTZ R3, R3, 0.69314718246459960938, R6 ;  /* 0x3f31721803037823 */ /* 0x000fe20000010006 */
[----:B------:R-:W-:Y:S07]  /*2c70*/  @!P1 BRA `(.L_x_2130) ;  /* 0x0000000000149947 */ /* 0x000fee0003800000 */
[C---:B------:R-:W-:Y:S02]  /*2c80*/  ISETP.GE.AND P1, PT, R2.reuse, -0x407fffff, PT ;  /* 0xbf8000010200780c */ /* 0x040fe40003f26270 */
[----:B------:R-:W-:-:S11]  /*2c90*/  FSETP.NEU.FTZ.AND P2, PT, R2, RZ, PT ;  /* 0x000000ff0200720b */ /* 0x000fd60003f5d000 */
[----:B------:R-:W-:-:S05]  /*2ca0*/  @P1 MOV R7, 0x7f800000 ;  /* 0x7f80000000071802 */ /* 0x000fca0000000f00 */
[----:B------:R-:W-:-:S05]  /*2cb0*/  @P1 FFMA.FTZ R3, R2, R7, +INF ;  /* 0x7f80000002031423 */ /* 0x000fca0000010007 */
[----:B------:R-:W-:-:S07]  /*2cc0*/  FSEL R3, R3, -RZ, P2 ;  /* 0x800000ff03037208 */ /* 0x000fce0001000000 */
.L_x_2130:
[----:B------:R-:W-:Y:S05]  /*2cd0*/  BSYNC B0 ;  /* 0x0000000000007941 */ /* 0x000fea0003800000 */
.L_x_2129:
[----:B------:R-:W-:Y:S01]  /*2ce0*/  @P0 FADD.FTZ R3, R3, 0.69314718246459960938 ;  /* 0x3f31721803030421 */ /* 0x000fe20000010000 */
[----:B------:R-:W-:-:S04]  /*2cf0*/  FSETP.GTU.FTZ.AND P0, PT, |R0|, +INF , PT ;  /* 0x7f8000000000780b */ /* 0x000fc80003f1c200 */
[----:B------:R-:W-:-:S04]  /*2d00*/  LOP3.LUT R0, R3, 0x80000000, R0, 0xb8, !PT ;  /* 0x8000000003007812 */ /* 0x000fc800078eb800 */
[----:B------:R-:W-:-:S05]  /*2d10*/  FSEL R3, R0, R3, !P0 ;  /* 0x0000000300037208 */ /* 0x000fca0004000000 */
[----:B------:R-:W-:Y:S01]  /*2d20*/  STG.E desc[UR4][R4.64], R3 ;  /* 0x0000000304007986 */ /* 0x000fe2000c101904 */
[----:B------:R-:W-:Y:S05]  /*2d30*/  EXIT ;  /* 0x000000000000794d */ /* 0x000fea0003800000 */
.L_x_2131:
        /* <DEDUP_REMOVED lines=12> */
.L_x_21467:


//--------------------- .text._ZN2at6native27unrolled_elementwise_kernelIZZZNS0_17asinh_kernel_cudaERNS_18TensorIteratorBaseEENKUlvE0_clEvENKUlvE0_clEvEUlfE_St5arrayIPcLm2EELi4E23TrivialOffsetCalculatorILi1EjESB_NS0_6memory15LoadWithoutCastENSC_16StoreWithoutCastEEEviT_T0_T2_T3_T4_T5_ --------------------------
	.section	.text._ZN2at6native27unrolled_elementwise_kernelIZZZNS0_17asinh_kernel_cudaERNS_18TensorIteratorBaseEENKUlvE0_clEvENKUlvE0_clEvEUlfE_St5arrayIPcLm2EELi4E23TrivialOffsetCalculatorILi1EjESB_NS0_6memory15LoadWithoutCastENSC_16StoreWithoutCastEEEviT_T0_T2_T3_T4_T5_,"ax",@progbits
	.align	128
        .global         _ZN2at6native27unrolled_elementwise_kernelIZZZNS0_17asinh_kernel_cudaERNS_18TensorIteratorBaseEENKUlvE0_clEvENKUlvE0_clEvEUlfE_St5arrayIPcLm2EELi4E23TrivialOffsetCalculatorILi1EjESB_NS0_6memory15LoadWithoutCastENSC_16StoreWithoutCastEEEviT_T0_T2_T3_T4_T5_
        .type           _ZN2at6native27unrolled_elementwise_kernelIZZZNS0_17asinh_kernel_cudaERNS_18TensorIteratorBaseEENKUlvE0_clEvENKUlvE0_clEvEUlfE_St5arrayIPcLm2EELi4E23TrivialOffsetCalculatorILi1EjESB_NS0_6memory15LoadWithoutCastENSC_16StoreWithoutCastEEEviT_T0_T2_T3_T4_T5_,@function
        .size           _ZN2at6native27unrolled_elementwise_kernelIZZZNS0_17asinh_kernel_cudaERNS_18TensorIteratorBaseEENKUlvE0_clEvENKUlvE0_clEvEUlfE_St5arrayIPcLm2EELi4E23TrivialOffsetCalculatorILi1EjESB_NS0_6memory15LoadWithoutCastENSC_16StoreWithoutCastEEEviT_T0_T2_T3_T4_T5_,(.L_x_21468 - _ZN2at6native27unrolled_elementwise_kernelIZZZNS0_17asinh_kernel_cudaERNS_18TensorIteratorBaseEENKUlvE0_clEvENKUlvE0_clEvEUlfE_St5arrayIPcLm2EELi4E23TrivialOffsetCalculatorILi1EjESB_NS0_6memory15LoadWithoutCastENSC_16StoreWithoutCastEEEviT_T0_T2_T3_T4_T5_)
        .other          _ZN2at6native27unrolled_elementwise_kernelIZZZNS0_17asinh_kernel_cudaERNS_18TensorIteratorBaseEENKUlvE0_clEvENKUlvE0_clEvEUlfE_St5arrayIPcLm2EELi4E23TrivialOffsetCalculatorILi1EjESB_NS0_6memory15LoadWithoutCastENSC_16StoreWithoutCastEEEviT_T0_T2_T3_T4_T5_,@"STO_CUDA_ENTRY STV_DEFAULT"
_ZN2at6native27unrolled_elementwise_kernelIZZZNS0_17asinh_kernel_cudaERNS_18TensorIteratorBaseEENKUlvE0_clEvENKUlvE0_clEvEUlfE_St5arrayIPcLm2EELi4E23TrivialOffsetCalculatorILi1EjESB_NS0_6memory15LoadWithoutCastENSC_16StoreWithoutCastEEEviT_T0_T2_T3_T4_T5_:
.text._ZN2at6native27unrolled_elementwise_kernelIZZZNS0_17asinh_kernel_cudaERNS_18TensorIteratorBaseEENKUlvE0_clEvENKUlvE0_clEvEUlfE_St5arrayIPcLm2EELi4E23TrivialOffsetCalculatorILi1EjESB_NS0_6memory15LoadWithoutCastENSC_16StoreWithoutCastEEEviT_T0_T2_T3_T4_T5_:
        /* <DEDUP_REMOVED lines=24> */
[----:B0-----:R-:W-:Y:S01]  /*0180*/  @!P3 IMAD.WIDE.U32 R14, R19, 0x4, R8 ;  /* 0x00000004130eb825 */ /* 0x001fe200078e0008 */
[----:B------:R-:W-:-:S06]  /*0190*/  CS2R R8, SRZ ;  /* 0x0000000000087805 */ /* 0x000fcc000001ff00 */
[----:B------:R0:W5:Y:S04]  /*01a0*/  @!P2 LDG.E R9, desc[UR4][R4.64] ;  /* 0x000000040409a981 */ /* 0x000168000c1e1900 */
[----:B------:R0:W5:Y:S01]  /*01b0*/  @!P0 LDG.E R8, desc[UR4][R10.64] ;  /* 0x000000040a088981 */ /* 0x000162000c1e1900 */
[----:B-1----:R-:W-:Y:S01]  /*01c0*/  @!P1 IMAD.WIDE.U32 R12, R13, 0x4, R6 ;  /* 0x000000040d0c9825 */ /* 0x002fe200078e0006 */
[----:B------:R-:W-:-:S06]  /*01d0*/  CS2R R6, SRZ ;  /* 0x0000000000067805 */ /* 0x000fcc000001ff00 */
[----:B------:R0:W5:Y:S04]  /*01e0*/  @!P3 LDG.E R7, desc[UR4][R14.64] ;  /* 0x000000040e07b981 */ /* 0x000168000c1e1900 */
[----:B------:R0:W5:Y:S01]  /*01f0*/  @!P1 LDG.E R6, desc[UR4][R12.64] ;  /* 0x000000040c069981 */ /* 0x000162000c1e1900 */
[----:B------:R-:W-:Y:S04]  /*0200*/  BSSY B0, `(.L_x_2132) ;  /* 0x000002d000007945 */ /* 0x000fe80003800000 */
[----:B------:R-:W-:Y:S05]  /*0210*/  @P2 BRA `(.L_x_2133) ;  /* 0x0000000000ac2947 */ /* 0x000fea0003800000 */
[C---:B0----5:R-:W-:Y:S01]  /*0220*/  FFMA.FTZ R5, R9.reuse, R9, 1 ;  /* 0x3f80000009057423 */ /* 0x061fe20000010009 */
[----:B------:R-:W-:Y:S01]  /*0230*/  FSETP.GT.FTZ.AND P2, PT, |R9|, 8388608, PT ;  /* 0x4b0000000900780b */ /* 0x000fe20003f54200 */
[----:B------:R-:W-:Y:S01]  /*0240*/  HFMA2.MMA R13, -RZ, RZ, 1.625, 0 ;  /* 0x3e800000ff0d7435 */ /* 0x000fe200000001ff */
[----:B------:R-:W-:Y:S01]  /*0250*/  BSSY B1, `(.L_x_2134) ;  /* 0x0000023000017945 */ /* 0x000fe20003800000 */
[----:B------:R-:W0:Y:S02]  /*0260*/  MUFU.RSQ R4, R5 ;  /* 0x0000000500047308 */ /* 0x000e240000001400 */
[----:B0-----:R-:W-:Y:S01]  /*0270*/  FFMA.FTZ R10, R5, R4, 1 ;  /* 0x3f800000050a7423 */ /* 0x001fe20000010004 */
[----:B------:R-:W-:-:S05]  /*0280*/  FADD.FTZ R4, |R9|, -RZ ;  /* 0x800000ff09047221 */ /* 0x000fca0000010200 */
[----:B------:R-:W0:Y:S02]  /*0290*/  MUFU.RCP R10, R10 ;  /* 0x0000000a000a7308 */ /* 0x000e240000001000 */
[----:B0-----:R-:W-:Y:S01]  /*02a0*/  FMUL.FTZ R12, R10, |R9| ;  /* 0x400000090a0c7220 */ /* 0x001fe20000410000 */
[----:B------:R-:W-:-:S03]  /*02b0*/  MOV R10, 0x3d39bf78 ;  /* 0x3d39bf78000a7802 */ /* 0x000fc60000000f00 */
[----:B------:R-:W-:-:S04]  /*02c0*/  @!P2 FFMA.FTZ R4, R12, |R9|, |R9| ;  /* 0x400000090c04a223 */ /* 0x000fc80000010409 */
        /* <DEDUP_REMOVED lines=27> */
.L_x_2135:
[----:B------:R-:W-:Y:S05]  /*0480*/  BSYNC B1 ;  /* 0x0000000000017941 */ /* 0x000fea0003800000 */
.L_x_2134:
[----:B------:R-:W-:Y:S01]  /*0490*/  @P2 FADD.FTZ R10, R10, 0.69314718246459960938 ;  /* 0x3f3172180a0a2421 */ /* 0x000fe20000010000 */
[----:B------:R-:W-:-:S04]  /*04a0*/  FSETP.GTU.FTZ.AND P0, PT, |R9|, +INF , PT ;  /* 0x7f8000000900780b */ /* 0x000fc80003f1c200 */
[----:B------:R-:W-:-:S04]  /*04b0*/  LOP3.LUT R4, R10, 0x80000000, R9, 0xb8, !PT ;  /* 0x800000000a047812 */ /* 0x000fc800078eb809 */
[----:B------:R-:W-:-:S07]  /*04c0*/  FSEL R4, R4, R10, !P0 ;  /* 0x0000000a04047208 */ /* 0x000fce0004000000 */
.L_x_2133:
[----:B------:R-:W-:Y:S05]  /*04d0*/  BSYNC B0 ;  /* 0x0000000000007941 */ /* 0x000fea0003800000 */
.L_x_2132:
[----:B0-----:R-:W-:Y:S01]  /*04e0*/  IADD3 R5, R3, 0x80, RZ ;  /* 0x0000008003057810 */ /* 0x001fe20007ffe0ff */
[----:B------:R-:W-:Y:S03]  /*04f0*/  BSSY B0, `(.L_x_2136) ;  /* 0x000002e000007945 */ /* 0x000fe60003800000 */
[----:B------:R-:W-:-:S13]  /*0500*/  ISETP.GE.AND P0, PT, R5, R2, PT ;  /* 0x000000020500720c */ /* 0x000fda0003f06270 */
[----:B------:R-:W-:Y:S05]  /*0510*/  @P0 BRA `(.L_x_2137) ;  /* 0x0000000000ac0947 */ /* 0x000fea0003800000 */
[C---:B-----5:R-:W-:Y:S01]  /*0520*/  FFMA.FTZ R10, R8.reuse, R8, 1 ;  /* 0x3f800000080a7423 */ /* 0x060fe20000010008 */
        /* <DEDUP_REMOVED lines=37> */
.L_x_2139:
[----:B------:R-:W-:Y:S05]  /*0780*/  BSYNC B1 ;  /* 0x0000000000017941 */ /* 0x000fea0003800000 */
.L_x_2138:
[----:B------:R-:W-:Y:S01]  /*0790*/  @P2 FADD.FTZ R11, R11, 0.69314718246459960938 ;  /* 0x3f3172180b0b2421 */ /* 0x000fe20000010000 */
[----:B------:R-:W-:-:S04]  /*07a0*/  FSETP.GTU.FTZ.AND P0, PT, |R8|, +INF , PT ;  /* 0x7f8000000800780b */ /* 0x000fc80003f1c200 */
[----:B------:R-:W-:-:S04]  /*07b0*/  LOP3.LUT R8, R11, 0x80000000, R8, 0xb8, !PT ;  /* 0x800000000b087812 */ /* 0x000fc800078eb808 */
[----:B------:R-:W-:-:S07]  /*07c0*/  FSEL R8, R8, R11, !P0 ;  /* 0x0000000b08087208 */ /* 0x000fce0004000000 */
.L_x_2137:
[----:B------:R-:W-:Y:S05]  /*07d0*/  BSYNC B0 ;  /* 0x0000000000007941 */ /* 0x000fea0003800000 */
.L_x_2136:
[----:B-----5:R-:W-:Y:S01]  /*07e0*/  IADD3 R9, R3, 0x100, RZ ;  /* 0x0000010003097810 */ /* 0x020fe20007ffe0ff */
[----:B------:R-:W-:Y:S03]  /*07f0*/  BSSY B0, `(.L_x_2140) ;  /* 0x000002e000007945 */ /* 0x000fe60003800000 */
[----:B------:R-:W-:-:S13]  /*0800*/  ISETP.GE.AND P0, PT, R9, R2, PT ;  /* 0x000000020900720c */ /* 0x000fda0003f06270 */
[----:B------:R-:W-:Y:S05]  /*0810*/  @P0 BRA `(.L_x_2141) ;  /* 0x0000000000ac0947 */ /* 0x000fea0003800000 */
[C---:B------:R-:W-:Y:S01]  /*0820*/  FFMA.FTZ R10, R7.reuse, R7, 1 ;  /* 0x3f800000070a7423 */ /* 0x040fe20000010007 */
[C---:B------:R-:W-:Y:S01]  /*0830*/  FSETP.GT.FTZ.AND P2, PT, |R7|.reuse, 8388608, PT ;  /* 0x4b0000000700780b */ /* 0x040fe20003f54200 */
[----:B------:R-:W-:Y:S01]  /*0840*/  HFMA2.MMA R14, -RZ, RZ, 1.625, 0 ;  /* 0x3e800000ff0e7435 */ /* 0x000fe200000001ff */
[----:B------:R-:W-:Y:S01]  /*0850*/  BSSY B1, `(.L_x_2142) ;  /* 0x0000023000017945 */ /* 0x000fe20003800000 */
[----:B------:R-:W0:Y:S02]  /*0860*/  MUFU.RSQ R9, R10 ;  /* 0x0000000a00097308 */ /* 0x000e240000001400 */
[----:B0-----:R-:W-:Y:S01]  /*0870*/  FFMA.FTZ R11, R10, R9, 1 ;  /* 0x3f8000000a0b7423 */ /* 0x001fe20000010009 */
[----:B------:R-:W-:-:S05]  /*0880*/  FADD.FTZ R9, |R7|, -RZ ;  /* 0x800000ff07097221 */ /* 0x000fca0000010200 */
[----:B------:R0:W1:Y:S02]  /*0890*/  MUFU.RCP R12, R11 ;  /* 0x0000000b000c7308 */ /* 0x0000640000001000 */
[----:B0-----:R-:W-:Y:S01]  /*08a0*/  MOV R11, 0x3d39bf78 ;  /* 0x3d39bf78000b7802 */ /* 0x001fe20000000f00 */
[----:B-1----:R-:W-:-:S04]  /*08b0*/  FMUL.FTZ R12, R12, |R7| ;  /* 0x400000070c0c7220 */ /* 0x002fc80000410000 */
        /* <DEDUP_REMOVED lines=28> */
.L_x_2143:
[----:B------:R-:W-:Y:S05]  /*0a80*/  BSYNC B1 ;  /* 0x0000000000017941 */ /* 0x000fea0003800000 */
.L_x_2142:
[----:B------:R-:W-:Y:S01]  /*0a90*/  @P2 FADD.FTZ R11, R11, 0.69314718246459960938 ;  /* 0x3f3172180b0b2421 */ /* 0x000fe20000010000 */
[----:B------:R-:W-:-:S04]  /*0aa0*/  FSETP.GTU.FTZ.AND P0, PT, |R7|, +INF , PT ;  /* 0x7f8000000700780b */ /* 0x000fc80003f1c200 */
[----:B------:R-:W-:-:S04]  /*0ab0*/  LOP3.LUT R7, R11, 0x80000000, R7, 0xb8, !PT ;  /* 0x800000000b077812 */ /* 0x000fc800078eb807 */
[----:B------:R-:W-:-:S07]  /*0ac0*/  FSEL R7, R7, R11, !P0 ;  /* 0x0000000b07077208 */ /* 0x000fce0004000000 */
.L_x_2141:
[----:B------:R-:W-:Y:S05]  /*0ad0*/  BSYNC B0 ;  /* 0x0000000000007941 */ /* 0x000fea0003800000 */
.L_x_2140:
[----:B------:R-:W-:Y:S01]  /*0ae0*/  IADD3 R9, R3, 0x180, RZ ;  /* 0x0000018003097810 */ /* 0x000fe20007ffe0ff */
[----:B------:R-:W-:Y:S03]  /*0af0*/  BSSY B0, `(.L_x_2144) ;  /* 0x000002e000007945 */ /* 0x000fe60003800000 */
[----:B------:R-:W-:-:S13]  /*0b00*/  ISETP.GE.AND P0, PT, R9, R2, PT ;  /* 0x000000020900720c */ /* 0x000fda0003f06270 */
[----:B------:R-:W-:Y:S05]  /*0b10*/  @P0 BRA `(.L_x_2145) ;  /* 0x0000000000ac0947 */ /* 0x000fea0003800000 */
[C---:B------:R-:W-:Y:S01]  /*0b20*/  FFMA.FTZ R10, R6.reuse, R6, 1 ;  /* 0x3f800000060a7423 */ /* 0x040fe20000010006 */
        /* <DEDUP_REMOVED lines=37> */
.L_x_2147:
[----:B------:R-:W-:Y:S05]  /*0d80*/  BSYNC B1 ;  /* 0x0000000000017941 */ /* 0x000fea0003800000 */
.L_x_2146:
[----:B------:R-:W-:Y:S01]  /*0d90*/  @P2 FADD.FTZ R11, R11, 0.69314718246459960938 ;  /* 0x3f3172180b0b2421 */ /* 0x000fe20000010000 */
[----:B------:R-:W-:-:S04]  /*0da0*/  FSETP.GTU.FTZ.AND P0, PT, |R6|, +INF , PT ;  /* 0x7f8000000600780b */ /* 0x000fc80003f1c200 */
[----:B------:R-:W-:-:S04]  /*0db0*/  LOP3.LUT R6, R11, 0x80000000, R6, 0xb8, !PT ;  /* 0x800000000b067812 */ /* 0x000fc800078eb806 */
[----:B------:R-:W-:-:S07]  /*0dc0*/  FSEL R13, R6, R11, !P0 ;  /* 0x0000000b060d7208 */ /* 0x000fce0004000000 */
.L_x_2145:
[----:B------:R-:W-:Y:S05]  /*0dd0*/  BSYNC B0 ;  /* 0x0000000000007941 */ /* 0x000fea0003800000 */
.L_x_2144:
        /* <DEDUP_REMOVED lines=8> */
[----:B------:R0:W-:Y:S01]  /*0e60*/  STG.E desc[UR4][R10.64], R4 ;  /* 0x000000040a007986 */ /* 0x0001e2000c101904 */
[----:B------:R-:W-:-:S13]  /*0e70*/  ISETP.GE.AND P0, PT, R3, R2, PT ;  /* 0x000000020300720c */ /* 0x000fda0003f06270 */
[----:B------:R-:W-:Y:S05]  /*0e80*/  @P0 BREAK B1 ;  /* 0x0000000000010942 */ /* 0x000fea0003800000 */
[----:B0-----:R-:W-:Y:S05]  /*0e90*/  @P0 BRA `(.L_x_2151) ;  /* 0x0000000000300947 */ /* 0x001fea0003800000 */
[----:B------:R-:W0:Y:S01]  /*0ea0*/  LDC.64 R4, c[0x0][0x218] ;  /* 0x00008600ff047b82 */ /* 0x000e220000000a00 */
[----:B------:R-:W-:Y:S02]  /*0eb0*/  LEA R9, R0, R3, 0x9 ;  /* 0x0000000300097211 */ /* 0x000fe400078e48ff */
[----:B------:R-:W-:-:S03]  /*0ec0*/  IADD3 R3, R3, 0x80, RZ ;  /* 0x0000008003037810 */ /* 0x000fc60007ffe0ff */
[----:B0-----:R-:W-:-:S05]  /*0ed0*/  IMAD.WIDE.U32 R4, R9, 0x4, R4 ;  /* 0x0000000409047825 */ /* 0x001fca00078e0004 */
[----:B------:R0:W-:Y:S02]  /*0ee0*/  STG.E desc[UR4][R4.64], R8 ;  /* 0x0000000804007986 */ /* 0x0001e4000c101904 */
.L_x_2150:
[----:B------:R-:W-:Y:S05]  /*0ef0*/  BSYNC B1 ;  /* 0x0000000000017941 */ /* 0x000fea0003800000 */
.L_x_2149:
[----:B------:R-:W-:-:S13]  /*0f00*/  ISETP.GE.AND P0, PT, R3, R2, PT ;  /* 0x000000020300720c */ /* 0x000fda0003f06270 */
[----:B0-----:R-:W0:Y:S01]  /*0f10*/  @!P0 LDC.64 R4, c[0x0][0x218] ;  /* 0x00008600ff048b82 */ /* 0x001e220000000a00 */
[----:B------:R-:W-:Y:S02]  /*0f20*/  @!P0 LEA R9, R0, R3, 0x9 ;  /* 0x0000000300098211 */ /* 0x000fe400078e48ff */
[----:B------:R-:W-:-:S03]  /*0f30*/  @!P0 IADD3 R3, R3, 0x80, RZ ;  /* 0x0000008003038810 */ /* 0x000fc60007ffe0ff */
[----:B0-----:R-:W-:-:S05]  /*0f40*/  @!P0 IMAD.WIDE.U32 R4, R9, 0x4, R4 ;  /* 0x0000000409048825 */ /* 0x001fca00078e0004 */
[----:B------:R0:W-:Y:S02]  /*0f50*/  @!P0 STG.E desc[UR4][R4.64], R7 ;  /* 0x0000000704008986 */ /* 0x0001e4000c101904 */
.L_x_2151:
[----:B------:R-:W-:Y:S05]  /*0f60*/  BSYNC B0 ;  /* 0x0000000000007941 */ /* 0x000fea0003800000 */
.L_x_2148:
[----:B------:R-:W-:Y:S05]  /*0f70*/  WARPSYNC.ALL ;  /* 0x0000000000007948 */ /* 0x000fea0003800000 */
[----:B------:R-:W-:-:S13]  /*0f80*/  ISETP.GE.AND P0, PT, R3, R2, PT ;  /* 0x000000020300720c */ /* 0x000fda0003f06270 */
[----:B------:R-:W-:Y:S05]  /*0f90*/  @P0 EXIT ;  /* 0x000000000000094d */ /* 0x000fea0003800000 */
[----:B0-----:R-:W0:Y:S01]  /*0fa0*/  LDC.64 R4, c[0x0][0x218] ;  /* 0x00008600ff047b82 */ /* 0x001e220000000a00 */
[----:B------:R-:W-:-:S05]  /*0fb0*/  LEA R3, R0, R3, 0x9 ;  /* 0x0000000300037211 */ /* 0x000fca00078e48ff */
[----:B0-----:R-:W-:-:S05]  /*0fc0*/  IMAD.WIDE.U32 R2, R3, 0x4, R4 ;  /* 0x0000000403027825 */ /* 0x001fca00078e0004 */
[----:B------:R-:W-:Y:S01]  /*0fd0*/  STG.E desc[UR4][R2.64], R13 ;  /* 0x0000000d02007986 */ /* 0x000fe2000c101904 */
[----:B------:R-:W-:Y:S05]  /*0fe0*/  EXIT ;  /* 0x000000000000794d */ /* 0x000fea0003800000 */
.L_x_2152:
        /* <DEDUP_REMOVED lines=9> */
.L_x_21468:


//--------------------- .text._ZN2at6native29vectorized_elementwise_kernelILi2EZZZNS0_17asinh_kernel_cudaERNS_18TensorIteratorBaseEENKUlvE0_clEvENKUlvE0_clEvEUlfE_St5arrayIPcLm2EEEEviT0_T1_ --------------------------
	.section	.text._ZN2at6native29vectorized_elementwise_kernelILi2EZZZNS0_17asinh_kernel_cudaERNS_18TensorIteratorBaseEENKUlvE0_clEvENKUlvE0_clEvEUlfE_St5arrayIPcLm2EEEEviT0_T1_,"ax",@progbits
	.align	128
        .global         _ZN2at6native29vectorized_elementwise_kernelILi2EZZZNS0_17asinh_kernel_cudaERNS_18TensorIteratorBaseEENKUlvE0_clEvENKUlvE0_clEvEUlfE_St5arrayIPcLm2EEEEviT0_T1_
        .type           _ZN2at6native29vectorized_elementwise_kernelILi2EZZZNS0_17asinh_kernel_cudaERNS_18TensorIteratorBaseEENKUlvE0_clEvENKUlvE0_clEvEUlfE_St5arrayIPcLm2EEEEviT0_T1_,@function
        .size           _ZN2at6native29vectorized_elementwise_kernelILi2EZZZNS0_17asinh_kernel_cudaERNS_18TensorIteratorBaseEENKUlvE0_clEvENKUlvE0_clEvEUlfE_St5arrayIPcLm2EEEEviT0_T1_,(.L_x_21469 - _ZN2at6native29vectorized_elementwise_kernelILi2EZZZNS0_17asinh_kernel_cudaERNS_18TensorIteratorBaseEENKUlvE0_clEvENKUlvE0_clEvEUlfE_St5arrayIPcLm2EEEEviT0_T1_)
        .other          _ZN2at6native29vectorized_elementwise_kernelILi2EZZZNS0_17asinh_kernel_cudaERNS_18TensorIteratorBaseEENKUlvE0_clEvENKUlvE0_clEvEUlfE_St5arrayIPcLm2EEEEviT0_T1_,@"STO_CUDA_ENTRY STV_DEFAULT"
_ZN2at6native29vectorized_elementwise_kernelILi2EZZZNS0_17asinh_kernel_cudaERNS_18TensorIteratorBaseEENKUlvE0_clEvENKUlvE0_clEvEUlfE_St5arrayIPcLm2EEEEviT0_T1_:
.text._ZN2at6native29vectorized_elementwise_kernelILi2EZZZNS0_17asinh_kernel_cudaERNS_18TensorIteratorBaseEENKUlvE0_clEvENKUlvE0_clEvEUlfE_St5arrayIPcLm2EEEEviT0_T1_:
        /* <DEDUP_REMOVED lines=13> */
[----:B------:R-:W3:Y:S04]  /*00d0*/  LDG.E.64 R2, desc[UR4][R12.64+0x400] ;  /* 0x000400040c027981 */ /* 0x000ee8000c1e1b00 */
[----:B------:R-:W4:Y:S04]  /*00e0*/  LDG.E.64 R6, desc[UR4][R12.64+0x800] ;  /* 0x000800040c067981 */ /* 0x000f28000c1e1b00 */
[----:B------:R0:W5:Y:S01]  /*00f0*/  LDG.E.64 R4, desc[UR4][R12.64+0xc00] ;  /* 0x000c00040c047981 */ /* 0x000162000c1e1b00 */
[----:B------:R-:W-:Y:S01]  /*0100*/  BSSY B0, `(.L_x_2154) ;  /* 0x000005f000007945 */ /* 0x000fe20003800000 */
[----:B0-----:R-:W-:Y:S01]  /*0110*/  HFMA2.MMA R13, -RZ, RZ, 1.625, 0 ;  /* 0x3e800000ff0d7435 */ /* 0x001fe200000001ff */
[C---:B--2---:R-:W-:Y:S01]  /*0120*/  FFMA.FTZ R11, R8.reuse, R8, 1 ;  /* 0x3f800000080b7423 */ /* 0x044fe20000010008 */
[C---:B------:R-:W-:Y:S01]  /*0130*/  FFMA.FTZ R16, R9.reuse, R9, 1 ;  /* 0x3f80000009107423 */ /* 0x040fe20000010009 */
[C---:B------:R-:W-:Y:S01]  /*0140*/  FSETP.GT.FTZ.AND P5, PT, |R8|.reuse, 8388608, PT ;  /* 0x4b0000000800780b */ /* 0x040fe20003fb4200 */
[----:B------:R-:W-:Y:S01]  /*0150*/  FADD.FTZ R19, |R8|, -RZ ;  /* 0x800000ff08137221 */ /* 0x000fe20000010200 */
[----:B------:R-:W0:Y:S01]  /*0160*/  MUFU.RSQ R14, R11 ;  /* 0x0000000b000e7308 */ /* 0x000e220000001400 */
[----:B------:R-:W-:Y:S01]  /*0170*/  FSETP.GT.FTZ.AND P0, PT, |R9|, 8388608, PT ;  /* 0x4b0000000900780b */ /* 0x000fe20003f14200 */
[----:B---3--:R-:W-:Y:S01]  /*0180*/  FFMA.FTZ R23, R3, R3, 1 ;  /* 0x3f80000003177423 */ /* 0x008fe20000010003 */
[----:B------:R-:W-:-:S02]  /*0190*/  FSETP.GT.FTZ.AND P1, PT, |R2|, 8388608, PT ;  /* 0x4b0000000200780b */ /* 0x000fc40003f34200 */
[----:B------:R-:W-:-:S03]  /*01a0*/  FSETP.GT.FTZ.AND P2, PT, |R3|, 8388608, PT ;  /* 0x4b0000000300780b */ /* 0x000fc60003f54200 */
[----:B------:R-:W1:Y:S01]  /*01b0*/  MUFU.RSQ R15, R16 ;  /* 0x00000010000f7308 */ /* 0x000e620000001400 */
[----:B0-----:R-:W-:-:S07]  /*01c0*/  FFMA.FTZ R14, R11, R14, 1 ;  /* 0x3f8000000b0e7423 */ /* 0x001fce000001000e */
[----:B------:R-:W0:Y:S01]  /*01d0*/  MUFU.RCP R17, R14 ;  /* 0x0000000e00117308 */ /* 0x000e220000001000 */
[----:B-1----:R-:W-:Y:S01]  /*01e0*/  FFMA.FTZ R18, R16, R15, 1 ;  /* 0x3f80000010127423 */ /* 0x002fe2000001000f */
[----:B------:R-:W-:Y:S01]  /*01f0*/  FADD.FTZ R15, |R9|, -RZ ;  /* 0x800000ff090f7221 */ /* 0x000fe20000010200 */
[----:B------:R-:W-:-:S05]  /*0200*/  FFMA.FTZ R16, R2, R2, 1 ;  /* 0x3f80000002107423 */ /* 0x000fca0000010002 */
[----:B------:R-:W1:Y:S01]  /*0210*/  MUFU.RCP R18, R18 ;  /* 0x0000001200127308 */ /* 0x000e620000001000 */
[----:B0-----:R-:W-:-:S07]  /*0220*/  FMUL.FTZ R17, |R8|, R17 ;  /* 0x0000001108117220 */ /* 0x001fce0000410200 */
[----:B------:R-:W0:Y:S01]  /*0230*/  MUFU.RSQ R21, R16 ;  /* 0x0000001000157308 */ /* 0x000e220000001400 */
[----:B------:R-:W-:-:S04]  /*0240*/  @!P5 FFMA.FTZ R19, |R8|, R17, |R8| ;  /* 0x000000110813d223 */ /* 0x000fc80000010608 */
[C---:B------:R-:W-:Y:S01]  /*0250*/  FADD.FTZ.RZ R11, R19.reuse, 1 ;  /* 0x3f800000130b7421 */ /* 0x040fe2000001c000 */
[----:B------:R-:W-:Y:S01]  /*0260*/  ISETP.GE.U32.AND P4, PT, R19, 0x7f800000, PT ;  /* 0x7f8000001300780c */ /* 0x000fe20003f86070 */
[----:B-1----:R-:W-:-:S03]  /*0270*/  FMUL.FTZ R12, |R9|, R18 ;  /* 0x00000012090c7220 */ /* 0x002fc60000410200 */
[----:B------:R-:W-:Y:S01]  /*0280*/  IADD3 R11, R11, -0x3f400000, RZ ;  /* 0xc0c000000b0b7810 */ /* 0x000fe20007ffe0ff */
[----:B------:R-:W-:-:S03]  /*0290*/  @!P0 FFMA.FTZ R15, |R9|, R12, |R9| ;  /* 0x0000000c090f8223 */ /* 0x000fc60000010609 */
[----:B------:R-:W-:Y:S01]  /*02a0*/  LOP3.LUT R14, R11, 0xff800000, RZ, 0xc0, !PT ;  /* 0xff8000000b0e7812 */ /* 0x000fe200078ec0ff */
[C---:B------:R-:W-:Y:S01]  /*02b0*/  FADD.FTZ.RZ R12, R15.reuse, 1 ;  /* 0x3f8000000f0c7421 */ /* 0x040fe2000001c000 */
[----:B0-----:R-:W-:Y:S01]  /*02c0*/  FFMA.FTZ R21, R16, R21, 1 ;  /* 0x3f80000010157423 */ /* 0x001fe20000010015 */
[----:B------:R-:W-:Y:S02]  /*02d0*/  ISETP.GE.U32.AND P3, PT, R15, 0x7f800000, PT ;  /* 0x7f8000000f00780c */ /* 0x000fe40003f66070 */
[----:B------:R-:W-:Y:S02]  /*02e0*/  IADD3 R17, R19, -R14, RZ ;  /* 0x8000000e13117210 */ /* 0x000fe40007ffe0ff */
[----:B------:R-:W-:Y:S01]  /*02f0*/  IADD3 R12, R12, -0x3f400000, RZ ;  /* 0xc0c000000c0c7810 */ /* 0x000fe20007ffe0ff */
[----:B------:R-:W0:Y:S03]  /*0300*/  MUFU.RCP R21, R21 ;  /* 0x0000001500157308 */ /* 0x000e260000001000 */
[----:B------:R-:W-:-:S02]  /*0310*/  LOP3.LUT R20, R12, 0xff800000, RZ, 0xc0, !PT ;  /* 0xff8000000c147812 */ /* 0x000fc400078ec0ff */
[----:B------:R-:W-:Y:S02]  /*0320*/  IADD3 R12, -R14, 0x40800000, RZ ;  /* 0x408000000e0c7810 */ /* 0x000fe40007ffe1ff */
[----:B------:R-:W-:Y:S02]  /*0330*/  IADD3 R22, -R20, 0x40800000, RZ ;  /* 0x4080000014167810 */ /* 0x000fe40007ffe1ff */
[----:B------:R-:W-:Y:S01]  /*0340*/  IADD3 R11, R15, -R20, RZ ;  /* 0x800000140f0b7210 */ /* 0x000fe20007ffe0ff */
[-C--:B------:R-:W-:Y:S01]  /*0350*/  FFMA.FTZ R18, R12, R13.reuse, -1 ;  /* 0xbf8000000c127423 */ /* 0x080fe2000001000d */
[----:B------:R-:W-:Y:S01]  /*0360*/  MOV R12, 0x3d39bf78 ;  /* 0x3d39bf78000c7802 */ /* 0x000fe20000000f00 */
[----:B------:R-:W-:Y:S01]  /*0370*/  FFMA.FTZ R22, R22, R13, -1 ;  /* 0xbf80000016167423 */ /* 0x000fe2000001000d */
[----:B------:R-:W-:Y:S01]  /*0380*/  I2FP.F32.S32 R14, R14 ;  /* 0x0000000e000e7245 */ /* 0x000fe20000201400 */
[----:B------:R-:W-:Y:S01]  /*0390*/  FADD.FTZ R17, R17, R18 ;  /* 0x0000001211117221 */ /* 0x000fe20000010000 */
[----:B------:R-:W-:Y:S01]  /*03a0*/  I2FP.F32.S32 R20, R20 ;  /* 0x0000001400147245 */ /* 0x000fe20000201400 */
[----:B------:R-:W-:Y:S01]  /*03b0*/  FADD.FTZ R11, R11, R22 ;  /* 0x000000160b0b7221 */ /* 0x000fe20000010000 */
[----:B------:R-:W1:Y:S01]  /*03c0*/  MUFU.RSQ R18, R23 ;  /* 0x0000001700127308 */ /* 0x000e620000001400 */
[-C--:B------:R-:W-:Y:S01]  /*03d0*/  FFMA.FTZ R22, R17, -R12.reuse, 0.10546888411045074463 ;  /* 0x3dd8001211167423 */ /* 0x080fe2000001080c */
[----:B0-----:R-:W-:Y:S01]  /*03e0*/  FMUL.FTZ R21, |R2|, R21 ;  /* 0x0000001502157220 */ /* 0x001fe20000410200 */
[----:B------:R-:W-:Y:S01]  /*03f0*/  FFMA.FTZ R24, R11, -R12, 0.10546888411045074463 ;  /* 0x3dd800120b187423 */ /* 0x000fe2000001080c */
[----:B------:R-:W-:Y:S01]  /*0400*/  FMUL.FTZ R25, R14, 1.1920928955078125e-07 ;  /* 0x340000000e197820 */ /* 0x000fe20000410000 */
[----:B------:R-:W-:-:S02]  /*0410*/  FFMA.FTZ R22, R17, R22, -0.13229703903198242188 ;  /* 0xbe0778e011167423 */ /* 0x000fc40000010016 */
[----:B------:R-:W-:Y:S02]  /*0420*/  FFMA.FTZ R24, R11, R24, -0.13229703903198242188 ;  /* 0xbe0778e00b187423 */ /* 0x000fe40000010018 */
[----:B------:R-:W-:Y:S02]  /*0430*/  FFMA.FTZ R22, R17, R22, 0.14491446316242218018 ;  /* 0x3e14647511167423 */ /* 0x000fe40000010016 */
[----:B------:R-:W-:Y:S02]  /*0440*/  FFMA.FTZ R24, R11, R24, 0.14491446316242218018 ;  /* 0x3e1464750b187423 */ /* 0x000fe40000010018 */
[----:B------:R-:W-:Y:S02]  /*0450*/  FFMA.FTZ R22, R17, R22, -0.16641564667224884033 ;  /* 0xbe2a68dd11167423 */ /* 0x000fe40000010016 */
[----:B------:R-:W-:Y:S02]  /*0460*/  FFMA.FTZ R24, R11, R24, -0.16641564667224884033 ;  /* 0xbe2a68dd0b187423 */ /* 0x000fe40000010018 */
[----:B------:R-:W-:Y:S01]  /*0470*/  FFMA.FTZ R22, R17, R22, 0.19988867640495300293 ;  /* 0x3e4caf9e11167423 */ /* 0x000fe20000010016 */
[----:B-1----:R-:W-:Y:S01]  /*0480*/  FFMA.FTZ R16, R23, R18, 1 ;  /* 0x3f80000017107423 */ /* 0x002fe20000010012 */
[----:B----4-:R-:W-:Y:S01]  /*0490*/  FFMA.FTZ R23, R6, R6, 1 ;  /* 0x3f80000006177423 */ /* 0x010fe20000010006 */
[----:B------:R-:W-:Y:S01]  /*04a0*/  FFMA.FTZ R24, R11, R24, 0.19988867640495300293 ;  /* 0x3e4caf9e0b187423 */ /* 0x000fe20000010018 */
[----:B------:R-:W-:-:S03]  /*04b0*/  FFMA.FTZ R22, R17, R22, -0.25000196695327758789 ;  /* 0xbe80004211167423 */ /* 0x000fc60000010016 */
[----:B------:R-:W-:Y:S01]  /*04c0*/  FFMA.FTZ R24, R11, R24, -0.25000196695327758789 ;  /* 0xbe8000420b187423 */ /* 0x000fe20000010018 */
[----:B------:R-:W-:Y:S01]  /*04d0*/  FFMA.FTZ R22, R17, R22, 0.33333510160446166992 ;  /* 0x3eaaaae611167423 */ /* 0x000fe20000010016 */
[----:B------:R-:W0:Y:S02]  /*04e0*/  MUFU.RCP R16, R16 ;  /* 0x0000001000107308 */ /* 0x000e240000001000 */
[----:B------:R-:W-:Y:S01]  /*04f0*/  FFMA.FTZ R24, R11, R24, 0.33333510160446166992 ;  /* 0x3eaaaae60b187423 */ /* 0x000fe20000010018 */
[----:B------:R-:W-:-:S03]  /*0500*/  FFMA.FTZ R18, R17, R22, -0.5 ;  /* 0xbf00000011127423 */ /* 0x000fc60000010016 */
[----:B------:R-:W-:Y:S01]  /*0510*/  FFMA.FTZ R24, R11, R24, -0.5 ;  /* 0xbf0000000b187423 */ /* 0x000fe20000010018 */
[----:B------:R-:W-:Y:S01]  /*0520*/  FMUL.FTZ R18, R17, R18 ;  /* 0x0000001211127220 */ /* 0x000fe20000410000 */
[----:B------:R-:W1:Y:S02]  /*0530*/  MUFU.RSQ R22, R23 ;  /* 0x0000001700167308 */ /* 0x000e640000001400 */
[----:B------:R-:W-:Y:S01]  /*0540*/  FMUL.FTZ R26, R11, R24 ;  /* 0x000000180b1a7220 */ /* 0x000fe20000410000 */
[----:B------:R-:W-:Y:S01]  /*0550*/  FFMA.FTZ R24, R17, R18, R17 ;  /* 0x0000001211187223 */ /* 0x000fe20000010011 */
[C---:B------:R-:W-:Y:S01]  /*0560*/  FADD.FTZ R17, |R2|.reuse, -RZ ;  /* 0x800000ff02117221 */ /* 0x040fe20000010200 */
[----:B------:R-:W-:Y:S01]  /*0570*/  @!P1 FFMA.FTZ R17, |R2|, R21, |R2| ;  /* 0x0000001502119223 */ /* 0x000fe20000010602 */
[----:B------:R-:W-:Y:S01]  /*0580*/  FFMA.FTZ R18, R7, R7, 1 ;  /* 0x3f80000007127423 */ /* 0x000fe20000010007 */
[----:B------:R-:W-:Y:S01]  /*0590*/  FFMA.FTZ R11, R11, R26, R11 ;  /* 0x0000001a0b0b7223 */ /* 0x000fe2000001000b */
[----:B------:R-:W-:Y:S01]  /*05a0*/  FFMA.FTZ R14, R25, 0.69314718246459960938, R24 ;  /* 0x3f317218190e7823 */ /* 0x000fe20000010018 */
[C---:B0-----:R-:W-:Y:S01]  /*05b0*/  FMUL.FTZ R26, |R3|.reuse, R16 ;  /* 0x00000010031a7220 */ /* 0x041fe20000410200 */
[----:B------:R0:W2:Y:S01]  /*05c0*/  MUFU.RSQ R21, R18 ;  /* 0x0000001200157308 */ /* 0x0000a20000001400 */
[----:B------:R-:W-:-:S02]  /*05d0*/  FADD.FTZ R16, |R3|, -RZ ;  /* 0x800000ff03107221 */ /* 0x000fc40000010200 */
[----:B------:R-:W-:Y:S01]  /*05e0*/  @!P2 FFMA.FTZ R16, |R3|, R26, |R3| ;  /* 0x0000001a0310a223 */ /* 0x000fe20000010603 */
[----:B-1----:R-:W-:Y:S01]  /*05f0*/  FFMA.FTZ R27, R23, R22, 1 ;  /* 0x3f800000171b7423 */ /* 0x002fe20000010016 */
[----:B------:R-:W-:Y:S02]  /*0600*/  FADD.FTZ.RZ R22, R17, 1 ;  /* 0x3f80000011167421 */ /* 0x000fe4000001c000 */
[----:B------:R-:W-:Y:S01]  /*0610*/  FADD.FTZ.RZ R24, R16, 1 ;  /* 0x3f80000010187421 */ /* 0x000fe2000001c000 */
[----:B------:R0:W1:Y:S02]  /*0620*/  MUFU.RCP R25, R27 ;  /* 0x0000001b00197308 */ /* 0x0000640000001000 */
[----:B------:R-:W-:Y:S01]  /*0630*/  IADD3 R23, R22, -0x3f400000, RZ ;  /* 0xc0c0000016177810 */ /* 0x000fe20007ffe0ff */
[----:B------:R-:W-:-:S03]  /*0640*/  FMUL.FTZ R22, R20, 1.1920928955078125e-07 ;  /* 0x3400000014167820 */ /* 0x000fc60000410000 */
[----:B------:R-:W-:Y:S01]  /*0650*/  LOP3.LUT R20, R23, 0xff800000, RZ, 0xc0, !PT ;  /* 0xff80000017147812 */ /* 0x000fe200078ec0ff */
[----:B------:R-:W-:Y:S01]  /*0660*/  FFMA.FTZ R11, R22, 0.69314718246459960938, R11 ;  /* 0x3f317218160b7823 */ /* 0x000fe2000001000b */
[----:B------:R-:W-:Y:S02]  /*0670*/  IADD3 R23, R24, -0x3f400000, RZ ;  /* 0xc0c0000018177810 */ /* 0x000fe40007ffe0ff */
[----:B------:R-:W-:Y:S01]  /*0680*/  IADD3 R22, -R20, 0x40800000, RZ ;  /* 0x4080000014167810 */ /* 0x000fe20007ffe1ff */
[----:B0-2---:R-:W-:Y:S06]  /*0690*/  @!P4 BRA `(.L_x_2155) ;  /* 0x000000000014c947 */ /* 0x005fec0003800000 */
[----:B------:R-:W-:-:S13]  /*06a0*/  ISETP.GE.AND P4, PT, R19, -0x407fffff, PT ;  /* 0xbf8000011300780c */ /* 0x000fda0003f86270 */
[----:B------:R-:W-:-:S05]  /*06b0*/  @P4 MOV R24, 0x7f800000 ;  /* 0x7f80000000184802 */ /* 0x000fca0000000f00 */
[C---:B------:R-:W-:Y:S01]  /*06c0*/  @P4 FFMA.FTZ R14, R19.reuse, R24, +INF ;  /* 0x7f800000130e4423 */ /* 0x040fe20000010018 */
[----:B------:R-:W-:-:S04]  /*06d0*/  FSETP.NEU.FTZ.AND P4, PT, R19, RZ, PT ;  /* 0x000000ff1300720b */ /* 0x000fc80003f9d000 */
[----:B------:R-:W-:-:S09]  /*06e0*/  FSEL R14, R14, -RZ, P4 ;  /* 0x800000ff0e0e7208 */ /* 0x000fd20002000000 */
.L_x_2155:
[----:B------:R-:W-:Y:S05]  /*06f0*/  BSYNC B0 ;  /* 0x0000000000007941 */ /* 0x000fea0003800000 */
.L_x_2154:
[----:B------:R-:W-:Y:S01]  /*0700*/  BSSY B0, `(.L_x_2156) ;  /* 0x000000a000007945 */ /* 0x000fe20003800000 */
[----:B------:R-:W-:Y:S01]  /*0710*/  LOP3.LUT R23, R23, 0xff800000, RZ, 0xc0, !PT ;  /* 0xff80000017177812 */ /* 0x000fe200078ec0ff */
[----:B------:R-:W-:Y:S01]  /*0720*/  FFMA.FTZ R22, R22, R13, -1 ;  /* 0xbf80000016167423 */ /* 0x000fe2000001000d */
[----:B------:R-:W-:Y:S01]  /*0730*/  IADD3 R27, R17, -R20, RZ ;  /* 0x80000014111b7210 */ /* 0x000fe20007ffe0ff */
[----:B------:R-:W-:Y:S06]  /*0740*/  @!P3 BRA `(.L_x_2157) ;  /* 0x000000000014b947 */ /* 0x000fec0003800000 */
[----:B------:R-:W-:-:S13]  /*0750*/  ISETP.GE.AND P3, PT, R15, -0x407fffff, PT ;  /* 0xbf8000010f00780c */ /* 0x000fda0003f66270 */
[----:B------:R-:W-:-:S05]  /*0760*/  @P3 MOV R24, 0x7f800000 ;  /* 0x7f80000000183802 */ /* 0x000fca0000000f00 */
[C---:B------:R-:W-:Y:S01]  /*0770*/  @P3 FFMA.FTZ R11, R15.reuse, R24, +INF ;  /* 0x7f8000000f0b3423 */ /* 0x040fe20000010018 */
[----:B------:R-:W-:-:S04]  /*0780*/  FSETP.NEU.FTZ.AND P3, PT, R15, RZ, PT ;  /* 0x000000ff0f00720b */ /* 0x000fc80003f7d000 */
[----:B------:R-:W-:-:S09]  /*0790*/  FSEL R11, R11, -RZ, P3 ;  /* 0x800000ff0b0b7208 */ /* 0x000fd20001800000 */
.L_x_2157:
[----:B------:R-:W-:Y:S05]  /*07a0*/  BSYNC B0 ;  /* 0x0000000000007941 */ /* 0x000fea0003800000 */
.L_x_2156:
[----:B------:R-:W-:Y:S01]  /*07b0*/  IADD3 R24, -R23, 0x40800000, RZ ;  /* 0x4080000017187810 */ /* 0x000fe20007ffe1ff */
[----:B------:R-:W-:Y:S01]  /*07c0*/  FADD.FTZ R27, R27, R22 ;  /* 0x000000161b1b7221 */ /* 0x000fe20000010000 */
[----:B------:R-:W-:Y:S01]  /*07d0*/  IADD3 R15, R16, -R23, RZ ;  /* 0x80000017100f7210 */ /* 0x000fe20007ffe0ff */
[----:B------:R-:W-:Y:S01]  /*07e0*/  FFMA.FTZ R18, R18, R21, 1 ;  /* 0x3f80000012127423 */ /* 0x000fe20000010015 */
[----:B------:R-:W-:Y:S01]  /*07f0*/  FSETP.GT.FTZ.AND P3, PT, |R6|, 8388608, PT ;  /* 0x4b0000000600780b */ /* 0x000fe20003f74200 */
[----:B------:R-:W-:Y:S01]  /*0800*/  FFMA.FTZ R26, R24, R13, -1 ;  /* 0xbf800000181a7423 */ /* 0x000fe2000001000d */
[----:B------:R-:W-:Y:S01]  /*0810*/  FFMA.FTZ R24, R27, -R12, 0.10546888411045074463 ;  /* 0x3dd800121b187423 */ /* 0x000fe2000001080c */
[C---:B-1----:R-:W-:Y:S01]  /*0820*/  FMUL.FTZ R25, |R6|.reuse, R25 ;  /* 0x0000001906197220 */ /* 0x042fe20000410200 */
[C---:B------:R-:W-:Y:S01]  /*0830*/  FADD.FTZ R19, |R6|.reuse, -RZ ;  /* 0x800000ff06137221 */ /* 0x040fe20000010200 */
[----:B------:R-:W-:Y:S01]  /*0840*/  FADD.FTZ R15, R15, R26 ;  /* 0x0000001a0f0f7221 */ /* 0x000fe20000010000 */
[----:B------:R-:W-:Y:S01]  /*0850*/  FFMA.FTZ R24, R27, R24, -0.13229703903198242188 ;  /* 0xbe0778e01b187423 */ /* 0x000fe20000010018 */
[----:B------:R-:W0:Y:S01]  /*0860*/  MUFU.RCP R18, R18 ;  /* 0x0000001200127308 */ /* 0x000e220000001000 */
[----:B------:R-:W-:Y:S01]  /*0870*/  P2R R22, PR, RZ, 0x8 ;  /* 0x00000008ff167803 */ /* 0x000fe20000000000 */
[----:B------:R-:W-:Y:S01]  /*0880*/  FFMA.FTZ R26, R15, -R12, 0.10546888411045074463 ;  /* 0x3dd800120f1a7423 */ /* 0x000fe2000001080c */
[----:B------:R-:W-:Y:S01]  /*0890*/  FFMA.FTZ R24, R27, R24, 0.14491446316242218018 ;  /* 0x3e1464751b187423 */ /* 0x000fe20000010018 */
[----:B------:R-:W-:Y:S01]  /*08a0*/  ISETP.GE.U32.AND P4, PT, R17, 0x7f800000, PT ;  /* 0x7f8000001100780c */ /* 0x000fe20003f86070 */
[----:B------:R-:W-:Y:S01]  /*08b0*/  BSSY B0, `(.L_x_2158) ;  /* 0x0000023000007945 */ /* 0x000fe20003800000 */
[----:B------:R-:W-:Y:S01]  /*08c0*/  FFMA.FTZ R26, R15, R26, -0.13229703903198242188 ;  /* 0xbe0778e00f1a7423 */ /* 0x000fe2000001001a */
[----:B------:R-:W-:Y:S01]  /*08d0*/  FFMA.FTZ R24, R27, R24, -0.16641564667224884033 ;  /* 0xbe2a68dd1b187423 */ /* 0x000fe20000010018 */
[----:B------:R-:W-:Y:S01]  /*08e0*/  @!P3 FFMA.FTZ R19, |R6|, R25, |R6| ;  /* 0x000000190613b223 */ /* 0x000fe20000010606 */
[----:B------:R-:W-:Y:S01]  /*08f0*/  FSETP.GT.FTZ.AND P3, PT, |R7|, 8388608, PT ;  /* 0x4b0000000700780b */ /* 0x000fe20003f74200 */
[----:B------:R-:W-:Y:S01]  /*0900*/  FFMA.FTZ R26, R15, R26, 0.14491446316242218018 ;  /* 0x3e1464750f1a7423 */ /* 0x000fe2000001001a */
[----:B------:R-:W-:Y:S01]  /*0910*/  FFMA.FTZ R24, R27, R24, 0.19988867640495300293 ;  /* 0x3e4caf9e1b187423 */ /* 0x000fe20000010018 */
[----:B------:R-:W-:Y:S01]  /*0920*/  FADD.FTZ.RZ R21, R19, 1 ;  /* 0x3f80000013157421 */ /* 0x000fe2000001c000 */
[----:B------:R-:W-:Y:S01]  /*0930*/  I2FP.F32.S32 R20, R20 ;  /* 0x0000001400147245 */ /* 0x000fe20000201400 */
[----:B------:R-:W-:Y:S01]  /*0940*/  FFMA.FTZ R26, R15, R26, -0.16641564667224884033 ;  /* 0xbe2a68dd0f1a7423 */ /* 0x000fe2000001001a */
[----:B------:R-:W-:Y:S01]  /*0950*/  FFMA.FTZ R24, R27, R24, -0.25000196695327758789 ;  /* 0xbe8000421b187423 */ /* 0x000fe20000010018 */
[----:B0-----:R-:W-:-:S02]  /*0960*/  FMUL.FTZ R28, |R7|, R18 ;  /* 0x00000012071c7220 */ /* 0x001fc40000410200 */
[----:B------:R-:W-:Y:S01]  /*0970*/  FFMA.FTZ R26, R15, R26, 0.19988867640495300293 ;  /* 0x3e4caf9e0f1a7423 */ /* 0x000fe2000001001a */
[----:B------:R-:W-:Y:S01]  /*0980*/  FFMA.FTZ R24, R27, R24, 0.33333510160446166992 ;  /* 0x3eaaaae61b187423 */ /* 0x000fe20000010018 */
[----:B------:R-:W-:Y:S01]  /*0990*/  FADD.FTZ R18, |R7|, -RZ ;  /* 0x800000ff07127221 */ /* 0x000fe20000010200 */
[----:B------:R-:W-:Y:S01]  /*09a0*/  IADD3 R21, R21, -0x3f400000, RZ ;  /* 0xc0c0000015157810 */ /* 0x000fe20007ffe0ff */
[----:B------:R-:W-:Y:S01]  /*09b0*/  FFMA.FTZ R26, R15, R26, -0.25000196695327758789 ;  /* 0xbe8000420f1a7423 */ /* 0x000fe2000001001a */
[----:B------:R-:W-:Y:S01]  /*09c0*/  FFMA.FTZ R24, R27, R24, -0.5 ;  /* 0xbf0000001b187423 */ /* 0x000fe20000010018 */
[----:B------:R-:W-:Y:S02]  /*09d0*/  @!P3 FFMA.FTZ R18, |R7|, R28, |R7| ;  /* 0x0000001c0712b223 */ /* 0x000fe40000010607 */
[----:B------:R-:W-:Y:S01]  /*09e0*/  FFMA.FTZ R26, R15, R26, 0.33333510160446166992 ;  /* 0x3eaaaae60f1a7423 */ /* 0x000fe2000001001a */
[----:B------:R-:W-:Y:S01]  /*09f0*/  FMUL.FTZ R24, R27, R24 ;  /* 0x000000181b187220 */ /* 0x000fe20000410000 */
[----:B------:R-:W-:-:S02]  /*0a00*/  FADD.FTZ.RZ R25, R18, 1 ;  /* 0x3f80000012197421 */ /* 0x000fc4000001c000 */
[----:B------:R-:W-:Y:S01]  /*0a10*/  FFMA.FTZ R26, R15, R26, -0.5 ;  /* 0xbf0000000f1a7423 */ /* 0x000fe2000001001a */
[----:B------:R-:W-:-:S03]  /*0a20*/  FFMA.FTZ R27, R27, R24, R27 ;  /* 0x000000181b1b7223 */ /* 0x000fc6000001001b */
[----:B------:R-:W-:Y:S01]  /*0a30*/  FMUL.FTZ R24, R15, R26 ;  /* 0x0000001a0f187220 */ /* 0x000fe20000410000 */
[----:B------:R-:W-:Y:S01]  /*0a40*/  FMUL.FTZ R26, R20, 1.1920928955078125e-07 ;  /* 0x34000000141a7820 */ /* 0x000fe20000410000 */
[----:B------:R-:W-:Y:S02]  /*0a50*/  LOP3.LUT R20, R21, 0xff800000, RZ, 0xc0, !PT ;  /* 0xff80000015147812 */ /* 0x000fe400078ec0ff */
[----:B------:R-:W-:Y:S01]  /*0a60*/  FFMA.FTZ R24, R15, R24, R15 ;  /* 0x000000180f187223 */ /* 0x000fe2000001000f */
[----:B------:R-:W-:Y:S01]  /*0a70*/  FFMA.FTZ R15, R26, 0.69314718246459960938, R27 ;  /* 0x3f3172181a0f7823 */ /* 0x000fe2000001001b */
[----:B------:R-:W-:Y:S06]  /*0a80*/  @!P4 BRA `(.L_x_2159) ;  /* 0x000000000014c947 */ /* 0x000fec0003800000 */
[----:B------:R-:W-:-:S13]  /*0a90*/  ISETP.GE.AND P4, PT, R17, -0x407fffff, PT ;  /* 0xbf8000011100780c */ /* 0x000fda0003f86270 */
[----:B------:R-:W-:-:S05]  /*0aa0*/  @P4 MOV R26, 0x7f800000 ;  /* 0x7f800000001a4802 */ /* 0x000fca0000000f00 */
[C---:B------:R-:W-:Y:S01]  /*0ab0*/  @P4 FFMA.FTZ R15, R17.reuse, R26, +INF ;  /* 0x7f800000110f4423 */ /* 0x040fe2000001001a */
[----:B------:R-:W-:-:S04]  /*0ac0*/  FSETP.NEU.FTZ.AND P4, PT, R17, RZ, PT ;  /* 0x000000ff1100720b */ /* 0x000fc80003f9d000 */
[----:B------:R-:W-:-:S09]  /*0ad0*/  FSEL R15, R15, -RZ, P4 ;  /* 0x800000ff0f0f7208 */ /* 0x000fd20002000000 */
.L_x_2159:
[----:B------:R-:W-:Y:S05]  /*0ae0*/  BSYNC B0 ;  /* 0x0000000000007941 */ /* 0x000fea0003800000 */
.L_x_2158:
[----:B------:R-:W-:Y:S01]  /*0af0*/  ISETP.GE.U32.AND P4, PT, R16, 0x7f800000, PT ;  /* 0x7f8000001000780c */ /* 0x000fe20003f86070 */
[----:B------:R-:W-:Y:S01]  /*0b00*/  BSSY B0, `(.L_x_2160) ;  /* 0x0000011000007945 */ /* 0x000fe20003800000 */
[----:B------:R-:W-:Y:S02]  /*0b10*/  IADD3 R26, -R20, 0x40800000, RZ ;  /* 0x40800000141a7810 */ /* 0x000fe40007ffe1ff */
[----:B------:R-:W-:Y:S02]  /*0b20*/  I2FP.F32.S32 R23, R23 ;  /* 0x0000001700177245 */ /* 0x000fe40000201400 */
[----:B------:R-:W-:Y:S01]  /*0b30*/  IADD3 R21, R25, -0x3f400000, RZ ;  /* 0xc0c0000019157810 */ /* 0x000fe20007ffe0ff */
[----:B------:R-:W-:Y:S01]  /*0b40*/  FFMA.FTZ R26, R26, R13, -1 ;  /* 0xbf8000001a1a7423 */ /* 0x000fe2000001000d */
[----:B------:R-:W-:Y:S01]  /*0b50*/  IADD3 R25, R19, -R20, RZ ;  /* 0x8000001413197210 */ /* 0x000fe20007ffe0ff */
[----:B------:R-:W-:Y:S01]  /*0b60*/  FMUL.FTZ R17, R23, 1.1920928955078125e-07 ;  /* 0x3400000017117820 */ /* 0x000fe20000410000 */
[----:B------:R-:W-:-:S03]  /*0b70*/  LOP3.LUT R21, R21, 0xff800000, RZ, 0xc0, !PT ;  /* 0xff80000015157812 */ /* 0x000fc600078ec0ff */
[----:B------:R-:W-:Y:S01]  /*0b80*/  FADD.FTZ R23, R25, R26 ;  /* 0x0000001a19177221 */ /* 0x000fe20000010000 */
[----:B------:R-:W-:Y:S01]  /*0b90*/  IADD3 R26, -R21, 0x40800000, RZ ;  /* 0x40800000151a7810 */ /* 0x000fe20007ffe1ff */
[----:B------:R-:W-:Y:S01]  /*0ba0*/  FFMA.FTZ R17, R17, 0.69314718246459960938, R24 ;  /* 0x3f31721811117823 */ /* 0x000fe20000010018 */
[----:B------:R-:W-:Y:S06]  /*0bb0*/  @!P4 BRA `(.L_x_2161) ;  /* 0x000000000014c947 */ /* 0x000fec0003800000 */
[----:B------:R-:W-:-:S13]  /*0bc0*/  ISETP.GE.AND P4, PT, R16, -0x407fffff, PT ;  /* 0xbf8000011000780c */ /* 0x000fda0003f86270 */
[----:B------:R-:W-:-:S05]  /*0bd0*/  @P4 MOV R25, 0x7f800000 ;  /* 0x7f80000000194802 */ /* 0x000fca0000000f00 */
[C---:B------:R-:W-:Y:S01]  /*0be0*/  @P4 FFMA.FTZ R17, R16.reuse, R25, +INF ;  /* 0x7f80000010114423 */ /* 0x040fe20000010019 */
[----:B------:R-:W-:-:S04]  /*0bf0*/  FSETP.NEU.FTZ.AND P4, PT, R16, RZ, PT ;  /* 0x000000ff1000720b */ /* 0x000fc80003f9d000 */
[----:B------:R-:W-:-:S09]  /*0c00*/  FSEL R17, R17, -RZ, P4 ;  /* 0x800000ff11117208 */ /* 0x000fd20002000000 */
.L_x_2161:
[----:B------:R-:W-:Y:S05]  /*0c10*/  BSYNC B0 ;  /* 0x0000000000007941 */ /* 0x000fea0003800000 */
.L_x_2160:
[C---:B------:R-:W-:Y:S01]  /*0c20*/  FFMA.FTZ R24, R23.reuse, -R12, 0.10546888411045074463 ;  /* 0x3dd8001217187423 */ /* 0x040fe2000001080c */
[----:B-----5:R-:W-:Y:S01]  /*0c30*/  FFMA.FTZ R16, R4, R4, 1 ;  /* 0x3f80000004107423 */ /* 0x020fe20000010004 */
[----:B------:R-:W-:Y:S01]  /*0c40*/  IADD3 R25, R18, -R21, RZ ;  /* 0x8000001512197210 */ /* 0x000fe20007ffe0ff */
[----:B------:R-:W-:Y:S01]  /*0c50*/  FFMA.FTZ R26, R26, R13, -1 ;  /* 0xbf8000001a1a7423 */ /* 0x000fe2000001000d */
[----:B------:R-:W-:Y:S01]  /*0c60*/  FFMA.FTZ R24, R23, R24, -0.13229703903198242188 ;  /* 0xbe0778e017187423 */ /* 0x000fe20000010018 */
[----:B------:R-:W0:Y:S01]  /*0c70*/  MUFU.RSQ R27, R16 ;  /* 0x00000010001b7308 */ /* 0x000e220000001400 */
[----:B------:R-:W-:Y:S01]  /*0c80*/  ISETP.GE.U32.AND P4, PT, R19, 0x7f800000, PT ;  /* 0x7f8000001300780c */ /* 0x000fe20003f86070 */
[----:B------:R-:W-:Y:S01]  /*0c90*/  FADD.FTZ R25, R25, R26 ;  /* 0x0000001a19197221 */ /* 0x000fe20000010000 */
[----:B------:R-:W-:Y:S01]  /*0ca0*/  FFMA.FTZ R24, R23, R24, 0.14491446316242218018 ;  /* 0x3e14647517187423 */ /* 0x000fe20000010018 */
[----:B------:R-:W-:Y:S01]  /*0cb0*/  I2FP.F32.S32 R20, R20 ;  /* 0x0000001400147245 */ /* 0x000fe20000201400 */
[----:B------:R-:W-:Y:S01]  /*0cc0*/  BSSY B0, `(.L_x_2162) ;  /* 0x000001a000007945 */ /* 0x000fe20003800000 */
[----:B------:R-:W-:Y:S01]  /*0cd0*/  FFMA.FTZ R26, R25, -R12, 0.10546888411045074463 ;  /* 0x3dd80012191a7423 */ /* 0x000fe2000001080c */
[----:B------:R-:W-:-:S02]  /*0ce0*/  FFMA.FTZ R24, R23, R24, -0.16641564667224884033 ;  /* 0xbe2a68dd17187423 */ /* 0x000fc40000010018 */
[----:B------:R-:W-:Y:S01]  /*0cf0*/  FMUL.FTZ R20, R20, 1.1920928955078125e-07 ;  /* 0x3400000014147820 */ /* 0x000fe20000410000 */
[----:B------:R-:W-:Y:S01]  /*0d00*/  FFMA.FTZ R26, R25, R26, -0.13229703903198242188 ;  /* 0xbe0778e0191a7423 */ /* 0x000fe2000001001a */
[----:B------:R-:W-:-:S03]  /*0d10*/  FFMA.FTZ R24, R23, R24, 0.19988867640495300293 ;  /* 0x3e4caf9e17187423 */ /* 0x000fc60000010018 */
[----:B------:R-:W-:Y:S01]  /*0d20*/  FFMA.FTZ R26, R25, R26, 0.14491446316242218018 ;  /* 0x3e146475191a7423 */ /* 0x000fe2000001001a */
[----:B------:R-:W-:Y:S01]  /*0d30*/  FFMA.FTZ R24, R23, R24, -0.25000196695327758789 ;  /* 0xbe80004217187423 */ /* 0x000fe20000010018 */
[----:B0-----:R-:W-:Y:S02]  /*0d40*/  FFMA.FTZ R27, R16, R27, 1 ;  /* 0x3f800000101b7423 */ /* 0x001fe4000001001b */
[----:B------:R-:W-:Y:S01]  /*0d50*/  FFMA.FTZ R26, R25, R26, -0.16641564667224884033 ;  /* 0xbe2a68dd191a7423 */ /* 0x000fe2000001001a */
[----:B------:R-:W-:-:S03]  /*0d60*/  FFMA.FTZ R24, R23, R24, 0.33333510160446166992 ;  /* 0x3eaaaae617187423 */ /* 0x000fc60000010018 */
[----:B------:R-:W-:Y:S01]  /*0d70*/  FFMA.FTZ R26, R25, R26, 0.19988867640495300293 ;  /* 0x3e4caf9e191a7423 */ /* 0x000fe2000001001a */
[----:B------:R-:W-:Y:S01]  /*0d80*/  FFMA.FTZ R24, R23, R24, -0.5 ;  /* 0xbf00000017187423 */ /* 0x000fe20000010018 */
[----:B------:R-:W0:Y:S02]  /*0d90*/  MUFU.RCP R27, R27 ;  /* 0x0000001b001b7308 */ /* 0x000e240000001000 */
[----:B------:R-:W-:Y:S01]  /*0da0*/  FFMA.FTZ R26, R25, R26, -0.25000196695327758789 ;  /* 0xbe800042191a7423 */ /* 0x000fe2000001001a */
[----:B------:R-:W-:-:S03]  /*0db0*/  FMUL.FTZ R24, R23, R24 ;  /* 0x0000001817187220 */ /* 0x000fc60000410000 */
[----:B------:R-:W-:Y:S01]  /*0dc0*/  FFMA.FTZ R26, R25, R26, 0.33333510160446166992 ;  /* 0x3eaaaae6191a7423 */ /* 0x000fe2000001001a */
[----:B------:R-:W-:-:S03]  /*0dd0*/  FFMA.FTZ R23, R23, R24, R23 ;  /* 0x0000001817177223 */ /* 0x000fc60000010017 */
[----:B------:R-:W-:Y:S01]  /*0de0*/  FFMA.FTZ R26, R25, R26, -0.5 ;  /* 0xbf000000191a7423 */ /* 0x000fe2000001001a */
[----:B------:R-:W-:Y:S01]  /*0df0*/  FFMA.FTZ R16, R20, 0.69314718246459960938, R23 ;  /* 0x3f31721814107823 */ /* 0x000fe20000010017 */
[----:B------:R-:W-:Y:S06]  /*0e00*/  @!P4 BRA `(.L_x_2163) ;  /* 0x000000000014c947 */ /* 0x000fec0003800000 */
[----:B------:R-:W-:-:S13]  /*0e10*/  ISETP.GE.AND P4, PT, R19, -0x407fffff, PT ;  /* 0xbf8000011300780c */ /* 0x000fda0003f86270 */
[----:B------:R-:W-:-:S05]  /*0e20*/  @P4 MOV R20, 0x7f800000 ;  /* 0x7f80000000144802 */ /* 0x000fca0000000f00 */
[C---:B------:R-:W-:Y:S01]  /*0e30*/  @P4 FFMA.FTZ R16, R19.reuse, R20, +INF ;  /* 0x7f80000013104423 */ /* 0x040fe20000010014 */
[----:B------:R-:W-:-:S04]  /*0e40*/  FSETP.NEU.FTZ.AND P4, PT, R19, RZ, PT ;  /* 0x000000ff1300720b */ /* 0x000fc80003f9d000 */
[----:B------:R-:W-:-:S09]  /*0e50*/  FSEL R16, R16, -RZ, P4 ;  /* 0x800000ff10107208 */ /* 0x000fd20002000000 */
.L_x_2163:
[----:B------:R-:W-:Y:S05]  /*0e60*/  BSYNC B0 ;  /* 0x0000000000007941 */ /* 0x000fea0003800000 */
.L_x_2162:
[----:B------:R-:W-:Y:S01]  /*0e70*/  ISETP.GE.U32.AND P4, PT, R18, 0x7f800000, PT ;  /* 0x7f8000001200780c */ /* 0x000fe20003f86070 */
[C---:B------:R-:W-:Y:S01]  /*0e80*/  FMUL.FTZ R26, R25.reuse, R26 ;  /* 0x0000001a191a7220 */ /* 0x040fe20000410000 */
[----:B------:R-:W-:Y:S01]  /*0e90*/  I2FP.F32.S32 R21, R21 ;  /* 0x0000001500157245 */ /* 0x000fe20000201400 */
[----:B------:R-:W-:Y:S02]  /*0ea0*/  BSSY B0, `(.L_x_2164) ;  /* 0x000000a000007945 */ /* 0x000fe40003800000 */
[----:B------:R-:W-:Y:S02]  /*0eb0*/  FFMA.FTZ R26, R25, R26, R25 ;  /* 0x0000001a191a7223 */ /* 0x000fe40000010019 */
[----:B------:R-:W-:-:S04]  /*0ec0*/  FMUL.FTZ R21, R21, 1.1920928955078125e-07 ;  /* 0x3400000015157820 */ /* 0x000fc80000410000 */
[----:B------:R-:W-:Y:S02]  /*0ed0*/  FFMA.FTZ R19, R21, 0.69314718246459960938, R26 ;  /* 0x3f31721815137823 */ /* 0x000fe4000001001a */
[----:B------:R-:W-:Y:S05]  /*0ee0*/  @!P4 BRA `(.L_x_2165) ;  /* 0x000000000014c947 */ /* 0x000fea0003800000 */
[----:B------:R-:W-:-:S13]  /*0ef0*/  ISETP.GE.AND P4, PT, R18, -0x407fffff, PT ;  /* 0xbf8000011200780c */ /* 0x000fda0003f86270 */
[----:B------:R-:W-:-:S05]  /*0f00*/  @P4 MOV R21, 0x7f800000 ;  /* 0x7f80000000154802 */ /* 0x000fca0000000f00 */
[C---:B------:R-:W-:Y:S01]  /*0f10*/  @P4 FFMA.FTZ R19, R18.reuse, R21, +INF ;  /* 0x7f80000012134423 */ /* 0x040fe20000010015 */
[----:B------:R-:W-:-:S04]  /*0f20*/  FSETP.NEU.FTZ.AND P4, PT, R18, RZ, PT ;  /* 0x000000ff1200720b */ /* 0x000fc80003f9d000 */
[----:B------:R-:W-:-:S09]  /*0f30*/  FSEL R19, R19, -RZ, P4 ;  /* 0x800000ff13137208 */ /* 0x000fd20002000000 */
.L_x_2165:
[----:B------:R-:W-:Y:S05]  /*0f40*/  BSYNC B0 ;  /* 0x0000000000007941 */ /* 0x000fea0003800000 */
.L_x_2164:
[C---:B------:R-:W-:Y:S01]  /*0f50*/  FSETP.GT.FTZ.AND P4, PT, |R4|.reuse, 8388608, PT ;  /* 0x4b0000000400780b */ /* 0x040fe20003f94200 */
[C---:B0-----:R-:W-:Y:S01]  /*0f60*/  FMUL.FTZ R27, |R4|.reuse, R27 ;  /* 0x0000001b041b7220 */ /* 0x041fe20000410200 */
[----:B------:R-:W-:Y:S01]  /*0f70*/  FADD.FTZ R20, |R4|, -RZ ;  /* 0x800000ff04147221 */ /* 0x000fe20000010200 */
[----:B------:R-:W-:Y:S01]  /*0f80*/  @P5 FADD.FTZ R14, R14, 0.69314718246459960938 ;  /* 0x3f3172180e0e5421 */ /* 0x000fe20000010000 */
[----:B------:R-:W-:Y:S09]  /*0f90*/  BSSY B0, `(.L_x_2166) ;  /* 0x0000021000007945 */ /* 0x000ff20003800000 */
        /* <DEDUP_REMOVED lines=12> */
[----:B------:R-:W-:Y:S01]  /*1060*/  FFMA.FTZ R24, R23, R18, -0.13229703903198242188 ;  /* 0xbe0778e017187423 */ /* 0x000fe20000010012 */
[----:B------:R-:W-:-:S03]  /*1070*/  FFMA.FTZ R18, R5, R5, 1 ;  /* 0x3f80000005127423 */ /* 0x000fc60000010005 */
[C---:B------:R-:W-:Y:S01]  /*1080*/  FFMA.FTZ R24, R23.reuse, R24, 0.14491446316242218018 ;  /* 0x3e14647517187423 */ /* 0x040fe20000010018 */
[----:B------:R-:W0:Y:S03]  /*1090*/  MUFU.RSQ R25, R18 ;  /* 0x0000001200197308 */ /* 0x000e260000001400 */
[----:B------:R-:W-:-:S04]  /*10a0*/  FFMA.FTZ R24, R23, R24, -0.16641564667224884033 ;  /* 0xbe2a68dd17187423 */ /* 0x000fc80000010018 */
[----:B------:R-:W-:-:S04]  /*10b0*/  FFMA.FTZ R24, R23, R24, 0.19988867640495300293 ;  /* 0x3e4caf9e17187423 */ /* 0x000fc80000010018 */
[----:B------:R-:W-:-:S04]  /*10c0*/  FFMA.FTZ R24, R23, R24, -0.25000196695327758789 ;  /* 0xbe80004217187423 */ /* 0x000fc80000010018 */
[----:B------:R-:W-:Y:S01]  /*10d0*/  FFMA.FTZ R24, R23, R24, 0.33333510160446166992 ;  /* 0x3eaaaae617187423 */ /* 0x000fe20000010018 */
[----:B0-----:R-:W-:-:S03]  /*10e0*/  FFMA.FTZ R25, R18, R25, 1 ;  /* 0x3f80000012197423 */ /* 0x001fc60000010019 */
[C---:B------:R-:W-:Y:S02]  /*10f0*/  FFMA.FTZ R26, R23.reuse, R24, -0.5 ;  /* 0xbf000000171a7423 */ /* 0x040fe40000010018 */
[----:B------:R0:W1:Y:S02]  /*1100*/  MUFU.RCP R24, R25 ;  /* 0x0000001900187308 */ /* 0x0000640000001000 */
[----:B------:R-:W-:-:S04]  /*1110*/  FMUL.FTZ R26, R23, R26 ;  /* 0x0000001a171a7220 */ /* 0x000fc80000410000 */
[----:B------:R-:W-:-:S04]  /*1120*/  FFMA.FTZ R26, R23, R26, R23 ;  /* 0x0000001a171a7223 */ /* 0x000fc80000010017 */
[----:B------:R-:W-:Y:S01]  /*1130*/  FFMA.FTZ R18, R21, 0.69314718246459960938, R26 ;  /* 0x3f31721815127823 */ /* 0x000fe2000001001a */
[----:B0-----:R-:W-:Y:S06]  /*1140*/  @!P5 BRA `(.L_x_2167) ;  /* 0x000000000014d947 */ /* 0x001fec0003800000 */
[----:B------:R-:W-:-:S13]  /*1150*/  ISETP.GE.AND P5, PT, R20, -0x407fffff, PT ;  /* 0xbf8000011400780c */ /* 0x000fda0003fa6270 */
[----:B------:R-:W-:-:S05]  /*1160*/  @P5 MOV R21, 0x7f800000 ;  /* 0x7f80000000155802 */ /* 0x000fca0000000f00 */
[C---:B------:R-:W-:Y:S01]  /*1170*/  @P5 FFMA.FTZ R18, R20.reuse, R21, +INF ;  /* 0x7f80000014125423 */ /* 0x040fe20000010015 */
[----:B------:R-:W-:-:S04]  /*1180*/  FSETP.NEU.FTZ.AND P5, PT, R20, RZ, PT ;  /* 0x000000ff1400720b */ /* 0x000fc80003fbd000 */
[----:B------:R-:W-:-:S09]  /*1190*/  FSEL R18, R18, -RZ, P5 ;  /* 0x800000ff12127208 */ /* 0x000fd20002800000 */
.L_x_2167:
[----:B------:R-:W-:Y:S05]  /*11a0*/  BSYNC B0 ;  /* 0x0000000000007941 */ /* 0x000fea0003800000 */
.L_x_2166:
[C---:B------:R-:W-:Y:S01]  /*11b0*/  FSETP.GT.FTZ.AND P5, PT, |R5|.reuse, 8388608, PT ;  /* 0x4b0000000500780b */ /* 0x040fe20003fb4200 */
[C---:B-1----:R-:W-:Y:S01]  /*11c0*/  FMUL.FTZ R24, |R5|.reuse, R24 ;  /* 0x0000001805187220 */ /* 0x042fe20000410200 */
[C---:B------:R-:W-:Y:S01]  /*11d0*/  FADD.FTZ R21, |R5|.reuse, -RZ ;  /* 0x800000ff05157221 */ /* 0x040fe20000010200 */
[----:B------:R-:W-:Y:S10]  /*11e0*/  BSSY B0, `(.L_x_2168) ;  /* 0x000001d000007945 */ /* 0x000ff40003800000 */
        /* <DEDUP_REMOVED lines=23> */
[----:B------:R-:W-:-:S13]  /*1360*/  ISETP.GE.AND P6, PT, R21, -0x407fffff, PT ;  /* 0xbf8000011500780c */ /* 0x000fda0003fc6270 */
[----:B------:R-:W-:-:S05]  /*1370*/  @P6 MOV R12, 0x7f800000 ;  /* 0x7f800000000c6802 */ /* 0x000fca0000000f00 */
[C---:B------:R-:W-:Y:S01]  /*1380*/  @P6 FFMA.FTZ R20, R21.reuse, R12, +INF ;  /* 0x7f80000015146423 */ /* 0x040fe2000001000c */
[----:B------:R-:W-:-:S04]  /*1390*/  FSETP.NEU.FTZ.AND P6, PT, R21, RZ, PT ;  /* 0x000000ff1500720b */ /* 0x000fc80003fdd000 */
[----:B------:R-:W-:-:S09]  /*13a0*/  FSEL R20, R20, -RZ, P6 ;  /* 0x800000ff14147208 */ /* 0x000fd20003000000 */
.L_x_2169:
[----:B------:R-:W-:Y:S05]  /*13b0*/  BSYNC B0 ;  /* 0x0000000000007941 */ /* 0x000fea0003800000 */
.L_x_2168:
[----:B------:R-:W0:Y:S01]  /*13c0*/  LDC.64 R12, c[0x0][0x218] ;  /* 0x00008600ff0c7b82 */ /* 0x000e220000000a00 */
[----:B------:R-:W-:Y:S01]  /*13d0*/  ISETP.NE.AND P6, PT, R22, RZ, PT ;  /* 0x000000ff1600720c */ /* 0x000fe20003fc5270 */
[----:B------:R-:W-:Y:S01]  /*13e0*/  @P0 FADD.FTZ R11, R11, 0.69314718246459960938 ;  /* 0x3f3172180b0b0421 */ /* 0x000fe20000010000 */
[----:B------:R-:W-:Y:S01]  /*13f0*/  @P2 FADD.FTZ R17, R17, 0.69314718246459960938 ;  /* 0x3f31721811112421 */ /* 0x000fe20000010000 */
[----:B------:R-:W-:Y:S01]  /*1400*/  @P3 FADD.FTZ R19, R19, 0.69314718246459960938 ;  /* 0x3f31721813133421 */ /* 0x000fe20000010000 */
[----:B------:R-:W-:Y:S01]  /*1410*/  FSETP.GTU.FTZ.AND P0, PT, |R8|, +INF , PT ;  /* 0x7f8000000800780b */ /* 0x000fe20003f1c200 */
[----:B------:R-:W-:Y:S01]  /*1420*/  @P1 FADD.FTZ R15, R15, 0.69314718246459960938 ;  /* 0x3f3172180f0f1421 */ /* 0x000fe20000010000 */
[----:B------:R-:W-:Y:S01]  /*1430*/  LOP3.LUT R21, R14, 0x80000000, R8, 0xb8, !PT ;  /* 0x800000000e157812 */ /* 0x000fe200078eb808 */
[----:B------:R-:W-:Y:S01]  /*1440*/  @P4 FADD.FTZ R18, R18, 0.69314718246459960938 ;  /* 0x3f31721812124421 */ /* 0x000fe20000010000 */
[----:B------:R-:W-:Y:S01]  /*1450*/  @P5 FADD.FTZ R20, R20, 0.69314718246459960938 ;  /* 0x3f31721814145421 */ /* 0x000fe20000010000 */
[----:B------:R-:W-:-:S02]  /*1460*/  FSETP.GTU.FTZ.AND P1, PT, |R9|, +INF , PT ;  /* 0x7f8000000900780b */ /* 0x000fc40003f3c200 */
[----:B------:R-:W-:Y:S02]  /*1470*/  FSETP.GTU.FTZ.AND P3, PT, |R6|, +INF , PT ;  /* 0x7f8000000600780b */ /* 0x000fe40003f7c200 */
[----:B------:R-:W-:Y:S01]  /*1480*/  @P6 FADD.FTZ R16, R16, 0.69314718246459960938 ;  /* 0x3f31721810106421 */ /* 0x000fe20000010000 */
[----:B------:R-:W-:Y:S02]  /*1490*/  FSETP.GTU.FTZ.AND P2, PT, |R2|, +INF , PT ;  /* 0x7f8000000200780b */ /* 0x000fe40003f5c200 */
[----:B------:R-:W-:Y:S02]  /*14a0*/  FSETP.GTU.FTZ.AND P6, PT, |R3|, +INF , PT ;  /* 0x7f8000000300780b */ /* 0x000fe40003fdc200 */
[----:B------:R-:W-:Y:S02]  /*14b0*/  LOP3.LUT R8, R17, 0x80000000, R3, 0xb8, !PT ;  /* 0x8000000011087812 */ /* 0x000fe400078eb803 */
[----:B------:R-:W-:Y:S02]  /*14c0*/  FSETP.GTU.FTZ.AND P4, PT, |R7|, +INF , PT ;  /* 0x7f8000000700780b */ /* 0x000fe40003f9c200 */
[----:B------:R-:W-:Y:S01]  /*14d0*/  FSETP.GTU.FTZ.AND P5, PT, |R5|, +INF , PT ;  /* 0x7f8000000500780b */ /* 0x000fe20003fbc200 */
[----:B0-----:R-:W-:Y:S01]  /*14e0*/  IMAD.WIDE.U32 R12, R0, 0x4, R12 ;  /* 0x00000004000c7825 */ /* 0x001fe200078e000c */
[----:B------:R-:W-:-:S02]  /*14f0*/  LOP3.LUT R0, R11, 0x80000000, R9, 0xb8, !PT ;  /* 0x800000000b007812 */ /* 0x000fc400078eb809 */
[----:B------:R-:W-:Y:S02]  /*1500*/  LOP3.LUT R9, R16, 0x80000000, R6, 0xb8, !PT ;  /* 0x8000000010097812 */ /* 0x000fe400078eb806 */
[----:B------:R-:W-:Y:S01]  /*1510*/  LOP3.LUT R6, R19, 0x80000000, R7, 0xb8, !PT ;  /* 0x8000000013067812 */ /* 0x000fe200078eb807 */
[----:B------:R-:W-:Y:S01]  /*1520*/  IMAD.WIDE R12, R10, 0x8, R12 ;  /* 0x000000080a0c7825 */ /* 0x000fe200078e020c */
[----:B------:R-:W-:Y:S02]  /*1530*/  FSEL R10, R21, R14, !P0 ;  /* 0x0000000e150a7208 */ /* 0x000fe40004000000 */
[----:B------:R-:W-:Y:S02]  /*1540*/  LOP3.LUT R2, R15, 0x80000000, R2, 0xb8, !PT ;  /* 0x800000000f027812 */ /* 0x000fe400078eb802 */
[----:B------:R-:W-:Y:S02]  /*1550*/  FSETP.GTU.FTZ.AND P0, PT, |R4|, +INF , PT ;  /* 0x7f8000000400780b */ /* 0x000fe40003f1c200 */
[----:B------:R-:W-:-:S02]  /*1560*/  LOP3.LUT R7, R18, 0x80000000, R4, 0xb8, !PT ;  /* 0x8000000012077812 */ /* 0x000fc400078eb804 */
[----:B------:R-:W-:Y:S02]  /*1570*/  LOP3.LUT R5, R20, 0x80000000, R5, 0xb8, !PT ;  /* 0x8000000014057812 */ /* 0x000fe400078eb805 */
[----:B------:R-:W-:Y:S02]  /*1580*/  FSEL R3, R8, R17, !P6 ;  /* 0x0000001108037208 */ /* 0x000fe40007000000 */
[----:B------:R-:W-:Y:S02]  /*1590*/  FSEL R11, R0, R11, !P1 ;  /* 0x0000000b000b7208 */ /* 0x000fe40004800000 */
[----:B------:R-:W-:Y:S02]  /*15a0*/  FSEL R2, R2, R15, !P2 ;  /* 0x0000000f02027208 */ /* 0x000fe40005000000 */
[----:B------:R-:W-:Y:S01]  /*15b0*/  FSEL R16, R9, R16, !P3 ;  /* 0x0000001009107208 */ /* 0x000fe20005800000 */
[----:B------:R-:W-:Y:S01]  /*15c0*/  STG.E.64 desc[UR4][R12.64], R10 ;  /* 0x0000000a0c007986 */ /* 0x000fe2000c101b04 */
[----:B------:R-:W-:-:S02]  /*15d0*/  FSEL R17, R6, R19, !P4 ;  /* 0x0000001306117208 */ /* 0x000fc40006000000 */
[----:B------:R-:W-:Y:S01]  /*15e0*/  FSEL R4, R7, R18, !P0 ;  /* 0x0000001207047208 */ /* 0x000fe20004000000 */
[----:B------:R-:W-:Y:S01]  /*15f0*/  STG.E.64 desc[UR4][R12.64+0x400], R2 ;  /* 0x000400020c007986 */ /* 0x000fe2000c101b04 */
[----:B------:R-:W-:-:S03]  /*1600*/  FSEL R5, R5, R20, !P5 ;  /* 0x0000001405057208 */ /* 0x000fc60006800000 */
[----:B------:R-:W-:Y:S04]  /*1610*/  STG.E.64 desc[UR4][R12.64+0x800], R16 ;  /* 0x000800100c007986 */ /* 0x000fe8000c101b04 */
[----:B------:R-:W-:Y:S01]  /*1620*/  STG.E.64 desc[UR4][R12.64+0xc00], R4 ;  /* 0x000c00040c007986 */ /* 0x000fe2000c101b04 */
[----:B------:R-:W-:Y:S05]  /*1630*/  EXIT ;  /* 0x000000000000794d */ /* 0x000fea0003800000 */
.L_x_2153:
[----:B------:R-:W0:Y:S01]  /*1640*/  S2R R18, SR_TID.X ;  /* 0x0000000000127919 */ /* 0x000e220000002100 */
[----:B------:R-:W-:Y:S01]  /*1650*/  HFMA2.MMA R16, -RZ, RZ, 0, 0 ;  /* 0x00000000ff107435 */ /* 0x000fe200000001ff */
        /* <DEDUP_REMOVED lines=15> */
[----:B------:R1:W5:Y:S07]  /*1750*/  @!P6 LDG.E R16, desc[UR4][R2.64] ;  /* 0x000000040210e981 */ /* 0x00036e000c1e1900 */
        /* <DEDUP_REMOVED lines=18> */
[----:B------:R-:W-:Y:S01]  /*1880*/  MOV R20, RZ ;  /* 0x000000ff00147202 */ /* 0x000fe20000000f00 */
[----:B------:R-:W-:Y:S01]  /*1890*/  HFMA2.MMA R22, -RZ, RZ, 0, 0 ;  /* 0x00000000ff167435 */ /* 0x000fe200000001ff */
[----:B------:R-:W-:Y:S01]  /*18a0*/  @!P6 IADD3 R25, R0, R25, RZ ;  /* 0x000000190019e210 */ /* 0x000fe20007ffe0ff */
[----:B--2---:R-:W-:Y:S01]  /*18b0*/  @!P1 IMAD.WIDE.U32 R6, R21, 0x4, R6 ;  /* 0x0000000415069825 */ /* 0x004fe200078e0006 */
[----:B------:R-:W-:Y:S02]  /*18c0*/  HFMA2.MMA R21, -RZ, RZ, 0, 0 ;  /* 0x00000000ff157435 */ /* 0x000fe400000001ff */
[----:B------:R0:W5:Y:S01]  /*18d0*/  @!P0 LDG.E R20, desc[UR4][R12.64] ;  /* 0x000000040c148981 */ /* 0x000162000c1e1900 */
[----:B-1----:R-:W-:Y:S01]  /*18e0*/  @!P3 IMAD.WIDE.U32 R2, R23, 0x4, R2 ;  /* 0x000000041702b825 */ /* 0x002fe200078e0002 */
[----:B------:R-:W-:-:S03]  /*18f0*/  MOV R23, RZ ;  /* 0x000000ff00177202 */ /* 0x000fc60000000f00 */
[----:B----4-:R-:W-:Y:S01]  /*1900*/  @!P2 IMAD.WIDE.U32 R4, R19, 0x4, R4 ;  /* 0x000000041304a825 */ /* 0x010fe200078e0004 */
[----:B------:R-:W-:Y:S02]  /*1910*/  MOV R19, RZ ;  /* 0x000000ff00137202 */ /* 0x000fe40000000f00 */
[----:B------:R1:W5:Y:S01]  /*1920*/  @!P3 LDG.E R21, desc[UR4][R2.64] ;  /* 0x000000040215b981 */ /* 0x000362000c1e1900 */
[----:B0-----:R-:W-:Y:S01]  /*1930*/  CS2R R12, SRZ ;  /* 0x00000000000c7805 */ /* 0x001fe2000001ff00 */
[----:B------:R-:W-:Y:S02]  /*1940*/  @!P5 IMAD.WIDE.U32 R14, R29, 0x4, R14 ;  /* 0x000000041d0ed825 */ /* 0x000fe400078e000e */
[----:B------:R1:W5:Y:S02]  /*1950*/  @!P2 LDG.E R19, desc[UR4][R4.64] ;  /* 0x000000040413a981 */ /* 0x000364000c1e1900 */
[----:B---3--:R-:W-:Y:S02]  /*1960*/  @!P4 IMAD.WIDE.U32 R10, R27, 0x4, R10 ;  /* 0x000000041b0ac825 */ /* 0x008fe400078e000a */
[----:B------:R1:W5:Y:S02]  /*1970*/  @!P5 LDG.E R22, desc[UR4][R14.64] ;  /* 0x000000040e16d981 */ /* 0x000364000c1e1900 */
[----:B------:R-:W-:-:S02]  /*1980*/  @!P6 IMAD.WIDE.U32 R8, R25, 0x4, R8 ;  /* 0x000000041908e825 */ /* 0x000fc400078e0008 */
[----:B------:R1:W5:Y:S04]  /*1990*/  @!P4 LDG.E R23, desc[UR4][R10.64] ;  /* 0x000000040a17c981 */ /* 0x000368000c1e1900 */
[----:B------:R1:W5:Y:S04]  /*19a0*/  @!P1 LDG.E R13, desc[UR4][R6.64] ;  /* 0x00000004060d9981 */ /* 0x000368000c1e1900 */
[----:B------:R1:W5:Y:S01]  /*19b0*/  @!P6 LDG.E R12, desc[UR4][R8.64] ;  /* 0x00000004080ce981 */ /* 0x000362000c1e1900 */
[----:B------:R-:W-:Y:S04]  /*19c0*/  BSSY B0, `(.L_x_2170) ;  /* 0x000002d000007945 */ /* 0x000fe80003800000 */
[----:B------:R-:W-:Y:S05]  /*19d0*/  @P0 BRA `(.L_x_2171) ;  /* 0x0000000000ac0947 */ /* 0x000fea0003800000 */
[C---:B-1---5:R-:W-:Y:S01]  /*19e0*/  FFMA.FTZ R3, R20.reuse, R20, 1 ;  /* 0x3f80000014037423 */ /* 0x062fe20000010014 */
[C---:B------:R-:W-:Y:S01]  /*19f0*/  FSETP.GT.FTZ.AND P2, PT, |R20|.reuse, 8388608, PT ;  /* 0x4b0000001400780b */ /* 0x040fe20003f54200 */
[----:B------:R-:W-:Y:S01]  /*1a00*/  BSSY B1, `(.L_x_2172) ;  /* 0x0000024000017945 */ /* 0x000fe20003800000 */
[----:B------:R-:W-:Y:S01]  /*1a10*/  MOV R7, 0x3e800000 ;  /* 0x3e80000000077802 */ /* 0x000fe20000000f00 */
        /* <DEDUP_REMOVED lines=34> */
.L_x_2173:
[----:B------:R-:W-:Y:S05]  /*1c40*/  BSYNC B1 ;  /* 0x0000000000017941 */ /* 0x000fea0003800000 */
.L_x_2172:
[----:B------:R-:W-:Y:S01]  /*1c50*/  @P2 FADD.FTZ R4, R4, 0.69314718246459960938 ;  /* 0x3f31721804042421 */ /* 0x000fe20000010000 */
[----:B------:R-:W-:-:S04]  /*1c60*/  FSETP.GTU.FTZ.AND P0, PT, |R20|, +INF , PT ;  /* 0x7f8000001400780b */ /* 0x000fc80003f1c200 */
[----:B------:R-:W-:-:S04]  /*1c70*/  LOP3.LUT R3, R4, 0x80000000, R20, 0xb8, !PT ;  /* 0x8000000004037812 */ /* 0x000fc800078eb814 */
[----:B------:R-:W-:-:S07]  /*1c80*/  FSEL R3, R3, R4, !P0 ;  /* 0x0000000403037208 */ /* 0x000fce0004000000 */
.L_x_2171:
[----:B------:R-:W-:Y:S05]  /*1c90*/  BSYNC B0 ;  /* 0x0000000000007941 */ /* 0x000fea0003800000 */
.L_x_2170:
[----:B-1----:R-:W-:Y:S01]  /*1ca0*/  IADD3 R4, R18, 0x80, RZ ;  /* 0x0000008012047810 */ /* 0x002fe20007ffe0ff */
[----:B------:R-:W-:Y:S03]  /*1cb0*/  BSSY B0, `(.L_x_2174) ;  /* 0x000002e000007945 */ /* 0x000fe60003800000 */
[----:B------:R-:W-:-:S13]  /*1cc0*/  ISETP.GE.AND P0, PT, R4, R17, PT ;  /* 0x000000110400720c */ /* 0x000fda0003f06270 */
[----:B------:R-:W-:Y:S05]  /*1cd0*/  @P0 BRA `(.L_x_2175) ;  /* 0x0000000000ac0947 */ /* 0x000fea0003800000 */
[C---:B-----5:R-:W-:Y:S01]  /*1ce0*/  FFMA.FTZ R5, R16.reuse, R16, 1 ;  /* 0x3f80000010057423 */ /* 0x060fe20000010010 */
        /* <DEDUP_REMOVED lines=37> */
.L_x_2177:
[----:B------:R-:W-:Y:S05]  /*1f40*/  BSYNC B1 ;  /* 0x0000000000017941 */ /* 0x000fea0003800000 */
.L_x_2176:
[----:B------:R-:W-:Y:S01]  /*1f50*/  @P2 FADD.FTZ R6, R6, 0.69314718246459960938 ;  /* 0x3f31721806062421 */ /* 0x000fe20000010000 */
[----:B------:R-:W-:-:S04]  /*1f60*/  FSETP.GTU.FTZ.AND P0, PT, |R16|, +INF , PT ;  /* 0x7f8000001000780b */ /* 0x000fc80003f1c200 */
[----:B------:R-:W-:-:S04]  /*1f70*/  LOP3.LUT R2, R6, 0x80000000, R16, 0xb8, !PT ;  /* 0x8000000006027812 */ /* 0x000fc800078eb810 */
[----:B------:R-:W-:-:S07]  /*1f80*/  FSEL R2, R2, R6, !P0 ;  /* 0x0000000602027208 */ /* 0x000fce0004000000 */
.L_x_2175:
[----:B------:R-:W-:Y:S05]  /*1f90*/  BSYNC B0 ;  /* 0x0000000000007941 */ /* 0x000fea0003800000 */
.L_x_2174:
[----:B------:R-:W-:Y:S01]  /*1fa0*/  IADD3 R6, R18, 0x100, RZ ;  /* 0x0000010012067810 */ /* 0x000fe20007ffe0ff */
        /* <DEDUP_REMOVED lines=41> */
.L_x_2181:
[----:B------:R-:W-:Y:S05]  /*2240*/  BSYNC B1 ;  /* 0x0000000000017941 */ /* 0x000fea0003800000 */
.L_x_2180:
[----:B------:R-:W-:Y:S01]  /*2250*/  @P2 FADD.FTZ R7, R7, 0.69314718246459960938 ;  /* 0x3f31721807072421 */ /* 0x000fe20000010000 */
[----:B------:R-:W-:-:S04]  /*2260*/  FSETP.GTU.FTZ.AND P0, PT, |R22|, +INF , PT ;  /* 0x7f8000001600780b */ /* 0x000fc80003f1c200 */
[----:B------:R-:W-:-:S04]  /*2270*/  LOP3.LUT R5, R7, 0x80000000, R22, 0xb8, !PT ;  /* 0x8000000007057812 */ /* 0x000fc800078eb816 */
[----:B------:R-:W-:-:S07]  /*2280*/  FSEL R5, R5, R7, !P0 ;  /* 0x0000000705057208 */ /* 0x000fce0004000000 */
.L_x_2179:
[----:B------:R-:W-:Y:S05]  /*2290*/  BSYNC B0 ;  /* 0x0000000000007941 */ /* 0x000fea0003800000 */
.L_x_2178:
        /* <DEDUP_REMOVED lines=42> */
.L_x_2185:
[----:B------:R-:W-:Y:S05]  /*2540*/  BSYNC B1 ;  /* 0x0000000000017941 */ /* 0x000fea0003800000 */
.L_x_2184:
[----:B------:R-:W-:Y:S01]  /*2550*/  @P2 FADD.FTZ R8, R8, 0.69314718246459960938 ;  /* 0x3f31721808082421 */ /* 0x000fe20000010000 */
[----:B------:R-:W-:-:S04]  /*2560*/  FSETP.GTU.FTZ.AND P0, PT, |R23|, +INF , PT ;  /* 0x7f8000001700780b */ /* 0x000fc80003f1c200 */
[----:B------:R-:W-:-:S04]  /*2570*/  LOP3.LUT R6, R8, 0x80000000, R23, 0xb8, !PT ;  /* 0x8000000008067812 */ /* 0x000fc800078eb817 */
[----:B------:R-:W-:-:S07]  /*2580*/  FSEL R6, R6, R8, !P0 ;  /* 0x0000000806067208 */ /* 0x000fce0004000000 */
.L_x_2183:
[----:B------:R-:W-:Y:S05]  /*2590*/  BSYNC B0 ;  /* 0x0000000000007941 */ /* 0x000fea0003800000 */
.L_x_2182:
[----:B------:R-:W-:Y:S01]  /*25a0*/  IADD3 R8, R18, 0x200, RZ ;  /* 0x0000020012087810 */ /* 0x000fe20007ffe0ff */
        /* <DEDUP_REMOVED lines=41> */
.L_x_2189:
[----:B------:R-:W-:Y:S05]  /*2840*/  BSYNC B1 ;  /* 0x0000000000017941 */ /* 0x000fea0003800000 */
.L_x_2188:
[----:B------:R-:W-:Y:S01]  /*2850*/  @P2 FADD.FTZ R9, R9, 0.69314718246459960938 ;  /* 0x3f31721809092421 */ /* 0x000fe20000010000 */
[----:B------:R-:W-:-:S04]  /*2860*/  FSETP.GTU.FTZ.AND P0, PT, |R21|, +INF , PT ;  /* 0x7f8000001500780b */ /* 0x000fc80003f1c200 */
[----:B------:R-:W-:-:S04]  /*2870*/  LOP3.LUT R7, R9, 0x80000000, R21, 0xb8, !PT ;  /* 0x8000000009077812 */ /* 0x000fc800078eb815 */
[----:B------:R-:W-:-:S07]  /*2880*/  FSEL R7, R7, R9, !P0 ;  /* 0x0000000907077208 */ /* 0x000fce0004000000 */
.L_x_2187:
[----:B------:R-:W-:Y:S05]  /*2890*/  BSYNC B0 ;  /* 0x0000000000007941 */ /* 0x000fea0003800000 */
.L_x_2186:
        /* <DEDUP_REMOVED lines=42> */
.L_x_2193:
[----:B------:R-:W-:Y:S05]  /*2b40*/  BSYNC B1 ;  /* 0x0000000000017941 */ /* 0x000fea0003800000 */
.L_x_2192:
[----:B------:R-:W-:Y:S01]  /*2b50*/  @P2 FADD.FTZ R10, R10, 0.69314718246459960938 ;  /* 0x3f3172180a0a2421 */ /* 0x000fe20000010000 */
[----:B------:R-:W-:-:S04]  /*2b60*/  FSETP.GTU.FTZ.AND P0, PT, |R19|, +INF , PT ;  /* 0x7f8000001300780b */ /* 0x000fc80003f1c200 */
[----:B------:R-:W-:-:S04]  /*2b70*/  LOP3.LUT R8, R10, 0x80000000, R19, 0xb8, !PT ;  /* 0x800000000a087812 */ /* 0x000fc800078eb813 */
[----:B------:R-:W-:-:S07]  /*2b80*/  FSEL R8, R8, R10, !P0 ;  /* 0x0000000a08087208 */ /* 0x000fce0004000000 */
.L_x_2191:
[----:B------:R-:W-:Y:S05]  /*2b90*/  BSYNC B0 ;  /* 0x0000000000007941 */ /* 0x000fea0003800000 */
.L_x_2190:
        /* <DEDUP_REMOVED lines=42> */
.L_x_2197:
[----:B------:R-:W-:Y:S05]  /*2e40*/  BSYNC B1 ;  /* 0x0000000000017941 */ /* 0x000fea0003800000 */
.L_x_2196:
[----:B------:R-:W-:Y:S01]  /*2e50*/  @P2 FADD.FTZ R11, R11, 0.69314718246459960938 ;  /* 0x3f3172180b0b2421 */ /* 0x000fe20000010000 */
[----:B------:R-:W-:-:S04]  /*2e60*/  FSETP.GTU.FTZ.AND P0, PT, |R13|, +INF , PT ;  /* 0x7f8000000d00780b */ /* 0x000fc80003f1c200 */
[----:B------:R-:W-:-:S04]  /*2e70*/  LOP3.LUT R10, R11, 0x80000000, R13, 0xb8, !PT ;  /* 0x800000000b0a7812 */ /* 0x000fc800078eb80d */
[----:B------:R-:W-:-:S07]  /*2e80*/  FSEL R10, R10, R11, !P0 ;  /* 0x0000000b0a0a7208 */ /* 0x000fce0004000000 */
.L_x_2195:
[----:B------:R-:W-:Y:S05]  /*2e90*/  BSYNC B0 ;  /* 0x0000000000007941 */ /* 0x000fea0003800000 */
.L_x_2194:
[----:B------:R-:W-:Y:S01]  /*2ea0*/  IADD3 R14, R18, 0x380, RZ ;  /* 0x00000380120e7810 */ /* 0x000fe20007ffe0ff */
[----:B------:R-:W-:Y:S03]  /*2eb0*/  BSSY B0, `(.L_x_2198) ;  /* 0x000002e000007945 */ /* 0x000fe60003800000 */
[----:B------:R-:W-:-:S13]  /*2ec0*/  ISETP.GE.AND P0, PT, R14, R17, PT ;  /* 0x000000110e00720c */ /* 0x000fda0003f06270 */
[----:B------:R-:W-:Y:S05]  /*2ed0*/  @P0 BRA `(.L_x_2199) ;  /* 0x0000000000ac0947 */ /* 0x000fea0003800000 */
[C---:B-----5:R-:W-:Y:S01]  /*2ee0*/  FFMA.FTZ R11, R12.reuse, R12, 1 ;  /* 0x3f8000000c0b7423 */ /* 0x060fe2000001000c */
[C---:B------:R-:W-:Y:S01]  /*2ef0*/  FSETP.GT.FTZ.AND P2, PT, |R12|.reuse, 8388608, PT ;  /* 0x4b0000000c00780b */ /* 0x040fe20003f54200 */
[----:B------:R-:W-:Y:S01]  /*2f00*/  FADD.FTZ R9, |R12|, -RZ ;  /* 0x800000ff0c097221 */ /* 0x000fe20000010200 */
[----:B------:R-:W-:Y:S01]  /*2f10*/  HFMA2.MMA R20, -RZ, RZ, 1.625, 0 ;  /* 0x3e800000ff147435 */ /* 0x000fe200000001ff */
[----:B------:R-:W0:Y:S01]  /*2f20*/  MUFU.RSQ R14, R11 ;  /* 0x0000000b000e7308 */ /* 0x000e220000001400 */
[----:B------:R-:W-:Y:S01]  /*2f30*/  BSSY B1, `(.L_x_2200) ;  /* 0x0000021000017945 */ /* 0x000fe20003800000 */
[----:B0-----:R-:W-:-:S06]  /*2f40*/  FFMA.FTZ R14, R11, R14, 1 ;  /* 0x3f8000000b0e7423 */ /* 0x001fcc000001000e */
[----:B------:R-:W0:Y:S02]  /*2f50*/  MUFU.RCP R13, R14 ;  /* 0x0000000e000d7308 */ /* 0x000e240000001000 */
[----:B0-----:R-:W-:-:S04]  /*2f60*/  FMUL.FTZ R13, R13, |R12| ;  /* 0x4000000c0d0d7220 */ /* 0x001fc80000410000 */
        /* <DEDUP_REMOVED lines=29> */
.L_x_2201:
[----:B------:R-:W-:Y:S05]  /*3140*/  BSYNC B1 ;  /* 0x0000000000017941 */ /* 0x000fea0003800000 */
.L_x_2200:
[----:B------:R-:W-:Y:S01]  /*3150*/  @P2 FADD.FTZ R11, R11, 0.69314718246459960938 ;  /* 0x3f3172180b0b2421 */ /* 0x000fe20000010000 */
[----:B------:R-:W-:-:S04]  /*3160*/  FSETP.GTU.FTZ.AND P0, PT, |R12|, +INF , PT ;  /* 0x7f8000000c00780b */ /* 0x000fc80003f1c200 */
[----:B------:R-:W-:-:S04]  /*3170*/  LOP3.LUT R9, R11, 0x80000000, R12, 0xb8, !PT ;  /* 0x800000000b097812 */ /* 0x000fc800078eb80c */
[----:B------:R-:W-:-:S07]  /*3180*/  FSEL R9, R9, R11, !P0 ;  /* 0x0000000b09097208 */ /* 0x000fce0004000000 */
.L_x_2199:
[----:B------:R-:W-:Y:S05]  /*3190*/  BSYNC B0 ;  /* 0x0000000000007941 */ /* 0x000fea0003800000 */
.L_x_2198:
        /* <DEDUP_REMOVED lines=9> */
[----:B------:R0:W-:Y:S07]  /*3230*/  STG.E desc[UR4][R12.64], R3 ;  /* 0x000000030c007986 */ /* 0x0001ee000c101904 */
[----:B------:R-:W-:Y:S05]  /*3240*/  @P0 BRA `(.L_x_2205) ;  /* 0x0000000000300947 */ /* 0x000fea0003800000 */
[----:B0-----:R-:W0:Y:S01]  /*3250*/  LDC.64 R12, c[0x0][0x218] ;  /* 0x00008600ff0c7b82 */ /* 0x001e220000000a00 */
[----:B------:R-:W-:Y:S02]  /*3260*/  IADD3 R3, R0, R18, RZ ;  /* 0x0000001200037210 */ /* 0x000fe40007ffe0ff */
[----:B------:R-:W-:-:S03]  /*3270*/  IADD3 R18, R18, 0x80, RZ ;  /* 0x0000008012127810 */ /* 0x000fc60007ffe0ff */
[----:B0-----:R-:W-:-:S05]  /*3280*/  IMAD.WIDE.U32 R12, R3, 0x4, R12 ;  /* 0x00000004030c7825 */ /* 0x001fca00078e000c */
[----:B------:R0:W-:Y:S02]  /*3290*/  STG.E desc[UR4][R12.64], R2 ;  /* 0x000000020c007986 */ /* 0x0001e4000c101904 */
.L_x_2204:
[----:B------:R-:W-:-:S13]  /*32a0*/  ISETP.GE.AND P0, PT, R18, R17, PT ;  /* 0x000000111200720c */ /* 0x000fda0003f06270 */
[----:B------:R-:W-:Y:S05]  /*32b0*/  @P0 BRA `(.L_x_2206) ;  /* 0x0000000000300947 */ /* 0x000fea0003800000 */
[----:B0-----:R-:W0:Y:S01]  /*32c0*/  LDC.64 R2, c[0x0][0x218] ;  /* 0x00008600ff027b82 */ /* 0x001e220000000a00 */
[----:B------:R-:W-:Y:S02]  /*32d0*/  IADD3 R11, R0, R18, RZ ;  /* 0x00000012000b7210 */ /* 0x000fe40007ffe0ff */
[----:B------:R-:W-:-:S03]  /*32e0*/  IADD3 R18, R18, 0x80, RZ ;  /* 0x0000008012127810 */ /* 0x000fc60007ffe0ff */
[----:B0-----:R-:W-:-:S05]  /*32f0*/  IMAD.WIDE.U32 R2, R11, 0x4, R2 ;  /* 0x000000040b027825 */ /* 0x001fca00078e0002 */
[----:B------:R1:W-:Y:S02]  /*3300*/  STG.E desc[UR4][R2.64], R5 ;  /* 0x0000000502007986 */ /* 0x0003e4000c101904 */
.L_x_2205:
[----:B------:R-:W-:-:S13]  /*3310*/  ISETP.GE.AND P0, PT, R18, R17, PT ;  /* 0x000000111200720c */ /* 0x000fda0003f06270 */
[----:B------:R-:W-:Y:S05]  /*3320*/  @P0 BRA `(.L_x_2207) ;  /* 0x0000000000300947 */ /* 0x000fea0003800000 */
[----:B01----:R-:W0:Y:S01]  /*3330*/  LDC.64 R2, c[0x0][0x218] ;  /* 0x00008600ff027b82 */ /* 0x003e220000000a00 */
[----:B------:R-:W-:Y:S02]  /*3340*/  IADD3 R5, R0, R18, RZ ;  /* 0x0000001200057210 */ /* 0x000fe40007ffe0ff */
[----:B------:R-:W-:-:S03]  /*3350*/  IADD3 R18, R18, 0x80, RZ ;  /* 0x0000008012127810 */ /* 0x000fc60007ffe0ff */
[----:B0-----:R-:W-:-:S05]  /*3360*/  IMAD.WIDE.U32 R2, R5, 0x4, R2 ;  /* 0x0000000405027825 */ /* 0x001fca00078e0002 */
[----:B------:R1:W-:Y:S02]  /*3370*/  STG.E desc[UR4][R2.64], R6 ;  /* 0x0000000602007986 */ /* 0x0003e4000c101904 */
.L_x_2206:
[----:B------:R-:W-:-:S13]  /*3380*/  ISETP.GE.AND P0, PT, R18, R17, PT ;  /* 0x000000111200720c */ /* 0x000fda0003f06270 */
[----:B------:R-:W-:Y:S05]  /*3390*/  @P0 BRA `(.L_x_2208) ;  /* 0x0000000000340947 */ /* 0x000fea0003800000 */
[----:B01----:R-:W0:Y:S01]  /*33a0*/  LDC.64 R2, c[0x0][0x218] ;  /* 0x00008600ff027b82 */ /* 0x003e220000000a00 */
[----:B------:R-:W-:Y:S02]  /*33b0*/  IADD3 R5, R0, R18, RZ ;  /* 0x0000001200057210 */ /* 0x000fe40007ffe0ff */
[----:B------:R-:W-:-:S03]  /*33c0*/  IADD3 R18, R18, 0x80, RZ ;  /* 0x0000008012127810 */ /* 0x000fc60007ffe0ff */
[----:B0-----:R-:W-:-:S05]  /*33d0*/  IMAD.WIDE.U32 R2, R5, 0x4, R2 ;  /* 0x0000000405027825 */ /* 0x001fca00078e0002 */
[----:B------:R2:W-:Y:S02]  /*33e0*/  STG.E desc[UR4][R2.64], R7 ;  /* 0x0000000702007986 */ /* 0x0005e4000c101904 */
.L_x_2207:
[----:B------:R-:W-:-:S13]  /*33f0*/  ISETP.GE.AND P0, PT, R18, R17, PT ;  /* 0x000000111200720c */ /* 0x000fda0003f06270 */
[----:B------:R-:W-:Y:S05]  /*3400*/  @P0 BREAK B1 ;  /* 0x0000000000010942 */ /* 0x000fea0003800000 */
[----:B------:R-:W-:Y:S05]  /*3410*/  @P0 BRA `(.L_x_2209) ;  /* 0x0000000000300947 */ /* 0x000fea0003800000 */
[----:B012---:R-:W0:Y:S01]  /*3420*/  LDC.64 R2, c[0x0][0x218] ;  /* 0x00008600ff027b82 */ /* 0x007e220000000a00 */
[----:B------:R-:W-:Y:S02]  /*3430*/  IADD3 R5, R0, R18, RZ ;  /* 0x0000001200057210 */ /* 0x000fe40007ffe0ff */
[----:B------:R-:W-:-:S03]  /*3440*/  IADD3 R18, R18, 0x80, RZ ;  /* 0x0000008012127810 */ /* 0x000fc60007ffe0ff */
[----:B0-----:R-:W-:-:S05]  /*3450*/  IMAD.WIDE.U32 R2, R5, 0x4, R2 ;  /* 0x0000000405027825 */ /* 0x001fca00078e0002 */
[----:B------:R2:W-:Y:S02]  /*3460*/  STG.E desc[UR4][R2.64], R8 ;  /* 0x0000000802007986 */ /* 0x0005e4000c101904 */
.L_x_2208:
[----:B------:R-:W-:Y:S05]  /*3470*/  BSYNC B1 ;  /* 0x0000000000017941 */ /* 0x000fea0003800000 */
.L_x_2203:
[----:B------:R-:W-:-:S13]  /*3480*/  ISETP.GE.AND P0, PT, R18, R17, PT ;  /* 0x000000111200720c */ /* 0x000fda0003f06270 */
[----:B012---:R-:W0:Y:S01]  /*3490*/  @!P0 LDC.64 R2, c[0x0][0x218] ;  /* 0x00008600ff028b82 */ /* 0x007e220000000a00 */
[----:B------:R-:W-:Y:S02]  /*34a0*/  @!P0 IADD3 R5, R0, R18, RZ ;  /* 0x0000001200058210 */ /* 0x000fe40007ffe0ff */
[----:B------:R-:W-:-:S03]  /*34b0*/  @!P0 IADD3 R18, R18, 0x80, RZ ;  /* 0x0000008012128810 */ /* 0x000fc60007ffe0ff */
[----:B0-----:R-:W-:-:S05]  /*34c0*/  @!P0 IMAD.WIDE.U32 R2, R5, 0x4, R2 ;  /* 0x0000000405028825 */ /* 0x001fca00078e0002 */
[----:B------:R3:W-:Y:S02]  /*34d0*/  @!P0 STG.E desc[UR4][R2.64], R10 ;  /* 0x0000000a02008986 */ /* 0x0007e4000c101904 */
.L_x_2209:
[----:B------:R-:W-:Y:S05]  /*34e0*/  BSYNC B0 ;  /* 0x0000000000007941 */ /* 0x000fea0003800000 */
.L_x_2202:
[----:B------:R-:W-:Y:S05]  /*34f0*/  WARPSYNC.ALL ;  /* 0x0000000000007948 */ /* 0x000fea0003800000 */
[----:B------:R-:W-:-:S13]  /*3500*/  ISETP.GE.AND P0, PT, R18, R17, PT ;  /* 0x000000111200720c */ /* 0x000fda0003f06270 */
[----:B------:R-:W-:Y:S05]  /*3510*/  @P0 EXIT ;  /* 0x000000000000094d */ /* 0x000fea0003800000 */
[----:B0123--:R-:W0:Y:S01]  /*3520*/  LDC.64 R2, c[0x0][0x218] ;  /* 0x00008600ff027b82 */ /* 0x00fe220000000a00 */
[----:B------:R-:W-:-:S05]  /*3530*/  IADD3 R5, R0, R18, RZ ;  /* 0x0000001200057210 */ /* 0x000fca0007ffe0ff */
[----:B0-----:R-:W-:-:S05]  /*3540*/  IMAD.WIDE.U32 R2, R5, 0x4, R2 ;  /* 0x0000000405027825 */ /* 0x001fca00078e0002 */
[----:B------:R-:W-:Y:S01]  /*3550*/  STG.E desc[UR4][R2.64], R9 ;  /* 0x0000000902007986 */ /* 0x000fe2000c101904 */
[----:B------:R-:W-:Y:S05]  /*3560*/  EXIT ;  /* 0x000000000000794d */ /* 0x000fea0003800000 */
.L_x_2210:
        /* <DEDUP_REMOVED lines=9> */
.L_x_21469:


//--------------------- .text._ZN2at6native29vectorized_elementwise_kernelILi4EZZZNS0_17asinh_kernel_cudaERNS_18TensorIteratorBaseEENKUlvE0_clEvENKUlvE0_clEvEUlfE_St5arrayIPcLm2EEEEviT0_T1_ --------------------------
	.section	.text._ZN2at6native29vectorized_elementwise_kernelILi4EZZZNS0_17asinh_kernel_cudaERNS_18TensorIteratorBaseEENKUlvE0_clEvENKUlvE0_clEvEUlfE_St5arrayIPcLm2EEEEviT0_T1_,"ax",@progbits
	.align	128
        .global         _ZN2at6native29vectorized_elementwise_kernelILi4EZZZNS0_17asinh_kernel_cudaERNS_18TensorIteratorBaseEENKUlvE0_clEvENKUlvE0_clEvEUlfE_St5arrayIPcLm2EEEEviT0_T1_
        .type           _ZN2at6native29vectorized_elementwise_kernelILi4EZZZNS0_17asinh_kernel_cudaERNS_18TensorIteratorBaseEENKUlvE0_clEvENKUlvE0_clEvEUlfE_St5arrayIPcLm2EEEEviT0_T1_,@function
        .size           _ZN2at6native29vectorized_elementwise_kernelILi4EZZZNS0_17asinh_kernel_cudaERNS_18TensorIteratorBaseEENKUlvE0_clEvENKUlvE0_clEvEUlfE_St5arrayIPcLm2EEEEviT0_T1_,(.L_x_21470 - _ZN2at6native29vectorized_elementwise_kernelILi4EZZZNS0_17asinh_kernel_cudaERNS_18TensorIteratorBaseEENKUlvE0_clEvENKUlvE0_clEvEUlfE_St5arrayIPcLm2EEEEviT0_T1_)
        .other          _ZN2at6native29vectorized_elementwise_kernelILi4EZZZNS0_17asinh_kernel_cudaERNS_18TensorIteratorBaseEENKUlvE0_clEvENKUlvE0_clEvEUlfE_St5arrayIPcLm2EEEEviT0_T1_,@"STO_CUDA_ENTRY STV_DEFAULT"
_ZN2at6native29vectorized_elementwise_kernelILi4EZZZNS0_17asinh_kernel_cudaERNS_18TensorIteratorBaseEENKUlvE0_clEvENKUlvE0_clEvEUlfE_St5arrayIPcLm2EEEEviT0_T1_:
.text._ZN2at6native29vectorized_elementwise_kernelILi4EZZZNS0_17asinh_kernel_cudaERNS_18TensorIteratorBaseEENKUlvE0_clEvENKUlvE0_clEvEUlfE_St5arrayIPcLm2EEEEviT0_T1_:
        /* <DEDUP_REMOVED lines=12> */
[----:B------:R-:W2:Y:S04]  /*00c0*/  LDG.E.128 R8, desc[UR4][R12.64] ;  /* 0x000000040c087981 */ /* 0x000ea8000c1e1d00 */
[----:B------:R-:W3:Y:S01]  /*00d0*/  LDG.E.128 R4, desc[UR4][R12.64+0x800] ;  /* 0x000800040c047981 */ /* 0x000ee2000c1e1d00 */
[----:B------:R-:W-:Y:S01]  /*00e0*/  BSSY B0, `(.L_x_2212) ;  /* 0x0000077000007945 */ /* 0x000fe20003800000 */
[----:B--2---:R-:W-:Y:S01]  /*00f0*/  FFMA.FTZ R15, R8, R8, 1 ;  /* 0x3f800000080f7423 */ /* 0x004fe20000010008 */
[----:B------:R-:W-:Y:S01]  /*0100*/  FFMA.FTZ R19, R9, R9, 1 ;  /* 0x3f80000009137423 */ /* 0x000fe20000010009 */
[----:B------:R-:W-:Y:S01]  /*0110*/  FFMA.FTZ R21, R10, R10, 1 ;  /* 0x3f8000000a157423 */ /* 0x000fe2000001000a */
[C---:B------:R-:W-:Y:S01]  /*0120*/  FSETP.GT.FTZ.AND P5, PT, |R8|.reuse, 8388608, PT ;  /* 0x4b0000000800780b */ /* 0x040fe20003fb4200 */
[----:B------:R-:W0:Y:S01]  /*0130*/  MUFU.RSQ R14, R15 ;  /* 0x0000000f000e7308 */ /* 0x000e220000001400 */
[----:B------:R-:W-:Y:S01]  /*0140*/  FADD.FTZ R18, |R8|, -RZ ;  /* 0x800000ff08127221 */ /* 0x000fe20000010200 */
[----:B------:R-:W-:Y:S01]  /*0150*/  FFMA.FTZ R3, R11, R11, 1 ;  /* 0x3f8000000b037423 */ /* 0x000fe2000001000b */
[----:B------:R-:W-:-:S02]  /*0160*/  FSETP.GT.FTZ.AND P0, PT, |R9|, 8388608, PT ;  /* 0x4b0000000900780b */ /* 0x000fc40003f14200 */
[----:B------:R-:W-:Y:S02]  /*0170*/  FSETP.GT.FTZ.AND P1, PT, |R10|, 8388608, PT ;  /* 0x4b0000000a00780b */ /* 0x000fe40003f34200 */
[----:B------:R-:W-:Y:S01]  /*0180*/  FSETP.GT.FTZ.AND P2, PT, |R11|, 8388608, PT ;  /* 0x4b0000000b00780b */ /* 0x000fe20003f54200 */
[----:B------:R-:W1:Y:S01]  /*0190*/  MUFU.RSQ R20, R19 ;  /* 0x0000001300147308 */ /* 0x000e620000001400 */
[----:B---3--:R-:W-:-:S07]  /*01a0*/  FSETP.GT.FTZ.AND P4, PT, |R4|, 8388608, PT ;  /* 0x4b0000000400780b */ /* 0x008fce0003f94200 */
[----:B------:R-:W2:Y:S01]  /*01b0*/  MUFU.RSQ R22, R21 ;  /* 0x0000001500167308 */ /* 0x000ea20000001400 */
[----:B0-----:R-:W-:-:S07]  /*01c0*/  FFMA.FTZ R16, R15, R14, 1 ;  /* 0x3f8000000f107423 */ /* 0x001fce000001000e */
[----:B------:R-:W0:Y:S01]  /*01d0*/  MUFU.RCP R17, R16 ;  /* 0x0000001000117308 */ /* 0x000e220000001000 */
[----:B-1----:R-:W-:-:S07]  /*01e0*/  FFMA.FTZ R20, R19, R20, 1 ;  /* 0x3f80000013147423 */ /* 0x002fce0000010014 */
[----:B------:R-:W1:Y:S01]  /*01f0*/  MUFU.RCP R20, R20 ;  /* 0x0000001400147308 */ /* 0x000e620000001000 */
[----:B--2---:R-:W-:Y:S01]  /*0200*/  FFMA.FTZ R19, R21, R22, 1 ;  /* 0x3f80000015137423 */ /* 0x004fe20000010016 */
[----:B------:R-:W-:-:S06]  /*0210*/  FADD.FTZ R22, |R9|, -RZ ;  /* 0x800000ff09167221 */ /* 0x000fcc0000010200 */
[----:B------:R-:W2:Y:S01]  /*0220*/  MUFU.RCP R19, R19 ;  /* 0x0000001300137308 */ /* 0x000ea20000001000 */
[----:B0-----:R-:W-:-:S04]  /*0230*/  FMUL.FTZ R17, |R8|, R17 ;  /* 0x0000001108117220 */ /* 0x001fc80000410200 */
[----:B------:R-:W-:-:S03]  /*0240*/  @!P5 FFMA.FTZ R18, |R8|, R17, |R8| ;  /* 0x000000110812d223 */ /* 0x000fc60000010608 */
[----:B------:R-:W0:Y:S01]  /*0250*/  MUFU.RSQ R14, R3 ;  /* 0x00000003000e7308 */ /* 0x000e220000001400 */
[C---:B------:R-:W-:Y:S01]  /*0260*/  FADD.FTZ.RZ R12, R18.reuse, 1 ;  /* 0x3f800000120c7421 */ /* 0x040fe2000001c000 */
[----:B-1----:R-:W-:Y:S01]  /*0270*/  FMUL.FTZ R16, |R9|, R20 ;  /* 0x0000001409107220 */ /* 0x002fe20000410200 */
[----:B------:R-:W-:-:S03]  /*0280*/  ISETP.GE.U32.AND P3, PT, R18, 0x7f800000, PT ;  /* 0x7f8000001200780c */ /* 0x000fc60003f66070 */
[----:B------:R-:W-:Y:S01]  /*0290*/  IADD3 R12, R12, -0x3f400000, RZ ;  /* 0xc0c000000c0c7810 */ /* 0x000fe20007ffe0ff */
[----:B------:R-:W-:Y:S01]  /*02a0*/  @!P0 FFMA.FTZ R22, |R9|, R16, |R9| ;  /* 0x0000001009168223 */ /* 0x000fe20000010609 */
[C---:B------:R-:W-:Y:S01]  /*02b0*/  FADD.FTZ R16, |R10|.reuse, -RZ ;  /* 0x800000ff0a107221 */ /* 0x040fe20000010200 */
[----:B--2---:R-:W-:Y:S01]  /*02c0*/  FMUL.FTZ R19, |R10|, R19 ;  /* 0x000000130a137220 */ /* 0x004fe20000410200 */
[----:B------:R-:W-:Y:S01]  /*02d0*/  LOP3.LUT R15, R12, 0xff800000, RZ, 0xc0, !PT ;  /* 0xff8000000c0f7812 */ /* 0x000fe200078ec0ff */
[----:B------:R-:W-:Y:S02]  /*02e0*/  HFMA2.MMA R12, -RZ, RZ, 1.625, 0 ;  /* 0x3e800000ff0c7435 */ /* 0x000fe400000001ff */
[----:B------:R-:W-:Y:S01]  /*02f0*/  @!P1 FFMA.FTZ R16, |R10|, R19, |R10| ;  /* 0x000000130a109223 */ /* 0x000fe2000001060a */
[----:B------:R-:W-:Y:S02]  /*0300*/  IADD3 R13, -R15, 0x40800000, RZ ;  /* 0x408000000f0d7810 */ /* 0x000fe40007ffe1ff */
[-C--:B------:R-:W-:Y:S01]  /*0310*/  IADD3 R20, R18, -R15.reuse, RZ ;  /* 0x8000000f12147210 */ /* 0x080fe20007ffe0ff */
[----:B0-----:R-:W-:Y:S01]  /*0320*/  FFMA.FTZ R14, R3, R14, 1 ;  /* 0x3f800000030e7423 */ /* 0x001fe2000001000e */
[----:B------:R-:W-:Y:S01]  /*0330*/  FADD.FTZ.RZ R21, R16, 1 ;  /* 0x3f80000010157421 */ /* 0x000fe2000001c000 */
[----:B------:R-:W-:-:S02]  /*0340*/  I2FP.F32.S32 R15, R15 ;  /* 0x0000000f000f7245 */ /* 0x000fc40000201400 */
[----:B------:R-:W-:Y:S01]  /*0350*/  FFMA.FTZ R17, R13, R12, -1 ;  /* 0xbf8000000d117423 */ /* 0x000fe2000001000c */
[----:B------:R-:W-:Y:S01]  /*0360*/  MOV R13, 0x3d39bf78 ;  /* 0x3d39bf78000d7802 */ /* 0x000fe20000000f00 */
[----:B------:R-:W0:Y:S01]  /*0370*/  MUFU.RCP R14, R14 ;  /* 0x0000000e000e7308 */ /* 0x000e220000001000 */
[----:B------:R-:W-:Y:S01]  /*0380*/  IADD3 R21, R21, -0x3f400000, RZ ;  /* 0xc0c0000015157810 */ /* 0x000fe20007ffe0ff */
[----:B------:R-:W-:Y:S01]  /*0390*/  FADD.FTZ R20, R20, R17 ;  /* 0x0000001114147221 */ /* 0x000fe20000010000 */
[----:B------:R-:W-:Y:S02]  /*03a0*/  FADD.FTZ.RZ R17, R22, 1 ;  /* 0x3f80000016117421 */ /* 0x000fe4000001c000 */
[----:B------:R-:W-:Y:S01]  /*03b0*/  LOP3.LUT R21, R21, 0xff800000, RZ, 0xc0, !PT ;  /* 0xff80000015157812 */ /* 0x000fe200078ec0ff */
[----:B------:R-:W-:Y:S02]  /*03c0*/  FFMA.FTZ R3, R20, -R13, 0.10546888411045074463 ;  /* 0x3dd8001214037423 */ /* 0x000fe4000001080d */
[----:B------:R-:W-:-:S02]  /*03d0*/  IADD3 R19, R17, -0x3f400000, RZ ;  /* 0xc0c0000011137810 */ /* 0x000fc40007ffe0ff */
[----:B------:R-:W-:Y:S01]  /*03e0*/  FFMA.FTZ R3, R20, R3, -0.13229703903198242188 ;  /* 0xbe0778e014037423 */ /* 0x000fe20000010003 */
[----:B------:R-:W-:Y:S02]  /*03f0*/  IADD3 R23, -R21, 0x40800000, RZ ;  /* 0x4080000015177810 */ /* 0x000fe40007ffe1ff */
[----:B------:R-:W-:Y:S01]  /*0400*/  IADD3 R28, R16, -R21, RZ ;  /* 0x80000015101c7210 */ /* 0x000fe20007ffe0ff */
[C---:B------:R-:W-:Y:S01]  /*0410*/  FFMA.FTZ R17, R20.reuse, R3, 0.14491446316242218018 ;  /* 0x3e14647514117423 */ /* 0x040fe20000010003 */
[----:B------:R-:W-:Y:S01]  /*0420*/  LOP3.LUT R3, R19, 0xff800000, RZ, 0xc0, !PT ;  /* 0xff80000013037812 */ /* 0x000fe200078ec0ff */
[----:B------:R-:W-:Y:S01]  /*0430*/  FFMA.FTZ R23, R23, R12, -1 ;  /* 0xbf80000017177423 */ /* 0x000fe2000001000c */
[----:B0-----:R-:W-:Y:S01]  /*0440*/  FMUL.FTZ R26, |R11|, R14 ;  /* 0x0000000e0b1a7220 */ /* 0x001fe20000410200 */
[----:B------:R-:W-:Y:S01]  /*0450*/  FFMA.FTZ R17, R20, R17, -0.16641564667224884033 ;  /* 0xbe2a68dd14117423 */ /* 0x000fe20000010011 */
[----:B------:R-:W-:Y:S01]  /*0460*/  IADD3 R19, -R3, 0x40800000, RZ ;  /* 0x4080000003137810 */ /* 0x000fe20007ffe1ff */
[----:B------:R-:W-:Y:S01]  /*0470*/  FADD.FTZ R28, R28, R23 ;  /* 0x000000171c1c7221 */ /* 0x000fe20000010000 */
[----:B------:R-:W-:Y:S01]  /*0480*/  IADD3 R24, R22, -R3, RZ ;  /* 0x8000000316187210 */ /* 0x000fe20007ffe0ff */
[----:B------:R-:W-:Y:S01]  /*0490*/  FFMA.FTZ R17, R20, R17, 0.19988867640495300293 ;  /* 0x3e4caf9e14117423 */ /* 0x000fe20000010011 */
[----:B------:R-:W-:Y:S01]  /*04a0*/  FADD.FTZ R14, |R11|, -RZ ;  /* 0x800000ff0b0e7221 */ /* 0x000fe20000010200 */
[----:B------:R-:W-:Y:S01]  /*04b0*/  FFMA.FTZ R19, R19, R12, -1 ;  /* 0xbf80000013137423 */ /* 0x000fe2000001000c */
[----:B------:R-:W-:Y:S01]  /*04c0*/  FFMA.FTZ R23, R28, -R13, 0.10546888411045074463 ;  /* 0x3dd800121c177423 */ /* 0x000fe2000001080d */
[----:B------:R-:W-:Y:S01]  /*04d0*/  FFMA.FTZ R17, R20, R17, -0.25000196695327758789 ;  /* 0xbe80004214117423 */ /* 0x000fe20000010011 */
[----:B------:R-:W-:Y:S01]  /*04e0*/  @!P2 FFMA.FTZ R14, |R11|, R26, |R11| ;  /* 0x0000001a0b0ea223 */ /* 0x000fe2000001060b */
[----:B------:R-:W-:Y:S01]  /*04f0*/  FADD.FTZ R24, R24, R19 ;  /* 0x0000001318187221 */ /* 0x000fe20000010000 */
[----:B------:R-:W-:Y:S01]  /*0500*/  FFMA.FTZ R23, R28, R23, -0.13229703903198242188 ;  /* 0xbe0778e01c177423 */ /* 0x000fe20000010017 */
[----:B------:R-:W-:-:S02]  /*0510*/  FFMA.FTZ R17, R20, R17, 0.33333510160446166992 ;  /* 0x3eaaaae614117423 */ /* 0x000fc40000010011 */
[----:B------:R-:W-:Y:S01]  /*0520*/  FFMA.FTZ R19, R24, -R13, 0.10546888411045074463 ;  /* 0x3dd8001218137423 */ /* 0x000fe2000001080d */
[----:B------:R-:W-:Y:S01]  /*0530*/  FFMA.FTZ R23, R28, R23, 0.14491446316242218018 ;  /* 0x3e1464751c177423 */ /* 0x000fe20000010017 */
[----:B------:R-:W-:Y:S02]  /*0540*/  FFMA.FTZ R17, R20, R17, -0.5 ;  /* 0xbf00000014117423 */ /* 0x000fe40000010011 */
[----:B------:R-:W-:Y:S01]  /*0550*/  FFMA.FTZ R19, R24, R19, -0.13229703903198242188 ;  /* 0xbe0778e018137423 */ /* 0x000fe20000010013 */
[----:B------:R-:W-:Y:S01]  /*0560*/  FFMA.FTZ R23, R28, R23, -0.16641564667224884033 ;  /* 0xbe2a68dd1c177423 */ /* 0x000fe20000010017 */
[----:B------:R-:W-:Y:S02]  /*0570*/  FMUL.FTZ R17, R20, R17 ;  /* 0x0000001114117220 */ /* 0x000fe40000410000 */
[----:B------:R-:W-:Y:S01]  /*0580*/  FFMA.FTZ R19, R24, R19, 0.14491446316242218018 ;  /* 0x3e14647518137423 */ /* 0x000fe20000010013 */
[----:B------:R-:W-:Y:S01]  /*0590*/  FFMA.FTZ R23, R28, R23, 0.19988867640495300293 ;  /* 0x3e4caf9e1c177423 */ /* 0x000fe20000010017 */
[----:B------:R-:W-:Y:S01]  /*05a0*/  FFMA.FTZ R25, R20, R17, R20 ;  /* 0x0000001114197223 */ /* 0x000fe20000010014 */
[----:B------:R-:W-:Y:S01]  /*05b0*/  FADD.FTZ.RZ R17, R14, 1 ;  /* 0x3f8000000e117421 */ /* 0x000fe2000001c000 */
[----:B------:R-:W-:Y:S01]  /*05c0*/  FFMA.FTZ R19, R24, R19, -0.16641564667224884033 ;  /* 0xbe2a68dd18137423 */ /* 0x000fe20000010013 */
[----:B------:R-:W-:-:S03]  /*05d0*/  FFMA.FTZ R23, R28, R23, -0.25000196695327758789 ;  /* 0xbe8000421c177423 */ /* 0x000fc60000010017 */
[----:B------:R-:W-:Y:S01]  /*05e0*/  FFMA.FTZ R19, R24, R19, 0.19988867640495300293 ;  /* 0x3e4caf9e18137423 */ /* 0x000fe20000010013 */
[----:B------:R-:W-:Y:S01]  /*05f0*/  IADD3 R17, R17, -0x3f400000, RZ ;  /* 0xc0c0000011117810 */ /* 0x000fe20007ffe0ff */
[----:B------:R-:W-:Y:S02]  /*0600*/  FFMA.FTZ R23, R28, R23, 0.33333510160446166992 ;  /* 0x3eaaaae61c177423 */ /* 0x000fe40000010017 */
[----:B------:R-:W-:Y:S01]  /*0610*/  FFMA.FTZ R19, R24, R19, -0.25000196695327758789 ;  /* 0xbe80004218137423 */ /* 0x000fe20000010013 */
[----:B------:R-:W-:Y:S01]  /*0620*/  LOP3.LUT R17, R17, 0xff800000, RZ, 0xc0, !PT ;  /* 0xff80000011117812 */ /* 0x000fe200078ec0ff */
[----:B------:R-:W-:Y:S02]  /*0630*/  FFMA.FTZ R23, R28, R23, -0.5 ;  /* 0xbf0000001c177423 */ /* 0x000fe40000010017 */
[----:B------:R-:W-:Y:S01]  /*0640*/  FFMA.FTZ R19, R24, R19, 0.33333510160446166992 ;  /* 0x3eaaaae618137423 */ /* 0x000fe20000010013 */
[----:B------:R-:W-:Y:S01]  /*0650*/  IADD3 R27, -R17, 0x40800000, RZ ;  /* 0x40800000111b7810 */ /* 0x000fe20007ffe1ff */
[----:B------:R-:W-:-:S02]  /*0660*/  FMUL.FTZ R23, R28, R23 ;  /* 0x000000171c177220 */ /* 0x000fc40000410000 */
[----:B------:R-:W-:Y:S02]  /*0670*/  FFMA.FTZ R19, R24, R19, -0.5 ;  /* 0xbf00000018137423 */ /* 0x000fe40000010013 */
[----:B------:R-:W-:Y:S01]  /*0680*/  FFMA.FTZ R26, R27, R12, -1 ;  /* 0xbf8000001b1a7423 */ /* 0x000fe2000001000c */
[----:B------:R-:W-:Y:S01]  /*0690*/  IADD3 R27, R14, -R17, RZ ;  /* 0x800000110e1b7210 */ /* 0x000fe20007ffe0ff */
[----:B------:R-:W-:Y:S01]  /*06a0*/  FMUL.FTZ R19, R24, R19 ;  /* 0x0000001318137220 */ /* 0x000fe20000410000 */
[----:B------:R-:W-:-:S03]  /*06b0*/  FFMA.FTZ R20, R28, R23, R28 ;  /* 0x000000171c147223 */ /* 0x000fc6000001001c */
[----:B------:R-:W-:Y:S01]  /*06c0*/  FADD.FTZ R26, R27, R26 ;  /* 0x0000001a1b1a7221 */ /* 0x000fe20000010000 */
[----:B------:R-:W-:Y:S01]  /*06d0*/  FFMA.FTZ R24, R24, R19, R24 ;  /* 0x0000001318187223 */ /* 0x000fe20000010018 */
[----:B------:R-:W-:Y:S02]  /*06e0*/  FFMA.FTZ R19, R4, R4, 1 ;  /* 0x3f80000004137423 */ /* 0x000fe40000010004 */
[C---:B------:R-:W-:Y:S02]  /*06f0*/  FFMA.FTZ R23, R26.reuse, -R13, 0.10546888411045074463 ;  /* 0x3dd800121a177423 */ /* 0x040fe4000001080d */
[----:B------:R-:W0:Y:S02]  /*0700*/  MUFU.RSQ R28, R19 ;  /* 0x00000013001c7308 */ /* 0x000e240000001400 */
[----:B------:R-:W-:-:S04]  /*0710*/  FFMA.FTZ R23, R26, R23, -0.13229703903198242188 ;  /* 0xbe0778e01a177423 */ /* 0x000fc80000010017 */
[----:B------:R-:W-:-:S04]  /*0720*/  FFMA.FTZ R23, R26, R23, 0.14491446316242218018 ;  /* 0x3e1464751a177423 */ /* 0x000fc80000010017 */
[----:B------:R-:W-:-:S04]  /*0730*/  FFMA.FTZ R23, R26, R23, -0.16641564667224884033 ;  /* 0xbe2a68dd1a177423 */ /* 0x000fc80000010017 */
[----:B------:R-:W-:Y:S01]  /*0740*/  FFMA.FTZ R23, R26, R23, 0.19988867640495300293 ;  /* 0x3e4caf9e1a177423 */ /* 0x000fe20000010017 */
[----:B0-----:R-:W-:-:S03]  /*0750*/  FFMA.FTZ R27, R19, R28, 1 ;  /* 0x3f800000131b7423 */ /* 0x001fc6000001001c */
[----:B------:R-:W-:Y:S01]  /*0760*/  FFMA.FTZ R23, R26, R23, -0.25000196695327758789 ;  /* 0xbe8000421a177423 */ /* 0x000fe20000010017 */
[----:B------:R-:W-:-:S03]  /*0770*/  FMUL.FTZ R28, R15, 1.1920928955078125e-07 ;  /* 0x340000000f1c7820 */ /* 0x000fc60000410000 */
[----:B------:R-:W-:Y:S01]  /*0780*/  FFMA.FTZ R23, R26, R23, 0.33333510160446166992 ;  /* 0x3eaaaae61a177423 */ /* 0x000fe20000010017 */
[----:B------:R-:W0:Y:S01]  /*0790*/  MUFU.RCP R27, R27 ;  /* 0x0000001b001b7308 */ /* 0x000e220000001000 */
[----:B------:R-:W-:Y:S02]  /*07a0*/  FFMA.FTZ R15, R28, 0.69314718246459960938, R25 ;  /* 0x3f3172181c0f7823 */ /* 0x000fe40000010019 */
[----:B------:R-:W-:-:S04]  /*07b0*/  FFMA.FTZ R23, R26, R23, -0.5 ;  /* 0xbf0000001a177423 */ /* 0x000fc80000010017 */
[----:B------:R-:W-:Y:S01]  /*07c0*/  FMUL.FTZ R19, R26, R23 ;  /* 0x000000171a137220 */ /* 0x000fe20000410000 */
[----:B------:R-:W-:-:S03]  /*07d0*/  P2R R23, PR, RZ, 0x10 ;  /* 0x00000010ff177803 */ /* 0x000fc60000000000 */
[----:B------:R-:W-:Y:S01]  /*07e0*/  FFMA.FTZ R19, R26, R19, R26 ;  /* 0x000000131a137223 */ /* 0x000fe2000001001a */
[----:B------:R-:W-:Y:S06]  /*07f0*/  @!P3 BRA `(.L_x_2213) ;  /* 0x000000000014b947 */ /* 0x000fec0003800000 */
[----:B------:R-:W-:-:S13]  /*0800*/  ISETP.GE.AND P3, PT, R18, -0x407fffff, PT ;  /* 0xbf8000011200780c */ /* 0x000fda0003f66270 */
[----:B------:R-:W-:-:S05]  /*0810*/  @P3 MOV R25, 0x7f800000 ;  /* 0x7f80000000193802 */ /* 0x000fca0000000f00 */
[C---:B------:R-:W-:Y:S01]  /*0820*/  @P3 FFMA.FTZ R15, R18.reuse, R25, +INF ;  /* 0x7f800000120f3423 */ /* 0x040fe20000010019 */
[----:B------:R-:W-:-:S04]  /*0830*/  FSETP.NEU.FTZ.AND P3, PT, R18, RZ, PT ;  /* 0x000000ff1200720b */ /* 0x000fc80003f7d000 */
[----:B------:R-:W-:-:S09]  /*0840*/  FSEL R15, R15, -RZ, P3 ;  /* 0x800000ff0f0f7208 */ /* 0x000fd20001800000 */
.L_x_2213:
[----:B------:R-:W-:Y:S05]  /*0850*/  BSYNC B0 ;  /* 0x0000000000007941 */ /* 0x000fea0003800000 */
.L_x_2212:
[C---:B0-----:R-:W-:Y:S01]  /*0860*/  FMUL.FTZ R27, |R4|.reuse, R27 ;  /* 0x0000001b041b7220 */ /* 0x041fe20000410200 */
[----:B------:R-:W-:Y:S01]  /*0870*/  FFMA.FTZ R26, R5, R5, 1 ;  /* 0x3f800000051a7423 */ /* 0x000fe20000010005 */
[----:B------:R-:W-:Y:S01]  /*0880*/  FADD.FTZ R18, |R4|, -RZ ;  /* 0x800000ff04127221 */ /* 0x000fe20000010200 */
[----:B------:R-:W-:Y:S01]  /*0890*/  ISETP.GE.U32.AND P3, PT, R22, 0x7f800000, PT ;  /* 0x7f8000001600780c */ /* 0x000fe20003f66070 */
[----:B------:R-:W-:Y:S01]  /*08a0*/  @!P4 FFMA.FTZ R18, |R4|, R27, |R4| ;  /* 0x0000001b0412c223 */ /* 0x000fe20000010604 */
[----:B------:R-:W-:Y:S01]  /*08b0*/  I2FP.F32.S32 R3, R3 ;  /* 0x0000000300037245 */ /* 0x000fe20000201400 */
[----:B------:R-:W0:Y:S01]  /*08c0*/  MUFU.RSQ R27, R26 ;  /* 0x0000001a001b7308 */ /* 0x000e220000001400 */
[----:B------:R-:W-:Y:S01]  /*08d0*/  BSSY B0, `(.L_x_2214) ;  /* 0x000000e000007945 */ /* 0x000fe20003800000 */
[----:B------:R-:W-:Y:S02]  /*08e0*/  FADD.FTZ.RZ R25, R18, 1 ;  /* 0x3f80000012197421 */ /* 0x000fe4000001c000 */
[----:B------:R-:W-:-:S03]  /*08f0*/  FMUL.FTZ R3, R3, 1.1920928955078125e-07 ;  /* 0x3400000003037820 */ /* 0x000fc60000410000 */
[----:B------:R-:W-:Y:S01]  /*0900*/  IADD3 R25, R25, -0x3f400000, RZ ;  /* 0xc0c0000019197810 */ /* 0x000fe20007ffe0ff */
[----:B------:R-:W-:-:S03]  /*0910*/  FFMA.FTZ R3, R3, 0.69314718246459960938, R24 ;  /* 0x3f31721803037823 */ /* 0x000fc60000010018 */
[----:B------:R-:W-:Y:S01]  /*0920*/  LOP3.LUT R25, R25, 0xff800000, RZ, 0xc0, !PT ;  /* 0xff80000019197812 */ /* 0x000fe200078ec0ff */
[----:B0-----:R-:W-:-:S03]  /*0930*/  FFMA.FTZ R24, R26, R27, 1 ;  /* 0x3f8000001a187423 */ /* 0x001fc6000001001b */
[----:B------:R-:W-:Y:S01]  /*0940*/  IADD3 R27, -R25, 0x40800000, RZ ;  /* 0x40800000191b7810 */ /* 0x000fe20007ffe1ff */
[----:B------:R-:W-:Y:S06]  /*0950*/  @!P3 BRA `(.L_x_2215) ;  /* 0x000000000014b947 */ /* 0x000fec0003800000 */
[----:B------:R-:W-:-:S13]  /*0960*/  ISETP.GE.AND P3, PT, R22, -0x407fffff, PT ;  /* 0xbf8000011600780c */ /* 0x000fda0003f66270 */
[----:B------:R-:W-:-:S05]  /*0970*/  @P3 MOV R29, 0x7f800000 ;  /* 0x7f800000001d3802 */ /* 0x000fca0000000f00 */
[C---:B------:R-:W-:Y:S01]  /*0980*/  @P3 FFMA.FTZ R3, R22.reuse, R29, +INF ;  /* 0x7f80000016033423 */ /* 0x040fe2000001001d */
[----:B------:R-:W-:-:S04]  /*0990*/  FSETP.NEU.FTZ.AND P3, PT, R22, RZ, PT ;  /* 0x000000ff1600720b */ /* 0x000fc80003f7d000 */
[----:B------:R-:W-:-:S09]  /*09a0*/  FSEL R3, R3, -RZ, P3 ;  /* 0x800000ff03037208 */ /* 0x000fd20001800000 */
.L_x_2215:
[----:B------:R-:W-:Y:S05]  /*09b0*/  BSYNC B0 ;  /* 0x0000000000007941 */ /* 0x000fea0003800000 */
.L_x_2214:
[----:B------:R-:W-:Y:S01]  /*09c0*/  ISETP.GE.U32.AND P4, PT, R16, 0x7f800000, PT ;  /* 0x7f8000001000780c */ /* 0x000fe20003f86070 */
[----:B------:R-:W-:Y:S01]  /*09d0*/  FFMA.FTZ R27, R27, R12, -1 ;  /* 0xbf8000001b1b7423 */ /* 0x000fe2000001000c */
[----:B------:R-:W-:Y:S01]  /*09e0*/  IADD3 R22, R18, -R25, RZ ;  /* 0x8000001912167210 */ /* 0x000fe20007ffe0ff */
[----:B------:R-:W0:Y:S01]  /*09f0*/  MUFU.RCP R24, R24 ;  /* 0x0000001800187308 */ /* 0x000e220000001000 */
[----:B------:R-:W-:Y:S01]  /*0a00*/  I2FP.F32.S32 R21, R21 ;  /* 0x0000001500157245 */ /* 0x000fe20000201400 */
[----:B------:R-:W-:Y:S01]  /*0a10*/  BSSY B0, `(.L_x_2216) ;  /* 0x000000d000007945 */ /* 0x000fe20003800000 */
[----:B------:R-:W-:Y:S01]  /*0a20*/  FSETP.GT.FTZ.AND P3, PT, |R5|, 8388608, PT ;  /* 0x4b0000000500780b */ /* 0x000fe20003f74200 */
[----:B------:R-:W-:Y:S02]  /*0a30*/  FADD.FTZ R22, R22, R27 ;  /* 0x0000001b16167221 */ /* 0x000fe40000010000 */
[----:B------:R-:W-:Y:S02]  /*0a40*/  FMUL.FTZ R21, R21, 1.1920928955078125e-07 ;  /* 0x3400000015157820 */ /* 0x000fe40000410000 */
[----:B------:R-:W-:-:S02]  /*0a50*/  FFMA.FTZ R27, R22, -R13, 0.10546888411045074463 ;  /* 0x3dd80012161b7423 */ /* 0x000fc4000001080d */
        /* <DEDUP_REMOVED lines=8> */
.L_x_2217:
[----:B------:R-:W-:Y:S05]  /*0ae0*/  BSYNC B0 ;  /* 0x0000000000007941 */ /* 0x000fea0003800000 */
.L_x_2216:
[----:B------:R-:W-:Y:S01]  /*0af0*/  FFMA.FTZ R27, R22, R27, 0.14491446316242218018 ;  /* 0x3e146475161b7423 */ /* 0x000fe2000001001b */
[----:B------:R-:W-:Y:S01]  /*0b00*/  FFMA.FTZ R16, R6, R6, 1 ;  /* 0x3f80000006107423 */ /* 0x000fe20000010006 */
[----:B------:R-:W-:Y:S01]  /*0b10*/  ISETP.GE.U32.AND P4, PT, R14, 0x7f800000, PT ;  /* 0x7f8000000e00780c */ /* 0x000fe20003f86070 */
[C---:B0-----:R-:W-:Y:S01]  /*0b20*/  FMUL.FTZ R24, |R5|.reuse, R24 ;  /* 0x0000001805187220 */ /* 0x041fe20000410200 */
[C---:B------:R-:W-:Y:S01]  /*0b30*/  FFMA.FTZ R29, R22.reuse, R27, -0.16641564667224884033 ;  /* 0xbe2a68dd161d7423 */ /* 0x040fe2000001001b */
[----:B------:R-:W-:Y:S01]  /*0b40*/  I2FP.F32.S32 R17, R17 ;  /* 0x0000001100117245 */ /* 0x000fe20000201400 */
[----:B------:R-:W0:Y:S01]  /*0b50*/  MUFU.RSQ R27, R16 ;  /* 0x00000010001b7308 */ /* 0x000e220000001400 */
[C---:B------:R-:W-:Y:S01]  /*0b60*/  FADD.FTZ R21, |R5|.reuse, -RZ ;  /* 0x800000ff05157221 */ /* 0x040fe20000010200 */
[C---:B------:R-:W-:Y:S01]  /*0b70*/  FFMA.FTZ R29, R22.reuse, R29, 0.19988867640495300293 ;  /* 0x3e4caf9e161d7423 */ /* 0x040fe2000001001d */
[----:B------:R-:W-:Y:S01]  /*0b80*/  @!P3 FFMA.FTZ R21, |R5|, R24, |R5| ;  /* 0x000000180515b223 */ /* 0x000fe20000010605 */
[----:B------:R-:W-:Y:S01]  /*0b90*/  FMUL.FTZ R24, R17, 1.1920928955078125e-07 ;  /* 0x3400000011187820 */ /* 0x000fe20000410000 */
[----:B------:R-:W-:Y:S01]  /*0ba0*/  BSSY B0, `(.L_x_2218) ;  /* 0x000000c000007945 */ /* 0x000fe20003800000 */
[----:B------:R-:W-:-:S02]  /*0bb0*/  FFMA.FTZ R29, R22, R29, -0.25000196695327758789 ;  /* 0xbe800042161d7423 */ /* 0x000fc4000001001d */
[----:B------:R-:W-:Y:S02]  /*0bc0*/  FFMA.FTZ R19, R24, 0.69314718246459960938, R19 ;  /* 0x3f31721818137823 */ /* 0x000fe40000010013 */
[----:B------:R-:W-:-:S04]  /*0bd0*/  FFMA.FTZ R29, R22, R29, 0.33333510160446166992 ;  /* 0x3eaaaae6161d7423 */ /* 0x000fc8000001001d */
[----:B------:R-:W-:Y:S01]  /*0be0*/  FFMA.FTZ R29, R22, R29, -0.5 ;  /* 0xbf000000161d7423 */ /* 0x000fe2000001001d */
[----:B0-----:R-:W-:Y:S01]  /*0bf0*/  FFMA.FTZ R27, R16, R27, 1 ;  /* 0x3f800000101b7423 */ /* 0x001fe2000001001b */
[----:B------:R-:W-:Y:S06]  /*0c00*/  @!P4 BRA `(.L_x_2219) ;  /* 0x000000000014c947 */ /* 0x000fec0003800000 */
[----:B------:R-:W-:-:S13]  /*0c10*/  ISETP.GE.AND P4, PT, R14, -0x407fffff, PT ;  /* 0xbf8000010e00780c */ /* 0x000fda0003f86270 */
[----:B------:R-:W-:-:S05]  /*0c20*/  @P4 MOV R17, 0x7f800000 ;  /* 0x7f80000000114802 */ /* 0x000fca0000000f00 */
[C---:B------:R-:W-:Y:S01]  /*0c30*/  @P4 FFMA.FTZ R19, R14.reuse, R17, +INF ;  /* 0x7f8000000e134423 */ /* 0x040fe20000010011 */
[----:B------:R-:W-:-:S04]  /*0c40*/  FSETP.NEU.FTZ.AND P4, PT, R14, RZ, PT ;  /* 0x000000ff0e00720b */ /* 0x000fc80003f9d000 */
[----:B------:R-:W-:-:S09]  /*0c50*/  FSEL R19, R19, -RZ, P4 ;  /* 0x800000ff13137208 */ /* 0x000fd20002000000 */
.L_x_2219:
[----:B------:R-:W-:Y:S05]  /*0c60*/  BSYNC B0 ;  /* 0x0000000000007941 */ /* 0x000fea0003800000 */
.L_x_2218:
[----:B------:R-:W-:Y:S01]  /*0c70*/  ISETP.GE.U32.AND P4, PT, R18, 0x7f800000, PT ;  /* 0x7f8000001200780c */ /* 0x000fe20003f86070 */
[----:B------:R-:W0:Y:S01]  /*0c80*/  MUFU.RCP R27, R27 ;  /* 0x0000001b001b7308 */ /* 0x000e220000001000 */
[----:B------:R-:W-:Y:S01]  /*0c90*/  FADD.FTZ.RZ R14, R21, 1 ;  /* 0x3f800000150e7421 */ /* 0x000fe2000001c000 */
[----:B------:R-:W-:Y:S01]  /*0ca0*/  I2FP.F32.S32 R25, R25 ;  /* 0x0000001900197245 */ /* 0x000fe20000201400 */
[----:B------:R-:W-:Y:S01]  /*0cb0*/  FMUL.FTZ R29, R22, R29 ;  /* 0x0000001d161d7220 */ /* 0x000fe20000410000 */
[----:B------:R-:W-:Y:S02]  /*0cc0*/  BSSY B0, `(.L_x_2220) ;  /* 0x000000c000007945 */ /* 0x000fe40003800000 */
[----:B------:R-:W-:Y:S01]  /*0cd0*/  IADD3 R14, R14, -0x3f400000, RZ ;  /* 0xc0c000000e0e7810 */ /* 0x000fe20007ffe0ff */
[----:B------:R-:W-:Y:S01]  /*0ce0*/  FFMA.FTZ R16, R22, R29, R22 ;  /* 0x0000001d16107223 */ /* 0x000fe20000010016 */
[----:B------:R-:W-:Y:S02]  /*0cf0*/  FMUL.FTZ R25, R25, 1.1920928955078125e-07 ;  /* 0x3400000019197820 */ /* 0x000fe40000410000 */
[----:B------:R-:W-:-:S02]  /*0d00*/  LOP3.LUT R14, R14, 0xff800000, RZ, 0xc0, !PT ;  /* 0xff8000000e0e7812 */ /* 0x000fc400078ec0ff */
[----:B------:R-:W-:Y:S01]  /*0d10*/  FFMA.FTZ R16, R25, 0.69314718246459960938, R16 ;  /* 0x3f31721819107823 */ /* 0x000fe20000010010 */
[----:B------:R-:W-:Y:S06]  /*0d20*/  @!P4 BRA `(.L_x_2221) ;  /* 0x000000000014c947 */ /* 0x000fec0003800000 */
[----:B------:R-:W-:-:S13]  /*0d30*/  ISETP.GE.AND P4, PT, R18, -0x407fffff, PT ;  /* 0xbf8000011200780c */ /* 0x000fda0003f86270 */
[----:B------:R-:W-:-:S05]  /*0d40*/  @P4 MOV R17, 0x7f800000 ;  /* 0x7f80000000114802 */ /* 0x000fca0000000f00 */
[C---:B------:R-:W-:Y:S01]  /*0d50*/  @P4 FFMA.FTZ R16, R18.reuse, R17, +INF ;  /* 0x7f80000012104423 */ /* 0x040fe20000010011 */
[----:B------:R-:W-:-:S04]  /*0d60*/  FSETP.NEU.FTZ.AND P4, PT, R18, RZ, PT ;  /* 0x000000ff1200720b */ /* 0x000fc80003f9d000 */
[----:B------:R-:W-:-:S09]  /*0d70*/  FSEL R16, R16, -RZ, P4 ;  /* 0x800000ff10107208 */ /* 0x000fd20002000000 */
.L_x_2221:
[----:B------:R-:W-:Y:S05]  /*0d80*/  BSYNC B0 ;  /* 0x0000000000007941 */ /* 0x000fea0003800000 */
.L_x_2220:
[C---:B------:R-:W-:Y:S01]  /*0d90*/  FSETP.GT.FTZ.AND P4, PT, |R6|.reuse, 8388608, PT ;  /* 0x4b0000000600780b */ /* 0x040fe20003f94200 */
[----:B0-----:R-:W-:Y:S01]  /*0da0*/  FMUL.FTZ R27, |R6|, R27 ;  /* 0x0000001b061b7220 */ /* 0x001fe20000410200 */
[----:B------:R-:W-:Y:S01]  /*0db0*/  IADD3 R17, -R14, 0x40800000, RZ ;  /* 0x408000000e117810 */ /* 0x000fe20007ffe1ff */
[----:B------:R-:W-:Y:S01]  /*0dc0*/  @P5 FADD.FTZ R15, R15, 0.69314718246459960938 ;  /* 0x3f3172180f0f5421 */ /* 0x000fe20000010000 */
[C---:B------:R-:W-:Y:S01]  /*0dd0*/  IADD3 R24, R21.reuse, -R14, RZ ;  /* 0x8000000e15187210 */ /* 0x040fe20007ffe0ff */
[----:B------:R-:W-:Y:S01]  /*0de0*/  BSSY B0, `(.L_x_2222) ;  /* 0x0000028000007945 */ /* 0x000fe20003800000 */
[----:B------:R-:W-:Y:S01]  /*0df0*/  ISETP.GE.U32.AND P5, PT, R21, 0x7f800000, PT ;  /* 0x7f8000001500780c */ /* 0x000fe20003fa6070 */
[----:B------:R-:W-:Y:S01]  /*0e00*/  FFMA.FTZ R25, R17, R12, -1 ;  /* 0xbf80000011197423 */ /* 0x000fe2000001000c */
[----:B------:R-:W-:Y:S01]  /*0e10*/  FADD.FTZ R17, |R6|, -RZ ;  /* 0x800000ff06117221 */ /* 0x000fe20000010200 */
[----:B------:R-:W-:Y:S02]  /*0e20*/  I2FP.F32.S32 R14, R14 ;  /* 0x0000000e000e7245 */ /* 0x000fe40000201400 */
[----:B------:R-:W-:-:S02]  /*0e30*/  FADD.FTZ R24, R24, R25 ;  /* 0x0000001918187221 */ /* 0x000fc40000010000 */
[----:B------:R-:W-:Y:S01]  /*0e40*/  @!P4 FFMA.FTZ R17, |R6|, R27, |R6| ;  /* 0x0000001b0611c223 */ /* 0x000fe20000010606 */
[----:B------:R-:W-:Y:S01]  /*0e50*/  FMUL.FTZ R14, R14, 1.1920928955078125e-07 ;  /* 0x340000000e0e7820 */ /* 0x000fe20000410000 */
[C---:B------:R-:W-:Y:S02]  /*0e60*/  FFMA.FTZ R25, R24.reuse, -R13, 0.10546888411045074463 ;  /* 0x3dd8001218197423 */ /* 0x040fe4000001080d */
[----:B------:R-:W-:Y:S02]  /*0e70*/  FADD.FTZ.RZ R18, R17, 1 ;  /* 0x3f80000011127421 */ /* 0x000fe4000001c000 */
[----:B------:R-:W-:-:S03]  /*0e80*/  FFMA.FTZ R25, R24, R25, -0.13229703903198242188 ;  /* 0xbe0778e018197423 */ /* 0x000fc60000010019 */
[----:B------:R-:W-:Y:S01]  /*0e90*/  IADD3 R18, R18, -0x3f400000, RZ ;  /* 0xc0c0000012127810 */ /* 0x000fe20007ffe0ff */
[----:B------:R-:W-:-:S03]  /*0ea0*/  FFMA.FTZ R25, R24, R25, 0.14491446316242218018 ;  /* 0x3e14647518197423 */ /* 0x000fc60000010019 */
[----:B------:R-:W-:Y:S01]  /*0eb0*/  LOP3.LUT R22, R18, 0xff800000, RZ, 0xc0, !PT ;  /* 0xff80000012167812 */ /* 0x000fe200078ec0ff */
[----:B------:R-:W-:-:S03]  /*0ec0*/  FFMA.FTZ R25, R24, R25, -0.16641564667224884033 ;  /* 0xbe2a68dd18197423 */ /* 0x000fc60000010019 */
[----:B------:R-:W-:Y:S01]  /*0ed0*/  IADD3 R27, -R22, 0x40800000, RZ ;  /* 0x40800000161b7810 */ /* 0x000fe20007ffe1ff */
[----:B------:R-:W-:Y:S01]  /*0ee0*/  FFMA.FTZ R25, R24, R25, 0.19988867640495300293 ;  /* 0x3e4caf9e18197423 */ /* 0x000fe20000010019 */
[----:B------:R-:W-:-:S03]  /*0ef0*/  IADD3 R18, R17, -R22, RZ ;  /* 0x8000001611127210 */ /* 0x000fc60007ffe0ff */
[----:B------:R-:W-:Y:S01]  /*0f00*/  FFMA.FTZ R27, R27, R12, -1 ;  /* 0xbf8000001b1b7423 */ /* 0x000fe2000001000c */
[----:B------:R-:W-:-:S03]  /*0f10*/  FFMA.FTZ R25, R24, R25, -0.25000196695327758789 ;  /* 0xbe80004218197423 */ /* 0x000fc60000010019 */
[----:B------:R-:W-:Y:S01]  /*0f20*/  FADD.FTZ R18, R18, R27 ;  /* 0x0000001b12127221 */ /* 0x000fe20000010000 */
[----:B------:R-:W-:-:S03]  /*0f30*/  FFMA.FTZ R25, R24, R25, 0.33333510160446166992 ;  /* 0x3eaaaae618197423 */ /* 0x000fc60000010019 */
[----:B------:R-:W-:Y:S01]  /*0f40*/  FFMA.FTZ R27, R18, -R13, 0.10546888411045074463 ;  /* 0x3dd80012121b7423 */ /* 0x000fe2000001080d */
[----:B------:R-:W-:-:S03]  /*0f50*/  FFMA.FTZ R25, R24, R25, -0.5 ;  /* 0xbf00000018197423 */ /* 0x000fc60000010019 */
[----:B------:R-:W-:Y:S01]  /*0f60*/  FFMA.FTZ R27, R18, R27, -0.13229703903198242188 ;  /* 0xbe0778e0121b7423 */ /* 0x000fe2000001001b */
[----:B------:R-:W-:-:S03]  /*0f70*/  FMUL.FTZ R25, R24, R25 ;  /* 0x0000001918197220 */ /* 0x000fc60000410000 */
[----:B------:R-:W-:Y:S01]  /*0f80*/  FFMA.FTZ R27, R18, R27, 0.14491446316242218018 ;  /* 0x3e146475121b7423 */ /* 0x000fe2000001001b */
[----:B------:R-:W-:Y:S01]  /*0f90*/  FFMA.FTZ R25, R24, R25, R24 ;  /* 0x0000001918197223 */ /* 0x000fe20000010018 */
[----:B------:R-:W-:Y:S02]  /*0fa0*/  FFMA.FTZ R24, R7, R7, 1 ;  /* 0x3f80000007187423 */ /* 0x000fe40000010007 */
[----:B------:R-:W-:Y:S01]  /*0fb0*/  FFMA.FTZ R29, R18, R27, -0.16641564667224884033 ;  /* 0xbe2a68dd121d7423 */ /* 0x000fe2000001001b */
[----:B------:R-:W-:Y:S01]  /*0fc0*/  FFMA.FTZ R14, R14, 0.69314718246459960938, R25 ;  /* 0x3f3172180e0e7823 */ /* 0x000fe20000010019 */
[----:B------:R0:W1:Y:S02]  /*0fd0*/  MUFU.RSQ R27, R24 ;  /* 0x00000018001b7308 */ /* 0x0000640000001400 */
[----:B------:R-:W-:-:S04]  /*0fe0*/  FFMA.FTZ R29, R18, R29, 0.19988867640495300293 ;  /* 0x3e4caf9e121d7423 */ /* 0x000fc8000001001d */
[----:B------:R-:W-:Y:S01]  /*0ff0*/  FFMA.FTZ R29, R18, R29, -0.25000196695327758789 ;  /* 0xbe800042121d7423 */ /* 0x000fe2000001001d */
[----:B------:R-:W-:Y:S06]  /*1000*/  @!P5 BRA `(.L_x_2223) ;  /* 0x000000000014d947 */ /* 0x000fec0003800000 */
[----:B------:R-:W-:-:S13]  /*1010*/  ISETP.GE.AND P5, PT, R21, -0x407fffff, PT ;  /* 0xbf8000011500780c */ /* 0x000fda0003fa6270 */
[----:B------:R-:W-:-:S05]  /*1020*/  @P5 MOV R26, 0x7f800000 ;  /* 0x7f800000001a5802 */ /* 0x000fca0000000f00 */
[C---:B------:R-:W-:Y:S01]  /*1030*/  @P5 FFMA.FTZ R14, R21.reuse, R26, +INF ;  /* 0x7f800000150e5423 */ /* 0x040fe2000001001a */
[----:B------:R-:W-:-:S04]  /*1040*/  FSETP.NEU.FTZ.AND P5, PT, R21, RZ, PT ;  /* 0x000000ff1500720b */ /* 0x000fc80003fbd000 */
[----:B------:R-:W-:-:S09]  /*1050*/  FSEL R14, R14, -RZ, P5 ;  /* 0x800000ff0e0e7208 */ /* 0x000fd20002800000 */
.L_x_2223:
[----:B------:R-:W-:Y:S05]  /*1060*/  BSYNC B0 ;  /* 0x0000000000007941 */ /* 0x000fea0003800000 */
.L_x_2222:
[----:B------:R-:W-:Y:S01]  /*1070*/  FSETP.GTU.FTZ.AND P5, PT, |R8|, +INF , PT ;  /* 0x7f8000000800780b */ /* 0x000fe20003fbc200 */
[----:B01----:R-:W-:Y:S01]  /*1080*/  FFMA.FTZ R24, R24, R27, 1 ;  /* 0x3f80000018187423 */ /* 0x003fe2000001001b */
[----:B------:R-:W-:Y:S01]  /*1090*/  LOP3.LUT R8, R15, 0x80000000, R8, 0xb8, !PT ;  /* 0x800000000f087812 */ /* 0x000fe200078eb808 */
[----:B------:R-:W-:Y:S01]  /*10a0*/  FFMA.FTZ R29, R18, R29, 0.33333510160446166992 ;  /* 0x3eaaaae6121d7423 */ /* 0x000fe2000001001d */
[----:B------:R-:W-:Y:S01]  /*10b0*/  I2FP.F32.S32 R22, R22 ;  /* 0x0000001600167245 */ /* 0x000fe20000201400 */
[----:B------:R-:W-:Y:S01]  /*10c0*/  BSSY B0, `(.L_x_2224) ;  /* 0x000000f000007945 */ /* 0x000fe20003800000 */
[----:B------:R-:W-:Y:S01]  /*10d0*/  FSEL R8, R8, R15, !P5 ;  /* 0x0000000f08087208 */ /* 0x000fe20006800000 */
[----:B------:R-:W-:Y:S01]  /*10e0*/  FFMA.FTZ R29, R18, R29, -0.5 ;  /* 0xbf000000121d7423 */ /* 0x000fe2000001001d */
[----:B------:R-:W-:Y:S01]  /*10f0*/  ISETP.GE.U32.AND P5, PT, R17, 0x7f800000, PT ;  /* 0x7f8000001100780c */ /* 0x000fe20003fa6070 */
[----:B------:R-:W0:Y:S01]  /*1100*/  MUFU.RCP R24, R24 ;  /* 0x0000001800187308 */ /* 0x000e220000001000 */
[----:B------:R-:W-:Y:S01]  /*1110*/  FMUL.FTZ R22, R22, 1.1920928955078125e-07 ;  /* 0x3400000016167820 */ /* 0x000fe20000410000 */
[----:B------:R-:W-:-:S04]  /*1120*/  FMUL.FTZ R29, R18, R29 ;  /* 0x0000001d121d7220 */ /* 0x000fc80000410000 */
[----:B------:R-:W-:-:S04]  /*1130*/  FFMA.FTZ R29, R18, R29, R18 ;  /* 0x0000001d121d7223 */ /* 0x000fc80000010012 */
[----:B------:R-:W-:Y:S02]  /*1140*/  FFMA.FTZ R15, R22, 0.69314718246459960938, R29 ;  /* 0x3f317218160f7823 */ /* 0x000fe4000001001d */
[----:B------:R-:W-:Y:S05]  /*1150*/  @!P5 BRA `(.L_x_2225) ;  /* 0x000000000014d947 */ /* 0x000fea0003800000 */
[----:B------:R-:W-:-:S13]  /*1160*/  ISETP.GE.AND P5, PT, R17, -0x407fffff, PT ;  /* 0xbf8000011100780c */ /* 0x000fda0003fa6270 */
[----:B------:R-:W-:-:S05]  /*1170*/  @P5 MOV R18, 0x7f800000 ;  /* 0x7f80000000125802 */ /* 0x000fca0000000f00 */
[C---:B------:R-:W-:Y:S01]  /*1180*/  @P5 FFMA.FTZ R15, R17.reuse, R18, +INF ;  /* 0x7f800000110f5423 */ /* 0x040fe20000010012 */
[----:B------:R-:W-:-:S04]  /*1190*/  FSETP.NEU.FTZ.AND P5, PT, R17, RZ, PT ;  /* 0x000000ff1100720b */ /* 0x000fc80003fbd000 */
[----:B------:R-:W-:-:S09]  /*11a0*/  FSEL R15, R15, -RZ, P5 ;  /* 0x800000ff0f0f7208 */ /* 0x000fd20002800000 */
.L_x_2225:
[----:B------:R-:W-:Y:S05]  /*11b0*/  BSYNC B0 ;  /* 0x0000000000007941 */ /* 0x000fea0003800000 */
.L_x_2224:
[C---:B------:R-:W-:Y:S01]  /*11c0*/  FSETP.GT.FTZ.AND P5, PT, |R7|.reuse, 8388608, PT ;  /* 0x4b0000000700780b */ /* 0x040fe20003fb4200 */
[C---:B0-----:R-:W-:Y:S01]  /*11d0*/  FMUL.FTZ R24, |R7|.reuse, R24 ;  /* 0x0000001807187220 */ /* 0x041fe20000410200 */
        /* <DEDUP_REMOVED lines=30> */
.L_x_2227:
[----:B------:R-:W-:Y:S05]  /*13c0*/  BSYNC B0 ;  /* 0x0000000000007941 */ /* 0x000fea0003800000 */
.L_x_2226:
[----:B------:R-:W0:Y:S01]  /*13d0*/  LDC.64 R12, c[0x0][0x218] ;  /* 0x00008600ff0c7b82 */ /* 0x000e220000000a00 */
[----:B------:R-:W-:Y:S01]  /*13e0*/  ISETP.NE.AND P6, PT, R23, RZ, PT ;  /* 0x000000ff1700720c */ /* 0x000fe20003fc5270 */
[----:B------:R-:W-:Y:S01]  /*13f0*/  @P0 FADD.FTZ R3, R3, 0.69314718246459960938 ;  /* 0x3f31721803030421 */ /* 0x000fe20000010000 */
[----:B------:R-:W-:Y:S01]  /*1400*/  @P2 FADD.FTZ R19, R19, 0.69314718246459960938 ;  /* 0x3f31721813132421 */ /* 0x000fe20000010000 */
[----:B------:R-:W-:Y:S01]  /*1410*/  @P1 FADD.FTZ R20, R20, 0.69314718246459960938 ;  /* 0x3f31721814141421 */ /* 0x000fe20000010000 */
[----:B------:R-:W-:Y:S01]  /*1420*/  @P3 FADD.FTZ R14, R14, 0.69314718246459960938 ;  /* 0x3f3172180e0e3421 */ /* 0x000fe20000010000 */
[----:B------:R-:W-:Y:S01]  /*1430*/  @P4 FADD.FTZ R15, R15, 0.69314718246459960938 ;  /* 0x3f3172180f0f4421 */ /* 0x000fe20000010000 */
[----:B------:R-:W-:Y:S02]  /*1440*/  FSETP.GTU.FTZ.AND P0, PT, |R9|, +INF , PT ;  /* 0x7f8000000900780b */ /* 0x000fe40003f1c200 */
[----:B------:R-:W-:Y:S02]  /*1450*/  FSETP.GTU.FTZ.AND P2, PT, |R11|, +INF , PT ;  /* 0x7f8000000b00780b */ /* 0x000fe40003f5c200 */
[----:B------:R-:W-:-:S02]  /*1460*/  LOP3.LUT R18, R3, 0x80000000, R9, 0xb8, !PT ;  /* 0x8000000003127812 */ /* 0x000fc400078eb809 */
[----:B------:R-:W-:Y:S01]  /*1470*/  LOP3.LUT R22, R19, 0x80000000, R11, 0xb8, !PT ;  /* 0x8000000013167812 */ /* 0x000fe200078eb80b */
[----:B------:R-:W-:Y:S01]  /*1480*/  @P6 FADD.FTZ R16, R16, 0.69314718246459960938 ;  /* 0x3f31721810106421 */ /* 0x000fe20000010000 */
[----:B------:R-:W-:Y:S02]  /*1490*/  FSETP.GTU.FTZ.AND P6, PT, |R4|, +INF , PT ;  /* 0x7f8000000400780b */ /* 0x000fe40003fdc200 */
[----:B------:R-:W-:Y:S02]  /*14a0*/  FSETP.GTU.FTZ.AND P3, PT, |R5|, +INF , PT ;  /* 0x7f8000000500780b */ /* 0x000fe40003f7c200 */
[----:B------:R-:W-:Y:S02]  /*14b0*/  FSETP.GTU.FTZ.AND P4, PT, |R6|, +INF , PT ;  /* 0x7f8000000600780b */ /* 0x000fe40003f9c200 */
[----:B------:R-:W-:Y:S02]  /*14c0*/  FSETP.GTU.FTZ.AND P1, PT, |R10|, +INF , PT ;  /* 0x7f8000000a00780b */ /* 0x000fe40003f3c200 */
[----:B------:R-:W-:Y:S01]  /*14d0*/  LOP3.LUT R21, R20, 0x80000000, R10, 0xb8, !PT ;  /* 0x8000000014157812 */ /* 0x000fe200078eb80a */
[----:B0-----:R-:W-:Y:S01]  /*14e0*/  IMAD.WIDE.U32 R12, R0, 0x4, R12 ;  /* 0x00000004000c7825 */ /* 0x001fe200078e000c */
[----:B------:R-:W-:-:S02]  /*14f0*/  MOV R0, R17 ;  /* 0x0000001100007202 */ /* 0x000fc40000000f00 */
[----:B------:R-:W-:Y:S02]  /*1500*/  LOP3.LUT R17, R16, 0x80000000, R4, 0xb8, !PT ;  /* 0x8000000010117812 */ /* 0x000fe400078eb804 */
[----:B------:R-:W-:Y:S01]  /*1510*/  LOP3.LUT R5, R14, 0x80000000, R5, 0xb8, !PT ;  /* 0x800000000e057812 */ /* 0x000fe200078eb805 */
[----:B------:R-:W-:Y:S01]  /*1520*/  @P5 FADD.FTZ R0, R0, 0.69314718246459960938 ;  /* 0x3f31721800005421 */ /* 0x000fe20000010000 */
[----:B------:R-:W-:Y:S01]  /*1530*/  FSETP.GTU.FTZ.AND P5, PT, |R7|, +INF , PT ;  /* 0x7f8000000700780b */ /* 0x000fe20003fbc200 */
[----:B------:R-:W-:Y:S01]  /*1540*/  IMAD.WIDE R12, R2, 0x10, R12 ;  /* 0x00000010020c7825 */ /* 0x000fe200078e020c */
[----:B------:R-:W-:Y:S02]  /*1550*/  LOP3.LUT R6, R15, 0x80000000, R6, 0xb8, !PT ;  /* 0x800000000f067812 */ /* 0x000fe400078eb806 */
[----:B------:R-:W-:Y:S02]  /*1560*/  LOP3.LUT R7, R0, 0x80000000, R7, 0xb8, !PT ;  /* 0x8000000000077812 */ /* 0x000fe400078eb807 */
[----:B------:R-:W-:-:S02]  /*1570*/  FSEL R9, R18, R3, !P0 ;  /* 0x0000000312097208 */ /* 0x000fc40004000000 */
[----:B------:R-:W-:Y:S02]  /*1580*/  FSEL R11, R22, R19, !P2 ;  /* 0x00000013160b7208 */ /* 0x000fe40005000000 */
[----:B------:R-:W-:Y:S02]  /*1590*/  FSEL R16, R17, R16, !P6 ;  /* 0x0000001011107208 */ /* 0x000fe40007000000 */
[----:B------:R-:W-:Y:S02]  /*15a0*/  FSEL R10, R21, R20, !P1 ;  /* 0x00000014150a7208 */ /* 0x000fe40004800000 */
[----:B------:R-:W-:Y:S02]  /*15b0*/  FSEL R17, R5, R14, !P3 ;  /* 0x0000000e05117208 */ /* 0x000fe40005800000 */
[----:B------:R-:W-:Y:S01]  /*15c0*/  FSEL R18, R6, R15, !P4 ;  /* 0x0000000f06127208 */ /* 0x000fe20006000000 */
[----:B------:R-:W-:Y:S01]  /*15d0*/  STG.E.128 desc[UR4][R12.64], R8 ;  /* 0x000000080c007986 */ /* 0x000fe2000c101d04 */
[----:B------:R-:W-:-:S05]  /*15e0*/  FSEL R19, R7, R0, !P5 ;  /* 0x0000000007137208 */ /* 0x000fca0006800000 */
[----:B------:R-:W-:Y:S01]  /*15f0*/  STG.E.128 desc[UR4][R12.64+0x800], R16 ;  /* 0x000800100c007986 */ /* 0x000fe2000c101d04 */
[----:B------:R-:W-:Y:S05]  /*1600*/  EXIT ;  /* 0x000000000000794d */ /* 0x000fea0003800000 */
.L_x_2211:
        /* <DEDUP_REMOVED lines=96> */
.L_x_2231:
[----:B------:R-:W-:Y:S05]  /*1c10*/  BSYNC B1 ;  /* 0x0000000000017941 */ /* 0x000fea0003800000 */
.L_x_2230:
[----:B------:R-:W-:Y:S01]  /*1c20*/  @P2 FADD.FTZ R4, R4, 0.69314718246459960938 ;  /* 0x3f31721804042421 */ /* 0x000fe20000010000 */
[----:B------:R-:W-:-:S04]  /*1c30*/  FSETP.GTU.FTZ.AND P0, PT, |R20|, +INF , PT ;  /* 0x7f8000001400780b */ /* 0x000fc80003f1c200 */
[----:B------:R-:W-:-:S04]  /*1c40*/  LOP3.LUT R3, R4, 0x80000000, R20, 0xb8, !PT ;  /* 0x8000000004037812 */ /* 0x000fc800078eb814 */
[----:B------:R-:W-:-:S07]  /*1c50*/  FSEL R3, R3, R4, !P0 ;  /* 0x0000000403037208 */ /* 0x000fce0004000000 */
.L_x_2229:
[----:B------:R-:W-:Y:S05]  /*1c60*/  BSYNC B0 ;  /* 0x0000000000007941 */ /* 0x000fea0003800000 */
.L_x_2228:
        /* <DEDUP_REMOVED lines=42> */
.L_x_2235:
[----:B------:R-:W-:Y:S05]  /*1f10*/  BSYNC B1 ;  /* 0x0000000000017941 */ /* 0x000fea0003800000 */
.L_x_2234:
[----:B------:R-:W-:Y:S01]  /*1f20*/  @P2 FADD.FTZ R6, R6, 0.69314718246459960938 ;  /* 0x3f31721806062421 */ /* 0x000fe20000010000 */
[----:B------:R-:W-:-:S04]  /*1f30*/  FSETP.GTU.FTZ.AND P0, PT, |R16|, +INF , PT ;  /* 0x7f8000001000780b */ /* 0x000fc80003f1c200 */
[----:B------:R-:W-:-:S04]  /*1f40*/  LOP3.LUT R2, R6, 0x80000000, R16, 0xb8, !PT ;  /* 0x8000000006027812 */ /* 0x000fc800078eb810 */
[----:B------:R-:W-:-:S07]  /*1f50*/  FSEL R2, R2, R6, !P0 ;  /* 0x0000000602027208 */ /* 0x000fce0004000000 */
.L_x_2233:
[----:B------:R-:W-:Y:S05]  /*1f60*/  BSYNC B0 ;  /* 0x0000000000007941 */ /* 0x000fea0003800000 */
.L_x_2232:
        /* <DEDUP_REMOVED lines=42> */
.L_x_2239:
[----:B------:R-:W-:Y:S05]  /*2210*/  BSYNC B1 ;  /* 0x0000000000017941 */ /* 0x000fea0003800000 */
.L_x_2238:
[----:B------:R-:W-:Y:S01]  /*2220*/  @P2 FADD.FTZ R7, R7, 0.69314718246459960938 ;  /* 0x3f31721807072421 */ /* 0x000fe20000010000 */
[----:B------:R-:W-:-:S04]  /*2230*/  FSETP.GTU.FTZ.AND P0, PT, |R22|, +INF , PT ;  /* 0x7f8000001600780b */ /* 0x000fc80003f1c200 */
[----:B------:R-:W-:-:S04]  /*2240*/  LOP3.LUT R5, R7, 0x80000000, R22, 0xb8, !PT ;  /* 0x8000000007057812 */ /* 0x000fc800078eb816 */
[----:B------:R-:W-:-:S07]  /*2250*/  FSEL R5, R5, R7, !P0 ;  /* 0x0000000705057208 */ /* 0x000fce0004000000 */
.L_x_2237:
[----:B------:R-:W-:Y:S05]  /*2260*/  BSYNC B0 ;  /* 0x0000000000007941 */ /* 0x000fea0003800000 */
.L_x_2236:
        /* <DEDUP_REMOVED lines=42> */
.L_x_2243:
[----:B------:R-:W-:Y:S05]  /*2510*/  BSYNC B1 ;  /* 0x0000000000017941 */ /* 0x000fea0003800000 */
.L_x_2242:
[----:B------:R-:W-:Y:S01]  /*2520*/  @P2 FADD.FTZ R8, R8, 0.69314718246459960938 ;  /* 0x3f31721808082421 */ /* 0x000fe20000010000 */
[----:B------:R-:W-:-:S04]  /*2530*/  FSETP.GTU.FTZ.AND P0, PT, |R23|, +INF , PT ;  /* 0x7f8000001700780b */ /* 0x000fc80003f1c200 */
[----:B------:R-:W-:-:S04]  /*2540*/  LOP3.LUT R6, R8, 0x80000000, R23, 0xb8, !PT ;  /* 0x8000000008067812 */ /* 0x000fc800078eb817 */
[----:B------:R-:W-:-:S07]  /*2550*/  FSEL R6, R6, R8, !P0 ;  /* 0x0000000806067208 */ /* 0x000fce0004000000 */
.L_x_2241:
[----:B------:R-:W-:Y:S05]  /*2560*/  BSYNC B0 ;  /* 0x0000000000007941 */ /* 0x000fea0003800000 */
.L_x_2240:
        /* <DEDUP_REMOVED lines=42> */
.L_x_2247:
[----:B------:R-:W-:Y:S05]  /*2810*/  BSYNC B1 ;  /* 0x0000000000017941 */ /* 0x000fea0003800000 */
.L_x_2246:
[----:B------:R-:W-:Y:S01]  /*2820*/  @P2 FADD.FTZ R9, R9, 0.69314718246459960938 ;  /* 0x3f31721809092421 */ /* 0x000fe20000010000 */
[----:B------:R-:W-:-:S04]  /*2830*/  FSETP.GTU.FTZ.AND P0, PT, |R21|, +INF , PT ;  /* 0x7f8000001500780b */ /* 0x000fc80003f1c200 */
[----:B------:R-:W-:-:S04]  /*2840*/  LOP3.LUT R7, R9, 0x80000000, R21, 0xb8, !PT ;  /* 0x8000000009077812 */ /* 0x000fc800078eb815 */
[----:B------:R-:W-:-:S07]  /*2850*/  FSEL R7, R7, R9, !P0 ;  /* 0x0000000907077208 */ /* 0x000fce0004000000 */
.L_x_2245:
[----:B------:R-:W-:Y:S05]  /*2860*/  BSYNC B0 ;  /* 0x0000000000007941 */ /* 0x000fea0003800000 */
.L_x_2244:
        /* <DEDUP_REMOVED lines=42> */
.L_x_2251:
[----:B------:R-:W-:Y:S05]  /*2b10*/  BSYNC B1 ;  /* 0x0000000000017941 */ /* 0x000fea0003800000 */
.L_x_2250:
[----:B------:R-:W-:Y:S01]  /*2b20*/  @P2 FADD.FTZ R10, R10, 0.69314718246459960938 ;  /* 0x3f3172180a0a2421 */ /* 0x000fe20000010000 */
[----:B------:R-:W-:-:S04]  /*2b30*/  FSETP.GTU.FTZ.AND P0, PT, |R19|, +INF , PT ;  /* 0x7f8000001300780b */ /* 0x000fc80003f1c200 */
[----:B------:R-:W-:-:S04]  /*2b40*/  LOP3.LUT R8, R10, 0x80000000, R19, 0xb8, !PT ;  /* 0x800000000a087812 */ /* 0x000fc800078eb813 */
[----:B------:R-:W-:-:S07]  /*2b50*/  FSEL R8, R8, R10, !P0 ;  /* 0x0000000a08087208 */ /* 0x000fce0004000000 */
.L_x_2249:
[----:B------:R-:W-:Y:S05]  /*2b60*/  BSYNC B0 ;  /* 0x0000000000007941 */ /* 0x000fea0003800000 */
.L_x_2248:
        /* <DEDUP_REMOVED lines=42> */
.L_x_2255:
[----:B------:R-:W-:Y:S05]  /*2e10*/  BSYNC B1 ;  /* 0x0000000000017941 */ /* 0x000fea0003800000 */
.L_x_2254:
[----:B------:R-:W-:Y:S01]  /*2e20*/  @P2 FADD.FTZ R11, R11, 0.69314718246459960938 ;  /* 0x3f3172180b0b2421 */ /* 0x000fe20000010000 */
[----:B------:R-:W-:-:S04]  /*2e30*/  FSETP.GTU.FTZ.AND P0, PT, |R13|, +INF , PT ;  /* 0x7f8000000d00780b */ /* 0x000fc80003f1c200 */
[----:B------:R-:W-:-:S04]  /*2e40*/  LOP3.LUT R10, R11, 0x80000000, R13, 0xb8, !PT ;  /* 0x800000000b0a7812 */ /* 0x000fc800078eb80d */
[----:B------:R-:W-:-:S07]  /*2e50*/  FSEL R10, R10, R11, !P0 ;  /* 0x0000000b0a0a7208 */ /* 0x000fce0004000000 */
.L_x_2253:
[----:B------:R-:W-:Y:S05]  /*2e60*/  BSYNC B0 ;  /* 0x0000000000007941 */ /* 0x000fea0003800000 */
.L_x_2252:
        /* <DEDUP_REMOVED lines=42> */
.L_x_2259:
[----:B------:R-:W-:Y:S05]  /*3110*/  BSYNC B1 ;  /* 0x0000000000017941 */ /* 0x000fea0003800000 */
.L_x_2258:
[----:B------:R-:W-:Y:S01]  /*3120*/  @P2 FADD.FTZ R11, R11, 0.69314718246459960938 ;  /* 0x3f3172180b0b2421 */ /* 0x000fe20000010000 */
[----:B------:R-:W-:-:S04]  /*3130*/  FSETP.GTU.FTZ.AND P0, PT, |R12|, +INF , PT ;  /* 0x7f8000000c00780b */ /* 0x000fc80003f1c200 */
[----:B------:R-:W-:-:S04]  /*3140*/  LOP3.LUT R9, R11, 0x80000000, R12, 0xb8, !PT ;  /* 0x800000000b097812 */ /* 0x000fc800078eb80c */
[----:B------:R-:W-:-:S07]  /*3150*/  FSEL R9, R9, R11, !P0 ;  /* 0x0000000b09097208 */ /* 0x000fce0004000000 */
.L_x_2257:
[----:B------:R-:W-:Y:S05]  /*3160*/  BSYNC B0 ;  /* 0x0000000000007941 */ /* 0x000fea0003800000 */
.L_x_2256:
        /* <DEDUP_REMOVED lines=16> */
.L_x_2262:
[----:B------:R-:W-:-:S13]  /*3270*/  ISETP.GE.AND P0, PT, R18, R17, PT ;  /* 0x000000111200720c */ /* 0x000fda0003f06270 */
[----:B------:R-:W-:Y:S05]  /*3280*/  @P0 BRA `(.L_x_2264) ;  /* 0x0000000000300947 */ /* 0x000fea0003800000 */
[----:B0-----:R-:W0:Y:S01]  /*3290*/  LDC.64 R2, c[0x0][0x218] ;  /* 0x00008600ff027b82 */ /* 0x001e220000000a00 */
[----:B------:R-:W-:Y:S02]  /*32a0*/  IADD3 R11, R0, R18, RZ ;  /* 0x00000012000b7210 */ /* 0x000fe40007ffe0ff */
[----:B------:R-:W-:-:S03]  /*32b0*/  IADD3 R18, R18, 0x80, RZ ;  /* 0x0000008012127810 */ /* 0x000fc60007ffe0ff */
[----:B0-----:R-:W-:-:S05]  /*32c0*/  IMAD.WIDE.U32 R2, R11, 0x4, R2 ;  /* 0x000000040b027825 */ /* 0x001fca00078e0002 */
[----:B------:R1:W-:Y:S02]  /*32d0*/  STG.E desc[UR4][R2.64], R5 ;  /* 0x0000000502007986 */ /* 0x0003e4000c101904 */
.L_x_2263:
[----:B------:R-:W-:-:S13]  /*32e0*/  ISETP.GE.AND P0, PT, R18, R17, PT ;  /* 0x000000111200720c */ /* 0x000fda0003f06270 */
[----:B------:R-:W-:Y:S05]  /*32f0*/  @P0 BRA `(.L_x_2265) ;  /* 0x0000000000300947 */ /* 0x000fea0003800000 */
[----:B01----:R-:W0:Y:S01]  /*3300*/  LDC.64 R2, c[0x0][0x218] ;  /* 0x00008600ff027b82 */ /* 0x003e220000000a00 */
[----:B------:R-:W-:Y:S02]  /*3310*/  IADD3 R5, R0, R18, RZ ;  /* 0x0000001200057210 */ /* 0x000fe40007ffe0ff */
[----:B------:R-:W-:-:S03]  /*3320*/  IADD3 R18, R18, 0x80, RZ ;  /* 0x0000008012127810 */ /* 0x000fc60007ffe0ff */
[----:B0-----:R-:W-:-:S05]  /*3330*/  IMAD.WIDE.U32 R2, R5, 0x4, R2 ;  /* 0x0000000405027825 */ /* 0x001fca00078e0002 */
[----:B------:R1:W-:Y:S02]  /*3340*/  STG.E desc[UR4][R2.64], R6 ;  /* 0x0000000602007986 */ /* 0x0003e4000c101904 */
.L_x_2264:
[----:B------:R-:W-:-:S13]  /*3350*/  ISETP.GE.AND P0, PT, R18, R17, PT ;  /* 0x000000111200720c */ /* 0x000fda0003f06270 */
[----:B------:R-:W-:Y:S05]  /*3360*/  @P0 BRA `(.L_x_2266) ;  /* 0x0000000000340947 */ /* 0x000fea0003800000 */
[----:B01----:R-:W0:Y:S01]  /*3370*/  LDC.64 R2, c[0x0][0x218] ;  /* 0x00008600ff027b82 */ /* 0x003e220000000a00 */
[----:B------:R-:W-:Y:S02]  /*3380*/  IADD3 R5, R0, R18, RZ ;  /* 0x0000001200057210 */ /* 0x000fe40007ffe0ff */
[----:B------:R-:W-:-:S03]  /*3390*/  IADD3 R18, R18, 0x80, RZ ;  /* 0x0000008012127810 */ /* 0x000fc60007ffe0ff */
[----:B0-----:R-:W-:-:S05]  /*33a0*/  IMAD.WIDE.U32 R2, R5, 0x4, R2 ;  /* 0x0000000405027825 */ /* 0x001fca00078e0002 */
[----:B------:R2:W-:Y:S02]  /*33b0*/  STG.E desc[UR4][R2.64], R7 ;  /* 0x0000000702007986 */ /* 0x0005e4000c101904 */
.L_x_2265:
        /* <DEDUP_REMOVED lines=8> */
.L_x_2266:
[----:B------:R-:W-:Y:S05]  /*3440*/  BSYNC B1 ;  /* 0x0000000000017941 */ /* 0x000fea0003800000 */
.L_x_2261:
[----:B------:R-:W-:-:S13]  /*3450*/  ISETP.GE.AND P0, PT, R18, R17, PT ;  /* 0x000000111200720c */ /* 0x000fda0003f06270 */
[----:B012---:R-:W0:Y:S01]  /*3460*/  @!P0 LDC.64 R2, c[0x0][0x218] ;  /* 0x00008600ff028b82 */ /* 0x007e220000000a00 */
[----:B------:R-:W-:Y:S02]  /*3470*/  @!P0 IADD3 R5, R0, R18, RZ ;  /* 0x0000001200058210 */ /* 0x000fe40007ffe0ff */
[----:B------:R-:W-:-:S03]  /*3480*/  @!P0 IADD3 R18, R18, 0x80, RZ ;  /* 0x0000008012128810 */ /* 0x000fc60007ffe0ff */
[----:B0-----:R-:W-:-:S05]  /*3490*/  @!P0 IMAD.WIDE.U32 R2, R5, 0x4, R2 ;  /* 0x0000000405028825 */ /* 0x001fca00078e0002 */
[----:B------:R3:W-:Y:S02]  /*34a0*/  @!P0 STG.E desc[UR4][R2.64], R10 ;  /* 0x0000000a02008986 */ /* 0x0007e4000c101904 */
.L_x_2267:
[----:B------:R-:W-:Y:S05]  /*34b0*/  BSYNC B0 ;  /* 0x0000000000007941 */ /* 0x000fea0003800000 */
.L_x_2260:
        /* <DEDUP_REMOVED lines=8> */
.L_x_2268:
        /* <DEDUP_REMOVED lines=12> */
.L_x_21470:


//--------------------- .text._ZN2at6native29vectorized_elementwise_kernelILi8EZZZNS0_17asinh_kernel_cudaERNS_18TensorIteratorBaseEENKUlvE0_clEvENKUlvE0_clEvEUlfE_St5arrayIPcLm2EEEEviT0_T1_ --------------------------
	.section	.text._ZN2at6native29vectorized_elementwise_kernelILi8EZZZNS0_17asinh_kernel_cudaERNS_18TensorIteratorBaseEENKUlvE0_clEvENKUlvE0_clEvEUlfE_St5arrayIPcLm2EEEEviT0_T1_,"ax",@progbits
	.align	128
        .global         _ZN2at6native29vectorized_elementwise_kernelILi8EZZZNS0_17asinh_kernel_cudaERNS_18TensorIteratorBaseEENKUlvE0_clEvENKUlvE0_clEvEUlfE_St5arrayIPcLm2EEEEviT0_T1_
        .type           _ZN2at6native29vectorized_elementwise_kernelILi8EZZZNS0_17asinh_kernel_cudaERNS_18TensorIteratorBaseEENKUlvE0_clEvENKUlvE0_clEvEUlfE_St5arrayIPcLm2EEEEviT0_T1_,@function
        .size           _ZN2at6native29vectorized_elementwise_kernelILi8EZZZNS0_17asinh_kernel_cudaERNS_18TensorIteratorBaseEENKUlvE0_clEvENKUlvE0_clEvEUlfE_St5arrayIPcLm2EEEEviT0_T1_,(.L_x_21471 - _ZN2at6native29vectorized_elementwise_kernelILi8EZZZNS0_17asinh_kernel_cudaERNS_18TensorIteratorBaseEENKUlvE0_clEvENKUlvE0_clEvEUlfE_St5arrayIPcLm2EEEEviT0_T1_)
        .other          _ZN2at6native29vectorized_elementwise_kernelILi8EZZZNS0_17asinh_kernel_cudaERNS_18TensorIteratorBaseEENKUlvE0_clEvENKUlvE0_clEvEUlfE_St5arrayIPcLm2EEEEviT0_T1_,@"STO_CUDA_ENTRY STV_DEFAULT"
_ZN2at6native29vectorized_elementwise_kernelILi8EZZZNS0_17asinh_kernel_cudaERNS_18TensorIteratorBaseEENKUlvE0_clEvENKUlvE0_clEvEUlfE_St5arrayIPcLm2EEEEviT0_T1_:
.text._ZN2at6native29vectorized_elementwise_kernelILi8EZZZNS0_17asinh_kernel_cudaERNS_18TensorIteratorBaseEENKUlvE0_clEvENKUlvE0_clEvEUlfE_St5arrayIPcLm2EEEEviT0_T1_:
        /* <DEDUP_REMOVED lines=133> */
.L_x_2271:
[----:B------:R-:W-:Y:S05]  /*0850*/  BSYNC B0 ;  /* 0x0000000000007941 */ /* 0x000fea0003800000 */
.L_x_2270:
        /* <DEDUP_REMOVED lines=21> */
.L_x_2273:
[----:B------:R-:W-:Y:S05]  /*09b0*/  BSYNC B0 ;  /* 0x0000000000007941 */ /* 0x000fea0003800000 */
.L_x_2272:
        /* <DEDUP_REMOVED lines=18> */
.L_x_2275:
[----:B------:R-:W-:Y:S05]  /*0ae0*/  BSYNC B0 ;  /* 0x0000000000007941 */ /* 0x000fea0003800000 */
.L_x_2274:
        /* <DEDUP_REMOVED lines=23> */
.L_x_2277:
[----:B------:R-:W-:Y:S05]  /*0c60*/  BSYNC B0 ;  /* 0x0000000000007941 */ /* 0x000fea0003800000 */
.L_x_2276:
        /* <DEDUP_REMOVED lines=17> */
.L_x_2279:
[----:B------:R-:W-:Y:S05]  /*0d80*/  BSYNC B0 ;  /* 0x0000000000007941 */ /* 0x000fea0003800000 */
.L_x_2278:
        /* <DEDUP_REMOVED lines=45> */
.L_x_2281:
[----:B------:R-:W-:Y:S05]  /*1060*/  BSYNC B0 ;  /* 0x0000000000007941 */ /* 0x000fea0003800000 */
.L_x_2280:
        /* <DEDUP_REMOVED lines=20> */
.L_x_2283:
[----:B------:R-:W-:Y:S05]  /*11b0*/  BSYNC B0 ;  /* 0x0000000000007941 */ /* 0x000fea0003800000 */
.L_x_2282:
        /* <DEDUP_REMOVED lines=32> */
.L_x_2285:
[----:B------:R-:W-:Y:S05]  /*13c0*/  BSYNC B0 ;  /* 0x0000000000007941 */ /* 0x000fea0003800000 */
.L_x_2284:
        /* <DEDUP_REMOVED lines=36> */
.L_x_2269:
        /* <DEDUP_REMOVED lines=96> */
.L_x_2289:
[----:B------:R-:W-:Y:S05]  /*1c10*/  BSYNC B1 ;  /* 0x0000000000017941 */ /* 0x000fea0003800000 */
.L_x_2288:
[----:B------:R-:W-:Y:S01]  /*1c20*/  @P2 FADD.FTZ R4, R4, 0.69314718246459960938 ;  /* 0x3f31721804042421 */ /* 0x000fe20000010000 */
[----:B------:R-:W-:-:S04]  /*1c30*/  FSETP.GTU.FTZ.AND P0, PT, |R20|, +INF , PT ;  /* 0x7f8000001400780b */ /* 0x000fc80003f1c200 */
[----:B------:R-:W-:-:S04]  /*1c40*/  LOP3.LUT R3, R4, 0x80000000, R20, 0xb8, !PT ;  /* 0x8000000004037812 */ /* 0x000fc800078eb814 */
[----:B------:R-:W-:-:S07]  /*1c50*/  FSEL R3, R3, R4, !P0 ;  /* 0x0000000403037208 */ /* 0x000fce0004000000 */
.L_x_2287:
[----:B------:R-:W-:Y:S05]  /*1c60*/  BSYNC B0 ;  /* 0x0000000000007941 */ /* 0x000fea0003800000 */
.L_x_2286:
        /* <DEDUP_REMOVED lines=42> */
.L_x_2293:
[----:B------:R-:W-:Y:S05]  /*1f10*/  BSYNC B1 ;  /* 0x0000000000017941 */ /* 0x000fea0003800000 */
.L_x_2292:
[----:B------:R-:W-:Y:S01]  /*1f20*/  @P2 FADD.FTZ R6, R6, 0.69314718246459960938 ;  /* 0x3f31721806062421 */ /* 0x000fe20000010000 */
[----:B------:R-:W-:-:S04]  /*1f30*/  FSETP.GTU.FTZ.AND P0, PT, |R16|, +INF , PT ;  /* 0x7f8000001000780b */ /* 0x000fc80003f1c200 */
[----:B------:R-:W-:-:S04]  /*1f40*/  LOP3.LUT R2, R6, 0x80000000, R16, 0xb8, !PT ;  /* 0x8000000006027812 */ /* 0x000fc800078eb810 */
[----:B------:R-:W-:-:S07]  /*1f50*/  FSEL R2, R2, R6, !P0 ;  /* 0x0000000602027208 */ /* 0x000fce0004000000 */
.L_x_2291:
[----:B------:R-:W-:Y:S05]  /*1f60*/  BSYNC B0 ;  /* 0x0000000000007941 */ /* 0x000fea0003800000 */
.L_x_2290:
        /* <DEDUP_REMOVED lines=42> */
.L_x_2297:
[----:B------:R-:W-:Y:S05]  /*2210*/  BSYNC B1 ;  /* 0x0000000000017941 */ /* 0x000fea0003800000 */
.L_x_2296:
[----:B------:R-:W-:Y:S01]  /*2220*/  @P2 FADD.FTZ R7, R7, 0.69314718246459960938 ;  /* 0x3f31721807072421 */ /* 0x000fe20000010000 */
[----:B------:R-:W-:-:S04]  /*2230*/  FSETP.GTU.FTZ.AND P0, PT, |R22|, +INF , PT ;  /* 0x7f8000001600780b */ /* 0x000fc80003f1c200 */
[----:B------:R-:W-:-:S04]  /*2240*/  LOP3.LUT R5, R7, 0x80000000, R22, 0xb8, !PT ;  /* 0x8000000007057812 */ /* 0x000fc800078eb816 */
[----:B------:R-:W-:-:S07]  /*2250*/  FSEL R5, R5, R7, !P0 ;  /* 0x0000000705057208 */ /* 0x000fce0004000000 */
.L_x_2295:
[----:B------:R-:W-:Y:S05]  /*2260*/  BSYNC B0 ;  /* 0x0000000000007941 */ /* 0x000fea0003800000 */
.L_x_2294:
        /* <DEDUP_REMOVED lines=42> */
.L_x_2301:
[----:B------:R-:W-:Y:S05]  /*2510*/  BSYNC B1 ;  /* 0x0000000000017941 */ /* 0x000fea0003800000 */
.L_x_2300:
[----:B------:R-:W-:Y:S01]  /*2520*/  @P2 FADD.FTZ R8, R8, 0.69314718246459960938 ;  /* 0x3f31721808082421 */ /* 0x000fe20000010000 */
[----:B------:R-:W-:-:S04]  /*2530*/  FSETP.GTU.FTZ.AND P0, PT, |R23|, +INF , PT ;  /* 0x7f8000001700780b */ /* 0x000fc80003f1c200 */
[----:B------:R-:W-:-:S04]  /*2540*/  LOP3.LUT R6, R8, 0x80000000, R23, 0xb8, !PT ;  /* 0x8000000008067812 */ /* 0x000fc800078eb817 */
[----:B------:R-:W-:-:S07]  /*2550*/  FSEL R6, R6, R8, !P0 ;  /* 0x0000000806067208 */ /* 0x000fce0004000000 */
.L_x_2299:
[----:B------:R-:W-:Y:S05]  /*2560*/  BSYNC B0 ;  /* 0x0000000000007941 */ /* 0x000fea0003800000 */
.L_x_2298:
        /* <DEDUP_REMOVED lines=42> */
.L_x_2305:
[----:B------:R-:W-:Y:S05]  /*2810*/  BSYNC B1 ;  /* 0x0000000000017941 */ /* 0x000fea0003800000 */
.L_x_2304:
[----:B------:R-:W-:Y:S01]  /*2820*/  @P2 FADD.FTZ R9, R9, 0.69314718246459960938 ;  /* 0x3f31721809092421 */ /* 0x000fe20000010000 */
[----:B------:R-:W-:-:S04]  /*2830*/  FSETP.GTU.FTZ.AND P0, PT, |R21|, +INF , PT ;  /* 0x7f8000001500780b */ /* 0x000fc80003f1c200 */
[----:B------:R-:W-:-:S04]  /*2840*/  LOP3.LUT R7, R9, 0x80000000, R21, 0xb8, !PT ;  /* 0x8000000009077812 */ /* 0x000fc800078eb815 */
[----:B------:R-:W-:-:S07]  /*2850*/  FSEL R7, R7, R9, !P0 ;  /* 0x0000000907077208 */ /* 0x000fce0004000000 */
.L_x_2303:
[----:B------:R-:W-:Y:S05]  /*2860*/  BSYNC B0 ;  /* 0x0000000000007941 */ /* 0x000fea0003800000 */
.L_x_2302:
        /* <DEDUP_REMOVED lines=42> */
.L_x_2309:
[----:B------:R-:W-:Y:S05]  /*2b10*/  BSYNC B1 ;  /* 0x0000000000017941 */ /* 0x000fea0003800000 */
.L_x_2308:
[----:B------:R-:W-:Y:S01]  /*2b20*/  @P2 FADD.FTZ R10, R10, 0.69314718246459960938 ;  /* 0x3f3172180a0a2421 */ /* 0x000fe20000010000 */
[----:B------:R-:W-:-:S04]  /*2b30*/  FSETP.GTU.FTZ.AND P0, PT, |R19|, +INF , PT ;  /* 0x7f8000001300780b */ /* 0x000fc80003f1c200 */
[----:B------:R-:W-:-:S04]  /*2b40*/  LOP3.LUT R8, R10, 0x80000000, R19, 0xb8, !PT ;  /* 0x800000000a087812 */ /* 0x000fc800078eb813 */
[----:B------:R-:W-:-:S07]  /*2b50*/  FSEL R8, R8, R10, !P0 ;  /* 0x0000000a08087208 */ /* 0x000fce0004000000 */
.L_x_2307:
[----:B------:R-:W-:Y:S05]  /*2b60*/  BSYNC B0 ;  /* 0x0000000000007941 */ /* 0x000fea0003800000 */
.L_x_2306:
        /* <DEDUP_REMOVED lines=42> */
.L_x_2313:
[----:B------:R-:W-:Y:S05]  /*2e10*/  BSYNC B1 ;  /* 0x0000000000017941 */ /* 0x000fea0003800000 */
.L_x_2312:
[----:B------:R-:W-:Y:S01]  /*2e20*/  @P2 FADD.FTZ R11, R11, 0.69314718246459960938 ;  /* 0x3f3172180b0b2421 */ /* 0x000fe20000010000 */
[----:B------:R-:W-:-:S04]  /*2e30*/  FSETP.GTU.FTZ.AND P0, PT, |R13|, +INF , PT ;  /* 0x7f8000000d00780b */ /* 0x000fc80003f1c200 */
[----:B------:R-:W-:-:S04]  /*2e40*/  LOP3.LUT R10, R11, 0x80000000, R13, 0xb8, !PT ;  /* 0x800000000b0a7812 */ /* 0x000fc800078eb80d */
[----:B------:R-:W-:-:S07]  /*2e50*/  FSEL R10, R10, R11, !P0 ;  /* 0x0000000b0a0a7208 */ /* 0x000fce0004000000 */
.L_x_2311:
[----:B------:R-:W-:Y:S05]  /*2e60*/  BSYNC B0 ;  /* 0x0000000000007941 */ /* 0x000fea0003800000 */
.L_x_2310:
        /* <DEDUP_REMOVED lines=42> */
.L_x_2317:
[----:B------:R-:W-:Y:S05]  /*3110*/  BSYNC B1 ;  /* 0x0000000000017941 */ /* 0x000fea0003800000 */
.L_x_2316:
[----:B------:R-:W-:Y:S01]  /*3120*/  @P2 FADD.FTZ R11, R11, 0.69314718246459960938 ;  /* 0x3f3172180b0b2421 */ /* 0x000fe20000010000 */
[----:B------:R-:W-:-:S04]  /*3130*/  FSETP.GTU.FTZ.AND P0, PT, |R12|, +INF , PT ;  /* 0x7f8000000c00780b */ /* 0x000fc80003f1c200 */
[----:B------:R-:W-:-:S04]  /*3140*/  LOP3.LUT R9, R11, 0x80000000, R12, 0xb8, !PT ;  /* 0x800000000b097812 */ /* 0x000fc800078eb80c */
[----:B------:R-:W-:-:S07]  /*3150*/  FSEL R9, R9, R11, !P0 ;  /* 0x0000000b09097208 */ /* 0x000fce0004000000 */
.L_x_2315:
[----:B------:R-:W-:Y:S05]  /*3160*/  BSYNC B0 ;  /* 0x0000000000007941 */ /* 0x000fea0003800000 */
.L_x_2314:
        /* <DEDUP_REMOVED lines=16> */
.L_x_2320:
[----:B------:R-:W-:-:S13]  /*3270*/  ISETP.GE.AND P0, PT, R18, R17, PT ;  /* 0x000000111200720c */ /* 0x000fda0003f06270 */
[----:B------:R-:W-:Y:S05]  /*3280*/  @P0 BRA `(.L_x_2322) ;  /* 0x0000000000300947 */ /* 0x000fea0003800000 */
[----:B0-----:R-:W0:Y:S01]  /*3290*/  LDC.64 R2, c[0x0][0x218] ;  /* 0x00008600ff027b82 */ /* 0x001e220000000a00 */
[----:B------:R-:W-:Y:S02]  /*32a0*/  IADD3 R11, R0, R18, RZ ;  /* 0x00000012000b7210 */ /* 0x000fe40007ffe0ff */
[----:B------:R-:W-:-:S03]  /*32b0*/  IADD3 R18, R18, 0x80, RZ ;  /* 0x0000008012127810 */ /* 0x000fc60007ffe0ff */
[----:B0-----:R-:W-:-:S05]  /*32c0*/  IMAD.WIDE.U32 R2, R11, 0x4, R2 ;  /* 0x000000040b027825 */ /* 0x001fca00078e0002 */
[----:B------:R1:W-:Y:S02]  /*32d0*/  STG.E desc[UR4][R2.64], R5 ;  /* 0x0000000502007986 */ /* 0x0003e4000c101904 */
.L_x_2321:
[----:B------:R-:W-:-:S13]  /*32e0*/  ISETP.GE.AND P0, PT, R18, R17, PT ;  /* 0x000000111200720c */ /* 0x000fda0003f06270 */
[----:B------:R-:W-:Y:S05]  /*32f0*/  @P0 BRA `(.L_x_2323) ;  /* 0x0000000000300947 */ /* 0x000fea0003800000 */
[----:B01----:R-:W0:Y:S01]  /*3300*/  LDC.64 R2, c[0x0][0x218] ;  /* 0x00008600ff027b82 */ /* 0x003e220000000a00 */
[----:B------:R-:W-:Y:S02]  /*3310*/  IADD3 R5, R0, R18, RZ ;  /* 0x0000001200057210 */ /* 0x000fe40007ffe0ff */
[----:B------:R-:W-:-:S03]  /*3320*/  IADD3 R18, R18, 0x80, RZ ;  /* 0x0000008012127810 */ /* 0x000fc60007ffe0ff */
[----:B0-----:R-:W-:-:S05]  /*3330*/  IMAD.WIDE.U32 R2, R5, 0x4, R2 ;  /* 0x0000000405027825 */ /* 0x001fca00078e0002 */
[----:B------:R1:W-:Y:S02]  /*3340*/  STG.E desc[UR4][R2.64], R6 ;  /* 0x0000000602007986 */ /* 0x0003e4000c101904 */
.L_x_2322:
[----:B------:R-:W-:-:S13]  /*3350*/  ISETP.GE.AND P0, PT, R18, R17, PT ;  /* 0x000000111200720c */ /* 0x000fda0003f06270 */
[----:B------:R-:W-:Y:S05]  /*3360*/  @P0 BRA `(.L_x_2324) ;  /* 0x0000000000340947 */ /* 0x000fea0003800000 */
[----:B01----:R-:W0:Y:S01]  /*3370*/  LDC.64 R2, c[0x0][0x218] ;  /* 0x00008600ff027b82 */ /* 0x003e220000000a00 */
[----:B------:R-:W-:Y:S02]  /*3380*/  IADD3 R5, R0, R18, RZ ;  /* 0x0000001200057210 */ /* 0x000fe40007ffe0ff */
[----:B------:R-:W-:-:S03]  /*3390*/  IADD3 R18, R18, 0x80, RZ ;  /* 0x0000008012127810 */ /* 0x000fc60007ffe0ff */
[----:B0-----:R-:W-:-:S05]  /*33a0*/  IMAD.WIDE.U32 R2, R5, 0x4, R2 ;  /* 0x0000000405027825 */ /* 0x001fca00078e0002 */
[----:B------:R2:W-:Y:S02]  /*33b0*/  STG.E desc[UR4][R2.64], R7 ;  /* 0x0000000702007986 */ /* 0x0005e4000c101904 */
.L_x_2323:
        /* <DEDUP_REMOVED lines=8> */
.L_x_2324:
[----:B------:R-:W-:Y:S05]  /*3440*/  BSYNC B1 ;  /* 0x0000000000017941 */ /* 0x000fea0003800000 */
.L_x_2319:
[----:B------:R-:W-:-:S13]  /*3450*/  ISETP.GE.AND P0, PT, R18, R17, PT ;  /* 0x000000111200720c */ /* 0x000fda0003f06270 */
[----:B012---:R-:W0:Y:S01]  /*3460*/  @!P0 LDC.64 R2, c[0x0][0x218] ;  /* 0x00008600ff028b82 */ /* 0x007e220000000a00 */
[----:B------:R-:W-:Y:S02]  /*3470*/  @!P0 IADD3 R5, R0, R18, RZ ;  /* 0x0000001200058210 */ /* 0x000fe40007ffe0ff */
[----:B------:R-:W-:-:S03]  /*3480*/  @!P0 IADD3 R18, R18, 0x80, RZ ;  /* 0x0000008012128810 */ /* 0x000fc60007ffe0ff */
[----:B0-----:R-:W-:-:S05]  /*3490*/  @!P0 IMAD.WIDE.U32 R2, R5, 0x4, R2 ;  /* 0x0000000405028825 */ /* 0x001fca00078e0002 */
[----:B------:R3:W-:Y:S02]  /*34a0*/  @!P0 STG.E desc[UR4][R2.64], R10 ;  /* 0x0000000a02008986 */ /* 0x0007e4000c101904 */
.L_x_2325:
[----:B------:R-:W-:Y:S05]  /*34b0*/  BSYNC B0 ;  /* 0x0000000000007941 */ /* 0x000fea0003800000 */
.L_x_2318:
        /* <DEDUP_REMOVED lines=8> */
.L_x_2326:
        /* <DEDUP_REMOVED lines=12> */
.L_x_21471:


//--------------------- .text._ZN2at6native18elementwise_kernelILi128ELi4EZNS0_15gpu_kernel_implIZZZNS0_17asinh_kernel_cudaERNS_18TensorIteratorBaseEENKUlvE0_clEvENKUlvE_clEvEUldE_EEvS4_RKT_EUliE_EEviT1_ --------------------------
	.section	.text._ZN2at6native18elementwise_kernelILi128ELi4EZNS0_15gpu_kernel_implIZZZNS0_17asinh_kernel_cudaERNS_18TensorIteratorBaseEENKUlvE0_clEvENKUlvE_clEvEUldE_EEvS4_RKT_EUliE_EEviT1_,"ax",@progbits
	.align	128
        .global         _ZN2at6native18elementwise_kernelILi128ELi4EZNS0_15gpu_kernel_implIZZZNS0_17asinh_kernel_cudaERNS_18TensorIteratorBaseEENKUlvE0_clEvENKUlvE_clEvEUldE_EEvS4_RKT_EUliE_EEviT1_
        .type           _ZN2at6native18elementwise_kernelILi128ELi4EZNS0_15gpu_kernel_implIZZZNS0_17asinh_kernel_cudaERNS_18TensorIteratorBaseEENKUlvE0_clEvENKUlvE_clEvEUldE_EEvS4_RKT_EUliE_EEviT1_,@function
        .size           _ZN2at6native18elementwise_kernelILi128ELi4EZNS0_15gpu_kernel_implIZZZNS0_17asinh_kernel_cudaERNS_18TensorIteratorBaseEENKUlvE0_clEvENKUlvE_clEvEUldE_EEvS4_RKT_EUliE_EEviT1_,(.L_x_21416 - _ZN2at6native18elementwise_kernelILi128ELi4EZNS0_15gpu_kernel_implIZZZNS0_17asinh_kernel_cudaERNS_18TensorIteratorBaseEENKUlvE0_clEvENKUlvE_clEvEUldE_EEvS4_RKT_EUliE_EEviT1_)
        .other          _ZN2at6native18elementwise_kernelILi128ELi4EZNS0_15gpu_kernel_implIZZZNS0_17asinh_kernel_cudaERNS_18TensorIteratorBaseEENKUlvE0_clEvENKUlvE_clEvEUldE_EEvS4_RKT_EUliE_EEviT1_,@"STO_CUDA_ENTRY STV_DEFAULT"
_ZN2at6native18elementwise_kernelILi128ELi4EZNS0_15gpu_kernel_implIZZZNS0_17asinh_kernel_cudaERNS_18TensorIteratorBaseEENKUlvE0_clEvENKUlvE_clEvEUldE_EEvS4_RKT_EUliE_EEviT1_:
.text._ZN2at6native18elementwise_kernelILi128ELi4EZNS0_15gpu_kernel_implIZZZNS0_17asinh_kernel_cudaERNS_18TensorIteratorBaseEENKUlvE0_clEvENKUlvE_clEvEUldE_EEvS4_RKT_EUliE_EEviT1_:
        /* <DEDUP_REMOVED lines=303> */
[----:B------:R-:W-:-:S04]  /*12f0*/  ULDC.64 UR4, c[0x0][0x340] ;  /* 0x0000d00000047ab9 */ /* 0x000fc80000000a00 */
        /* <DEDUP_REMOVED lines=8> */
.L_x_2329:
        /* <DEDUP_REMOVED lines=19> */
[----:B--2---:R0:W1:Y:S01]  /*14b0*/  I2F.F64.S16 R26, R4 ;  /* 0x00000004001a7312 */ /* 0x0040620000101c00 */
[----:B------:R-:W-:Y:S05]  /*14c0*/  BRA `(.L_x_2335) ;  /* 0x0000000c007c7947 */ /* 0x000fea0003800000 */
.L_x_2333:
[----:B------:R-:W2:Y:S02]  /*14d0*/  LDG.E.U8 R4, desc[UR36][R4.64] ;  /* 0x0000002404047981 */ /* 0x000ea4000c1e1100 */
[----:B--2---:R0:W1:Y:S01]  /*14e0*/  I2F.F64.U16 R26, R4 ;  /* 0x00000004001a7312 */ /* 0x0040620000101800 */
[----:B------:R-:W-:Y:S05]  /*14f0*/  BRA `(.L_x_2335) ;  /* 0x0000000c00707947 */ /* 0x000fea0003800000 */
.L_x_2332:
[----:B------:R-:W-:-:S13]  /*1500*/  ISETP.NE.AND P0, PT, R3, 0x2, PT ;  /* 0x000000020300780c */ /* 0x000fda0003f05270 */
[----:B------:R-:W-:Y:S05]  /*1510*/  @!P0 BRA `(.L_x_2336) ;  /* 0x0000000000288947 */ /* 0x000fea0003800000 */
[----:B------:R-:W-:-:S13]  /*1520*/  ISETP.NE.AND P0, PT, R3, 0x3, PT ;  /* 0x000000030300780c */ /* 0x000fda0003f05270 */
[----:B------:R-:W-:Y:S05]  /*1530*/  @!P0 BRA `(.L_x_2337) ;  /* 0x0000000000148947 */ /* 0x000fea0003800000 */
[----:B------:R-:W-:-:S13]  /*1540*/  ISETP.NE.AND P0, PT, R3, 0x4, PT ;  /* 0x000000040300780c */ /* 0x000fda0003f05270 */
[----:B------:R-:W-:Y:S05]  /*1550*/  @P0 BRA `(.L_x_2334) ;  /* 0x0000000800fc0947 */ /* 0x000fea0003800000 */
[----:B------:R-:W2:Y:S02]  /*1560*/  LDG.E.64 R26, desc[UR36][R4.64] ;  /* 0x00000024041a7981 */ /* 0x000ea4000c1e1b00 */
[----:B--2---:R-:W0:Y:S01]  /*1570*/  I2F.F64.S64 R26, R26 ;  /* 0x0000001a001a7312 */ /* 0x004e220000301c00 */
[----:B------:R-:W-:Y:S05]  /*1580*/  BRA `(.L_x_2335) ;  /* 0x0000000c004c7947 */ /* 0x000fea0003800000 */
.L_x_2337:
[----:B------:R-:W2:Y:S02]  /*1590*/  LDG.E R4, desc[UR36][R4.64] ;  /* 0x0000002404047981 */ /* 0x000ea4000c1e1900 */
[----:B--2---:R0:W1:Y:S01]  /*15a0*/  I2F.F64 R26, R4 ;  /* 0x00000004001a7312 */ /* 0x0040620000201c00 */
[----:B------:R-:W-:Y:S05]  /*15b0*/  BRA `(.L_x_2335) ;  /* 0x0000000c00407947 */ /* 0x000fea0003800000 */
.L_x_2336:
[----:B------:R-:W2:Y:S02]  /*15c0*/  LDG.E.U16 R4, desc[UR36][R4.64] ;  /* 0x0000002404047981 */ /* 0x000ea4000c1e1500 */
[----:B--2---:R0:W1:Y:S01]  /*15d0*/  I2F.F64.S16 R26, R4 ;  /* 0x00000004001a7312 */ /* 0x0040620000101c00 */
[----:B------:R-:W-:Y:S05]  /*15e0*/  BRA `(.L_x_2335) ;  /* 0x0000000c00347947 */ /* 0x000fea0003800000 */
.L_x_2331:
[----:B------:R-:W-:-:S13]  /*15f0*/  ISETP.GT.AND P0, PT, R3, 0x6, PT ;  /* 0x000000060300780c */ /* 0x000fda0003f04270 */
[----:B------:R-:W-:Y:S05]  /*1600*/  @P0 BRA `(.L_x_2338) ;  /* 0x0000000000340947 */ /* 0x000fea0003800000 */
[----:B------:R-:W-:-:S13]  /*1610*/  ISETP.NE.AND P0, PT, R3, 0x5, PT ;  /* 0x000000050300780c */ /* 0x000fda0003f05270 */
[----:B------:R-:W-:Y:S05]  /*1620*/  @!P0 BRA `(.L_x_2339) ;  /* 0x0000000000188947 */ /* 0x000fea0003800000 */
[----:B------:R-:W-:-:S13]  /*1630*/  ISETP.NE.AND P0, PT, R3, 0x6, PT ;  /* 0x000000060300780c */ /* 0x000fda0003f05270 */
[----:B------:R-:W-:Y:S05]  /*1640*/  @P0 BRA `(.L_x_2334) ;  /* 0x0000000800c00947 */ /* 0x000fea0003800000 */
[----:B------:R-:W2:Y:S02]  /*1650*/  LDG.E R26, desc[UR36][R4.64] ;  /* 0x00000024041a7981 */ /* 0x000ea4000c1e1900 */
[----:B--2---:R-:W-:-:S06]  /*1660*/  FMUL.FTZ R26, R26, 1 ;  /* 0x3f8000001a1a7820 */ /* 0x004fcc0000410000 */
[----:B------:R-:W0:Y:S01]  /*1670*/  F2F.F64.F32 R26, R26 ;  /* 0x0000001a001a7310 */ /* 0x000e220000201800 */
[----:B------:R-:W-:Y:S05]  /*1680*/  BRA `(.L_x_2335) ;  /* 0x0000000c000c7947 */ /* 0x000fea0003800000 */
.L_x_2339:
[----:B------:R-:W2:Y:S02]  /*1690*/  LDG.E.U16 R0, desc[UR36][R4.64] ;  /* 0x0000002404007981 */ /* 0x000ea4000c1e1500 */
[----:B--2---:R-:W-:-:S05]  /*16a0*/  HADD2.F32 R0, -RZ, R0.H0_H0 ;  /* 0x20000000ff007230 */ /* 0x004fca0000004100 */
[----:B------:R-:W-:-:S04]  /*16b0*/  FMUL.FTZ R0, R0, 1 ;  /* 0x3f80000000007820 */ /* 0x000fc80000410000 */
[----:B------:R0:W1:Y:S01]  /*16c0*/  F2F.F64.F32 R26, R0 ;  /* 0x00000000001a7310 */ /* 0x0000620000201800 */
[----:B------:R-:W-:Y:S05]  /*16d0*/  BRA `(.L_x_2335) ;  /* 0x0000000800f87947 */ /* 0x000fea0003800000 */
.L_x_2338:
[----:B------:R-:W-:-:S13]  /*16e0*/  ISETP.NE.AND P0, PT, R3, 0x7, PT ;  /* 0x000000070300780c */ /* 0x000fda0003f05270 */
[----:B------:R-:W-:Y:S05]  /*16f0*/  @!P0 BRA `(.L_x_2340) ;  /* 0x0000000000348947 */ /* 0x000fea0003800000 */
        /* <DEDUP_REMOVED lines=8> */
.L_x_2341:
[----:B------:R-:W2:Y:S02]  /*1780*/  LDG.E.U16 R4, desc[UR36][R4.64] ;  /* 0x0000002404047981 */ /* 0x000ea4000c1e1500 */
[----:B--2---:R-:W-:-:S05]  /*1790*/  HADD2.F32 R0, -RZ, R4.H0_H0 ;  /* 0x20000004ff007230 */ /* 0x004fca0000004100 */
[----:B------:R-:W-:-:S04]  /*17a0*/  FMUL.FTZ R0, R0, 1 ;  /* 0x3f80000000007820 */ /* 0x000fc80000410000 */
[----:B------:R0:W1:Y:S01]  /*17b0*/  F2F.F64.F32 R26, R0 ;  /* 0x00000000001a7310 */ /* 0x0000620000201800 */
[----:B------:R-:W-:Y:S05]  /*17c0*/  BRA `(.L_x_2335) ;  /* 0x0000000800bc7947 */ /* 0x000fea0003800000 */
.L_x_2340:
[----:B------:R0:W5:Y:S01]  /*17d0*/  LDG.E.64 R26, desc[UR36][R4.64] ;  /* 0x00000024041a7981 */ /* 0x000162000c1e1b00 */
[----:B------:R-:W-:Y:S05]  /*17e0*/  BRA `(.L_x_2335) ;  /* 0x0000000800b47947 */ /* 0x000fea0003800000 */
.L_x_2330:
        /* <DEDUP_REMOVED lines=8> */
[----:B------:R-:W2:Y:S01]  /*1870*/  LDG.E.U8 R4, desc[UR36][R4.64] ;  /* 0x0000002404047981 */ /* 0x000ea2000c1e1100 */
[----:B------:R-:W-:Y:S01]  /*1880*/  IMAD.MOV.U32 R26, RZ, RZ, RZ ;  /* 0x000000ffff1a7224 */ /* 0x000fe200078e00ff */
[----:B--2---:R-:W-:-:S04]  /*1890*/  ISETP.NE.AND P0, PT, R4, RZ, PT ;  /* 0x000000ff0400720c */ /* 0x004fc80003f05270 */
[----:B------:R-:W-:Y:S01]  /*18a0*/  FSEL R27, RZ, 1.875, !P0 ;  /* 0x3ff00000ff1b7808 */ /* 0x000fe20004000000 */
[----:B------:R-:W-:Y:S08]  /*18b0*/  BRA `(.L_x_2335) ;  /* 0x0000000800807947 */ /* 0x000ff00003800000 */
.L_x_2344:
[----:B------:R0:W5:Y:S01]  /*18c0*/  LDG.E.64 R26, desc[UR36][R4.64] ;  /* 0x00000024041a7981 */ /* 0x000162000c1e1b00 */
[----:B------:R-:W-:Y:S05]  /*18d0*/  BRA `(.L_x_2335) ;  /* 0x0000000800787947 */ /* 0x000fea0003800000 */
.L_x_2343:
        /* <DEDUP_REMOVED lines=24> */
[----:B------:R-:W-:-:S05]  /*1a60*/  LOP3.LUT R7, R7, 0x80000000, R0, 0xf8, !PT ;  /* 0x8000000007077812 */ /* 0x000fca00078ef800 */
[----:B------:R-:W-:-:S04]  /*1a70*/  FMUL.FTZ R7, R7, 1 ;  /* 0x3f80000007077820 */ /* 0x000fc80000410000 */
[----:B------:R0:W1:Y:S01]  /*1a80*/  F2F.F64.F32 R26, R7 ;  /* 0x00000007001a7310 */ /* 0x0000620000201800 */
[----:B------:R-:W-:Y:S05]  /*1a90*/  BRA `(.L_x_2335) ;  /* 0x0000000800087947 */ /* 0x000fea0003800000 */
.L_x_2346:
        /* <DEDUP_REMOVED lines=11> */
[----:B------:R-:W-:-:S05]  /*1b50*/  LOP3.LUT R0, R3, 0x80000000, R0, 0xf8, !PT ;  /* 0x8000000003007812 */ /* 0x000fca00078ef800 */
[----:B------:R-:W-:-:S04]  /*1b60*/  FMUL.FTZ R0, R0, 1 ;  /* 0x3f80000000007820 */ /* 0x000fc80000410000 */
[----:B------:R0:W1:Y:S01]  /*1b70*/  F2F.F64.F32 R26, R0 ;  /* 0x00000000001a7310 */ /* 0x0000620000201800 */
[----:B------:R-:W-:Y:S05]  /*1b80*/  BRA `(.L_x_2335) ;  /* 0x0000000400cc7947 */ /* 0x000fea0003800000 */
.L_x_2345:
[----:B------:R-:W2:Y:S02]  /*1b90*/  LDG.E.U16 R0, desc[UR36][R4.64] ;  /* 0x0000002404007981 */ /* 0x000ea4000c1e1500 */
[----:B--2---:R-:W-:-:S04]  /*1ba0*/  IMAD.U32 R0, R0, 0x10000, RZ ;  /* 0x0001000000007824 */ /* 0x004fc800078e00ff */
[----:B------:R-:W-:-:S04]  /*1bb0*/  FMUL.FTZ R0, R0, 1 ;  /* 0x3f80000000007820 */ /* 0x000fc80000410000 */
[----:B------:R0:W1:Y:S01]  /*1bc0*/  F2F.F64.F32 R26, R0 ;  /* 0x00000000001a7310 */ /* 0x0000620000201800 */
[----:B------:R-:W-:Y:S05]  /*1bd0*/  BRA `(.L_x_2335) ;  /* 0x0000000400b87947 */ /* 0x000fea0003800000 */
.L_x_2342:
        /* <DEDUP_REMOVED lines=9> */
[----:B--2---:R0:W1:Y:S01]  /*1c70*/  I2F.F64.U16 R26, R4 ;  /* 0x00000004001a7312 */ /* 0x0040620000101800 */
[----:B------:R-:W-:Y:S05]  /*1c80*/  BRA `(.L_x_2335) ;  /* 0x00000004008c7947 */ /* 0x000fea0003800000 */
.L_x_2349:
        /* <DEDUP_REMOVED lines=12> */
[----:B------:R-:W-:Y:S02]  /*1d50*/  SHF.L.U32 R6, R4, 0x1f, RZ ;  /* 0x0000001f04067819 */ /* 0x000fe400000006ff */
[----:B------:R-:W-:-:S05]  /*1d60*/  SHF.R.U32.HI R0, RZ, 0x3, R0 ;  /* 0x00000003ff007819 */ /* 0x000fca0000011600 */
[----:B------:R-:W-:Y:S05]  /*1d70*/  @P0 BRA `(.L_x_2353) ;  /* 0x0000000000180947 */ /* 0x000fea0003800000 */
[----:B------:R-:W0:Y:S02]  /*1d80*/  FLO.U32 R4, R3 ;  /* 0x0000000300047300 */ /* 0x000e2400000e0000 */
[----:B0-----:R-:W-:-:S04]  /*1d90*/  IADD3 R5, -R4, 0x1f, RZ ;  /* 0x0000001f04057810 */ /* 0x001fc80007ffe1ff */
[----:B------:R-:W-:Y:S01]  /*1da0*/  IADD3 R0, R0, 0x1d, -R5 ;  /* 0x0000001d00007810 */ /* 0x000fe20007ffe805 */
[----:B------:R-:W-:-:S05]  /*1db0*/  VIADD R4, R5, 0xffffffe4 ;  /* 0xffffffe405047836 */ /* 0x000fca0000000000 */
[----:B------:R-:W-:-:S04]  /*1dc0*/  SHF.L.U32 R4, R3, R4, RZ ;  /* 0x0000000403047219 */ /* 0x000fc800000006ff */
[----:B------:R-:W-:-:S07]  /*1dd0*/  LOP3.LUT R3, R4, 0x7, RZ, 0xc0, !PT ;  /* 0x0000000704037812 */ /* 0x000fce00078ec0ff */
.L_x_2353:
[----:B------:R-:W-:Y:S05]  /*1de0*/  BSYNC B1 ;  /* 0x0000000000017941 */ /* 0x000fea0003800000 */
.L_x_2352:
[----:B------:R-:W-:Y:S01]  /*1df0*/  LEA R5, R0, 0x3b800000, 0x17 ;  /* 0x3b80000000057811 */ /* 0x000fe200078eb8ff */
[----:B------:R-:W-:-:S05]  /*1e00*/  IMAD.SHL.U32 R0, R3, 0x100000, RZ ;  /* 0x0010000003007824 */ /* 0x000fca00078e00ff */
[----:B------:R-:W-:-:S07]  /*1e10*/  LOP3.LUT R0, R5, R0, R6, 0xfe, !PT ;  /* 0x0000000005007212 */ /* 0x000fce00078efe06 */
.L_x_2351:
[----:B------:R-:W-:Y:S05]  /*1e20*/  BSYNC B0 ;  /* 0x0000000000007941 */ /* 0x000fea0003800000 */
.L_x_2350:
[----:B------:R-:W-:-:S04]  /*1e30*/  FMUL.FTZ R0, R0, 1 ;  /* 0x3f80000000007820 */ /* 0x000fc80000410000 */
[----:B------:R2:W3:Y:S01]  /*1e40*/  F2F.F64.F32 R26, R0 ;  /* 0x00000000001a7310 */ /* 0x0004e20000201800 */
[----:B------:R-:W-:Y:S05]  /*1e50*/  BRA `(.L_x_2335) ;  /* 0x0000000400187947 */ /* 0x000fea0003800000 */
.L_x_2348:
        /* <DEDUP_REMOVED lines=21> */
.L_x_2357:
[----:B------:R-:W-:Y:S05]  /*1fb0*/  BSYNC B1 ;  /* 0x0000000000017941 */ /* 0x000fea0003800000 */
.L_x_2356:
[----:B------:R-:W-:Y:S01]  /*1fc0*/  LEA R5, R0, 0x37800000, 0x17 ;  /* 0x3780000000057811 */ /* 0x000fe200078eb8ff */
[----:B------:R-:W-:-:S05]  /*1fd0*/  IMAD.SHL.U32 R0, R3, 0x200000, RZ ;  /* 0x0020000003007824 */ /* 0x000fca00078e00ff */
[----:B------:R-:W-:-:S07]  /*1fe0*/  LOP3.LUT R0, R5, R0, R6, 0xfe, !PT ;  /* 0x0000000005007212 */ /* 0x000fce00078efe06 */
.L_x_2355:
[----:B------:R-:W-:Y:S05]  /*1ff0*/  BSYNC B0 ;  /* 0x0000000000007941 */ /* 0x000fea0003800000 */
.L_x_2354:
[----:B------:R-:W-:-:S04]  /*2000*/  FMUL.FTZ R0, R0, 1 ;  /* 0x3f80000000007820 */ /* 0x000fc80000410000 */
[----:B------:R4:W0:Y:S01]  /*2010*/  F2F.F64.F32 R26, R0 ;  /* 0x00000000001a7310 */ /* 0x0008220000201800 */
[----:B------:R-:W-:Y:S05]  /*2020*/  BRA `(.L_x_2335) ;  /* 0x0000000000a47947 */ /* 0x000fea0003800000 */
.L_x_2347:
        /* <DEDUP_REMOVED lines=14> */
.L_x_2361:
[----:B------:R-:W-:Y:S05]  /*2110*/  BSYNC B0 ;  /* 0x0000000000007941 */ /* 0x000fea0003800000 */
.L_x_2360:
[----:B------:R-:W-:-:S04]  /*2120*/  FMUL.FTZ R0, R0, 1 ;  /* 0x3f80000000007820 */ /* 0x000fc80000410000 */
[----:B------:R0:W1:Y:S01]  /*2130*/  F2F.F64.F32 R26, R0 ;  /* 0x00000000001a7310 */ /* 0x0000620000201800 */
[----:B------:R-:W-:Y:S05]  /*2140*/  BRA `(.L_x_2335) ;  /* 0x00000000005c7947 */ /* 0x000fea0003800000 */
.L_x_2334:
[----:B------:R-:W-:Y:S01]  /*2150*/  MOV R0, 0x0 ;  /* 0x0000000000007802 */ /* 0x000fe20000000f00 */
[----:B------:R-:W-:Y:S01]  /*2160*/  ULDC.64 UR4, c[0x4][0x158] ;  /* 0x0100560000047ab9 */ /* 0x000fe20000000a00 */
[----:B------:R-:W-:Y:S01]  /*2170*/  ULDC.64 UR6, c[0x4][0x38] ;  /* 0x01000e0000067ab9 */ /* 0x000fe20000000a00 */
[----:B------:R-:W-:Y:S01]  /*2180*/  IMAD.U32 R4, RZ, RZ, UR4 ;  /* 0x00000004ff047e24 */ /* 0x000fe2000f8e00ff */
[----:B------:R0:W1:Y:S01]  /*2190*/  LDC.64 R14, c[0x4][R0] ;  /* 0x01000000000e7b82 */ /* 0x0000620000000a00 */
[----:B------:R-:W-:Y:S01]  /*21a0*/  IMAD.U32 R5, RZ, RZ, UR5 ;  /* 0x00000005ff057e24 */ /* 0x000fe2000f8e00ff */
[----:B------:R-:W-:Y:S01]  /*21b0*/  ULDC.64 UR4, c[0x4][0x160] ;  /* 0x0100580000047ab9 */ /* 0x000fe20000000a00 */
[----:B------:R-:W-:Y:S01]  /*21c0*/  HFMA2.MMA R8, -RZ, RZ, 0, 4.64916229248046875e-06 ;  /* 0x0000004eff087435 */ /* 0x000fe200000001ff */
[----:B------:R-:W-:Y:S02]  /*21d0*/  IMAD.U32 R6, RZ, RZ, UR4 ;  /* 0x00000004ff067e24 */ /* 0x000fe4000f8e00ff */
[----:B------:R-:W-:-:S02]  /*21e0*/  IMAD.U32 R7, RZ, RZ, UR5 ;  /* 0x00000005ff077e24 */ /* 0x000fc4000f8e00ff */
[----:B------:R-:W-:Y:S02]  /*21f0*/  IMAD.U32 R10, RZ, RZ, UR6 ;  /* 0x00000006ff0a7e24 */ /* 0x000fe4000f8e00ff */
[----:B------:R-:W-:Y:S02]  /*2200*/  IMAD.U32 R11, RZ, RZ, UR7 ;  /* 0x00000007ff0b7e24 */ /* 0x000fe4000f8e00ff */
[----:B------:R-:W-:Y:S02]  /*2210*/  IMAD.MOV.U32 R12, RZ, RZ, 0x1 ;  /* 0x00000001ff0c7424 */ /* 0x000fe400078e00ff */
[----:B0-----:R-:W-:-:S07]  /*2220*/  IMAD.MOV.U32 R13, RZ, RZ, RZ ;  /* 0x000000ffff0d7224 */ /* 0x001fce00078e00ff */
[----:B------:R-:W-:-:S07]  /*2230*/  LEPC R20, `(.L_x_2362) ;  /* 0x000000001014794e */ /* 0x000fce0000000000 */
[----:B-1----:R-:W-:Y:S05]  /*2240*/  CALL.ABS.NOINC R14 ;  /* 0x000000000e007343 */ /* 0x002fea0003c00000 */
.L_x_2362:
[----:B------:R-:W-:Y:S01]  /*2250*/  CS2R R26, SRZ ;  /* 0x00000000001a7805 */ /* 0x000fe2000001ff00 */
[----:B------:R-:W-:Y:S06]  /*2260*/  BRA `(.L_x_2335) ;  /* 0x0000000000147947 */ /* 0x000fec0003800000 */
.L_x_2359:
[----:B------:R-:W2:Y:S02]  /*2270*/  LDG.E.64 R26, desc[UR36][R4.64] ;  /* 0x00000024041a7981 */ /* 0x000ea4000c1e1b00 */
[----:B--2---:R-:W0:Y:S01]  /*2280*/  I2F.F64.U64 R26, R26 ;  /* 0x0000001a001a7312 */ /* 0x004e220000301800 */
[----:B------:R-:W-:Y:S05]  /*2290*/  BRA `(.L_x_2335) ;  /* 0x0000000000087947 */ /* 0x000fea0003800000 */
.L_x_2358:
[----:B------:R-:W2:Y:S02]  /*22a0*/  LDG.E R4, desc[UR36][R4.64] ;  /* 0x0000002404047981 */ /* 0x000ea4000c1e1900 */
[----:B--2---:R0:W1:Y:S02]  /*22b0*/  I2F.F64.U32 R26, R4 ;  /* 0x00000004001a7312 */ /* 0x0040640000201800 */
.L_x_2335:
[----:B01-3-5:R-:W-:Y:S01]  /*22c0*/  DFMA R4, R26, R26, 1 ;  /* 0x3ff000001a04742b */ /* 0x02bfe2000000001a */
[----:B------:R-:W-:Y:S01]  /*22d0*/  IMAD.MOV.U32 R6, RZ, RZ, RZ ;  /* 0x000000ffff067224 */ /* 0x000fe200078e00ff */
[----:B------:R-:W-:Y:S01]  /*22e0*/  LOP3.LUT R29, R27, 0x7fffffff, RZ, 0xc0, !PT ;  /* 0x7fffffff1b1d7812 */ /* 0x000fe200078ec0ff */
[----:B------:R-:W-:Y:S01]  /*22f0*/  IMAD.MOV.U32 R10, RZ, RZ, 0x0 ;  /* 0x00000000ff0a7424 */ /* 0x000fe200078e00ff */
[----:B------:R-:W-:Y:S01]  /*2300*/  BSSY B0, `(.L_x_2363) ;  /* 0x000009c000007945 */ /* 0x000fe20003800000 */
[----:B------:R-:W-:Y:S01]  /*2310*/  IMAD.MOV.U32 R11, RZ, RZ, 0x3fd80000 ;  /* 0x3fd80000ff0b7424 */ /* 0x000fe200078e00ff */
[----:B------:R-:W0:Y:S01]  /*2320*/  MUFU.RSQ64H R7, R5 ;  /* 0x0000000500077308 */ /* 0x000e220000001c00 */
[----:B------:R-:W-:Y:S01]  /*2330*/  IMAD.MOV.U32 R28, RZ, RZ, R26 ;  /* 0x000000ffff1c7224 */ /* 0x000fe200078e001a */
[----:B------:R-:W-:Y:S01]  /*2340*/  ISETP.GT.U32.AND P4, PT, R29, 0x43dfffff, PT ;  /* 0x43dfffff1d00780c */ /* 0x000fe20003f84070 */
[----:B0-----:R-:W-:-:S08]  /*2350*/  DMUL R8, R6, R6 ;  /* 0x0000000606087228 */ /* 0x001fd00000000000 */
[----:B------:R-:W-:-:S08]  /*2360*/  DFMA R8, R4, -R8, 1 ;  /* 0x3ff000000408742b */ /* 0x000fd00000000808 */
[----:B------:R-:W-:Y:S02]  /*2370*/  DFMA R10, R8, R10, 0.5 ;  /* 0x3fe00000080a742b */ /* 0x000fe4000000000a */
[----:B------:R-:W-:-:S08]  /*2380*/  DMUL R8, R6, R8 ;  /* 0x0000000806087228 */ /* 0x000fd00000000000 */
[----:B------:R-:W-:-:S08]  /*2390*/  DFMA R8, R10, R8, R6 ;  /* 0x000000080a08722b */ /* 0x000fd00000000006 */
[----:B------:R-:W-:-:S06]  /*23a0*/  DFMA R8, R4, R8, 1 ;  /* 0x3ff000000408742b */ /* 0x000fcc0000000008 */
[----:B------:R-:W0:Y:S02]  /*23b0*/  MUFU.RCP64H R7, R9 ;  /* 0x0000000900077308 */ /* 0x000e240000001800 */
[----:B0-----:R-:W-:-:S08]  /*23c0*/  DFMA R4, -R8, R6, 1 ;  /* 0x3ff000000804742b */ /* 0x001fd00000000106 */
[----:B------:R-:W-:-:S08]  /*23d0*/  DFMA R4, R4, R4, R4 ;  /* 0x000000040404722b */ /* 0x000fd00000000004 */
[----:B------:R-:W-:-:S08]  /*23e0*/  DFMA R4, R6, R4, R6 ;  /* 0x000000040604722b */ /* 0x000fd00000000006 */
[----:B------:R-:W-:-:S08]  /*23f0*/  DMUL R4, R28, R4 ;  /* 0x000000041c047228 */ /* 0x000fd00000000000 */
[----:B------:R-:W-:-:S10]  /*2400*/  DFMA R4, R28, R4, R28 ;  /* 0x000000041c04722b */ /* 0x000fd4000000001c */
[----:B------:R-:W-:Y:S02]  /*2410*/  FSEL R29, R29, R5, P4 ;  /* 0x000000051d1d7208 */ /* 0x000fe40002000000 */
[----:B------:R-:W-:Y:S02]  /*2420*/  FSEL R28, R26, R4, P4 ;  /* 0x000000041a1c7208 */ /* 0x000fe40002000000 */
[C---:B------:R-:W-:Y:S02]  /*2430*/  FSETP.GEU.FTZ.AND P1, PT, R29.reuse, 1.7916666269302368164, PT ;  /* 0x3fe555551d00780b */ /* 0x040fe40003f3e000 */
[----:B------:R-:W-:-:S13]  /*2440*/  FSETP.GT.FTZ.AND P0, PT, R29, -1.6999999284744262695, PT ;  /* 0xbfd999991d00780b */ /* 0x000fda0003f14000 */
[----:B------:R-:W-:Y:S05]  /*2450*/  @P0 BRA !P1, `(.L_x_2364) ;  /* 0x0000000400480947 */ /* 0x000fea0004800000 */
[----:B------:R-:W-:-:S10]  /*2460*/  DADD R28, R28, 1 ;  /* 0x3ff000001c1c7429 */ /* 0x000fd40000000000 */
[----:B------:R-:W-:Y:S01]  /*2470*/  ISETP.GT.AND P0, PT, R29, 0xfffff, PT ;  /* 0x000fffff1d00780c */ /* 0x000fe20003f04270 */
[----:B------:R-:W-:Y:S02]  /*2480*/  IMAD.MOV.U32 R6, RZ, RZ, R28 ;  /* 0x000000ffff067224 */ /* 0x000fe400078e001c */
[--C-:B------:R-:W-:Y:S02]  /*2490*/  IMAD.MOV.U32 R7, RZ, RZ, R29.reuse ;  /* 0x000000ffff077224 */ /* 0x100fe400078e001d */
[----:B------:R-:W-:-:S08]  /*24a0*/  IMAD.MOV.U32 R3, RZ, RZ, R29 ;  /* 0x000000ffff037224 */ /* 0x000fd000078e001d */
[----:B------:R-:W-:-:S10]  /*24b0*/  @!P0 DMUL R6, R6, 1.80143985094819840000e+16 ;  /* 0x4350000006068828 */ /* 0x000fd40000000000 */
[----:B------:R-:W-:Y:S02]  /*24c0*/  @!P0 IMAD.MOV.U32 R3, RZ, RZ, R7 ;  /* 0x000000ffff038224 */ /* 0x000fe400078e0007 */
[----:B------:R-:W-:Y:S02]  /*24d0*/  @!P0 IMAD.MOV.U32 R28, RZ, RZ, R6 ;  /* 0x000000ffff1c8224 */ /* 0x000fe400078e0006 */
[----:B--2-4-:R-:W-:-:S05]  /*24e0*/  VIADD R0, R3, 0xffffffff ;  /* 0xffffffff03007836 */ /* 0x014fca0000000000 */
[----:B------:R-:W-:Y:S01]  /*24f0*/  ISETP.GE.U32.AND P1, PT, R0, 0x7fefffff, PT ;  /* 0x7fefffff0000780c */ /* 0x000fe20003f26070 */
[----:B------:R-:W-:Y:S02]  /*2500*/  IMAD.MOV.U32 R0, RZ, RZ, -0x3ff ;  /* 0xfffffc01ff007424 */ /* 0x000fe400078e00ff */
[----:B------:R-:W-:-:S10]  /*2510*/  @!P0 IMAD.MOV.U32 R0, RZ, RZ, -0x435 ;  /* 0xfffffbcbff008424 */ /* 0x000fd400078e00ff */
[----:B------:R-:W-:Y:S01]  /*2520*/  @P1 IMAD.MOV.U32 R4, RZ, RZ, 0x0 ;  /* 0x00000000ff041424 */ /* 0x000fe200078e00ff */
[----:B------:R-:W-:Y:S01]  /*2530*/  @P1 FSETP.NEU.FTZ.AND P2, PT, R7, RZ, PT ;  /* 0x000000ff0700120b */ /* 0x000fe20003f5d000 */
[----:B------:R-:W-:-:S06]  /*2540*/  @P1 IMAD.MOV.U32 R5, RZ, RZ, 0x7ff00000 ;  /* 0x7ff00000ff051424 */ /* 0x000fcc00078e00ff */
[----:B------:R-:W-:-:S10]  /*2550*/  @P1 DFMA R4, R6, R4, +INF ;  /* 0x7ff000000604142b */ /* 0x000fd40000000004 */
[----:B------:R-:W-:Y:S02]  /*2560*/  @P1 FSEL R4, R4, RZ, P2 ;  /* 0x000000ff04041208 */ /* 0x000fe40001000000 */
[----:B------:R-:W-:Y:S01]  /*2570*/  @P1 FSEL R5, R5, -QNAN , P2 ;  /* 0xfff0000005051808 */ /* 0x000fe20001000000 */
[----:B------:R-:W-:Y:S06]  /*2580*/  @P1 BRA `(.L_x_2365) ;  /* 0x0000000400cc1947 */ /* 0x000fec0003800000 */
[----:B------:R-:W-:Y:S01]  /*2590*/  LOP3.LUT R4, R3, 0x800fffff, RZ, 0xc0, !PT ;  /* 0x800fffff03047812 */ /* 0x000fe200078ec0ff */
[----:B------:R-:W-:Y:S01]  /*25a0*/  IMAD.MOV.U32 R6, RZ, RZ, RZ ;  /* 0x000000ffff067224 */ /* 0x000fe200078e00ff */
[----:B------:R-:W-:Y:S01]  /*25b0*/  UMOV UR4, 0x3ae80f1e ;  /* 0x3ae80f1e00047882 */ /* 0x000fe20000000000 */
[----:B------:R-:W-:Y:S01]  /*25c0*/  IMAD.MOV.U32 R14, RZ, RZ, -0x748574fc ;  /* 0x8b7a8b04ff0e7424 */ /* 0x000fe200078e00ff */
[----:B------:R-:W-:Y:S01]  /*25d0*/  LOP3.LUT R5, R4, 0x3ff00000, RZ, 0xfc, !PT ;  /* 0x3ff0000004057812 */ /* 0x000fe200078efcff */
[----:B------:R-:W-:Y:S01]  /*25e0*/  IMAD.MOV.U32 R15, RZ, RZ, 0x3ed0ee25 ;  /* 0x3ed0ee25ff0f7424 */ /* 0x000fe200078e00ff */
[----:B------:R-:W-:Y:S01]  /*25f0*/  MOV R4, R28 ;  /* 0x0000001c00047202 */ /* 0x000fe20000000f00 */
[----:B------:R-:W-:Y:S01]  /*2600*/  UMOV UR5, 0x3eb1380b ;  /* 0x3eb1380b00057882 */ /* 0x000fe20000000000 */
[----:B------:R-:W-:Y:S01]  /*2610*/  ISETP.GE.AND P0, PT, R5, 0x3ff6a09f, PT ;  /* 0x3ff6a09f0500780c */ /* 0x000fe20003f06270 */
[----:B------:R-:W-:Y:S01]  /*2620*/  IMAD.MOV.U32 R21, RZ, RZ, 0x43300000 ;  /* 0x43300000ff157424 */ /* 0x000fe200078e00ff */
[----:B------:R-:W-:Y:S01]  /*2630*/  LEA.HI R0, R3, R0, RZ, 0xc ;  /* 0x0000000003007211 */ /* 0x000fe200078f60ff */
[----:B------:R-:W-:Y:S01]  /*2640*/  UMOV UR6, 0x80000000 ;  /* 0x8000000000067882 */ /* 0x000fe20000000000 */
[----:B------:R-:W-:-:S09]  /*2650*/  UMOV UR7, 0x43300000 ;  /* 0x4330000000077882 */ /* 0x000fd20000000000 */
[----:B------:R-:W-:Y:S02]  /*2660*/  @P0 VIADD R7, R5, 0xfff00000 ;  /* 0xfff0000005070836 */ /* 0x000fe40000000000 */
[----:B------:R-:W-:Y:S02]  /*2670*/  @P0 VIADD R0, R0, 0x1 ;  /* 0x0000000100000836 */ /* 0x000fe40000000000 */
[----:B------:R-:W-:-:S03]  /*2680*/  @P0 IMAD.MOV.U32 R5, RZ, RZ, R7 ;  /* 0x000000ffff050224 */ /* 0x000fc600078e0007 */
[----:B------:R-:W-:-:S03]  /*2690*/  LOP3.LUT R20, R0, 0x80000000, RZ, 0x3c, !PT ;  /* 0x8000000000147812 */ /* 0x000fc600078e3cff */
[C---:B------:R-:W-:Y:S02]  /*26a0*/  DADD R12, R4.reuse, 1 ;  /* 0x3ff00000040c7429 */ /* 0x040fe40000000000 */
[----:B------:R-:W-:-:S04]  /*26b0*/  DADD R4, R4, -1 ;  /* 0xbff0000004047429 */ /* 0x000fc80000000000 */
[----:B------:R-:W0:Y:S02]  /*26c0*/  MUFU.RCP64H R7, R13 ;  /* 0x0000000d00077308 */ /* 0x000e240000001800 */
[----:B0-----:R-:W-:-:S08]  /*26d0*/  DFMA R8, -R12, R6, 1 ;  /* 0x3ff000000c08742b */ /* 0x001fd00000000106 */
[----:B------:R-:W-:-:S08]  /*26e0*/  DFMA R8, R8, R8, R8 ;  /* 0x000000080808722b */ /* 0x000fd00000000008 */
[----:B------:R-:W-:-:S08]  /*26f0*/  DFMA R6, R6, R8, R6 ;  /* 0x000000080606722b */ /* 0x000fd00000000006 */
[----:B------:R-:W-:-:S08]  /*2700*/  DMUL R8, R6, R4 ;  /* 0x0000000406087228 */ /* 0x000fd00000000000 */
[----:B------:R-:W-:-:S08]  /*2710*/  DFMA R8, R6, R4, R8 ;  /* 0x000000040608722b */ /* 0x000fd00000000008 */
[----:B------:R-:W-:Y:S02]  /*2720*/  DMUL R10, R8, R8 ;  /* 0x00000008080a7228 */ /* 0x000fe40000000000 */
[----:B------:R-:W-:-:S06]  /*2730*/  DADD R18, R4, -R8 ;  /* 0x0000000004127229 */ /* 0x000fcc0000000808 */
[----:B------:R-:W-:Y:S01]  /*2740*/  DFMA R12, R10, UR4, R14 ;  /* 0x000000040a0c7c2b */ /* 0x000fe2000800000e */
[----:B------:R-:W-:Y:S01]  /*2750*/  UMOV UR4, 0x9f02676f ;  /* 0x9f02676f00047882 */ /* 0x000fe20000000000 */
[----:B------:R-:W-:Y:S01]  /*2760*/  UMOV UR5, 0x3ef3b266 ;  /* 0x3ef3b26600057882 */ /* 0x000fe20000000000 */
[----:B------:R-:W-:-:S05]  /*2770*/  DADD R18, R18, R18 ;  /* 0x0000000012127229 */ /* 0x000fca0000000012 */
[----:B------:R-:W-:Y:S01]  /*2780*/  DFMA R12, R10, R12, UR4 ;  /* 0x000000040a0c7e2b */ /* 0x000fe2000800000c */
[----:B------:R-:W-:Y:S01]  /*2790*/  UMOV UR4, 0xa9ab0956 ;  /* 0xa9ab095600047882 */ /* 0x000fe20000000000 */
[----:B------:R-:W-:Y:S01]  /*27a0*/  UMOV UR5, 0x3f1745cb ;  /* 0x3f1745cb00057882 */ /* 0x000fe20000000000 */
[----:B------:R-:W-:-:S05]  /*27b0*/  DFMA R18, R4, -R8, R18 ;  /* 0x800000080412722b */ /* 0x000fca0000000012 */
[----:B------:R-:W-:Y:S01]  /*27c0*/  DFMA R12, R10, R12, UR4 ;  /* 0x000000040a0c7e2b */ /* 0x000fe2000800000c */
[----:B------:R-:W-:Y:S01]  /*27d0*/  UMOV UR4, 0x2d1b5154 ;  /* 0x2d1b515400047882 */ /* 0x000fe20000000000 */
[----:B------:R-:W-:Y:S01]  /*27e0*/  UMOV UR5, 0x3f3c71c7 ;  /* 0x3f3c71c700057882 */ /* 0x000fe20000000000 */
[----:B------:R-:W-:-:S05]  /*27f0*/  DMUL R18, R6, R18 ;  /* 0x0000001206127228 */ /* 0x000fca0000000000 */
[----:B------:R-:W-:Y:S01]  /*2800*/  DFMA R12, R10, R12, UR4 ;  /* 0x000000040a0c7e2b */ /* 0x000fe2000800000c */
[----:B------:R-:W-:Y:S01]  /*2810*/  UMOV UR4, 0x923be72d ;  /* 0x923be72d00047882 */ /* 0x000fe20000000000 */
[----:B------:R-:W-:-:S06]  /*2820*/  UMOV UR5, 0x3f624924 ;  /* 0x3f62492400057882 */ /* 0x000fcc0000000000 */
[----:B------:R-:W-:Y:S01]  /*2830*/  DFMA R14, R10, R12, UR4 ;  /* 0x000000040a0e7e2b */ /* 0x000fe2000800000c */
[----:B------:R-:W-:Y:S01]  /*2840*/  UMOV UR4, 0x9999a3c4 ;  /* 0x9999a3c400047882 */ /* 0x000fe20000000000 */
[----:B------:R-:W-:Y:S01]  /*2850*/  UMOV UR5, 0x3f899999 ;  /* 0x3f89999900057882 */ /* 0x000fe20000000000 */
[----:B------:R-:W-:Y:S01]  /*2860*/  DADD R12, R20, -UR6 ;  /* 0x80000006140c7e29 */ /* 0x000fe20008000000 */
[----:B------:R-:W-:Y:S01]  /*2870*/  UMOV UR6, 0xfefa39ef ;  /* 0xfefa39ef00067882 */ /* 0x000fe20000000000 */
[----:B------:R-:W-:-:S03]  /*2880*/  UMOV UR7, 0x3fe62e42 ;  /* 0x3fe62e4200077882 */ /* 0x000fc60000000000 */
[----:B------:R-:W-:Y:S01]  /*2890*/  DFMA R14, R10, R14, UR4 ;  /* 0x000000040a0e7e2b */ /* 0x000fe2000800000e */
[----:B------:R-:W-:Y:S01]  /*28a0*/  UMOV UR4, 0x55555554 ;  /* 0x5555555400047882 */ /* 0x000fe20000000000 */
[----:B------:R-:W-:Y:S01]  /*28b0*/  UMOV UR5, 0x3fb55555 ;  /* 0x3fb5555500057882 */ /* 0x000fe20000000000 */
[----:B------:R-:W-:-:S05]  /*28c0*/  DFMA R4, R12, UR6, R8 ;  /* 0x000000060c047c2b */ /* 0x000fca0008000008 */
[----:B------:R-:W-:Y:S01]  /*28d0*/  DFMA R14, R10, R14, UR4 ;  /* 0x000000040a0e7e2b */ /* 0x000fe2000800000e */
[----:B------:R-:W-:Y:S01]  /*28e0*/  UMOV UR4, 0x3b39803f ;  /* 0x3b39803f00047882 */ /* 0x000fe20000000000 */
[----:B------:R-:W-:Y:S01]  /*28f0*/  UMOV UR5, 0x3c7abc9e ;  /* 0x3c7abc9e00057882 */ /* 0x000fe20000000000 */
[----:B------:R-:W-:-:S05]  /*2900*/  DFMA R20, -R12, UR6, R4 ;  /* 0x000000060c147c2b */ /* 0x000fca0008000104 */
[----:B------:R-:W-:-:S03]  /*2910*/  DMUL R14, R10, R14 ;  /* 0x0000000e0a0e7228 */ /* 0x000fc60000000000 */
[----:B------:R-:W-:-:S05]  /*2920*/  DADD R20, -R8, R20 ;  /* 0x0000000008147229 */ /* 0x000fca0000000114 */
[----:B------:R-:W-:-:S08]  /*2930*/  DFMA R14, R8, R14, R18 ;  /* 0x0000000e080e722b */ /* 0x000fd00000000012 */
[----:B------:R-:W-:-:S08]  /*2940*/  DADD R14, R14, -R20 ;  /* 0x000000000e0e7229 */ /* 0x000fd00000000814 */
[----:B------:R-:W-:-:S08]  /*2950*/  DFMA R14, R12, UR4, R14 ;  /* 0x000000040c0e7c2b */ /* 0x000fd0000800000e */
[----:B------:R-:W-:Y:S01]  /*2960*/  DADD R4, R4, R14 ;  /* 0x0000000004047229 */ /* 0x000fe2000000000e */
[----:B------:R-:W-:Y:S10]  /*2970*/  BRA `(.L_x_2365) ;  /* 0x0000000000d07947 */ /* 0x000ff40003800000 */
.L_x_2364:
[----:B------:R-:W-:Y:S01]  /*2980*/  DADD R10, R28, 2 ;  /* 0x400000001c0a7429 */ /* 0x000fe20000000000 */
[----:B------:R-:W-:Y:S01]  /*2990*/  IMAD.MOV.U32 R4, RZ, RZ, 0x1 ;  /* 0x00000001ff047424 */ /* 0x000fe200078e00ff */
[----:B------:R-:W-:Y:S01]  /*29a0*/  FSETP.GEU.AND P1, PT, |R29|, 6.5827683646048100446e-37, PT ;  /* 0x036000001d00780b */ /* 0x000fe20003f2e200 */
[----:B------:R-:W-:Y:S03]  /*29b0*/  BSSY B1, `(.L_x_2366) ;  /* 0x0000013000017945 */ /* 0x000fe60003800000 */
[----:B------:R-:W0:Y:S02]  /*29c0*/  MUFU.RCP64H R5, R11 ;  /* 0x0000000b00057308 */ /* 0x000e240000001800 */
[----:B0-----:R-:W-:-:S08]  /*29d0*/  DFMA R6, -R10, R4, 1 ;  /* 0x3ff000000a06742b */ /* 0x001fd00000000104 */
[----:B------:R-:W-:-:S08]  /*29e0*/  DFMA R6, R6, R6, R6 ;  /* 0x000000060606722b */ /* 0x000fd00000000006 */
[----:B------:R-:W-:-:S08]  /*29f0*/  DFMA R6, R4, R6, R4 ;  /* 0x000000060406722b */ /* 0x000fd00000000004 */
[----:B------:R-:W-:-:S08]  /*2a00*/  DFMA R4, -R10, R6, 1 ;  /* 0x3ff000000a04742b */ /* 0x000fd00000000106 */
[----:B------:R-:W-:-:S08]  /*2a10*/  DFMA R4, R6, R4, R6 ;  /* 0x000000040604722b */ /* 0x000fd00000000006 */
[----:B------:R-:W-:-:S08]  /*2a20*/  DMUL R6, R28, R4 ;  /* 0x000000041c067228 */ /* 0x000fd00000000000 */
[----:B------:R-:W-:-:S08]  /*2a30*/  DFMA R8, -R10, R6, R28 ;  /* 0x000000060a08722b */ /* 0x000fd0000000011c */
[----:B------:R-:W-:-:S10]  /*2a40*/  DFMA R4, R4, R8, R6 ;  /* 0x000000080404722b */ /* 0x000fd40000000006 */
[----:B--2-4-:R-:W-:-:S05]  /*2a50*/  FFMA R0, RZ, R11, R5 ;  /* 0x0000000bff007223 */ /* 0x014fca0000000005 */
[----:B------:R-:W-:-:S13]  /*2a60*/  FSETP.GT.AND P0, PT, |R0|, 1.469367938527859385e-39, PT ;  /* 0x001000000000780b */ /* 0x000fda0003f04200 */
[----:B------:R-:W-:Y:S05]  /*2a70*/  @P0 BRA P1, `(.L_x_2367) ;  /* 0x0000000000180947 */ /* 0x000fea0000800000 */
[----:B------:R-:W-:Y:S01]  /*2a80*/  IMAD.MOV.U32 R8, RZ, RZ, R28 ;  /* 0x000000ffff087224 */ /* 0x000fe200078e001c */
[----:B------:R-:W-:Y:S01]  /*2a90*/  MOV R0, 0x2ac0 ;  /* 0x00002ac000007802 */ /* 0x000fe20000000f00 */
[----:B------:R-:W-:-:S07]  /*2aa0*/  IMAD.MOV.U32 R9, RZ, RZ, R29 ;  /* 0x000000ffff097224 */ /* 0x000fce00078e001d */
[----:B------:R-:W-:Y:S05]  /*2ab0*/  CALL.REL.NOINC `($__internal_0_$__cuda_sm20_div_rn_f64_full) ;  /* 0x000000cc00587944 */ /* 0x000fea0003c00000 */
[----:B------:R-:W-:Y:S02]  /*2ac0*/  IMAD.MOV.U32 R4, RZ, RZ, R14 ;  /* 0x000000ffff047224 */ /* 0x000fe400078e000e */
[----:B------:R-:W-:-:S07]  /*2ad0*/  IMAD.MOV.U32 R5, RZ, RZ, R3 ;  /* 0x000000ffff057224 */ /* 0x000fce00078e0003 */
.L_x_2367:
[----:B------:R-:W-:Y:S05]  /*2ae0*/  BSYNC B1 ;  /* 0x0000000000017941 */ /* 0x000fea0003800000 */
.L_x_2366:
[----:B------:R-:W-:Y:S01]  /*2af0*/  DMUL R4, R28, R4 ;  /* 0x000000041c047228 */ /* 0x000fe20000000000 */
[----:B------:R-:W-:Y:S01]  /*2b00*/  IMAD.MOV.U32 R10, RZ, RZ, -0x314d23bc ;  /* 0xceb2dc44ff0a7424 */ /* 0x000fe200078e00ff */
[----:B------:R-:W-:Y:S01]  /*2b10*/  UMOV UR4, 0x2fbe14b5 ;  /* 0x2fbe14b500047882 */ /* 0x000fe20000000000 */
[----:B------:R-:W-:Y:S01]  /*2b20*/  IMAD.MOV.U32 R11, RZ, RZ, 0x3ed087ff ;  /* 0x3ed087ffff0b7424 */ /* 0x000fe200078e00ff */
[----:B------:R-:W-:-:S04]  /*2b30*/  UMOV UR5, 0x3eb372fb ;  /* 0x3eb372fb00057882 */ /* 0x000fc80000000000 */
[----:B------:R-:W-:-:S08]  /*2b40*/  DADD R6, R28, -R4 ;  /* 0x000000001c067229 */ /* 0x000fd00000000804 */
[----:B------:R-:W-:-:S08]  /*2b50*/  DMUL R8, R6, R6 ;  /* 0x0000000606087228 */ /* 0x000fd00000000000 */
[----:B------:R-:W-:Y:S01]  /*2b60*/  DFMA R10, R8, UR4, R10 ;  /* 0x00000004080a7c2b */ /* 0x000fe2000800000a */
[----:B------:R-:W-:Y:S01]  /*2b70*/  UMOV UR4, 0x890f468c ;  /* 0x890f468c00047882 */ /* 0x000fe20000000000 */
[----:B------:R-:W-:-:S06]  /*2b80*/  UMOV UR5, 0x3ef3b9ff ;  /* 0x3ef3b9ff00057882 */ /* 0x000fcc0000000000 */
[----:B------:R-:W-:Y:S01]  /*2b90*/  DFMA R10, R8, R10, UR4 ;  /* 0x00000004080a7e2b */ /* 0x000fe2000800000a */
        /* <DEDUP_REMOVED lines=14> */
[----:B------:R-:W-:-:S08]  /*2c80*/  DFMA R10, R8, R10, UR4 ;  /* 0x00000004080a7e2b */ /* 0x000fd0000800000a */
[----:B------:R-:W-:-:S08]  /*2c90*/  DMUL R10, R8, R10 ;  /* 0x0000000a080a7228 */ /* 0x000fd00000000000 */
[----:B------:R-:W-:-:S08]  /*2ca0*/  DFMA R10, R6, R10, -R4 ;  /* 0x0000000a060a722b */ /* 0x000fd00000000804 */
[----:B------:R-:W-:-:S11]  /*2cb0*/  DADD R4, R28, R10 ;  /* 0x000000001c047229 */ /* 0x000fd6000000000a */
.L_x_2365:
[----:B------:R-:W-:Y:S05]  /*2cc0*/  BSYNC B0 ;  /* 0x0000000000007941 */ /* 0x000fea0003800000 */
.L_x_2363:
[----:B------:R-:W0:Y:S01]  /*2cd0*/  LDC.U8 R3, c[0x0][0x421] ;  /* 0x00010840ff037b82 */ /* 0x000e220000000000 */
[----:B------:R-:W-:Y:S01]  /*2ce0*/  UMOV UR4, 0xfefa39ef ;  /* 0xfefa39ef00047882 */ /* 0x000fe20000000000 */
[----:B------:R-:W-:Y:S02]  /*2cf0*/  UMOV UR5, 0x3fe62e42 ;  /* 0x3fe62e4200057882 */ /* 0x000fe40000000000 */
[----:B------:R-:W-:-:S10]  /*2d00*/  DADD R6, R4, UR4 ;  /* 0x0000000404067e29 */ /* 0x000fd40008000000 */
[----:B------:R-:W-:Y:S02]  /*2d10*/  FSEL R5, R7, R5, P4 ;  /* 0x0000000507057208 */ /* 0x000fe40002000000 */
[----:B------:R-:W-:Y:S02]  /*2d20*/  FSEL R4, R6, R4, P4 ;  /* 0x0000000406047208 */ /* 0x000fe40002000000 */
[----:B------:R-:W-:Y:S02]  /*2d30*/  LOP3.LUT R5, R5, 0x80000000, R27, 0xb8, !PT ;  /* 0x8000000005057812 */ /* 0x000fe400078eb81b */
        /* <DEDUP_REMOVED lines=11> */
[----:B------:R-:W0:Y:S02]  /*2df0*/  F2I.F64.TRUNC R5, R4 ;  /* 0x0000000400057311 */ /* 0x000e24000030d100 */
[----:B0-----:R0:W-:Y:S01]  /*2e00*/  STG.E.U8 desc[UR36][R16.64], R5 ;  /* 0x0000000510007986 */ /* 0x0011e2000c101124 */
[----:B------:R-:W-:Y:S05]  /*2e10*/  BRA `(.L_x_2373) ;  /* 0x0000001000087947 */ /* 0x000fea0003800000 */
.L_x_2371:
[----:B------:R-:W0:Y:S02]  /*2e20*/  F2I.S64.F64.TRUNC R4, R4 ;  /* 0x0000000400047311 */ /* 0x000e24000030d900 */
[----:B0-----:R-:W-:-:S05]  /*2e30*/  IMAD.MOV.U32 R3, RZ, RZ, R4 ;  /* 0x000000ffff037224 */ /* 0x001fca00078e0004 */
[----:B------:R0:W-:Y:S01]  /*2e40*/  STG.E.U8 desc[UR36][R16.64], R3 ;  /* 0x0000000310007986 */ /* 0x0001e2000c101124 */
[----:B------:R-:W-:Y:S05]  /*2e50*/  BRA `(.L_x_2373) ;  /* 0x0000000c00f87947 */ /* 0x000fea0003800000 */
.L_x_2370:
[----:B------:R-:W-:-:S13]  /*2e60*/  ISETP.NE.AND P0, PT, R0, 0x2, PT ;  /* 0x000000020000780c */ /* 0x000fda0003f05270 */
[----:B------:R-:W-:Y:S05]  /*2e70*/  @!P0 BRA `(.L_x_2374) ;  /* 0x0000000000288947 */ /* 0x000fea0003800000 */
[----:B------:R-:W-:-:S13]  /*2e80*/  ISETP.NE.AND P0, PT, R0, 0x3, PT ;  /* 0x000000030000780c */ /* 0x000fda0003f05270 */
[----:B------:R-:W-:Y:S05]  /*2e90*/  @!P0 BRA `(.L_x_2375) ;  /* 0x0000000000148947 */ /* 0x000fea0003800000 */
[----:B------:R-:W-:-:S13]  /*2ea0*/  ISETP.NE.AND P0, PT, R0, 0x4, PT ;  /* 0x000000040000780c */ /* 0x000fda0003f05270 */
[----:B------:R-:W-:Y:S05]  /*2eb0*/  @P0 BRA `(.L_x_2372) ;  /* 0x0000000c00880947 */ /* 0x000fea0003800000 */
[----:B------:R-:W0:Y:S02]  /*2ec0*/  F2I.S64.F64.TRUNC R4, R4 ;  /* 0x0000000400047311 */ /* 0x000e24000030d900 */
[----:B0-----:R0:W-:Y:S01]  /*2ed0*/  STG.E.64 desc[UR36][R16.64], R4 ;  /* 0x0000000410007986 */ /* 0x0011e2000c101b24 */
[----:B------:R-:W-:Y:S05]  /*2ee0*/  BRA `(.L_x_2373) ;  /* 0x0000000c00d47947 */ /* 0x000fea0003800000 */
.L_x_2375:
[----:B------:R-:W0:Y:S02]  /*2ef0*/  F2I.F64.TRUNC R5, R4 ;  /* 0x0000000400057311 */ /* 0x000e24000030d100 */
[----:B0-----:R0:W-:Y:S01]  /*2f00*/  STG.E desc[UR36][R16.64], R5 ;  /* 0x0000000510007986 */ /* 0x0011e2000c101924 */
[----:B------:R-:W-:Y:S05]  /*2f10*/  BRA `(.L_x_2373) ;  /* 0x0000000c00c87947 */ /* 0x000fea0003800000 */
.L_x_2374:
[----:B------:R-:W0:Y:S02]  /*2f20*/  F2I.F64.TRUNC R5, R4 ;  /* 0x0000000400057311 */ /* 0x000e24000030d100 */
[----:B0-----:R0:W-:Y:S01]  /*2f30*/  STG.E.U16 desc[UR36][R16.64], R5 ;  /* 0x0000000510007986 */ /* 0x0011e2000c101524 */
[----:B------:R-:W-:Y:S05]  /*2f40*/  BRA `(.L_x_2373) ;  /* 0x0000000c00bc7947 */ /* 0x000fea0003800000 */
.L_x_2369:
[----:B------:R-:W-:-:S13]  /*2f50*/  ISETP.GT.AND P0, PT, R0, 0x6, PT ;  /* 0x000000060000780c */ /* 0x000fda0003f04270 */
[----:B------:R-:W-:Y:S05]  /*2f60*/  @P0 BRA `(.L_x_2376) ;  /* 0x00000000004c0947 */ /* 0x000fea0003800000 */
[----:B------:R-:W-:-:S13]  /*2f70*/  ISETP.NE.AND P0, PT, R0, 0x5, PT ;  /* 0x000000050000780c */ /* 0x000fda0003f05270 */
[----:B------:R-:W-:Y:S05]  /*2f80*/  @!P0 BRA `(.L_x_2377) ;  /* 0x0000000000248947 */ /* 0x000fea0003800000 */
[----:B------:R-:W-:-:S13]  /*2f90*/  ISETP.NE.AND P0, PT, R0, 0x6, PT ;  /* 0x000000060000780c */ /* 0x000fda0003f05270 */
[----:B------:R-:W-:Y:S05]  /*2fa0*/  @P0 BRA `(.L_x_2372) ;  /* 0x0000000c004c0947 */ /* 0x000fea0003800000 */
[----:B------:R-:W-:Y:S01]  /*2fb0*/  UMOV UR4, 0xf0000000 ;  /* 0xf000000000047882 */ /* 0x000fe20000000000 */
[----:B------:R-:W-:Y:S01]  /*2fc0*/  UMOV UR5, 0x380fffff ;  /* 0x380fffff00057882 */ /* 0x000fe20000000000 */
[----:B------:R-:W0:Y:S01]  /*2fd0*/  F2F.F32.F64 R3, R4 ;  /* 0x0000000400037310 */ /* 0x000e220000301000 */
[----:B------:R-:W-:-:S14]  /*2fe0*/  DSETP.GEU.AND P0, PT, |R4|, UR4, PT ;  /* 0x0000000404007e2a */ /* 0x000fdc000bf0e200 */
[----:B0-----:R-:W-:-:S05]  /*2ff0*/  @!P0 FMUL R3, R3, 1.175494350822287508e-38 ;  /* 0x0080000003038820 */ /* 0x001fca0000400000 */
[----:B------:R0:W-:Y:S01]  /*3000*/  STG.E desc[UR36][R16.64], R3 ;  /* 0x0000000310007986 */ /* 0x0001e2000c101924 */
[----:B------:R-:W-:Y:S05]  /*3010*/  BRA `(.L_x_2373) ;  /* 0x0000000c00887947 */ /* 0x000fea0003800000 */
.L_x_2377:
[----:B------:R-:W-:Y:S01]  /*3020*/  UMOV UR4, 0xf0000000 ;  /* 0xf000000000047882 */ /* 0x000fe20000000000 */
[----:B------:R-:W-:Y:S01]  /*3030*/  UMOV UR5, 0x380fffff ;  /* 0x380fffff00057882 */ /* 0x000fe20000000000 */
[----:B------:R-:W0:Y:S01]  /*3040*/  F2F.F32.F64 R0, R4 ;  /* 0x0000000400007310 */ /* 0x000e220000301000 */
[----:B------:R-:W-:-:S14]  /*3050*/  DSETP.GEU.AND P0, PT, |R4|, UR4, PT ;  /* 0x0000000404007e2a */ /* 0x000fdc000bf0e200 */
[----:B0-----:R-:W-:-:S05]  /*3060*/  @!P0 FMUL R0, R0, 1.175494350822287508e-38 ;  /* 0x0080000000008820 */ /* 0x001fca0000400000 */
[----:B------:R-:W-:-:S05]  /*3070*/  F2FP.F16.F32.PACK_AB R0, RZ, R0 ;  /* 0x00000000ff00723e */ /* 0x000fca00000000ff */
[----:B------:R0:W-:Y:S01]  /*3080*/  STG.E.U16 desc[UR36][R16.64], R0 ;  /* 0x0000000010007986 */ /* 0x0001e2000c101524 */
[----:B------:R-:W-:Y:S05]  /*3090*/  BRA `(.L_x_2373) ;  /* 0x0000000c00687947 */ /* 0x000fea0003800000 */
.L_x_2376:
[----:B------:R-:W-:-:S13]  /*30a0*/  ISETP.NE.AND P0, PT, R0, 0x7, PT ;  /* 0x000000070000780c */ /* 0x000fda0003f05270 */
[----:B------:R-:W-:Y:S05]  /*30b0*/  @!P0 BRA `(.L_x_2378) ;  /* 0x0000000000548947 */ /* 0x000fea0003800000 */
[----:B------:R-:W-:-:S13]  /*30c0*/  ISETP.NE.AND P0, PT, R0, 0x8, PT ;  /* 0x000000080000780c */ /* 0x000fda0003f05270 */
[----:B------:R-:W-:Y:S05]  /*30d0*/  @!P0 BRA `(.L_x_2379) ;  /* 0x0000000000288947 */ /* 0x000fea0003800000 */
[----:B------:R-:W-:-:S13]  /*30e0*/  ISETP.NE.AND P0, PT, R0, 0x9, PT ;  /* 0x000000090000780c */ /* 0x000fda0003f05270 */
[----:B------:R-:W-:Y:S05]  /*30f0*/  @P0 BRA `(.L_x_2372) ;  /* 0x0000000800f80947 */ /* 0x000fea0003800000 */
[----:B------:R-:W-:Y:S01]  /*3100*/  UMOV UR4, 0xf0000000 ;  /* 0xf000000000047882 */ /* 0x000fe20000000000 */
[----:B------:R-:W-:Y:S01]  /*3110*/  UMOV UR5, 0x380fffff ;  /* 0x380fffff00057882 */ /* 0x000fe20000000000 */
[----:B------:R-:W0:Y:S01]  /*3120*/  F2F.F32.F64 R6, R4 ;  /* 0x0000000400067310 */ /* 0x000e220000301000 */
[----:B------:R-:W-:Y:S01]  /*3130*/  DSETP.GEU.AND P0, PT, |R4|, UR4, PT ;  /* 0x0000000404007e2a */ /* 0x000fe2000bf0e200 */
[----:B------:R-:W-:-:S13]  /*3140*/  IMAD.MOV.U32 R7, RZ, RZ, RZ ;  /* 0x000000ffff077224 */ /* 0x000fda00078e00ff */
[----:B0-----:R-:W-:-:S05]  /*3150*/  @!P0 FMUL R6, R6, 1.175494350822287508e-38 ;  /* 0x0080000006068820 */ /* 0x001fca0000400000 */
[----:B------:R0:W-:Y:S01]  /*3160*/  STG.E.64 desc[UR36][R16.64], R6 ;  /* 0x0000000610007986 */ /* 0x0001e2000c101b24 */
[----:B------:R-:W-:Y:S05]  /*3170*/  BRA `(.L_x_2373) ;  /* 0x0000000c00307947 */ /* 0x000fea0003800000 */
.L_x_2379:
[----:B------:R-:W-:Y:S01]  /*3180*/  UMOV UR4, 0xf0000000 ;  /* 0xf000000000047882 */ /* 0x000fe20000000000 */
[----:B------:R-:W-:Y:S01]  /*3190*/  UMOV UR5, 0x380fffff ;  /* 0x380fffff00057882 */ /* 0x000fe20000000000 */
[----:B------:R-:W0:Y:S01]  /*31a0*/  F2F.F32.F64 R0, R4 ;  /* 0x0000000400007310 */ /* 0x000e220000301000 */
[----:B------:R-:W-:-:S14]  /*31b0*/  DSETP.GEU.AND P0, PT, |R4|, UR4, PT ;  /* 0x0000000404007e2a */ /* 0x000fdc000bf0e200 */
[----:B0-----:R-:W-:-:S05]  /*31c0*/  @!P0 FMUL R0, R0, 1.175494350822287508e-38 ;  /* 0x0080000000008820 */ /* 0x001fca0000400000 */
[----:B------:R-:W-:-:S04]  /*31d0*/  F2FP.F16.F32.PACK_AB R3, RZ, R0 ;  /* 0x00000000ff03723e */ /* 0x000fc800000000ff */
[----:B------:R-:W-:-:S05]  /*31e0*/  PRMT R3, R3, 0x5410, RZ ;  /* 0x0000541003037816 */ /* 0x000fca00000000ff */
[----:B------:R0:W-:Y:S01]  /*31f0*/  STG.E desc[UR36][R16.64], R3 ;  /* 0x0000000310007986 */ /* 0x0001e2000c101924 */
[----:B------:R-:W-:Y:S05]  /*3200*/  BRA `(.L_x_2373) ;  /* 0x0000000c000c7947 */ /* 0x000fea0003800000 */
.L_x_2378:
[----:B------:R0:W-:Y:S01]  /*3210*/  STG.E.64 desc[UR36][R16.64], R4 ;  /* 0x0000000410007986 */ /* 0x0001e2000c101b24 */
[----:B------:R-:W-:Y:S05]  /*3220*/  BRA `(.L_x_2373) ;  /* 0x0000000c00047947 */ /* 0x000fea0003800000 */
.L_x_2368:
        /* <DEDUP_REMOVED lines=8> */
[----:B------:R-:W-:-:S06]  /*32b0*/  DSETP.NEU.AND P0, PT, R4, RZ, PT ;  /* 0x000000ff0400722a */ /* 0x000fcc0003f0d000 */
[----:B------:R-:W-:-:S05]  /*32c0*/  SEL R3, RZ, 0x1, !P0 ;  /* 0x00000001ff037807 */ /* 0x000fca0004000000 */
[----:B------:R0:W-:Y:S01]  /*32d0*/  STG.E.U8 desc[UR36][R16.64], R3 ;  /* 0x0000000310007986 */ /* 0x0001e2000c101124 */
[----:B------:R-:W-:Y:S05]  /*32e0*/  BRA `(.L_x_2373) ;  /* 0x0000000800d47947 */ /* 0x000fea0003800000 */
.L_x_2382:
[----:B------:R-:W-:-:S05]  /*32f0*/  CS2R R6, SRZ ;  /* 0x0000000000067805 */ /* 0x000fca000001ff00 */
[----:B------:R0:W-:Y:S01]  /*3300*/  STG.E.128 desc[UR36][R16.64], R4 ;  /* 0x0000000410007986 */ /* 0x0001e2000c101d24 */
[----:B------:R-:W-:Y:S05]  /*3310*/  BRA `(.L_x_2373) ;  /* 0x0000000800c87947 */ /* 0x000fea0003800000 */
.L_x_2381:
        /* <DEDUP_REMOVED lines=10> */
[----:B------:R-:W-:-:S13]  /*33c0*/  BSSY B0, `(.L_x_2385) ;  /* 0x000000f000007945 */ /* 0x000fda0003800000 */
[----:B0-----:R-:W-:-:S05]  /*33d0*/  @!P0 FMUL R9, R9, 1.175494350822287508e-38 ;  /* 0x0080000009098820 */ /* 0x001fca0000400000 */
[C---:B------:R-:W-:Y:S02]  /*33e0*/  LOP3.LUT R3, R9.reuse, 0x7fffffff, RZ, 0xc0, !PT ;  /* 0x7fffffff09037812 */ /* 0x040fe400078ec0ff */
[----:B------:R-:W-:Y:S02]  /*33f0*/  LOP3.LUT R0, R9, 0x80000000, RZ, 0xc0, !PT ;  /* 0x8000000009007812 */ /* 0x000fe400078ec0ff */
[----:B------:R-:W-:Y:S02]  /*3400*/  ISETP.GT.U32.AND P0, PT, R3, 0x43efffff, PT ;  /* 0x43efffff0300780c */ /* 0x000fe40003f04070 */
[----:B------:R-:W-:Y:S02]  /*3410*/  SHF.R.U32.HI R7, RZ, 0x18, R0 ;  /* 0x00000018ff077819 */ /* 0x000fe40000011600 */
[----:B------:R-:W-:-:S09]  /*3420*/  MOV R0, 0x7f ;  /* 0x0000007f00007802 */ /* 0x000fd20000000f00 */
        /* <DEDUP_REMOVED lines=8> */
.L_x_2386:
[----:B------:R-:W-:Y:S05]  /*34b0*/  BSYNC B0 ;  /* 0x0000000000007941 */ /* 0x000fea0003800000 */
.L_x_2385:
[----:B------:R-:W-:-:S05]  /*34c0*/  LOP3.LUT R7, R0, R7, RZ, 0xfc, !PT ;  /* 0x0000000700077212 */ /* 0x000fca00078efcff */
[----:B------:R0:W-:Y:S01]  /*34d0*/  STG.E.U8 desc[UR36][R16.64], R7 ;  /* 0x0000000710007986 */ /* 0x0001e2000c101124 */
[----:B------:R-:W-:Y:S05]  /*34e0*/  BRA `(.L_x_2373) ;  /* 0x0000000800547947 */ /* 0x000fea0003800000 */
.L_x_2384:
[----:B------:R-:W-:Y:S01]  /*34f0*/  UMOV UR4, 0xf0000000 ;  /* 0xf000000000047882 */ /* 0x000fe20000000000 */
[----:B------:R-:W-:Y:S01]  /*3500*/  UMOV UR5, 0x380fffff ;  /* 0x380fffff00057882 */ /* 0x000fe20000000000 */
[----:B------:R-:W0:Y:S01]  /*3510*/  F2F.F32.F64 R7, R4 ;  /* 0x0000000400077310 */ /* 0x000e220000301000 */
[----:B------:R-:W-:Y:S01]  /*3520*/  DSETP.GEU.AND P0, PT, |R4|, UR4, PT ;  /* 0x0000000404007e2a */ /* 0x000fe2000bf0e200 */
[----:B------:R-:W-:-:S13]  /*3530*/  BSSY B0, `(.L_x_2387) ;  /* 0x0000010000007945 */ /* 0x000fda0003800000 */
[----:B0-----:R-:W-:-:S05]  /*3540*/  @!P0 FMUL R7, R7, 1.175494350822287508e-38 ;  /* 0x0080000007078820 */ /* 0x001fca0000400000 */
        /* <DEDUP_REMOVED lines=11> */
.L_x_2388:
[----:B------:R-:W-:Y:S01]  /*3600*/  IMAD.MOV.U32 R0, RZ, RZ, 0x7f ;  /* 0x0000007fff007424 */ /* 0x000fe200078e00ff */
[----:B------:R-:W-:-:S04]  /*3610*/  ISETP.GT.U32.AND P0, PT, R3, 0x7f800000, PT ;  /* 0x7f8000000300780c */ /* 0x000fc80003f04070 */
[----:B------:R-:W-:-:S09]  /*3620*/  SEL R0, R0, 0x7c, P0 ;  /* 0x0000007c00007807 */ /* 0x000fd20000000000 */
.L_x_2389:
[----:B------:R-:W-:Y:S05]  /*3630*/  BSYNC B0 ;  /* 0x0000000000007941 */ /* 0x000fea0003800000 */
.L_x_2387:
[----:B------:R-:W-:-:S04]  /*3640*/  LOP3.LUT R3, R7, 0x80000000, RZ, 0xc0, !PT ;  /* 0x8000000007037812 */ /* 0x000fc800078ec0ff */
[----:B------:R-:W-:-:S04]  /*3650*/  SHF.R.U32.HI R3, RZ, 0x18, R3 ;  /* 0x00000018ff037819 */ /* 0x000fc80000011603 */
[----:B------:R-:W-:-:S05]  /*3660*/  LOP3.LUT R3, R0, R3, RZ, 0xfc, !PT ;  /* 0x0000000300037212 */ /* 0x000fca00078efcff */
[----:B------:R0:W-:Y:S01]  /*3670*/  STG.E.U8 desc[UR36][R16.64], R3 ;  /* 0x0000000310007986 */ /* 0x0001e2000c101124 */
[----:B------:R-:W-:Y:S05]  /*3680*/  BRA `(.L_x_2373) ;  /* 0x0000000400ec7947 */ /* 0x000fea0003800000 */
.L_x_2383:
[----:B------:R-:W-:Y:S01]  /*3690*/  UMOV UR4, 0xf0000000 ;  /* 0xf000000000047882 */ /* 0x000fe20000000000 */
[----:B------:R-:W-:Y:S01]  /*36a0*/  UMOV UR5, 0x380fffff ;  /* 0x380fffff00057882 */ /* 0x000fe20000000000 */
[----:B------:R-:W0:Y:S01]  /*36b0*/  F2F.F32.F64 R0, R4 ;  /* 0x0000000400007310 */ /* 0x000e220000301000 */
[----:B------:R-:W-:-:S14]  /*36c0*/  DSETP.GEU.AND P0, PT, |R4|, UR4, PT ;  /* 0x0000000404007e2a */ /* 0x000fdc000bf0e200 */
[----:B0-----:R-:W-:-:S05]  /*36d0*/  @!P0 FMUL R0, R0, 1.175494350822287508e-38 ;  /* 0x0080000000008820 */ /* 0x001fca0000400000 */
[----:B------:R-:W-:-:S05]  /*36e0*/  F2FP.BF16.F32.PACK_AB R0, RZ, R0 ;  /* 0x00000000ff00723e */ /* 0x000fca00000010ff */
[----:B------:R0:W-:Y:S01]  /*36f0*/  STG.E.U16 desc[UR36][R16.64], R0 ;  /* 0x0000000010007986 */ /* 0x0001e2000c101524 */
[----:B------:R-:W-:Y:S05]  /*3700*/  BRA `(.L_x_2373) ;  /* 0x0000000400cc7947 */ /* 0x000fea0003800000 */
.L_x_2380:
        /* <DEDUP_REMOVED lines=8> */
[----:B------:R-:W0:Y:S02]  /*3790*/  F2I.U32.F64.TRUNC R5, R4 ;  /* 0x0000000400057311 */ /* 0x000e24000030d000 */
[----:B0-----:R4:W-:Y:S01]  /*37a0*/  STG.E.U16 desc[UR36][R16.64], R5 ;  /* 0x0000000510007986 */ /* 0x0019e2000c101524 */
[----:B------:R-:W-:Y:S05]  /*37b0*/  BRA `(.L_x_2373) ;  /* 0x0000000400a07947 */ /* 0x000fea0003800000 */
.L_x_2392:
[----:B------:R-:W-:Y:S01]  /*37c0*/  UMOV UR4, 0xf0000000 ;  /* 0xf000000000047882 */ /* 0x000fe20000000000 */
[----:B------:R-:W-:Y:S01]  /*37d0*/  UMOV UR5, 0x380fffff ;  /* 0x380fffff00057882 */ /* 0x000fe20000000000 */
[----:B------:R-:W0:Y:S01]  /*37e0*/  F2F.F32.F64 R7, R4 ;  /* 0x0000000400077310 */ /* 0x000e220000301000 */
[----:B------:R-:W-:Y:S01]  /*37f0*/  DSETP.GEU.AND P0, PT, |R4|, UR4, PT ;  /* 0x0000000404007e2a */ /* 0x000fe2000bf0e200 */
[----:B------:R-:W-:Y:S01]  /*3800*/  BSSY B0, `(.L_x_2393) ;  /* 0x0000015000007945 */ /* 0x000fe20003800000 */
[----:B------:R-:W-:-:S12]  /*3810*/  IMAD.MOV.U32 R8, RZ, RZ, 0x80 ;  /* 0x00000080ff087424 */ /* 0x000fd800078e00ff */
[----:B0-----:R-:W-:-:S05]  /*3820*/  @!P0 FMUL R7, R7, 1.175494350822287508e-38 ;  /* 0x0080000007078820 */ /* 0x001fca0000400000 */
        /* <DEDUP_REMOVED lines=14> */
.L_x_2395:
[----:B------:R-:W-:-:S04]  /*3910*/  LOP3.LUT R3, R7, 0x80000000, RZ, 0xc0, !PT ;  /* 0x8000000007037812 */ /* 0x000fc800078ec0ff */
[----:B------:R-:W-:-:S04]  /*3920*/  SHF.R.U32.HI R3, RZ, 0x18, R3 ;  /* 0x00000018ff037819 */ /* 0x000fc80000011603 */
[----:B------:R-:W-:-:S04]  /*3930*/  LOP3.LUT R0, R0, R3, RZ, 0xfc, !PT ;  /* 0x0000000300007212 */ /* 0x000fc800078efcff */
[----:B------:R-:W-:-:S07]  /*3940*/  PRMT R8, R0, 0x7610, R8 ;  /* 0x0000761000087816 */ /* 0x000fce0000000008 */
.L_x_2394:
[----:B------:R-:W-:Y:S05]  /*3950*/  BSYNC B0 ;  /* 0x0000000000007941 */ /* 0x000fea0003800000 */
.L_x_2393:
[----:B------:R3:W-:Y:S01]  /*3960*/  STG.E.U8 desc[UR36][R16.64], R8 ;  /* 0x0000000810007986 */ /* 0x0007e2000c101124 */
[----:B------:R-:W-:Y:S05]  /*3970*/  BRA `(.L_x_2373) ;  /* 0x0000000400307947 */ /* 0x000fea0003800000 */
.L_x_2391:
        /* <DEDUP_REMOVED lines=21> */
.L_x_2398:
[----:B------:R-:W-:-:S04]  /*3ad0*/  LOP3.LUT R3, R7, 0x80000000, RZ, 0xc0, !PT ;  /* 0x8000000007037812 */ /* 0x000fc800078ec0ff */
[----:B------:R-:W-:-:S04]  /*3ae0*/  SHF.R.U32.HI R3, RZ, 0x18, R3 ;  /* 0x00000018ff037819 */ /* 0x000fc80000011603 */
[----:B------:R-:W-:-:S04]  /*3af0*/  LOP3.LUT R0, R0, R3, RZ, 0xfc, !PT ;  /* 0x0000000300007212 */ /* 0x000fc800078efcff */
[----:B------:R-:W-:-:S07]  /*3b00*/  PRMT R8, R0, 0x7610, R8 ;  /* 0x0000761000087816 */ /* 0x000fce0000000008 */
.L_x_2397:
[----:B------:R-:W-:Y:S05]  /*3b10*/  BSYNC B0 ;  /* 0x0000000000007941 */ /* 0x000fea0003800000 */
.L_x_2396:
[----:B------:R0:W-:Y:S01]  /*3b20*/  STG.E.U8 desc[UR36][R16.64], R8 ;  /* 0x0000000810007986 */ /* 0x0001e2000c101124 */
[----:B------:R-:W-:Y:S05]  /*3b30*/  BRA `(.L_x_2373) ;  /* 0x0000000000c07947 */ /* 0x000fea0003800000 */
.L_x_2390:
        /* <DEDUP_REMOVED lines=26> */
.L_x_2372:
[----:B------:R-:W-:Y:S01]  /*3ce0*/  MOV R0, 0x0 ;  /* 0x0000000000007802 */ /* 0x000fe20000000f00 */
[----:B------:R-:W-:Y:S01]  /*3cf0*/  ULDC.64 UR4, c[0x4][0x158] ;  /* 0x0100560000047ab9 */ /* 0x000fe20000000a00 */
[----:B------:R-:W-:Y:S01]  /*3d00*/  ULDC.64 UR6, c[0x4][0x160] ;  /* 0x0100580000067ab9 */ /* 0x000fe20000000a00 */
[----:B------:R-:W-:Y:S01]  /*3d10*/  IMAD.U32 R4, RZ, RZ, UR4 ;  /* 0x00000004ff047e24 */ /* 0x000fe2000f8e00ff */
[----:B------:R0:W1:Y:S01]  /*3d20*/  LDC.64 R14, c[0x4][R0] ;  /* 0x01000000000e7b82 */ /* 0x0000620000000a00 */
[----:B------:R-:W-:Y:S01]  /*3d30*/  IMAD.U32 R5, RZ, RZ, UR5 ;  /* 0x00000005ff057e24 */ /* 0x000fe2000f8e00ff */
[----:B------:R-:W-:Y:S01]  /*3d40*/  ULDC.64 UR4, c[0x4][0x40] ;  /* 0x0100100000047ab9 */ /* 0x000fe20000000a00 */
[----:B------:R-:W-:Y:S01]  /*3d50*/  HFMA2.MMA R12, -RZ, RZ, 0, 5.9604644775390625e-08 ;  /* 0x00000001ff0c7435 */ /* 0x000fe200000001ff */
        /* <DEDUP_REMOVED lines=8> */
.L_x_2401:
[----:B------:R-:W-:Y:S05]  /*3de0*/  BRA `(.L_x_2373) ;  /* 0x0000000000147947 */ /* 0x000fea0003800000 */
.L_x_2400:
[----:B------:R-:W0:Y:S02]  /*3df0*/  F2I.U64.F64.TRUNC R4, R4 ;  /* 0x0000000400047311 */ /* 0x000e24000030d800 */
[----:B0-----:R2:W-:Y:S01]  /*3e00*/  STG.E.64 desc[UR36][R16.64], R4 ;  /* 0x0000000410007986 */ /* 0x0015e2000c101b24 */
[----:B------:R-:W-:Y:S05]  /*3e10*/  BRA `(.L_x_2373) ;  /* 0x0000000000087947 */ /* 0x000fea0003800000 */
.L_x_2399:
[----:B------:R-:W0:Y:S02]  /*3e20*/  F2I.U32.F64.TRUNC R5, R4 ;  /* 0x0000000400057311 */ /* 0x000e24000030d000 */
[----:B0-----:R0:W-:Y:S02]  /*3e30*/  STG.E desc[UR36][R16.64], R5 ;  /* 0x0000000510007986 */ /* 0x0011e4000c101924 */
.L_x_2373:
[----:B------:R-:W-:-:S04]  /*3e40*/  IMAD R2, R2, 0x200, R23 ;  /* 0x0000020002027824 */ /* 0x000fc800078e0217 */
[----:B------:R-:W-:-:S07]  /*3e50*/  VIADD R19, R2, 0x80 ;  /* 0x0000008002137836 */ /* 0x000fce0000000000 */
.L_x_2328:
[----:B------:R-:W-:Y:S05]  /*3e60*/  BSYNC B6 ;  /* 0x0000000000067941 */ /* 0x000fea0003800000 */
.L_x_2327:
        /* <DEDUP_REMOVED lines=307> */
.L_x_2404:
        /* <DEDUP_REMOVED lines=21> */
.L_x_2408:
[----:B------:R-:W2:Y:S02]  /*52f0*/  LDG.E.U8 R2, desc[UR36][R2.64] ;  /* 0x0000002402027981 */ /* 0x000ea4000c1e1100 */
[----:B--2---:R0:W1:Y:S01]  /*5300*/  I2F.F64.U16 R28, R2 ;  /* 0x00000002001c7312 */ /* 0x0040620000101800 */
[----:B------:R-:W-:Y:S05]  /*5310*/  BRA `(.L_x_2410) ;  /* 0x0000000c00707947 */ /* 0x000fea0003800000 */
.L_x_2407:
        /* <DEDUP_REMOVED lines=9> */
.L_x_2412:
[----:B------:R-:W2:Y:S02]  /*53b0*/  LDG.E R2, desc[UR36][R2.64] ;  /* 0x0000002402027981 */ /* 0x000ea4000c1e1900 */
[----:B--2---:R0:W1:Y:S01]  /*53c0*/  I2F.F64 R28, R2 ;  /* 0x00000002001c7312 */ /* 0x0040620000201c00 */
[----:B------:R-:W-:Y:S05]  /*53d0*/  BRA `(.L_x_2410) ;  /* 0x0000000c00407947 */ /* 0x000fea0003800000 */
.L_x_2411:
[----:B------:R-:W2:Y:S02]  /*53e0*/  LDG.E.U16 R2, desc[UR36][R2.64] ;  /* 0x0000002402027981 */ /* 0x000ea4000c1e1500 */
[----:B--2---:R0:W1:Y:S01]  /*53f0*/  I2F.F64.S16 R28, R2 ;  /* 0x00000002001c7312 */ /* 0x0040620000101c00 */
[----:B------:R-:W-:Y:S05]  /*5400*/  BRA `(.L_x_2410) ;  /* 0x0000000c00347947 */ /* 0x000fea0003800000 */
.L_x_2406:
        /* <DEDUP_REMOVED lines=10> */
.L_x_2414:
[----:B------:R-:W2:Y:S02]  /*54b0*/  LDG.E.U16 R0, desc[UR36][R2.64] ;  /* 0x0000002402007981 */ /* 0x000ea4000c1e1500 */
[----:B--2---:R-:W-:-:S05]  /*54c0*/  HADD2.F32 R0, -RZ, R0.H0_H0 ;  /* 0x20000000ff007230 */ /* 0x004fca0000004100 */
[----:B------:R-:W-:-:S04]  /*54d0*/  FMUL.FTZ R0, R0, 1 ;  /* 0x3f80000000007820 */ /* 0x000fc80000410000 */
[----:B------:R0:W1:Y:S01]  /*54e0*/  F2F.F64.F32 R28, R0 ;  /* 0x00000000001c7310 */ /* 0x0000620000201800 */
[----:B------:R-:W-:Y:S05]  /*54f0*/  BRA `(.L_x_2410) ;  /* 0x0000000800f87947 */ /* 0x000fea0003800000 */
.L_x_2413:
        /* <DEDUP_REMOVED lines=10> */
.L_x_2416:
[----:B------:R-:W2:Y:S02]  /*55a0*/  LDG.E.U16 R2, desc[UR36][R2.64] ;  /* 0x0000002402027981 */ /* 0x000ea4000c1e1500 */
[----:B--2---:R-:W-:-:S05]  /*55b0*/  HADD2.F32 R0, -RZ, R2.H0_H0 ;  /* 0x20000002ff007230 */ /* 0x004fca0000004100 */
[----:B------:R-:W-:-:S04]  /*55c0*/  FMUL.FTZ R0, R0, 1 ;  /* 0x3f80000000007820 */ /* 0x000fc80000410000 */
[----:B------:R0:W1:Y:S01]  /*55d0*/  F2F.F64.F32 R28, R0 ;  /* 0x00000000001c7310 */ /* 0x0000620000201800 */
[----:B------:R-:W-:Y:S05]  /*55e0*/  BRA `(.L_x_2410) ;  /* 0x0000000800bc7947 */ /* 0x000fea0003800000 */
.L_x_2415:
[----:B------:R0:W5:Y:S01]  /*55f0*/  LDG.E.64 R28, desc[UR36][R2.64] ;  /* 0x00000024021c7981 */ /* 0x000162000c1e1b00 */
[----:B------:R-:W-:Y:S05]  /*5600*/  BRA `(.L_x_2410) ;  /* 0x0000000800b47947 */ /* 0x000fea0003800000 */
.L_x_2405:
        /* <DEDUP_REMOVED lines=13> */
.L_x_2419:
[----:B------:R0:W5:Y:S01]  /*56e0*/  LDG.E.64 R28, desc[UR36][R2.64] ;  /* 0x00000024021c7981 */ /* 0x000162000c1e1b00 */
[----:B------:R-:W-:Y:S05]  /*56f0*/  BRA `(.L_x_2410) ;  /* 0x0000000800787947 */ /* 0x000fea0003800000 */
.L_x_2418:
        /* <DEDUP_REMOVED lines=28> */
.L_x_2421:
        /* <DEDUP_REMOVED lines=11> */
[----:B------:R-:W-:-:S05]  /*5970*/  LOP3.LUT R4, R4, 0x80000000, R5, 0xf8, !PT ;  /* 0x8000000004047812 */ /* 0x000fca00078ef805 */
[----:B------:R-:W-:-:S04]  /*5980*/  FMUL.FTZ R4, R4, 1 ;  /* 0x3f80000004047820 */ /* 0x000fc80000410000 */
[----:B------:R0:W1:Y:S01]  /*5990*/  F2F.F64.F32 R28, R4 ;  /* 0x00000004001c7310 */ /* 0x0000620000201800 */
[----:B------:R-:W-:Y:S05]  /*59a0*/  BRA `(.L_x_2410) ;  /* 0x0000000400cc7947 */ /* 0x000fea0003800000 */
.L_x_2420:
[----:B------:R-:W2:Y:S02]  /*59b0*/  LDG.E.U16 R0, desc[UR36][R2.64] ;  /* 0x0000002402007981 */ /* 0x000ea4000c1e1500 */
[----:B--2---:R-:W-:-:S05]  /*59c0*/  SHF.L.U32 R0, R0, 0x10, RZ ;  /* 0x0000001000007819 */ /* 0x004fca00000006ff */
[----:B------:R-:W-:-:S04]  /*59d0*/  FMUL.FTZ R0, R0, 1 ;  /* 0x3f80000000007820 */ /* 0x000fc80000410000 */
[----:B------:R0:W1:Y:S01]  /*59e0*/  F2F.F64.F32 R28, R0 ;  /* 0x00000000001c7310 */ /* 0x0000620000201800 */
[----:B------:R-:W-:Y:S05]  /*59f0*/  BRA `(.L_x_2410) ;  /* 0x0000000400b87947 */ /* 0x000fea0003800000 */
.L_x_2417:
        /* <DEDUP_REMOVED lines=9> */
[----:B--2---:R4:W0:Y:S01]  /*5a90*/  I2F.F64.U16 R28, R2 ;  /* 0x00000002001c7312 */ /* 0x0048220000101800 */
[----:B------:R-:W-:Y:S05]  /*5aa0*/  BRA `(.L_x_2410) ;  /* 0x00000004008c7947 */ /* 0x000fea0003800000 */
.L_x_2424:
        /* <DEDUP_REMOVED lines=21> */
.L_x_2428:
[----:B------:R-:W-:Y:S05]  /*5c00*/  BSYNC B1 ;  /* 0x0000000000017941 */ /* 0x000fea0003800000 */
.L_x_2427:
[----:B------:R-:W-:Y:S01]  /*5c10*/  LEA R3, R0, 0x3b800000, 0x17 ;  /* 0x3b80000000037811 */ /* 0x000fe200078eb8ff */
[----:B------:R-:W-:-:S05]  /*5c20*/  IMAD.SHL.U32 R0, R2, 0x100000, RZ ;  /* 0x0010000002007824 */ /* 0x000fca00078e00ff */
[----:B------:R-:W-:-:S07]  /*5c30*/  LOP3.LUT R0, R3, R0, R4, 0xfe, !PT ;  /* 0x0000000003007212 */ /* 0x000fce00078efe04 */
.L_x_2426:
[----:B------:R-:W-:Y:S05]  /*5c40*/  BSYNC B0 ;  /* 0x0000000000007941 */ /* 0x000fea0003800000 */
.L_x_2425:
[----:B------:R-:W-:-:S04]  /*5c50*/  FMUL.FTZ R0, R0, 1 ;  /* 0x3f80000000007820 */ /* 0x000fc80000410000 */
[----:B------:R2:W3:Y:S01]  /*5c60*/  F2F.F64.F32 R28, R0 ;  /* 0x00000000001c7310 */ /* 0x0004e20000201800 */
[----:B------:R-:W-:Y:S05]  /*5c70*/  BRA `(.L_x_2410) ;  /* 0x0000000400187947 */ /* 0x000fea0003800000 */
.L_x_2423:
        /* <DEDUP_REMOVED lines=21> */
.L_x_2432:
[----:B------:R-:W-:Y:S05]  /*5dd0*/  BSYNC B1 ;  /* 0x0000000000017941 */ /* 0x000fea0003800000 */
.L_x_2431:
[----:B------:R-:W-:Y:S01]  /*5de0*/  LEA R3, R0, 0x37800000, 0x17 ;  /* 0x3780000000037811 */ /* 0x000fe200078eb8ff */
[----:B------:R-:W-:-:S05]  /*5df0*/  IMAD.SHL.U32 R0, R2, 0x200000, RZ ;  /* 0x0020000002007824 */ /* 0x000fca00078e00ff */
[----:B------:R-:W-:-:S07]  /*5e00*/  LOP3.LUT R0, R3, R0, R4, 0xfe, !PT ;  /* 0x0000000003007212 */ /* 0x000fce00078efe04 */
.L_x_2430:
[----:B------:R-:W-:Y:S05]  /*5e10*/  BSYNC B0 ;  /* 0x0000000000007941 */ /* 0x000fea0003800000 */
.L_x_2429:
[----:B------:R-:W-:-:S04]  /*5e20*/  FMUL.FTZ R0, R0, 1 ;  /* 0x3f80000000007820 */ /* 0x000fc80000410000 */
[----:B------:R0:W1:Y:S01]  /*5e30*/  F2F.F64.F32 R28, R0 ;  /* 0x00000000001c7310 */ /* 0x0000620000201800 */
[----:B------:R-:W-:Y:S05]  /*5e40*/  BRA `(.L_x_2410) ;  /* 0x0000000000a47947 */ /* 0x000fea0003800000 */
.L_x_2422:
        /* <DEDUP_REMOVED lines=14> */
.L_x_2436:
[----:B------:R-:W-:Y:S05]  /*5f30*/  BSYNC B0 ;  /* 0x0000000000007941 */ /* 0x000fea0003800000 */
.L_x_2435:
[----:B------:R-:W-:-:S04]  /*5f40*/  FMUL.FTZ R0, R0, 1 ;  /* 0x3f80000000007820 */ /* 0x000fc80000410000 */
[----:B------:R0:W1:Y:S01]  /*5f50*/  F2F.F64.F32 R28, R0 ;  /* 0x00000000001c7310 */ /* 0x0000620000201800 */
[----:B------:R-:W-:Y:S05]  /*5f60*/  BRA `(.L_x_2410) ;  /* 0x00000000005c7947 */ /* 0x000fea0003800000 */
.L_x_2409:
        /* <DEDUP_REMOVED lines=16> */
.L_x_2437:
[----:B------:R-:W-:Y:S01]  /*6070*/  CS2R R28, SRZ ;  /* 0x00000000001c7805 */ /* 0x000fe2000001ff00 */
[----:B------:R-:W-:Y:S06]  /*6080*/  BRA `(.L_x_2410) ;  /* 0x0000000000147947 */ /* 0x000fec0003800000 */
.L_x_2434:
[----:B------:R-:W2:Y:S02]  /*6090*/  LDG.E.64 R28, desc[UR36][R2.64] ;  /* 0x00000024021c7981 */ /* 0x000ea4000c1e1b00 */
[----:B--2---:R-:W0:Y:S01]  /*60a0*/  I2F.F64.U64 R28, R28 ;  /* 0x0000001c001c7312 */ /* 0x004e220000301800 */
[----:B------:R-:W-:Y:S05]  /*60b0*/  BRA `(.L_x_2410) ;  /* 0x0000000000087947 */ /* 0x000fea0003800000 */
.L_x_2433:
[----:B------:R-:W2:Y:S02]  /*60c0*/  LDG.E R2, desc[UR36][R2.64] ;  /* 0x0000002402027981 */ /* 0x000ea4000c1e1900 */
[----:B--2---:R0:W1:Y:S02]  /*60d0*/  I2F.F64.U32 R28, R2 ;  /* 0x00000002001c7312 */ /* 0x0040640000201800 */
.L_x_2410:
[----:B01-345:R-:W-:Y:S01]  /*60e0*/  DFMA R2, R28, R28, 1 ;  /* 0x3ff000001c02742b */ /* 0x03bfe2000000001c */
        /* <DEDUP_REMOVED lines=28> */
[----:B------:R-:W-:-:S10]  /*62b0*/  IMAD.MOV.U32 R5, RZ, RZ, R3 ;  /* 0x000000ffff057224 */ /* 0x000fd400078e0003 */
[----:B------:R-:W-:-:S10]  /*62c0*/  @!P0 DMUL R4, R4, 1.80143985094819840000e+16 ;  /* 0x4350000004048828 */ /* 0x000fd40000000000 */
[----:B------:R-:W-:Y:S01]  /*62d0*/  @!P0 IMAD.MOV.U32 R3, RZ, RZ, R5 ;  /* 0x000000ffff038224 */ /* 0x000fe200078e0005 */
[----:B------:R-:W-:-:S03]  /*62e0*/  @!P0 MOV R2, R4 ;  /* 0x0000000400028202 */ /* 0x000fc60000000f00 */
[----:B--2---:R-:W-:-:S05]  /*62f0*/  VIADD R0, R3, 0xffffffff ;  /* 0xffffffff03007836 */ /* 0x004fca0000000000 */
        /* <DEDUP_REMOVED lines=15> */
[----:B------:R-:W-:Y:S01]  /*63f0*/  IMAD.MOV.U32 R4, RZ, RZ, R2 ;  /* 0x000000ffff047224 */ /* 0x000fe200078e0002 */
[----:B------:R-:W-:Y:S01]  /*6400*/  UMOV UR5, 0x3eb1380b ;  /* 0x3eb1380b00057882 */ /* 0x000fe20000000000 */
[----:B------:R-:W-:Y:S01]  /*6410*/  IMAD.MOV.U32 R15, RZ, RZ, 0x3ed0ee25 ;  /* 0x3ed0ee25ff0f7424 */ /* 0x000fe200078e00ff */
        /* <DEDUP_REMOVED lines=22> */
[----:B------:R-:W-:Y:S02]  /*6580*/  DADD R14, R2, R2 ;  /* 0x00000000020e7229 */ /* 0x000fe40000000002 */
[----:B------:R-:W-:Y:S01]  /*6590*/  DADD R2, R20, -UR6 ;  /* 0x8000000614027e29 */ /* 0x000fe20008000000 */
[----:B------:R-:W-:Y:S01]  /*65a0*/  UMOV UR6, 0xfefa39ef ;  /* 0xfefa39ef00067882 */ /* 0x000fe20000000000 */
[----:B------:R-:W-:Y:S01]  /*65b0*/  UMOV UR7, 0x3fe62e42 ;  /* 0x3fe62e4200077882 */ /* 0x000fe20000000000 */
[----:B------:R-:W-:Y:S01]  /*65c0*/  DFMA R12, R10, R12, UR4 ;  /* 0x000000040a0c7e2b */ /* 0x000fe2000800000c */
[----:B------:R-:W-:Y:S01]  /*65d0*/  UMOV UR4, 0xa9ab0956 ;  /* 0xa9ab095600047882 */ /* 0x000fe20000000000 */
[----:B------:R-:W-:Y:S01]  /*65e0*/  UMOV UR5, 0x3f1745cb ;  /* 0x3f1745cb00057882 */ /* 0x000fe20000000000 */
[----:B------:R-:W-:-:S02]  /*65f0*/  DFMA R14, R4, -R8, R14 ;  /* 0x80000008040e722b */ /* 0x000fc4000000000e */
[----:B------:R-:W-:-:S03]  /*6600*/  DFMA R4, R2, UR6, R8 ;  /* 0x0000000602047c2b */ /* 0x000fc60008000008 */
[----:B------:R-:W-:Y:S01]  /*6610*/  DFMA R12, R10, R12, UR4 ;  /* 0x000000040a0c7e2b */ /* 0x000fe2000800000c */
[----:B------:R-:W-:Y:S01]  /*6620*/  UMOV UR4, 0x2d1b5154 ;  /* 0x2d1b515400047882 */ /* 0x000fe20000000000 */
[----:B------:R-:W-:Y:S01]  /*6630*/  UMOV UR5, 0x3f3c71c7 ;  /* 0x3f3c71c700057882 */ /* 0x000fe20000000000 */
[----:B------:R-:W-:Y:S02]  /*6640*/  DMUL R14, R6, R14 ;  /* 0x0000000e060e7228 */ /* 0x000fe40000000000 */
[----:B------:R-:W-:-:S03]  /*6650*/  DFMA R20, -R2, UR6, R4 ;  /* 0x0000000602147c2b */ /* 0x000fc60008000104 */
[----:B------:R-:W-:Y:S01]  /*6660*/  DFMA R12, R10, R12, UR4 ;  /* 0x000000040a0c7e2b */ /* 0x000fe2000800000c */
[----:B------:R-:W-:Y:S01]  /*6670*/  UMOV UR4, 0x923be72d ;  /* 0x923be72d00047882 */ /* 0x000fe20000000000 */
[----:B------:R-:W-:-:S03]  /*6680*/  UMOV UR5, 0x3f624924 ;  /* 0x3f62492400057882 */ /* 0x000fc60000000000 */
[----:B------:R-:W-:-:S03]  /*6690*/  DADD R20, -R8, R20 ;  /* 0x0000000008147229 */ /* 0x000fc60000000114 */
        /* <DEDUP_REMOVED lines=9> */
[----:B------:R-:W-:-:S08]  /*6730*/  DMUL R12, R10, R12 ;  /* 0x0000000c0a0c7228 */ /* 0x000fd00000000000 */
[----:B------:R-:W-:-:S08]  /*6740*/  DFMA R12, R8, R12, R14 ;  /* 0x0000000c080c722b */ /* 0x000fd0000000000e */
[----:B------:R-:W-:-:S08]  /*6750*/  DADD R12, R12, -R20 ;  /* 0x000000000c0c7229 */ /* 0x000fd00000000814 */
[----:B------:R-:W-:-:S08]  /*6760*/  DFMA R12, R2, UR4, R12 ;  /* 0x00000004020c7c2b */ /* 0x000fd0000800000c */
[----:B------:R-:W-:Y:S01]  /*6770*/  DADD R8, R4, R12 ;  /* 0x0000000004087229 */ /* 0x000fe2000000000c */
[----:B------:R-:W-:Y:S10]  /*6780*/  BRA `(.L_x_2440) ;  /* 0x0000000000cc7947 */ /* 0x000ff40003800000 */
.L_x_2439:
        /* <DEDUP_REMOVED lines=13> */
[----:B--2---:R-:W-:-:S05]  /*6860*/  FFMA R0, RZ, R11, R3 ;  /* 0x0000000bff007223 */ /* 0x004fca0000000003 */
[----:B------:R-:W-:-:S13]  /*6870*/  FSETP.GT.AND P0, PT, |R0|, 1.469367938527859385e-39, PT ;  /* 0x001000000000780b */ /* 0x000fda0003f04200 */
[----:B------:R-:W-:Y:S05]  /*6880*/  @P0 BRA P1, `(.L_x_2442) ;  /* 0x0000000000140947 */ /* 0x000fea0000800000 */
[----:B------:R-:W-:Y:S01]  /*6890*/  IMAD.MOV.U32 R8, RZ, RZ, R26 ;  /* 0x000000ffff087224 */ /* 0x000fe200078e001a */
[----:B------:R-:W-:Y:S01]  /*68a0*/  MOV R0, 0x68d0 ;  /* 0x000068d000007802 */ /* 0x000fe20000000f00 */
[----:B------:R-:W-:-:S07]  /*68b0*/  IMAD.MOV.U32 R9, RZ, RZ, R27 ;  /* 0x000000ffff097224 */ /* 0x000fce00078e001b */
[----:B------:R-:W-:Y:S05]  /*68c0*/  CALL.REL.NOINC `($__internal_0_$__cuda_sm20_div_rn_f64_full) ;  /* 0x0000008c00d47944 */ /* 0x000fea0003c00000 */
[----:B------:R-:W-:-:S07]  /*68d0*/  IMAD.MOV.U32 R2, RZ, RZ, R14 ;  /* 0x000000ffff027224 */ /* 0x000fce00078e000e */
.L_x_2442:
[----:B------:R-:W-:Y:S05]  /*68e0*/  BSYNC B1 ;  /* 0x0000000000017941 */ /* 0x000fea0003800000 */
.L_x_2441:
        /* <DEDUP_REMOVED lines=29> */
.L_x_2440:
[----:B------:R-:W-:Y:S05]  /*6ac0*/  BSYNC B0 ;  /* 0x0000000000007941 */ /* 0x000fea0003800000 */
.L_x_2438:
        /* <DEDUP_REMOVED lines=21> */
.L_x_2446:
[----:B------:R-:W0:Y:S02]  /*6c20*/  F2I.S64.F64.TRUNC R4, R4 ;  /* 0x0000000400047311 */ /* 0x000e24000030d900 */
[----:B0-----:R-:W-:-:S05]  /*6c30*/  IMAD.MOV.U32 R3, RZ, RZ, R4 ;  /* 0x000000ffff037224 */ /* 0x001fca00078e0004 */
[----:B------:R0:W-:Y:S01]  /*6c40*/  STG.E.U8 desc[UR36][R16.64], R3 ;  /* 0x0000000310007986 */ /* 0x0001e2000c101124 */
[----:B------:R-:W-:Y:S05]  /*6c50*/  BRA `(.L_x_2448) ;  /* 0x0000000c00f87947 */ /* 0x000fea0003800000 */
.L_x_2445:
        /* <DEDUP_REMOVED lines=9> */
.L_x_2450:
[----:B------:R-:W0:Y:S02]  /*6cf0*/  F2I.F64.TRUNC R5, R4 ;  /* 0x0000000400057311 */ /* 0x000e24000030d100 */
[----:B0-----:R3:W-:Y:S01]  /*6d00*/  STG.E desc[UR36][R16.64], R5 ;  /* 0x0000000510007986 */ /* 0x0017e2000c101924 */
[----:B------:R-:W-:Y:S05]  /*6d10*/  BRA `(.L_x_2448) ;  /* 0x0000000c00c87947 */ /* 0x000fea0003800000 */
.L_x_2449:
[----:B------:R-:W0:Y:S02]  /*6d20*/  F2I.F64.TRUNC R5, R4 ;  /* 0x0000000400057311 */ /* 0x000e24000030d100 */
[----:B0-----:R2:W-:Y:S01]  /*6d30*/  STG.E.U16 desc[UR36][R16.64], R5 ;  /* 0x0000000510007986 */ /* 0x0015e2000c101524 */
[----:B------:R-:W-:Y:S05]  /*6d40*/  BRA `(.L_x_2448) ;  /* 0x0000000c00bc7947 */ /* 0x000fea0003800000 */
.L_x_2444:
        /* <DEDUP_REMOVED lines=13> */
.L_x_2452:
        /* <DEDUP_REMOVED lines=8> */
.L_x_2451:
        /* <DEDUP_REMOVED lines=10> */
[----:B------:R-:W-:-:S13]  /*6f40*/  MOV R3, RZ ;  /* 0x000000ff00037202 */ /* 0x000fda0000000f00 */
[----:B0-----:R-:W-:-:S05]  /*6f50*/  @!P0 FMUL R2, R2, 1.175494350822287508e-38 ;  /* 0x0080000002028820 */ /* 0x001fca0000400000 */
[----:B------:R0:W-:Y:S01]  /*6f60*/  STG.E.64 desc[UR36][R16.64], R2 ;  /* 0x0000000210007986 */ /* 0x0001e2000c101b24 */
[----:B------:R-:W-:Y:S05]  /*6f70*/  BRA `(.L_x_2448) ;  /* 0x0000000c00307947 */ /* 0x000fea0003800000 */
.L_x_2454:
        /* <DEDUP_REMOVED lines=9> */
.L_x_2453:
[----:B------:R0:W-:Y:S01]  /*7010*/  STG.E.64 desc[UR36][R16.64], R4 ;  /* 0x0000000410007986 */ /* 0x0001e2000c101b24 */
[----:B------:R-:W-:Y:S05]  /*7020*/  BRA `(.L_x_2448) ;  /* 0x0000000c00047947 */ /* 0x000fea0003800000 */
.L_x_2443:
        /* <DEDUP_REMOVED lines=12> */
.L_x_2457:
[----:B------:R-:W-:-:S05]  /*70f0*/  CS2R R6, SRZ ;  /* 0x0000000000067805 */ /* 0x000fca000001ff00 */
[----:B------:R0:W-:Y:S01]  /*7100*/  STG.E.128 desc[UR36][R16.64], R4 ;  /* 0x0000000410007986 */ /* 0x0001e2000c101d24 */
[----:B------:R-:W-:Y:S05]  /*7110*/  BRA `(.L_x_2448) ;  /* 0x0000000800c87947 */ /* 0x000fea0003800000 */
.L_x_2456:
        /* <DEDUP_REMOVED lines=25> */
.L_x_2461:
[----:B------:R-:W-:Y:S05]  /*72b0*/  BSYNC B0 ;  /* 0x0000000000007941 */ /* 0x000fea0003800000 */
.L_x_2460:
[----:B------:R-:W-:-:S05]  /*72c0*/  LOP3.LUT R3, R0, R3, RZ, 0xfc, !PT ;  /* 0x0000000300037212 */ /* 0x000fca00078efcff */
[----:B------:R0:W-:Y:S01]  /*72d0*/  STG.E.U8 desc[UR36][R16.64], R3 ;  /* 0x0000000310007986 */ /* 0x0001e2000c101124 */
[----:B------:R-:W-:Y:S05]  /*72e0*/  BRA `(.L_x_2448) ;  /* 0x0000000800547947 */ /* 0x000fea0003800000 */
.L_x_2459:
        /* <DEDUP_REMOVED lines=17> */
.L_x_2463:
[----:B------:R-:W-:Y:S01]  /*7400*/  IMAD.MOV.U32 R0, RZ, RZ, 0x7f ;  /* 0x0000007fff007424 */ /* 0x000fe200078e00ff */
[----:B------:R-:W-:-:S04]  /*7410*/  ISETP.GT.U32.AND P0, PT, R2, 0x7f800000, PT ;  /* 0x7f8000000200780c */ /* 0x000fc80003f04070 */
[----:B------:R-:W-:-:S09]  /*7420*/  SEL R0, R0, 0x7c, P0 ;  /* 0x0000007c00007807 */ /* 0x000fd20000000000 */
.L_x_2464:
[----:B------:R-:W-:Y:S05]  /*7430*/  BSYNC B0 ;  /* 0x0000000000007941 */ /* 0x000fea0003800000 */
.L_x_2462:
[----:B------:R-:W-:-:S04]  /*7440*/  LOP3.LUT R2, R3, 0x80000000, RZ, 0xc0, !PT ;  /* 0x8000000003027812 */ /* 0x000fc800078ec0ff */
[----:B------:R-:W-:-:S04]  /*7450*/  SHF.R.U32.HI R3, RZ, 0x18, R2 ;  /* 0x00000018ff037819 */ /* 0x000fc80000011602 */
[----:B------:R-:W-:-:S05]  /*7460*/  LOP3.LUT R3, R0, R3, RZ, 0xfc, !PT ;  /* 0x0000000300037212 */ /* 0x000fca00078efcff */
[----:B------:R0:W-:Y:S01]  /*7470*/  STG.E.U8 desc[UR36][R16.64], R3 ;  /* 0x0000000310007986 */ /* 0x0001e2000c101124 */
[----:B------:R-:W-:Y:S05]  /*7480*/  BRA `(.L_x_2448) ;  /* 0x0000000400ec7947 */ /* 0x000fea0003800000 */
.L_x_2458:
        /* <DEDUP_REMOVED lines=8> */
.L_x_2455:
        /* <DEDUP_REMOVED lines=11> */
.L_x_2467:
        /* <DEDUP_REMOVED lines=21> */
.L_x_2470:
[----:B------:R-:W-:-:S04]  /*7710*/  LOP3.LUT R2, R3, 0x80000000, RZ, 0xc0, !PT ;  /* 0x8000000003027812 */ /* 0x000fc800078ec0ff */
[----:B------:R-:W-:-:S04]  /*7720*/  SHF.R.U32.HI R3, RZ, 0x18, R2 ;  /* 0x00000018ff037819 */ /* 0x000fc80000011602 */
[----:B------:R-:W-:-:S04]  /*7730*/  LOP3.LUT R0, R0, R3, RZ, 0xfc, !PT ;  /* 0x0000000300007212 */ /* 0x000fc800078efcff */
[----:B------:R-:W-:-:S07]  /*7740*/  PRMT R8, R0, 0x7610, R8 ;  /* 0x0000761000087816 */ /* 0x000fce0000000008 */
.L_x_2469:
[----:B------:R-:W-:Y:S05]  /*7750*/  BSYNC B0 ;  /* 0x0000000000007941 */ /* 0x000fea0003800000 */
.L_x_2468:
[----:B------:R0:W-:Y:S01]  /*7760*/  STG.E.U8 desc[UR36][R16.64], R8 ;  /* 0x0000000810007986 */ /* 0x0001e2000c101124 */
[----:B------:R-:W-:Y:S05]  /*7770*/  BRA `(.L_x_2448) ;  /* 0x0000000400307947 */ /* 0x000fea0003800000 */
.L_x_2466:
        /* <DEDUP_REMOVED lines=21> */
.L_x_2473:
[----:B------:R-:W-:-:S04]  /*78d0*/  LOP3.LUT R2, R3, 0x80000000, RZ, 0xc0, !PT ;  /* 0x8000000003027812 */ /* 0x000fc800078ec0ff */
[----:B------:R-:W-:-:S04]  /*78e0*/  SHF.R.U32.HI R3, RZ, 0x18, R2 ;  /* 0x00000018ff037819 */ /* 0x000fc80000011602 */
[----:B------:R-:W-:-:S04]  /*78f0*/  LOP3.LUT R0, R0, R3, RZ, 0xfc, !PT ;  /* 0x0000000300007212 */ /* 0x000fc800078efcff */
[----:B------:R-:W-:-:S07]  /*7900*/  PRMT R8, R0, 0x7610, R8 ;  /* 0x0000761000087816 */ /* 0x000fce0000000008 */
.L_x_2472:
[----:B------:R-:W-:Y:S05]  /*7910*/  BSYNC B0 ;  /* 0x0000000000007941 */ /* 0x000fea0003800000 */
.L_x_2471:
[----:B------:R0:W-:Y:S01]  /*7920*/  STG.E.U8 desc[UR36][R16.64], R8 ;  /* 0x0000000810007986 */ /* 0x0001e2000c101124 */
[----:B------:R-:W-:Y:S05]  /*7930*/  BRA `(.L_x_2448) ;  /* 0x0000000000c07947 */ /* 0x000fea0003800000 */
.L_x_2465:
        /* <DEDUP_REMOVED lines=26> */
.L_x_2447:
[----:B------:R-:W-:Y:S01]  /*7ae0*/  MOV R0, 0x0 ;  /* 0x0000000000007802 */ /* 0x000fe20000000f00 */
[----:B------:R-:W-:Y:S01]  /*7af0*/  ULDC.64 UR4, c[0x4][0x158] ;  /* 0x0100560000047ab9 */ /* 0x000fe20000000a00 */
[----:B------:R-:W-:Y:S01]  /*7b00*/  ULDC.64 UR6, c[0x4][0x40] ;  /* 0x0100100000067ab9 */ /* 0x000fe20000000a00 */
[----:B------:R-:W-:Y:S01]  /*7b10*/  IMAD.U32 R4, RZ, RZ, UR4 ;  /* 0x00000004ff047e24 */ /* 0x000fe2000f8e00ff */
[----:B------:R0:W1:Y:S01]  /*7b20*/  LDC.64 R2, c[0x4][R0] ;  /* 0x0100000000027b82 */ /* 0x0000620000000a00 */
[----:B------:R-:W-:Y:S01]  /*7b30*/  IMAD.U32 R5, RZ, RZ, UR5 ;  /* 0x00000005ff057e24 */ /* 0x000fe2000f8e00ff */
[----:B------:R-:W-:Y:S01]  /*7b40*/  ULDC.64 UR4, c[0x4][0x160] ;  /* 0x0100580000047ab9 */ /* 0x000fe20000000a00 */
[----:B------:R-:W-:Y:S01]  /*7b50*/  HFMA2.MMA R8, -RZ, RZ, 0, 6.020069122314453125e-06 ;  /* 0x00000065ff087435 */ /* 0x000fe200000001ff */
        /* <DEDUP_REMOVED lines=8> */
.L_x_2476:
[----:B------:R-:W-:Y:S05]  /*7be0*/  BRA `(.L_x_2448) ;  /* 0x0000000000147947 */ /* 0x000fea0003800000 */
.L_x_2475:
[----:B------:R-:W0:Y:S02]  /*7bf0*/  F2I.U64.F64.TRUNC R4, R4 ;  /* 0x0000000400047311 */ /* 0x000e24000030d800 */
[----:B0-----:R0:W-:Y:S01]  /*7c00*/  STG.E.64 desc[UR36][R16.64], R4 ;  /* 0x0000000410007986 */ /* 0x0011e2000c101b24 */
[----:B------:R-:W-:Y:S05]  /*7c10*/  BRA `(.L_x_2448) ;  /* 0x0000000000087947 */ /* 0x000fea0003800000 */
.L_x_2474:
[----:B------:R-:W0:Y:S02]  /*7c20*/  F2I.U32.F64.TRUNC R5, R4 ;  /* 0x0000000400057311 */ /* 0x000e24000030d000 */
[----:B0-----:R0:W-:Y:S02]  /*7c30*/  STG.E desc[UR36][R16.64], R5 ;  /* 0x0000000510007986 */ /* 0x0011e4000c101924 */
.L_x_2448:
[----:B------:R-:W-:-:S07]  /*7c40*/  VIADD R19, R19, 0x80 ;  /* 0x0000008013137836 */ /* 0x000fce0000000000 */
.L_x_2403:
[----:B------:R-:W-:Y:S05]  /*7c50*/  BSYNC B6 ;  /* 0x0000000000067941 */ /* 0x000fea0003800000 */
.L_x_2402:
        /* <DEDUP_REMOVED lines=307> */
.L_x_2479:
        /* <DEDUP_REMOVED lines=21> */
.L_x_2483:
[----:B------:R-:W2:Y:S02]  /*90e0*/  LDG.E.U8 R2, desc[UR36][R2.64] ;  /* 0x0000002402027981 */ /* 0x000ea4000c1e1100 */
[----:B--2---:R0:W1:Y:S01]  /*90f0*/  I2F.F64.U16 R28, R2 ;  /* 0x00000002001c7312 */ /* 0x0040620000101800 */
[----:B------:R-:W-:Y:S05]  /*9100*/  BRA `(.L_x_2485) ;  /* 0x0000000c00707947 */ /* 0x000fea0003800000 */
.L_x_2482:
        /* <DEDUP_REMOVED lines=9> */
.L_x_2487:
[----:B------:R-:W2:Y:S02]  /*91a0*/  LDG.E R2, desc[UR36][R2.64] ;  /* 0x0000002402027981 */ /* 0x000ea4000c1e1900 */
[----:B--2---:R0:W1:Y:S01]  /*91b0*/  I2F.F64 R28, R2 ;  /* 0x00000002001c7312 */ /* 0x0040620000201c00 */
[----:B------:R-:W-:Y:S05]  /*91c0*/  BRA `(.L_x_2485) ;  /* 0x0000000c00407947 */ /* 0x000fea0003800000 */
.L_x_2486:
[----:B------:R-:W2:Y:S02]  /*91d0*/  LDG.E.U16 R2, desc[UR36][R2.64] ;  /* 0x0000002402027981 */ /* 0x000ea4000c1e1500 */
[----:B--2---:R0:W1:Y:S01]  /*91e0*/  I2F.F64.S16 R28, R2 ;  /* 0x00000002001c7312 */ /* 0x0040620000101c00 */
[----:B------:R-:W-:Y:S05]  /*91f0*/  BRA `(.L_x_2485) ;  /* 0x0000000c00347947 */ /* 0x000fea0003800000 */
.L_x_2481:
        /* <DEDUP_REMOVED lines=10> */
.L_x_2489:
[----:B------:R-:W2:Y:S02]  /*92a0*/  LDG.E.U16 R0, desc[UR36][R2.64] ;  /* 0x0000002402007981 */ /* 0x000ea4000c1e1500 */
[----:B--2---:R-:W-:-:S05]  /*92b0*/  HADD2.F32 R0, -RZ, R0.H0_H0 ;  /* 0x20000000ff007230 */ /* 0x004fca0000004100 */
[----:B------:R-:W-:-:S04]  /*92c0*/  FMUL.FTZ R0, R0, 1 ;  /* 0x3f80000000007820 */ /* 0x000fc80000410000 */
[----:B------:R0:W1:Y:S01]  /*92d0*/  F2F.F64.F32 R28, R0 ;  /* 0x00000000001c7310 */ /* 0x0000620000201800 */
[----:B------:R-:W-:Y:S05]  /*92e0*/  BRA `(.L_x_2485) ;  /* 0x0000000800f87947 */ /* 0x000fea0003800000 */
.L_x_2488:
        /* <DEDUP_REMOVED lines=10> */
.L_x_2491:
[----:B------:R-:W2:Y:S02]  /*9390*/  LDG.E.U16 R2, desc[UR36][R2.64] ;  /* 0x0000002402027981 */ /* 0x000ea4000c1e1500 */
[----:B--2---:R-:W-:-:S05]  /*93a0*/  HADD2.F32 R0, -RZ, R2.H0_H0 ;  /* 0x20000002ff007230 */ /* 0x004fca0000004100 */
[----:B------:R-:W-:-:S04]  /*93b0*/  FMUL.FTZ R0, R0, 1 ;  /* 0x3f80000000007820 */ /* 0x000fc80000410000 */
[----:B------:R0:W1:Y:S01]  /*93c0*/  F2F.F64.F32 R28, R0 ;  /* 0x00000000001c7310 */ /* 0x0000620000201800 */
[----:B------:R-:W-:Y:S05]  /*93d0*/  BRA `(.L_x_2485) ;  /* 0x0000000800bc7947 */ /* 0x000fea0003800000 */
.L_x_2490:
[----:B------:R0:W5:Y:S01]  /*93e0*/  LDG.E.64 R28, desc[UR36][R2.64] ;  /* 0x00000024021c7981 */ /* 0x000162000c1e1b00 */
[----:B------:R-:W-:Y:S05]  /*93f0*/  BRA `(.L_x_2485) ;  /* 0x0000000800b47947 */ /* 0x000fea0003800000 */
.L_x_2480:
        /* <DEDUP_REMOVED lines=13> */
.L_x_2494:
[----:B------:R0:W5:Y:S01]  /*94d0*/  LDG.E.64 R28, desc[UR36][R2.64] ;  /* 0x00000024021c7981 */ /* 0x000162000c1e1b00 */
[----:B------:R-:W-:Y:S05]  /*94e0*/  BRA `(.L_x_2485) ;  /* 0x0000000800787947 */ /* 0x000fea0003800000 */
.L_x_2493:
        /* <DEDUP_REMOVED lines=26> */
[----:B------:R2:W3:Y:S01]  /*9690*/  F2F.F64.F32 R28, R5 ;  /* 0x00000005001c7310 */ /* 0x0004e20000201800 */
[----:B------:R-:W-:Y:S05]  /*96a0*/  BRA `(.L_x_2485) ;  /* 0x0000000800087947 */ /* 0x000fea0003800000 */
.L_x_2496:
        /* <DEDUP_REMOVED lines=13> */
[----:B------:R4:W0:Y:S01]  /*9780*/  F2F.F64.F32 R28, R4 ;  /* 0x00000004001c7310 */ /* 0x0008220000201800 */
[----:B------:R-:W-:Y:S05]  /*9790*/  BRA `(.L_x_2485) ;  /* 0x0000000400cc7947 */ /* 0x000fea0003800000 */
.L_x_2495:
[----:B------:R-:W2:Y:S02]  /*97a0*/  LDG.E.U16 R0, desc[UR36][R2.64] ;  /* 0x0000002402007981 */ /* 0x000ea4000c1e1500 */
[----:B--2---:R-:W-:-:S05]  /*97b0*/  SHF.L.U32 R0, R0, 0x10, RZ ;  /* 0x0000001000007819 */ /* 0x004fca00000006ff */
[----:B------:R-:W-:-:S04]  /*97c0*/  FMUL.FTZ R0, R0, 1 ;  /* 0x3f80000000007820 */ /* 0x000fc80000410000 */
[----:B------:R0:W1:Y:S01]  /*97d0*/  F2F.F64.F32 R28, R0 ;  /* 0x00000000001c7310 */ /* 0x0000620000201800 */
[----:B------:R-:W-:Y:S05]  /*97e0*/  BRA `(.L_x_2485) ;  /* 0x0000000400b87947 */ /* 0x000fea0003800000 */
.L_x_2492:
        /* <DEDUP_REMOVED lines=11> */
.L_x_2499:
        /* <DEDUP_REMOVED lines=21> */
.L_x_2503:
[----:B------:R-:W-:Y:S05]  /*99f0*/  BSYNC B1 ;  /* 0x0000000000017941 */ /* 0x000fea0003800000 */
.L_x_2502:
[----:B------:R-:W-:Y:S01]  /*9a00*/  LEA R3, R0, 0x3b800000, 0x17 ;  /* 0x3b80000000037811 */ /* 0x000fe200078eb8ff */
[----:B------:R-:W-:-:S05]  /*9a10*/  IMAD.SHL.U32 R0, R2, 0x100000, RZ ;  /* 0x0010000002007824 */ /* 0x000fca00078e00ff */
[----:B------:R-:W-:-:S07]  /*9a20*/  LOP3.LUT R0, R3, R0, R4, 0xfe, !PT ;  /* 0x0000000003007212 */ /* 0x000fce00078efe04 */
.L_x_2501:
[----:B------:R-:W-:Y:S05]  /*9a30*/  BSYNC B0 ;  /* 0x0000000000007941 */ /* 0x000fea0003800000 */
.L_x_2500:
[----:B------:R-:W-:-:S04]  /*9a40*/  FMUL.FTZ R0, R0, 1 ;  /* 0x3f80000000007820 */ /* 0x000fc80000410000 */
[----:B------:R0:W1:Y:S01]  /*9a50*/  F2F.F64.F32 R28, R0 ;  /* 0x00000000001c7310 */ /* 0x0000620000201800 */
[----:B------:R-:W-:Y:S05]  /*9a60*/  BRA `(.L_x_2485) ;  /* 0x0000000400187947 */ /* 0x000fea0003800000 */
.L_x_2498:
        /* <DEDUP_REMOVED lines=21> */
.L_x_2507:
[----:B------:R-:W-:Y:S05]  /*9bc0*/  BSYNC B1 ;  /* 0x0000000000017941 */ /* 0x000fea0003800000 */
.L_x_2506:
[----:B------:R-:W-:Y:S01]  /*9bd0*/  LEA R3, R0, 0x37800000, 0x17 ;  /* 0x3780000000037811 */ /* 0x000fe200078eb8ff */
[----:B------:R-:W-:-:S05]  /*9be0*/  IMAD.SHL.U32 R0, R2, 0x200000, RZ ;  /* 0x0020000002007824 */ /* 0x000fca00078e00ff */
[----:B------:R-:W-:-:S07]  /*9bf0*/  LOP3.LUT R0, R3, R0, R4, 0xfe, !PT ;  /* 0x0000000003007212 */ /* 0x000fce00078efe04 */
.L_x_2505:
[----:B------:R-:W-:Y:S05]  /*9c00*/  BSYNC B0 ;  /* 0x0000000000007941 */ /* 0x000fea0003800000 */
.L_x_2504:
[----:B------:R-:W-:-:S04]  /*9c10*/  FMUL.FTZ R0, R0, 1 ;  /* 0x3f80000000007820 */ /* 0x000fc80000410000 */
[----:B------:R0:W1:Y:S01]  /*9c20*/  F2F.F64.F32 R28, R0 ;  /* 0x00000000001c7310 */ /* 0x0000620000201800 */
[----:B------:R-:W-:Y:S05]  /*9c30*/  BRA `(.L_x_2485) ;  /* 0x0000000000a47947 */ /* 0x000fea0003800000 */
.L_x_2497:
        /* <DEDUP_REMOVED lines=14> */
.L_x_2511:
[----:B------:R-:W-:Y:S05]  /*9d20*/  BSYNC B0 ;  /* 0x0000000000007941 */ /* 0x000fea0003800000 */
.L_x_2510:
[----:B------:R-:W-:-:S04]  /*9d30*/  FMUL.FTZ R0, R0, 1 ;  /* 0x3f80000000007820 */ /* 0x000fc80000410000 */
[----:B------:R0:W1:Y:S01]  /*9d40*/  F2F.F64.F32 R28, R0 ;  /* 0x00000000001c7310 */ /* 0x0000620000201800 */
[----:B------:R-:W-:Y:S05]  /*9d50*/  BRA `(.L_x_2485) ;  /* 0x00000000005c7947 */ /* 0x000fea0003800000 */
.L_x_2484:
        /* <DEDUP_REMOVED lines=16> */
.L_x_2512:
[----:B------:R-:W-:Y:S01]  /*9e60*/  CS2R R28, SRZ ;  /* 0x00000000001c7805 */ /* 0x000fe2000001ff00 */
[----:B------:R-:W-:Y:S06]  /*9e70*/  BRA `(.L_x_2485) ;  /* 0x0000000000147947 */ /* 0x000fec0003800000 */
.L_x_2509:
[----:B------:R-:W2:Y:S02]  /*9e80*/  LDG.E.64 R28, desc[UR36][R2.64] ;  /* 0x00000024021c7981 */ /* 0x000ea4000c1e1b00 */
[----:B--2---:R-:W0:Y:S01]  /*9e90*/  I2F.F64.U64 R28, R28 ;  /* 0x0000001c001c7312 */ /* 0x004e220000301800 */
[----:B------:R-:W-:Y:S05]  /*9ea0*/  BRA `(.L_x_2485) ;  /* 0x0000000000087947 */ /* 0x000fea0003800000 */
.L_x_2508:
[----:B------:R-:W2:Y:S02]  /*9eb0*/  LDG.E R2, desc[UR36][R2.64] ;  /* 0x0000002402027981 */ /* 0x000ea4000c1e1900 */
[----:B--2---:R0:W1:Y:S02]  /*9ec0*/  I2F.F64.U32 R28, R2 ;  /* 0x00000002001c7312 */ /* 0x0040640000201800 */
.L_x_2485:
[----:B01-3-5:R-:W-:Y:S01]  /*9ed0*/  DFMA R2, R28, R28, 1 ;  /* 0x3ff000001c02742b */ /* 0x02bfe2000000001c */
[----:B----4-:R-:W-:Y:S01]  /*9ee0*/  IMAD.MOV.U32 R4, RZ, RZ, RZ ;  /* 0x000000ffff047224 */ /* 0x010fe200078e00ff */
[----:B------:R-:W-:Y:S01]  /*9ef0*/  LOP3.LUT R27, R29, 0x7fffffff, RZ, 0xc0, !PT ;  /* 0x7fffffff1d1b7812 */ /* 0x000fe200078ec0ff */
[----:B------:R-:W-:Y:S01]  /*9f00*/  IMAD.MOV.U32 R8, RZ, RZ, 0x0 ;  /* 0x00000000ff087424 */ /* 0x000fe200078e00ff */
[----:B------:R-:W-:Y:S01]  /*9f10*/  BSSY B0, `(.L_x_2513) ;  /* 0x000009a000007945 */ /* 0x000fe20003800000 */
[----:B------:R-:W-:Y:S01]  /*9f20*/  IMAD.MOV.U32 R9, RZ, RZ, 0x3fd80000 ;  /* 0x3fd80000ff097424 */ /* 0x000fe200078e00ff */
[----:B--2---:R-:W0:Y:S01]  /*9f30*/  MUFU.RSQ64H R5, R3 ;  /* 0x0000000300057308 */ /* 0x004e220000001c00 */
        /* <DEDUP_REMOVED lines=26> */
[----:B------:R-:W-:-:S05]  /*a0e0*/  VIADD R0, R3, 0xffffffff ;  /* 0xffffffff03007836 */ /* 0x000fca0000000000 */
        /* <DEDUP_REMOVED lines=73> */
.L_x_2514:
        /* <DEDUP_REMOVED lines=13> */
[----:B------:R-:W-:-:S05]  /*a650*/  FFMA R0, RZ, R11, R3 ;  /* 0x0000000bff007223 */ /* 0x000fca0000000003 */
[----:B------:R-:W-:-:S13]  /*a660*/  FSETP.GT.AND P0, PT, |R0|, 1.469367938527859385e-39, PT ;  /* 0x001000000000780b */ /* 0x000fda0003f04200 */
[----:B------:R-:W-:Y:S05]  /*a670*/  @P0 BRA P1, `(.L_x_2517) ;  /* 0x0000000000140947 */ /* 0x000fea0000800000 */
[----:B------:R-:W-:Y:S01]  /*a680*/  IMAD.MOV.U32 R8, RZ, RZ, R26 ;  /* 0x000000ffff087224 */ /* 0x000fe200078e001a */
[----:B------:R-:W-:Y:S01]  /*a690*/  MOV R0, 0xa6c0 ;  /* 0x0000a6c000007802 */ /* 0x000fe20000000f00 */
[----:B------:R-:W-:-:S07]  /*a6a0*/  IMAD.MOV.U32 R9, RZ, RZ, R27 ;  /* 0x000000ffff097224 */ /* 0x000fce00078e001b */
[----:B------:R-:W-:Y:S05]  /*a6b0*/  CALL.REL.NOINC `($__internal_0_$__cuda_sm20_div_rn_f64_full) ;  /* 0x0000005000587944 */ /* 0x000fea0003c00000 */
[----:B------:R-:W-:-:S07]  /*a6c0*/  IMAD.MOV.U32 R2, RZ, RZ, R14 ;  /* 0x000000ffff027224 */ /* 0x000fce00078e000e */
.L_x_2517:
[----:B------:R-:W-:Y:S05]  /*a6d0*/  BSYNC B1 ;  /* 0x0000000000017941 */ /* 0x000fea0003800000 */
.L_x_2516:
        /* <DEDUP_REMOVED lines=29> */
.L_x_2515:
[----:B------:R-:W-:Y:S05]  /*a8b0*/  BSYNC B0 ;  /* 0x0000000000007941 */ /* 0x000fea0003800000 */
.L_x_2513:
        /* <DEDUP_REMOVED lines=21> */
.L_x_2521:
[----:B------:R-:W0:Y:S02]  /*aa10*/  F2I.S64.F64.TRUNC R4, R4 ;  /* 0x0000000400047311 */ /* 0x000e24000030d900 */
[----:B0-----:R-:W-:-:S05]  /*aa20*/  IMAD.MOV.U32 R3, RZ, RZ, R4 ;  /* 0x000000ffff037224 */ /* 0x001fca00078e0004 */
[----:B------:R0:W-:Y:S01]  /*aa30*/  STG.E.U8 desc[UR36][R16.64], R3 ;  /* 0x0000000310007986 */ /* 0x0001e2000c101124 */
[----:B------:R-:W-:Y:S05]  /*aa40*/  BRA `(.L_x_2523) ;  /* 0x0000000c00f87947 */ /* 0x000fea0003800000 */
.L_x_2520:
        /* <DEDUP_REMOVED lines=9> */
.L_x_2525:
[----:B------:R-:W0:Y:S02]  /*aae0*/  F2I.F64.TRUNC R5, R4 ;  /* 0x0000000400057311 */ /* 0x000e24000030d100 */
[----:B0-----:R0:W-:Y:S01]  /*aaf0*/  STG.E desc[UR36][R16.64], R5 ;  /* 0x0000000510007986 */ /* 0x0011e2000c101924 */
[----:B------:R-:W-:Y:S05]  /*ab00*/  BRA `(.L_x_2523) ;  /* 0x0000000c00c87947 */ /* 0x000fea0003800000 */
.L_x_2524:
[----:B------:R-:W0:Y:S02]  /*ab10*/  F2I.F64.TRUNC R5, R4 ;  /* 0x0000000400057311 */ /* 0x000e24000030d100 */
[----:B0-----:R0:W-:Y:S01]  /*ab20*/  STG.E.U16 desc[UR36][R16.64], R5 ;  /* 0x0000000510007986 */ /* 0x0011e2000c101524 */
[----:B------:R-:W-:Y:S05]  /*ab30*/  BRA `(.L_x_2523) ;  /* 0x0000000c00bc7947 */ /* 0x000fea0003800000 */
.L_x_2519:
        /* <DEDUP_REMOVED lines=13> */
.L_x_2527:
        /* <DEDUP_REMOVED lines=8> */
.L_x_2526:
        /* <DEDUP_REMOVED lines=14> */
.L_x_2529:
        /* <DEDUP_REMOVED lines=9> */
.L_x_2528:
[----:B------:R0:W-:Y:S01]  /*ae00*/  STG.E.64 desc[UR36][R16.64], R4 ;  /* 0x0000000410007986 */ /* 0x0001e2000c101b24 */
[----:B------:R-:W-:Y:S05]  /*ae10*/  BRA `(.L_x_2523) ;  /* 0x0000000c00047947 */ /* 0x000fea0003800000 */
.L_x_2518:
        /* <DEDUP_REMOVED lines=12> */
.L_x_2532:
[----:B------:R-:W-:-:S05]  /*aee0*/  CS2R R6, SRZ ;  /* 0x0000000000067805 */ /* 0x000fca000001ff00 */
[----:B------:R0:W-:Y:S01]  /*aef0*/  STG.E.128 desc[UR36][R16.64], R4 ;  /* 0x0000000410007986 */ /* 0x0001e2000c101d24 */
[----:B------:R-:W-:Y:S05]  /*af00*/  BRA `(.L_x_2523) ;  /* 0x0000000800c87947 */ /* 0x000fea0003800000 */
.L_x_2531:
        /* <DEDUP_REMOVED lines=25> */
.L_x_2536:
[----:B------:R-:W-:Y:S05]  /*b0a0*/  BSYNC B0 ;  /* 0x0000000000007941 */ /* 0x000fea0003800000 */
.L_x_2535:
[----:B------:R-:W-:-:S05]  /*b0b0*/  LOP3.LUT R3, R0, R3, RZ, 0xfc, !PT ;  /* 0x0000000300037212 */ /* 0x000fca00078efcff */
[----:B------:R0:W-:Y:S01]  /*b0c0*/  STG.E.U8 desc[UR36][R16.64], R3 ;  /* 0x0000000310007986 */ /* 0x0001e2000c101124 */
[----:B------:R-:W-:Y:S05]  /*b0d0*/  BRA `(.L_x_2523) ;  /* 0x0000000800547947 */ /* 0x000fea0003800000 */
.L_x_2534:
        /* <DEDUP_REMOVED lines=17> */
.L_x_2538:
[----:B------:R-:W-:Y:S01]  /*b1f0*/  IMAD.MOV.U32 R0, RZ, RZ, 0x7f ;  /* 0x0000007fff007424 */ /* 0x000fe200078e00ff */
[----:B------:R-:W-:-:S04]  /*b200*/  ISETP.GT.U32.AND P0, PT, R2, 0x7f800000, PT ;  /* 0x7f8000000200780c */ /* 0x000fc80003f04070 */
[----:B------:R-:W-:-:S09]  /*b210*/  SEL R0, R0, 0x7c, P0 ;  /* 0x0000007c00007807 */ /* 0x000fd20000000000 */
.L_x_2539:
[----:B------:R-:W-:Y:S05]  /*b220*/  BSYNC B0 ;  /* 0x0000000000007941 */ /* 0x000fea0003800000 */
.L_x_2537:
[----:B------:R-:W-:-:S04]  /*b230*/  LOP3.LUT R2, R3, 0x80000000, RZ, 0xc0, !PT ;  /* 0x8000000003027812 */ /* 0x000fc800078ec0ff */
[----:B------:R-:W-:-:S04]  /*b240*/  SHF.R.U32.HI R3, RZ, 0x18, R2 ;  /* 0x00000018ff037819 */ /* 0x000fc80000011602 */
[----:B------:R-:W-:-:S05]  /*b250*/  LOP3.LUT R3, R0, R3, RZ, 0xfc, !PT ;  /* 0x0000000300037212 */ /* 0x000fca00078efcff */
[----:B------:R0:W-:Y:S01]  /*b260*/  STG.E.U8 desc[UR36][R16.64], R3 ;  /* 0x0000000310007986 */ /* 0x0001e2000c101124 */
[----:B------:R-:W-:Y:S05]  /*b270*/  BRA `(.L_x_2523) ;  /* 0x0000000400ec7947 */ /* 0x000fea0003800000 */
.L_x_2533:
        /* <DEDUP_REMOVED lines=8> */
.L_x_2530:
        /* <DEDUP_REMOVED lines=11> */
.L_x_2542:
        /* <DEDUP_REMOVED lines=21> */
.L_x_2545:
[----:B------:R-:W-:-:S04]  /*b500*/  LOP3.LUT R2, R3, 0x80000000, RZ, 0xc0, !PT ;  /* 0x8000000003027812 */ /* 0x000fc800078ec0ff */
[----:B------:R-:W-:-:S04]  /*b510*/  SHF.R.U32.HI R3, RZ, 0x18, R2 ;  /* 0x00000018ff037819 */ /* 0x000fc80000011602 */
[----:B------:R-:W-:-:S04]  /*b520*/  LOP3.LUT R0, R0, R3, RZ, 0xfc, !PT ;  /* 0x0000000300007212 */ /* 0x000fc800078efcff */
[----:B------:R-:W-:-:S07]  /*b530*/  PRMT R8, R0, 0x7610, R8 ;  /* 0x0000761000087816 */ /* 0x000fce0000000008 */
.L_x_2544:
[----:B------:R-:W-:Y:S05]  /*b540*/  BSYNC B0 ;  /* 0x0000000000007941 */ /* 0x000fea0003800000 */
.L_x_2543:
[----:B------:R0:W-:Y:S01]  /*b550*/  STG.E.U8 desc[UR36][R16.64], R8 ;  /* 0x0000000810007986 */ /* 0x0001e2000c101124 */
[----:B------:R-:W-:Y:S05]  /*b560*/  BRA `(.L_x_2523) ;  /* 0x0000000400307947 */ /* 0x000fea0003800000 */
.L_x_2541:
        /* <DEDUP_REMOVED lines=21> */
.L_x_2548:
[----:B------:R-:W-:-:S04]  /*b6c0*/  LOP3.LUT R2, R3, 0x80000000, RZ, 0xc0, !PT ;  /* 0x8000000003027812 */ /* 0x000fc800078ec0ff */
[----:B------:R-:W-:-:S04]  /*b6d0*/  SHF.R.U32.HI R3, RZ, 0x18, R2 ;  /* 0x00000018ff037819 */ /* 0x000fc80000011602 */
[----:B------:R-:W-:-:S04]  /*b6e0*/  LOP3.LUT R0, R0, R3, RZ, 0xfc, !PT ;  /* 0x0000000300007212 */ /* 0x000fc800078efcff */
[----:B------:R-:W-:-:S07]  /*b6f0*/  PRMT R8, R0, 0x7610, R8 ;  /* 0x0000761000087816 */ /* 0x000fce0000000008 */
.L_x_2547:
[----:B------:R-:W-:Y:S05]  /*b700*/  BSYNC B0 ;  /* 0x0000000000007941 */ /* 0x000fea0003800000 */
.L_x_2546:
[----:B------:R3:W-:Y:S01]  /*b710*/  STG.E.U8 desc[UR36][R16.64], R8 ;  /* 0x0000000810007986 */ /* 0x0007e2000c101124 */
[----:B------:R-:W-:Y:S05]  /*b720*/  BRA `(.L_x_2523) ;  /* 0x0000000000c07947 */ /* 0x000fea0003800000 */
.L_x_2540:
        /* <DEDUP_REMOVED lines=26> */
.L_x_2522:
        /* <DEDUP_REMOVED lines=16> */
.L_x_2551:
[----:B------:R-:W-:Y:S05]  /*b9d0*/  BRA `(.L_x_2523) ;  /* 0x0000000000147947 */ /* 0x000fea0003800000 */
.L_x_2550:
[----:B------:R-:W0:Y:S02]  /*b9e0*/  F2I.U64.F64.TRUNC R4, R4 ;  /* 0x0000000400047311 */ /* 0x000e24000030d800 */
[----:B0-----:R1:W-:Y:S01]  /*b9f0*/  STG.E.64 desc[UR36][R16.64], R4 ;  /* 0x0000000410007986 */ /* 0x0013e2000c101b24 */
[----:B------:R-:W-:Y:S05]  /*ba00*/  BRA `(.L_x_2523) ;  /* 0x0000000000087947 */ /* 0x000fea0003800000 */
.L_x_2549:
[----:B------:R-:W0:Y:S02]  /*ba10*/  F2I.U32.F64.TRUNC R5, R4 ;  /* 0x0000000400057311 */ /* 0x000e24000030d000 */
[----:B0-----:R0:W-:Y:S02]  /*ba20*/  STG.E desc[UR36][R16.64], R5 ;  /* 0x0000000510007986 */ /* 0x0011e4000c101924 */
.L_x_2523:
[----:B------:R-:W-:-:S07]  /*ba30*/  VIADD R19, R19, 0x80 ;  /* 0x0000008013137836 */ /* 0x000fce0000000000 */
.L_x_2478:
[----:B------:R-:W-:Y:S05]  /*ba40*/  BSYNC B6 ;  /* 0x0000000000067941 */ /* 0x000fea0003800000 */
.L_x_2477:
        /* <DEDUP_REMOVED lines=306> */
.L_x_2552:
        /* <DEDUP_REMOVED lines=21> */
.L_x_2556:
[----:B------:R-:W2:Y:S02]  /*cec0*/  LDG.E.U8 R2, desc[UR36][R2.64] ;  /* 0x0000002402027981 */ /* 0x000ea4000c1e1100 */
[----:B--2---:R0:W1:Y:S01]  /*ced0*/  I2F.F64.U16 R28, R2 ;  /* 0x00000002001c7312 */ /* 0x0040620000101800 */
[----:B------:R-:W-:Y:S05]  /*cee0*/  BRA `(.L_x_2558) ;  /* 0x0000000c00707947 */ /* 0x000fea0003800000 */
.L_x_2555:
        /* <DEDUP_REMOVED lines=9> */
.L_x_2560:
[----:B------:R-:W2:Y:S02]  /*cf80*/  LDG.E R2, desc[UR36][R2.64] ;  /* 0x0000002402027981 */ /* 0x000ea4000c1e1900 */
[----:B--2---:R0:W1:Y:S01]  /*cf90*/  I2F.F64 R28, R2 ;  /* 0x00000002001c7312 */ /* 0x0040620000201c00 */
[----:B------:R-:W-:Y:S05]  /*cfa0*/  BRA `(.L_x_2558) ;  /* 0x0000000c00407947 */ /* 0x000fea0003800000 */
.L_x_2559:
[----:B------:R-:W2:Y:S02]  /*cfb0*/  LDG.E.U16 R2, desc[UR36][R2.64] ;  /* 0x0000002402027981 */ /* 0x000ea4000c1e1500 */
[----:B--2---:R0:W1:Y:S01]  /*cfc0*/  I2F.F64.S16 R28, R2 ;  /* 0x00000002001c7312 */ /* 0x0040620000101c00 */
[----:B------:R-:W-:Y:S05]  /*cfd0*/  BRA `(.L_x_2558) ;  /* 0x0000000c00347947 */ /* 0x000fea0003800000 */
.L_x_2554:
        /* <DEDUP_REMOVED lines=8> */
[----:B------:R-:W2:Y:S01]  /*d060*/  F2F.F64.F32 R28, R28 ;  /* 0x0000001c001c7310 */ /* 0x000ea20000201800 */
[----:B------:R-:W-:Y:S05]  /*d070*/  BRA `(.L_x_2558) ;  /* 0x0000000c000c7947 */ /* 0x000fea0003800000 */
.L_x_2562:
[----:B------:R-:W2:Y:S02]  /*d080*/  LDG.E.U16 R0, desc[UR36][R2.64] ;  /* 0x0000002402007981 */ /* 0x000ea4000c1e1500 */
[----:B--2---:R-:W-:-:S05]  /*d090*/  HADD2.F32 R0, -RZ, R0.H0_H0 ;  /* 0x20000000ff007230 */ /* 0x004fca0000004100 */
[----:B------:R-:W-:-:S04]  /*d0a0*/  FMUL.FTZ R0, R0, 1 ;  /* 0x3f80000000007820 */ /* 0x000fc80000410000 */
[----:B------:R0:W1:Y:S01]  /*d0b0*/  F2F.F64.F32 R28, R0 ;  /* 0x00000000001c7310 */ /* 0x0000620000201800 */
[----:B------:R-:W-:Y:S05]  /*d0c0*/  BRA `(.L_x_2558) ;  /* 0x0000000800f87947 */ /* 0x000fea0003800000 */
.L_x_2561:
        /* <DEDUP_REMOVED lines=8> */
[----:B------:R-:W3:Y:S01]  /*d150*/  F2F.F64.F32 R28, R28 ;  /* 0x0000001c001c7310 */ /* 0x000ee20000201800 */
[----:B------:R-:W-:Y:S05]  /*d160*/  BRA `(.L_x_2558) ;  /* 0x0000000800d07947 */ /* 0x000fea0003800000 */
.L_x_2564:
[----:B------:R-:W2:Y:S02]  /*d170*/  LDG.E.U16 R2, desc[UR36][R2.64] ;  /* 0x0000002402027981 */ /* 0x000ea4000c1e1500 */
[----:B--2---:R-:W-:-:S05]  /*d180*/  HADD2.F32 R0, -RZ, R2.H0_H0 ;  /* 0x20000002ff007230 */ /* 0x004fca0000004100 */
[----:B------:R-:W-:-:S04]  /*d190*/  FMUL.FTZ R0, R0, 1 ;  /* 0x3f80000000007820 */ /* 0x000fc80000410000 */
[----:B------:R4:W0:Y:S01]  /*d1a0*/  F2F.F64.F32 R28, R0 ;  /* 0x00000000001c7310 */ /* 0x0008220000201800 */
[----:B------:R-:W-:Y:S05]  /*d1b0*/  BRA `(.L_x_2558) ;  /* 0x0000000800bc7947 */ /* 0x000fea0003800000 */
.L_x_2563:
[----:B------:R0:W5:Y:S01]  /*d1c0*/  LDG.E.64 R28, desc[UR36][R2.64] ;  /* 0x00000024021c7981 */ /* 0x000162000c1e1b00 */
[----:B------:R-:W-:Y:S05]  /*d1d0*/  BRA `(.L_x_2558) ;  /* 0x0000000800b47947 */ /* 0x000fea0003800000 */
.L_x_2553:
        /* <DEDUP_REMOVED lines=13> */
.L_x_2567:
[----:B------:R0:W5:Y:S01]  /*d2b0*/  LDG.E.64 R28, desc[UR36][R2.64] ;  /* 0x00000024021c7981 */ /* 0x000162000c1e1b00 */
[----:B------:R-:W-:Y:S05]  /*d2c0*/  BRA `(.L_x_2558) ;  /* 0x0000000800787947 */ /* 0x000fea0003800000 */
.L_x_2566:
        /* <DEDUP_REMOVED lines=28> */
.L_x_2569:
        /* <DEDUP_REMOVED lines=15> */
.L_x_2568:
[----:B------:R-:W2:Y:S02]  /*d580*/  LDG.E.U16 R0, desc[UR36][R2.64] ;  /* 0x0000002402007981 */ /* 0x000ea4000c1e1500 */
[----:B--2---:R-:W-:-:S05]  /*d590*/  SHF.L.U32 R0, R0, 0x10, RZ ;  /* 0x0000001000007819 */ /* 0x004fca00000006ff */
[----:B------:R-:W-:-:S04]  /*d5a0*/  FMUL.FTZ R0, R0, 1 ;  /* 0x3f80000000007820 */ /* 0x000fc80000410000 */
[----:B------:R0:W1:Y:S01]  /*d5b0*/  F2F.F64.F32 R28, R0 ;  /* 0x00000000001c7310 */ /* 0x0000620000201800 */
[----:B------:R-:W-:Y:S05]  /*d5c0*/  BRA `(.L_x_2558) ;  /* 0x0000000400b87947 */ /* 0x000fea0003800000 */
.L_x_2565:
        /* <DEDUP_REMOVED lines=11> */
.L_x_2572:
        /* <DEDUP_REMOVED lines=21> */
.L_x_2576:
[----:B------:R-:W-:Y:S05]  /*d7d0*/  BSYNC B1 ;  /* 0x0000000000017941 */ /* 0x000fea0003800000 */
.L_x_2575:
[----:B------:R-:W-:Y:S01]  /*d7e0*/  LEA R3, R0, 0x3b800000, 0x17 ;  /* 0x3b80000000037811 */ /* 0x000fe200078eb8ff */
[----:B------:R-:W-:-:S05]  /*d7f0*/  IMAD.SHL.U32 R0, R2, 0x100000, RZ ;  /* 0x0010000002007824 */ /* 0x000fca00078e00ff */
[----:B------:R-:W-:-:S07]  /*d800*/  LOP3.LUT R0, R3, R0, R4, 0xfe, !PT ;  /* 0x0000000003007212 */ /* 0x000fce00078efe04 */
.L_x_2574:
[----:B------:R-:W-:Y:S05]  /*d810*/  BSYNC B0 ;  /* 0x0000000000007941 */ /* 0x000fea0003800000 */
.L_x_2573:
[----:B------:R-:W-:-:S04]  /*d820*/  FMUL.FTZ R0, R0, 1 ;  /* 0x3f80000000007820 */ /* 0x000fc80000410000 */
[----:B------:R0:W1:Y:S01]  /*d830*/  F2F.F64.F32 R28, R0 ;  /* 0x00000000001c7310 */ /* 0x0000620000201800 */
[----:B------:R-:W-:Y:S05]  /*d840*/  BRA `(.L_x_2558) ;  /* 0x0000000400187947 */ /* 0x000fea0003800000 */
.L_x_2571:
        /* <DEDUP_REMOVED lines=21> */
.L_x_2580:
[----:B------:R-:W-:Y:S05]  /*d9a0*/  BSYNC B1 ;  /* 0x0000000000017941 */ /* 0x000fea0003800000 */
.L_x_2579:
[----:B------:R-:W-:Y:S01]  /*d9b0*/  LEA R3, R0, 0x37800000, 0x17 ;  /* 0x3780000000037811 */ /* 0x000fe200078eb8ff */
[----:B------:R-:W-:-:S05]  /*d9c0*/  IMAD.SHL.U32 R0, R2, 0x200000, RZ ;  /* 0x0020000002007824 */ /* 0x000fca00078e00ff */
[----:B------:R-:W-:-:S07]  /*d9d0*/  LOP3.LUT R0, R3, R0, R4, 0xfe, !PT ;  /* 0x0000000003007212 */ /* 0x000fce00078efe04 */
.L_x_2578:
[----:B------:R-:W-:Y:S05]  /*d9e0*/  BSYNC B0 ;  /* 0x0000000000007941 */ /* 0x000fea0003800000 */
.L_x_2577:
[----:B------:R-:W-:-:S04]  /*d9f0*/  FMUL.FTZ R0, R0, 1 ;  /* 0x3f80000000007820 */ /* 0x000fc80000410000 */
[----:B------:R0:W1:Y:S01]  /*da00*/  F2F.F64.F32 R28, R0 ;  /* 0x00000000001c7310 */ /* 0x0000620000201800 */
[----:B------:R-:W-:Y:S05]  /*da10*/  BRA `(.L_x_2558) ;  /* 0x0000000000a47947 */ /* 0x000fea0003800000 */
.L_x_2570:
        /* <DEDUP_REMOVED lines=14> */
.L_x_2584:
[----:B------:R-:W-:Y:S05]  /*db00*/  BSYNC B0 ;  /* 0x0000000000007941 */ /* 0x000fea0003800000 */
.L_x_2583:
[----:B------:R-:W-:-:S04]  /*db10*/  FMUL.FTZ R0, R0, 1 ;  /* 0x3f80000000007820 */ /* 0x000fc80000410000 */
[----:B------:R0:W1:Y:S01]  /*db20*/  F2F.F64.F32 R28, R0 ;  /* 0x00000000001c7310 */ /* 0x0000620000201800 */
[----:B------:R-:W-:Y:S05]  /*db30*/  BRA `(.L_x_2558) ;  /* 0x00000000005c7947 */ /* 0x000fea0003800000 */
.L_x_2557:
        /* <DEDUP_REMOVED lines=16> */
.L_x_2585:
[----:B------:R-:W-:Y:S01]  /*dc40*/  CS2R R28, SRZ ;  /* 0x00000000001c7805 */ /* 0x000fe2000001ff00 */
[----:B------:R-:W-:Y:S06]  /*dc50*/  BRA `(.L_x_2558) ;  /* 0x0000000000147947 */ /* 0x000fec0003800000 */
.L_x_2582:
[----:B------:R-:W2:Y:S02]  /*dc60*/  LDG.E.64 R28, desc[UR36][R2.64] ;  /* 0x00000024021c7981 */ /* 0x000ea4000c1e1b00 */
[----:B--2---:R-:W0:Y:S01]  /*dc70*/  I2F.F64.U64 R28, R28 ;  /* 0x0000001c001c7312 */ /* 0x004e220000301800 */
[----:B------:R-:W-:Y:S05]  /*dc80*/  BRA `(.L_x_2558) ;  /* 0x0000000000087947 */ /* 0x000fea0003800000 */
.L_x_2581:
[----:B------:R-:W2:Y:S02]  /*dc90*/  LDG.E R2, desc[UR36][R2.64] ;  /* 0x0000002402027981 */ /* 0x000ea4000c1e1900 */
[----:B--2---:R0:W1:Y:S02]  /*dca0*/  I2F.F64.U32 R28, R2 ;  /* 0x00000002001c7312 */ /* 0x0040640000201800 */
.L_x_2558:
        /* <DEDUP_REMOVED lines=31> */
[----:B------:R-:W-:Y:S02]  /*dea0*/  @!P0 IMAD.MOV.U32 R3, RZ, RZ, R5 ;  /* 0x000000ffff038224 */ /* 0x000fe400078e0005 */
[----:B------:R-:W-:Y:S02]  /*deb0*/  @!P0 IMAD.MOV.U32 R2, RZ, RZ, R4 ;  /* 0x000000ffff028224 */ /* 0x000fe400078e0004 */
[----:B----4-:R-:W-:-:S05]  /*dec0*/  VIADD R0, R3, 0xffffffff ;  /* 0xffffffff03007836 */ /* 0x010fca0000000000 */
[----:B------:R-:W-:Y:S01]  /*ded0*/  ISETP.GE.U32.AND P1, PT, R0, 0x7fefffff, PT ;  /* 0x7fefffff0000780c */ /* 0x000fe20003f26070 */
[----:B------:R-:W-:Y:S02]  /*dee0*/  IMAD.MOV.U32 R0, RZ, RZ, -0x3ff ;  /* 0xfffffc01ff007424 */ /* 0x000fe400078e00ff */
[----:B------:R-:W-:-:S10]  /*def0*/  @!P0 IMAD.MOV.U32 R0, RZ, RZ, -0x435 ;  /* 0xfffffbcbff008424 */ /* 0x000fd400078e00ff */
[----:B------:R-:W-:Y:S01]  /*df00*/  @P1 IMAD.MOV.U32 R6, RZ, RZ, 0x0 ;  /* 0x00000000ff061424 */ /* 0x000fe200078e00ff */
[----:B------:R-:W-:Y:S02]  /*df10*/  @P1 MOV R7, 0x7ff00000 ;  /* 0x7ff0000000071802 */ /* 0x000fe40000000f00 */
[----:B------:R-:W-:-:S04]  /*df20*/  @P1 FSETP.NEU.FTZ.AND P2, PT, R5, RZ, PT ;  /* 0x000000ff0500120b */ /* 0x000fc80003f5d000 */
        /* <DEDUP_REMOVED lines=67> */
.L_x_2587:
        /* <DEDUP_REMOVED lines=13> */
[----:B----4-:R-:W-:-:S05]  /*e430*/  FFMA R0, RZ, R11, R3 ;  /* 0x0000000bff007223 */ /* 0x010fca0000000003 */
[----:B------:R-:W-:-:S13]  /*e440*/  FSETP.GT.AND P0, PT, |R0|, 1.469367938527859385e-39, PT ;  /* 0x001000000000780b */ /* 0x000fda0003f04200 */
[----:B------:R-:W-:Y:S05]  /*e450*/  @P0 BRA P1, `(.L_x_2590) ;  /* 0x0000000000140947 */ /* 0x000fea0000800000 */
[----:B------:R-:W-:Y:S01]  /*e460*/  IMAD.MOV.U32 R8, RZ, RZ, R26 ;  /* 0x000000ffff087224 */ /* 0x000fe200078e001a */
[----:B------:R-:W-:Y:S01]  /*e470*/  MOV R0, 0xe4a0 ;  /* 0x0000e4a000007802 */ /* 0x000fe20000000f00 */
[----:B------:R-:W-:-:S07]  /*e480*/  IMAD.MOV.U32 R9, RZ, RZ, R27 ;  /* 0x000000ffff097224 */ /* 0x000fce00078e001b */
[----:B------:R-:W-:Y:S05]  /*e490*/  CALL.REL.NOINC `($__internal_0_$__cuda_sm20_div_rn_f64_full) ;  /* 0x0000001000e07944 */ /* 0x000fea0003c00000 */
[----:B------:R-:W-:-:S07]  /*e4a0*/  IMAD.MOV.U32 R2, RZ, RZ, R14 ;  /* 0x000000ffff027224 */ /* 0x000fce00078e000e */
.L_x_2590:
[----:B------:R-:W-:Y:S05]  /*e4b0*/  BSYNC B1 ;  /* 0x0000000000017941 */ /* 0x000fea0003800000 */
.L_x_2589:
[----:B------:R-:W-:Y:S01]  /*e4c0*/  DMUL R2, R26, R2 ;  /* 0x000000021a027228 */ /* 0x000fe20000000000 */
[----:B------:R-:W-:Y:S01]  /*e4d0*/  MOV R8, 0xceb2dc44 ;  /* 0xceb2dc4400087802 */ /* 0x000fe20000000f00 */
[----:B------:R-:W-:Y:S01]  /*e4e0*/  IMAD.MOV.U32 R9, RZ, RZ, 0x3ed087ff ;  /* 0x3ed087ffff097424 */ /* 0x000fe200078e00ff */
[----:B------:R-:W-:Y:S01]  /*e4f0*/  UMOV UR4, 0x2fbe14b5 ;  /* 0x2fbe14b500047882 */ /* 0x000fe20000000000 */
        /* <DEDUP_REMOVED lines=25> */
.L_x_2588:
[----:B------:R-:W-:Y:S05]  /*e690*/  BSYNC B0 ;  /* 0x0000000000007941 */ /* 0x000fea0003800000 */
.L_x_2586:
        /* <DEDUP_REMOVED lines=19> */
[----:B0-----:R-:W-:Y:S01]  /*e7d0*/  STG.E.U8 desc[UR36][R16.64], R5 ;  /* 0x0000000510007986 */ /* 0x001fe2000c101124 */
[----:B------:R-:W-:Y:S05]  /*e7e0*/  EXIT ;  /* 0x000000000000794d */ /* 0x000fea0003800000 */
.L_x_2594:
[----:B------:R-:W0:Y:S02]  /*e7f0*/  F2I.S64.F64.TRUNC R4, R4 ;  /* 0x0000000400047311 */ /* 0x000e24000030d900 */
[----:B0-----:R-:W-:-:S05]  /*e800*/  IMAD.MOV.U32 R3, RZ, RZ, R4 ;  /* 0x000000ffff037224 */ /* 0x001fca00078e0004 */
[----:B------:R-:W-:Y:S01]  /*e810*/  STG.E.U8 desc[UR36][R16.64], R3 ;  /* 0x0000000310007986 */ /* 0x000fe2000c101124 */
[----:B------:R-:W-:Y:S05]  /*e820*/  EXIT ;  /* 0x000000000000794d */ /* 0x000fea0003800000 */
.L_x_2593:
[----:B------:R-:W-:-:S13]  /*e830*/  ISETP.NE.AND P0, PT, R0, 0x2, PT ;  /* 0x000000020000780c */ /* 0x000fda0003f05270 */
[----:B------:R-:W-:Y:S05]  /*e840*/  @!P0 BRA `(.L_x_2596) ;  /* 0x0000000000288947 */ /* 0x000fea0003800000 */
[----:B------:R-:W-:-:S13]  /*e850*/  ISETP.NE.AND P0, PT, R0, 0x3, PT ;  /* 0x000000030000780c */ /* 0x000fda0003f05270 */
[----:B------:R-:W-:Y:S05]  /*e860*/  @!P0 BRA `(.L_x_2597) ;  /* 0x0000000000148947 */ /* 0x000fea0003800000 */
[----:B------:R-:W-:-:S13]  /*e870*/  ISETP.NE.AND P0, PT, R0, 0x4, PT ;  /* 0x000000040000780c */ /* 0x000fda0003f05270 */
[----:B------:R-:W-:Y:S05]  /*e880*/  @P0 BRA `(.L_x_2595) ;  /* 0x0000000c00880947 */ /* 0x000fea0003800000 */
[----:B------:R-:W0:Y:S02]  /*e890*/  F2I.S64.F64.TRUNC R4, R4 ;  /* 0x0000000400047311 */ /* 0x000e24000030d900 */
[----:B0-----:R-:W-:Y:S01]  /*e8a0*/  STG.E.64 desc[UR36][R16.64], R4 ;  /* 0x0000000410007986 */ /* 0x001fe2000c101b24 */
[----:B------:R-:W-:Y:S05]  /*e8b0*/  EXIT ;  /* 0x000000000000794d */ /* 0x000fea0003800000 */
.L_x_2597:
[----:B------:R-:W0:Y:S02]  /*e8c0*/  F2I.F64.TRUNC R5, R4 ;  /* 0x0000000400057311 */ /* 0x000e24000030d100 */
[----:B0-----:R-:W-:Y:S01]  /*e8d0*/  STG.E desc[UR36][R16.64], R5 ;  /* 0x0000000510007986 */ /* 0x001fe2000c101924 */
[----:B------:R-:W-:Y:S05]  /*e8e0*/  EXIT ;  /* 0x000000000000794d */ /* 0x000fea0003800000 */
.L_x_2596:
[----:B------:R-:W0:Y:S02]  /*e8f0*/  F2I.F64.TRUNC R5, R4 ;  /* 0x0000000400057311 */ /* 0x000e24000030d100 */
[----:B0-----:R-:W-:Y:S01]  /*e900*/  STG.E.U16 desc[UR36][R16.64], R5 ;  /* 0x0000000510007986 */ /* 0x001fe2000c101524 */
[----:B------:R-:W-:Y:S05]  /*e910*/  EXIT ;  /* 0x000000000000794d */ /* 0x000fea0003800000 */
.L_x_2592:
        /* <DEDUP_REMOVED lines=11> */
[----:B------:R-:W-:Y:S01]  /*e9d0*/  STG.E desc[UR36][R16.64], R3 ;  /* 0x0000000310007986 */ /* 0x000fe2000c101924 */
[----:B------:R-:W-:Y:S05]  /*e9e0*/  EXIT ;  /* 0x000000000000794d */ /* 0x000fea0003800000 */
.L_x_2599:
[----:B------:R-:W-:Y:S01]  /*e9f0*/  UMOV UR4, 0xf0000000 ;  /* 0xf000000000047882 */ /* 0x000fe20000000000 */
[----:B------:R-:W-:Y:S01]  /*ea00*/  UMOV UR5, 0x380fffff ;  /* 0x380fffff00057882 */ /* 0x000fe20000000000 */
[----:B------:R-:W0:Y:S01]  /*ea10*/  F2F.F32.F64 R0, R4 ;  /* 0x0000000400007310 */ /* 0x000e220000301000 */
[----:B------:R-:W-:-:S14]  /*ea20*/  DSETP.GEU.AND P0, PT, |R4|, UR4, PT ;  /* 0x0000000404007e2a */ /* 0x000fdc000bf0e200 */
[----:B0-----:R-:W-:-:S05]  /*ea30*/  @!P0 FMUL R0, R0, 1.175494350822287508e-38 ;  /* 0x0080000000008820 */ /* 0x001fca0000400000 */
[----:B------:R-:W-:-:S05]  /*ea40*/  F2FP.F16.F32.PACK_AB R0, RZ, R0 ;  /* 0x00000000ff00723e */ /* 0x000fca00000000ff */
[----:B------:R-:W-:Y:S01]  /*ea50*/  STG.E.U16 desc[UR36][R16.64], R0 ;  /* 0x0000000010007986 */ /* 0x000fe2000c101524 */
[----:B------:R-:W-:Y:S05]  /*ea60*/  EXIT ;  /* 0x000000000000794d */ /* 0x000fea0003800000 */
.L_x_2598:
        /* <DEDUP_REMOVED lines=12> */
[----:B------:R-:W-:Y:S01]  /*eb30*/  STG.E.64 desc[UR36][R16.64], R2 ;  /* 0x0000000210007986 */ /* 0x000fe2000c101b24 */
[----:B------:R-:W-:Y:S05]  /*eb40*/  EXIT ;  /* 0x000000000000794d */ /* 0x000fea0003800000 */
.L_x_2601:
[----:B------:R-:W-:Y:S01]  /*eb50*/  UMOV UR4, 0xf0000000 ;  /* 0xf000000000047882 */ /* 0x000fe20000000000 */
[----:B------:R-:W-:Y:S01]  /*eb60*/  UMOV UR5, 0x380fffff ;  /* 0x380fffff00057882 */ /* 0x000fe20000000000 */
[----:B------:R-:W0:Y:S01]  /*eb70*/  F2F.F32.F64 R0, R4 ;  /* 0x0000000400007310 */ /* 0x000e220000301000 */
[----:B------:R-:W-:-:S14]  /*eb80*/  DSETP.GEU.AND P0, PT, |R4|, UR4, PT ;  /* 0x0000000404007e2a */ /* 0x000fdc000bf0e200 */
[----:B0-----:R-:W-:-:S05]  /*eb90*/  @!P0 FMUL R0, R0, 1.175494350822287508e-38 ;  /* 0x0080000000008820 */ /* 0x001fca0000400000 */
[----:B------:R-:W-:-:S04]  /*eba0*/  F2FP.F16.F32.PACK_AB R3, RZ, R0 ;  /* 0x00000000ff03723e */ /* 0x000fc800000000ff */
[----:B------:R-:W-:-:S05]  /*ebb0*/  PRMT R3, R3, 0x5410, RZ ;  /* 0x0000541003037816 */ /* 0x000fca00000000ff */
[----:B------:R-:W-:Y:S01]  /*ebc0*/  STG.E desc[UR36][R16.64], R3 ;  /* 0x0000000310007986 */ /* 0x000fe2000c101924 */
[----:B------:R-:W-:Y:S05]  /*ebd0*/  EXIT ;  /* 0x000000000000794d */ /* 0x000fea0003800000 */
.L_x_2600:
[----:B------:R-:W-:Y:S01]  /*ebe0*/  STG.E.64 desc[UR36][R16.64], R4 ;  /* 0x0000000410007986 */ /* 0x000fe2000c101b24 */
[----:B------:R-:W-:Y:S05]  /*ebf0*/  EXIT ;  /* 0x000000000000794d */ /* 0x000fea0003800000 */
.L_x_2591:
        /* <DEDUP_REMOVED lines=10> */
[----:B------:R-:W-:Y:S01]  /*eca0*/  STG.E.U8 desc[UR36][R16.64], R3 ;  /* 0x0000000310007986 */ /* 0x000fe2000c101124 */
[----:B------:R-:W-:Y:S05]  /*ecb0*/  EXIT ;  /* 0x000000000000794d */ /* 0x000fea0003800000 */
.L_x_2604:
[----:B------:R-:W-:-:S05]  /*ecc0*/  CS2R R6, SRZ ;  /* 0x0000000000067805 */ /* 0x000fca000001ff00 */
[----:B------:R-:W-:Y:S01]  /*ecd0*/  STG.E.128 desc[UR36][R16.64], R4 ;  /* 0x0000000410007986 */ /* 0x000fe2000c101d24 */
[----:B------:R-:W-:Y:S05]  /*ece0*/  EXIT ;  /* 0x000000000000794d */ /* 0x000fea0003800000 */
.L_x_2603:
        /* <DEDUP_REMOVED lines=25> */
.L_x_2608:
[----:B------:R-:W-:Y:S05]  /*ee80*/  BSYNC B0 ;  /* 0x0000000000007941 */ /* 0x000fea0003800000 */
.L_x_2607:
[----:B------:R-:W-:-:S05]  /*ee90*/  LOP3.LUT R3, R0, R3, RZ, 0xfc, !PT ;  /* 0x0000000300037212 */ /* 0x000fca00078efcff */
[----:B------:R-:W-:Y:S01]  /*eea0*/  STG.E.U8 desc[UR36][R16.64], R3 ;  /* 0x0000000310007986 */ /* 0x000fe2000c101124 */
[----:B------:R-:W-:Y:S05]  /*eeb0*/  EXIT ;  /* 0x000000000000794d */ /* 0x000fea0003800000 */
.L_x_2606:
        /* <DEDUP_REMOVED lines=17> */
.L_x_2610:
[----:B------:R-:W-:Y:S01]  /*efd0*/  IMAD.MOV.U32 R0, RZ, RZ, 0x7f ;  /* 0x0000007fff007424 */ /* 0x000fe200078e00ff */
[----:B------:R-:W-:-:S04]  /*efe0*/  ISETP.GT.U32.AND P0, PT, R2, 0x7f800000, PT ;  /* 0x7f8000000200780c */ /* 0x000fc80003f04070 */
[----:B------:R-:W-:-:S09]  /*eff0*/  SEL R0, R0, 0x7c, P0 ;  /* 0x0000007c00007807 */ /* 0x000fd20000000000 */
.L_x_2611:
[----:B------:R-:W-:Y:S05]  /*f000*/  BSYNC B0 ;  /* 0x0000000000007941 */ /* 0x000fea0003800000 */
.L_x_2609:
[----:B------:R-:W-:-:S04]  /*f010*/  LOP3.LUT R2, R3, 0x80000000, RZ, 0xc0, !PT ;  /* 0x8000000003027812 */ /* 0x000fc800078ec0ff */
[----:B------:R-:W-:-:S04]  /*f020*/  SHF.R.U32.HI R3, RZ, 0x18, R2 ;  /* 0x00000018ff037819 */ /* 0x000fc80000011602 */
[----:B------:R-:W-:-:S05]  /*f030*/  LOP3.LUT R3, R0, R3, RZ, 0xfc, !PT ;  /* 0x0000000300037212 */ /* 0x000fca00078efcff */
[----:B------:R-:W-:Y:S01]  /*f040*/  STG.E.U8 desc[UR36][R16.64], R3 ;  /* 0x0000000310007986 */ /* 0x000fe2000c101124 */
[----:B------:R-:W-:Y:S05]  /*f050*/  EXIT ;  /* 0x000000000000794d */ /* 0x000fea0003800000 */
.L_x_2605:
[----:B------:R-:W-:Y:S01]  /*f060*/  UMOV UR4, 0xf0000000 ;  /* 0xf000000000047882 */ /* 0x000fe20000000000 */
[----:B------:R-:W-:Y:S01]  /*f070*/  UMOV UR5, 0x380fffff ;  /* 0x380fffff00057882 */ /* 0x000fe20000000000 */
[----:B------:R-:W0:Y:S01]  /*f080*/  F2F.F32.F64 R0, R4 ;  /* 0x0000000400007310 */ /* 0x000e220000301000 */
[----:B------:R-:W-:-:S14]  /*f090*/  DSETP.GEU.AND P0, PT, |R4|, UR4, PT ;  /* 0x0000000404007e2a */ /* 0x000fdc000bf0e200 */
[----:B0-----:R-:W-:-:S05]  /*f0a0*/  @!P0 FMUL R0, R0, 1.175494350822287508e-38 ;  /* 0x0080000000008820 */ /* 0x001fca0000400000 */
[----:B------:R-:W-:-:S05]  /*f0b0*/  F2FP.BF16.F32.PACK_AB R0, RZ, R0 ;  /* 0x00000000ff00723e */ /* 0x000fca00000010ff */
[----:B------:R-:W-:Y:S01]  /*f0c0*/  STG.E.U16 desc[UR36][R16.64], R0 ;  /* 0x0000000010007986 */ /* 0x000fe2000c101524 */
[----:B------:R-:W-:Y:S05]  /*f0d0*/  EXIT ;  /* 0x000000000000794d */ /* 0x000fea0003800000 */
.L_x_2602:
        /* <DEDUP_REMOVED lines=9> */
[----:B0-----:R-:W-:Y:S01]  /*f170*/  STG.E.U16 desc[UR36][R16.64], R5 ;  /* 0x0000000510007986 */ /* 0x001fe2000c101524 */
[----:B------:R-:W-:Y:S05]  /*f180*/  EXIT ;  /* 0x000000000000794d */ /* 0x000fea0003800000 */
.L_x_2614:
        /* <DEDUP_REMOVED lines=21> */
.L_x_2617:
[----:B------:R-:W-:-:S04]  /*f2e0*/  LOP3.LUT R2, R3, 0x80000000, RZ, 0xc0, !PT ;  /* 0x8000000003027812 */ /* 0x000fc800078ec0ff */
[----:B------:R-:W-:-:S04]  /*f2f0*/  SHF.R.U32.HI R3, RZ, 0x18, R2 ;  /* 0x00000018ff037819 */ /* 0x000fc80000011602 */
[----:B------:R-:W-:-:S04]  /*f300*/  LOP3.LUT R0, R0, R3, RZ, 0xfc, !PT ;  /* 0x0000000300007212 */ /* 0x000fc800078efcff */
[----:B------:R-:W-:-:S07]  /*f310*/  PRMT R8, R0, 0x7610, R8 ;  /* 0x0000761000087816 */ /* 0x000fce0000000008 */
.L_x_2616:
[----:B------:R-:W-:Y:S05]  /*f320*/  BSYNC B0 ;  /* 0x0000000000007941 */ /* 0x000fea0003800000 */
.L_x_2615:
[----:B------:R-:W-:Y:S01]  /*f330*/  STG.E.U8 desc[UR36][R16.64], R8 ;  /* 0x0000000810007986 */ /* 0x000fe2000c101124 */
[----:B------:R-:W-:Y:S05]  /*f340*/  EXIT ;  /* 0x000000000000794d */ /* 0x000fea0003800000 */
.L_x_2613:
        /* <DEDUP_REMOVED lines=21> */
.L_x_2620:
[----:B------:R-:W-:-:S04]  /*f4a0*/  LOP3.LUT R2, R3, 0x80000000, RZ, 0xc0, !PT ;  /* 0x8000000003027812 */ /* 0x000fc800078ec0ff */
[----:B------:R-:W-:-:S04]  /*f4b0*/  SHF.R.U32.HI R3, RZ, 0x18, R2 ;  /* 0x00000018ff037819 */ /* 0x000fc80000011602 */
[----:B------:R-:W-:-:S04]  /*f4c0*/  LOP3.LUT R0, R0, R3, RZ, 0xfc, !PT ;  /* 0x0000000300007212 */ /* 0x000fc800078efcff */
[----:B------:R-:W-:-:S07]  /*f4d0*/  PRMT R8, R0, 0x7610, R8 ;  /* 0x0000761000087816 */ /* 0x000fce0000000008 */
.L_x_2619:
[----:B------:R-:W-:Y:S05]  /*f4e0*/  BSYNC B0 ;  /* 0x0000000000007941 */ /* 0x000fea0003800000 */
.L_x_2618:
[----:B------:R-:W-:Y:S01]  /*f4f0*/  STG.E.U8 desc[UR36][R16.64], R8 ;  /* 0x0000000810007986 */ /* 0x000fe2000c101124 */
[----:B------:R-:W-:Y:S05]  /*f500*/  EXIT ;  /* 0x000000000000794d */ /* 0x000fea0003800000 */
.L_x_2612:
        /* <DEDUP_REMOVED lines=26> */
.L_x_2595:
        /* <DEDUP_REMOVED lines=16> */
.L_x_2623:
[----:B------:R-:W-:Y:S05]  /*f7b0*/  EXIT ;  /* 0x000000000000794d */ /* 0x000fea0003800000 */
.L_x_2622:
[----:B------:R-:W0:Y:S02]  /*f7c0*/  F2I.U64.F64.TRUNC R4, R4 ;  /* 0x0000000400047311 */ /* 0x000e24000030d800 */
[----:B0-----:R-:W-:Y:S01]  /*f7d0*/  STG.E.64 desc[UR36][R16.64], R4 ;  /* 0x0000000410007986 */ /* 0x001fe2000c101b24 */
[----:B------:R-:W-:Y:S05]  /*f7e0*/  EXIT ;  /* 0x000000000000794d */ /* 0x000fea0003800000 */
.L_x_2621:
[----:B------:R-:W0:Y:S02]  /*f7f0*/  F2I.U32.F64.TRUNC R5, R4 ;  /* 0x0000000400057311 */ /* 0x000e24000030d000 */
[----:B0-----:R-:W-:Y:S01]  /*f800*/  STG.E desc[UR36][R16.64], R5 ;  /* 0x0000000510007986 */ /* 0x001fe2000c101924 */
[----:B------:R-:W-:Y:S05]  /*f810*/  EXIT ;  /* 0x000000000000794d */ /* 0x000fea0003800000 */
        .weak           $__internal_0_$__cuda_sm20_div_rn_f64_full
        .type           $__internal_0_$__cuda_sm20_div_rn_f64_full,@function
        .size           $__internal_0_$__cuda_sm20_div_rn_f64_full,(.L_x_21416 - $__internal_0_$__cuda_sm20_div_rn_f64_full)
$__internal_0_$__cuda_sm20_div_rn_f64_full:
[C---:B------:R-:W-:Y:S01]  /*f820*/  FSETP.GEU.AND P0, PT, |R11|.reuse, 1.469367938527859385e-39, PT ;  /* 0x001000000b00780b */ /* 0x040fe20003f0e200 */
[----:B------:R-:W-:Y:S01]  /*f830*/  IMAD.MOV.U32 R6, RZ, RZ, 0x1 ;  /* 0x00000001ff067424 */ /* 0x000fe200078e00ff */
[----:B------:R-:W-:Y:S01]  /*f840*/  LOP3.LUT R12, R11, 0x800fffff, RZ, 0xc0, !PT ;  /* 0x800fffff0b0c7812 */ /* 0x000fe200078ec0ff */
[----:B------:R-:W-:Y:S01]  /*f850*/  BSSY B2, `(.L_x_2624) ;  /* 0x0000054000027945 */ /* 0x000fe20003800000 */
[C---:B------:R-:W-:Y:S02]  /*f860*/  FSETP.GEU.AND P1, PT, |R9|.reuse, 1.469367938527859385e-39, PT ;  /* 0x001000000900780b */ /* 0x040fe40003f2e200 */
[----:B------:R-:W-:Y:S01]  /*f870*/  LOP3.LUT R13, R12, 0x3ff00000, RZ, 0xfc, !PT ;  /* 0x3ff000000c0d7812 */ /* 0x000fe200078efcff */
[----:B------:R-:W-:Y:S01]  /*f880*/  IMAD.MOV.U32 R12, RZ, RZ, R10 ;  /* 0x000000ffff0c7224 */ /* 0x000fe200078e000a */
[----:B------:R-:W-:Y:S02]  /*f890*/  LOP3.LUT R3, R9, 0x7ff00000, RZ, 0xc0, !PT ;  /* 0x7ff0000009037812 */ /* 0x000fe400078ec0ff */
[----:B------:R-:W-:-:S03]  /*f8a0*/  LOP3.LUT R18, R11, 0x7ff00000, RZ, 0xc0, !PT ;  /* 0x7ff000000b127812 */ /* 0x000fc600078ec0ff */
[----:B------:R-:W-:Y:S01]  /*f8b0*/  @!P0 DMUL R12, R10, 8.98846567431157953865e+307 ;  /* 0x7fe000000a0c8828 */ /* 0x000fe20000000000 */
[----:B------:R-:W-:-:S03]  /*f8c0*/  ISETP.GE.U32.AND P3, PT, R3, R18, PT ;  /* 0x000000120300720c */ /* 0x000fc60003f66070 */
[----:B------:R-:W-:Y:S01]  /*f8d0*/  @!P1 LOP3.LUT R4, R11, 0x7ff00000, RZ, 0xc0, !PT ;  /* 0x7ff000000b049812 */ /* 0x000fe200078ec0ff */
[----:B------:R-:W-:Y:S01]  /*f8e0*/  @!P1 IMAD.MOV.U32 R24, RZ, RZ, RZ ;  /* 0x000000ffff189224 */ /* 0x000fe200078e00ff */
[----:B------:R-:W0:Y:S02]  /*f8f0*/  MUFU.RCP64H R7, R13 ;  /* 0x0000000d00077308 */ /* 0x000e240000001800 */
[----:B------:R-:W-:Y:S01]  /*f900*/  @!P1 ISETP.GE.U32.AND P2, PT, R3, R4, PT ;  /* 0x000000040300920c */ /* 0x000fe20003f46070 */
[----:B------:R-:W-:Y:S01]  /*f910*/  IMAD.MOV.U32 R4, RZ, RZ, 0x1ca00000 ;  /* 0x1ca00000ff047424 */ /* 0x000fe200078e00ff */
[----:B------:R-:W-:-:S04]  /*f920*/  @!P0 LOP3.LUT R18, R13, 0x7ff00000, RZ, 0xc0, !PT ;  /* 0x7ff000000d128812 */ /* 0x000fc800078ec0ff */
[----:B------:R-:W-:Y:S01]  /*f930*/  @!P1 SEL R5, R4, 0x63400000, !P2 ;  /* 0x6340000004059807 */ /* 0x000fe20005000000 */
[----:B------:R-:W-:-:S03]  /*f940*/  VIADD R30, R18, 0xffffffff ;  /* 0xffffffff121e7836 */ /* 0x000fc60000000000 */
[----:B------:R-:W-:-:S04]  /*f950*/  @!P1 LOP3.LUT R5, R5, 0x80000000, R9, 0xf8, !PT ;  /* 0x8000000005059812 */ /* 0x000fc800078ef809 */
[----:B------:R-:W-:Y:S01]  /*f960*/  @!P1 LOP3.LUT R25, R5, 0x100000, RZ, 0xfc, !PT ;  /* 0x0010000005199812 */ /* 0x000fe200078efcff */
[----:B0-----:R-:W-:Y:S01]  /*f970*/  DFMA R14, R6, -R12, 1 ;  /* 0x3ff00000060e742b */ /* 0x001fe2000000080c */
[----:B------:R-:W-:-:S07]  /*f980*/  IMAD.MOV.U32 R5, RZ, RZ, R3 ;  /* 0x000000ffff057224 */ /* 0x000fce00078e0003 */
[----:B------:R-:W-:-:S08]  /*f990*/  DFMA R14, R14, R14, R14 ;  /* 0x0000000e0e0e722b */ /* 0x000fd0000000000e */
[----:B------:R-:W-:Y:S01]  /*f9a0*/  DFMA R14, R6, R14, R6 ;  /* 0x0000000e060e722b */ /* 0x000fe20000000006 */
[----:B------:R-:W-:Y:S01]  /*f9b0*/  SEL R7, R4, 0x63400000, !P3 ;  /* 0x6340000004077807 */ /* 0x000fe20005800000 */
[----:B------:R-:W-:-:S03]  /*f9c0*/  IMAD.MOV.U32 R6, RZ, RZ, R8 ;  /* 0x000000ffff067224 */ /* 0x000fc600078e0008 */
[----:B------:R-:W-:-:S03]  /*f9d0*/  LOP3.LUT R7, R7, 0x800fffff, R9, 0xf8, !PT ;  /* 0x800fffff07077812 */ /* 0x000fc600078ef809 */
[----:B------:R-:W-:-:S03]  /*f9e0*/  DFMA R20, R14, -R12, 1 ;  /* 0x3ff000000e14742b */ /* 0x000fc6000000080c */
[----:B------:R-:W-:-:S05]  /*f9f0*/  @!P1 DFMA R6, R6, 2, -R24 ;  /* 0x400000000606982b */ /* 0x000fca0000000818 */
[----:B------:R-:W-:-:S05]  /*fa00*/  DFMA R14, R14, R20, R14 ;  /* 0x000000140e0e722b */ /* 0x000fca000000000e */
[----:B------:R-:W-:-:S03]  /*fa10*/  @!P1 LOP3.LUT R5, R7, 0x7ff00000, RZ, 0xc0, !PT ;  /* 0x7ff0000007059812 */ /* 0x000fc600078ec0ff */
[----:B------:R-:W-:Y:S02]  /*fa20*/  DMUL R20, R14, R6 ;  /* 0x000000060e147228 */ /* 0x000fe40000000000 */
[----:B------:R-:W-:-:S05]  /*fa30*/  VIADD R22, R5, 0xffffffff ;  /* 0xffffffff05167836 */ /* 0x000fca0000000000 */
[----:B------:R-:W-:Y:S01]  /*fa40*/  ISETP.GT.U32.AND P0, PT, R22, 0x7feffffe, PT ;  /* 0x7feffffe1600780c */ /* 0x000fe20003f04070 */
[----:B------:R-:W-:-:S03]  /*fa50*/  DFMA R24, R20, -R12, R6 ;  /* 0x8000000c1418722b */ /* 0x000fc60000000006 */
[----:B------:R-:W-:-:S05]  /*fa60*/  ISETP.GT.U32.OR P0, PT, R30, 0x7feffffe, P0 ;  /* 0x7feffffe1e00780c */ /* 0x000fca0000704470 */
[----:B------:R-:W-:-:S08]  /*fa70*/  DFMA R24, R14, R24, R20 ;  /* 0x000000180e18722b */ /* 0x000fd00000000014 */
[----:B------:R-:W-:Y:S05]  /*fa80*/  @P0 BRA `(.L_x_2625) ;  /* 0x00000000006c0947 */ /* 0x000fea0003800000 */
[----:B------:R-:W-:-:S04]  /*fa90*/  LOP3.LUT R8, R11, 0x7ff00000, RZ, 0xc0, !PT ;  /* 0x7ff000000b087812 */ /* 0x000fc800078ec0ff */
[CC--:B------:R-:W-:Y:S02]  /*faa0*/  VIADDMNMX R5, R3.reuse, -R8.reuse, 0xb9600000, !PT ;  /* 0xb960000003057446 */ /* 0x0c0fe40007800908 */
[----:B------:R-:W-:Y:S01]  /*fab0*/  ISETP.GE.U32.AND P0, PT, R3, R8, PT ;  /* 0x000000080300720c */ /* 0x000fe20003f06070 */
[----:B------:R-:W-:Y:S01]  /*fac0*/  IMAD.MOV.U32 R8, RZ, RZ, RZ ;  /* 0x000000ffff087224 */ /* 0x000fe200078e00ff */
[----:B------:R-:W-:Y:S02]  /*fad0*/  VIMNMX R5, R5, 0x46a00000, PT ;  /* 0x46a0000005057848 */ /* 0x000fe40003fe0100 */
[----:B------:R-:W-:-:S05]  /*fae0*/  SEL R4, R4, 0x63400000, !P0 ;  /* 0x6340000004047807 */ /* 0x000fca0004000000 */
[----:B------:R-:W-:-:S05]  /*faf0*/  IMAD.IADD R4, R5, 0x1, -R4 ;  /* 0x0000000105047824 */ /* 0x000fca00078e0a04 */
[----:B------:R-:W-:-:S06]  /*fb00*/  IADD3 R9, R4, 0x7fe00000, RZ ;  /* 0x7fe0000004097810 */ /* 0x000fcc0007ffe0ff */
[----:B------:R-:W-:-:S10]  /*fb10*/  DMUL R14, R24, R8 ;  /* 0x00000008180e7228 */ /* 0x000fd40000000000 */
[----:B------:R-:W-:-:S13]  /*fb20*/  FSETP.GTU.AND P0, PT, |R15|, 1.469367938527859385e-39, PT ;  /* 0x001000000f00780b */ /* 0x000fda0003f0c200 */
[----:B------:R-:W-:Y:S05]  /*fb30*/  @P0 BRA `(.L_x_2626) ;  /* 0x0000000000940947 */ /* 0x000fea0003800000 */
[----:B------:R-:W-:Y:S01]  /*fb40*/  DFMA R6, R24, -R12, R6 ;  /* 0x8000000c1806722b */ /* 0x000fe20000000006 */
[----:B------:R-:W-:-:S09]  /*fb50*/  IMAD.MOV.U32 R8, RZ, RZ, RZ ;  /* 0x000000ffff087224 */ /* 0x000fd200078e00ff */
[C---:B------:R-:W-:Y:S02]  /*fb60*/  FSETP.NEU.AND P0, PT, R7.reuse, RZ, PT ;  /* 0x000000ff0700720b */ /* 0x040fe40003f0d000 */
[----:B------:R-:W-:-:S04]  /*fb70*/  LOP3.LUT R11, R7, 0x80000000, R11, 0x48, !PT ;  /* 0x80000000070b7812 */ /* 0x000fc800078e480b */
[----:B------:R-:W-:-:S07]  /*fb80*/  LOP3.LUT R9, R11, R9, RZ, 0xfc, !PT ;  /* 0x000000090b097212 */ /* 0x000fce00078efcff */
[----:B------:R-:W-:Y:S05]  /*fb90*/  @!P0 BRA `(.L_x_2626) ;  /* 0x00000000007c8947 */ /* 0x000fea0003800000 */
[----:B------:R-:W-:Y:S01]  /*fba0*/  IMAD.MOV R7, RZ, RZ, -R4 ;  /* 0x000000ffff077224 */ /* 0x000fe200078e0a04 */
[----:B------:R-:W-:Y:S01]  /*fbb0*/  DMUL.RP R8, R24, R8 ;  /* 0x0000000818087228 */ /* 0x000fe20000008000 */
[----:B------:R-:W-:Y:S01]  /*fbc0*/  IMAD.MOV.U32 R6, RZ, RZ, RZ ;  /* 0x000000ffff067224 */ /* 0x000fe200078e00ff */
[----:B------:R-:W-:-:S05]  /*fbd0*/  IADD3 R3, -R4, -0x43300000, RZ ;  /* 0xbcd0000004037810 */ /* 0x000fca0007ffe1ff */
[----:B------:R-:W-:-:S03]  /*fbe0*/  DFMA R6, R14, -R6, R24 ;  /* 0x800000060e06722b */ /* 0x000fc60000000018 */
[----:B------:R-:W-:-:S07]  /*fbf0*/  LOP3.LUT R11, R9, R11, RZ, 0x3c, !PT ;  /* 0x0000000b090b7212 */ /* 0x000fce00078e3cff */
[----:B------:R-:W-:-:S04]  /*fc00*/  FSETP.NEU.AND P0, PT, |R7|, R3, PT ;  /* 0x000000030700720b */ /* 0x000fc80003f0d200 */
[----:B------:R-:W-:Y:S02]  /*fc10*/  FSEL R14, R8, R14, !P0 ;  /* 0x0000000e080e7208 */ /* 0x000fe40004000000 */
[----:B------:R-:W-:Y:S01]  /*fc20*/  FSEL R15, R11, R15, !P0 ;  /* 0x0000000f0b0f7208 */ /* 0x000fe20004000000 */
[----:B------:R-:W-:Y:S06]  /*fc30*/  BRA `(.L_x_2626) ;  /* 0x0000000000547947 */ /* 0x000fec0003800000 */
.L_x_2625:
[----:B------:R-:W-:-:S14]  /*fc40*/  DSETP.NAN.AND P0, PT, R8, R8, PT ;  /* 0x000000080800722a */ /* 0x000fdc0003f08000 */
[----:B------:R-:W-:Y:S05]  /*fc50*/  @P0 BRA `(.L_x_2627) ;  /* 0x0000000000440947 */ /* 0x000fea0003800000 */
[----:B------:R-:W-:-:S14]  /*fc60*/  DSETP.NAN.AND P0, PT, R10, R10, PT ;  /* 0x0000000a0a00722a */ /* 0x000fdc0003f08000 */
[----:B------:R-:W-:Y:S05]  /*fc70*/  @P0 BRA `(.L_x_2628) ;  /* 0x0000000000300947 */ /* 0x000fea0003800000 */
[----:B------:R-:W-:Y:S01]  /*fc80*/  ISETP.NE.AND P0, PT, R5, R18, PT ;  /* 0x000000120500720c */ /* 0x000fe20003f05270 */
[----:B------:R-:W-:Y:S02]  /*fc90*/  IMAD.MOV.U32 R14, RZ, RZ, 0x0 ;  /* 0x00000000ff0e7424 */ /* 0x000fe400078e00ff */
[----:B------:R-:W-:-:S10]  /*fca0*/  IMAD.MOV.U32 R15, RZ, RZ, -0x80000 ;  /* 0xfff80000ff0f7424 */ /* 0x000fd400078e00ff */
[----:B------:R-:W-:Y:S05]  /*fcb0*/  @!P0 BRA `(.L_x_2626) ;  /* 0x0000000000348947 */ /* 0x000fea0003800000 */
[----:B------:R-:W-:Y:S02]  /*fcc0*/  ISETP.NE.AND P0, PT, R5, 0x7ff00000, PT ;  /* 0x7ff000000500780c */ /* 0x000fe40003f05270 */
[----:B------:R-:W-:Y:S02]  /*fcd0*/  LOP3.LUT R15, R9, 0x80000000, R11, 0x48, !PT ;  /* 0x80000000090f7812 */ /* 0x000fe400078e480b */
[----:B------:R-:W-:-:S13]  /*fce0*/  ISETP.EQ.OR P0, PT, R18, RZ, !P0 ;  /* 0x000000ff1200720c */ /* 0x000fda0004702670 */
[----:B------:R-:W-:Y:S01]  /*fcf0*/  @P0 LOP3.LUT R3, R15, 0x7ff00000, RZ, 0xfc, !PT ;  /* 0x7ff000000f030812 */ /* 0x000fe200078efcff */
[----:B------:R-:W-:Y:S02]  /*fd00*/  @!P0 IMAD.MOV.U32 R14, RZ, RZ, RZ ;  /* 0x000000ffff0e8224 */ /* 0x000fe400078e00ff */
[----:B------:R-:W-:Y:S02]  /*fd10*/  @P0 IMAD.MOV.U32 R14, RZ, RZ, RZ ;  /* 0x000000ffff0e0224 */ /* 0x000fe400078e00ff */
[----:B------:R-:W-:Y:S01]  /*fd20*/  @P0 IMAD.MOV.U32 R15, RZ, RZ, R3 ;  /* 0x000000ffff0f0224 */ /* 0x000fe200078e0003 */
[----:B------:R-:W-:Y:S06]  /*fd30*/  BRA `(.L_x_2626) ;  /* 0x0000000000147947 */ /* 0x000fec0003800000 */
.L_x_2628:
[----:B------:R-:W-:Y:S01]  /*fd40*/  LOP3.LUT R15, R11, 0x80000, RZ, 0xfc, !PT ;  /* 0x000800000b0f7812 */ /* 0x000fe200078efcff */
[----:B------:R-:W-:Y:S01]  /*fd50*/  IMAD.MOV.U32 R14, RZ, RZ, R10 ;  /* 0x000000ffff0e7224 */ /* 0x000fe200078e000a */
[----:B------:R-:W-:Y:S06]  /*fd60*/  BRA `(.L_x_2626) ;  /* 0x0000000000087947 */ /* 0x000fec0003800000 */
.L_x_2627:
[----:B------:R-:W-:Y:S01]  /*fd70*/  LOP3.LUT R15, R9, 0x80000, RZ, 0xfc, !PT ;  /* 0x00080000090f7812 */ /* 0x000fe200078efcff */
[----:B------:R-:W-:-:S07]  /*fd80*/  IMAD.MOV.U32 R14, RZ, RZ, R8 ;  /* 0x000000ffff0e7224 */ /* 0x000fce00078e0008 */
.L_x_2626:
[----:B------:R-:W-:Y:S05]  /*fd90*/  BSYNC B2 ;  /* 0x0000000000027941 */ /* 0x000fea0003800000 */
.L_x_2624:
[----:B------:R-:W-:Y:S02]  /*fda0*/  IMAD.MOV.U32 R4, RZ, RZ, R0 ;  /* 0x000000ffff047224 */ /* 0x000fe400078e0000 */
[----:B------:R-:W-:Y:S02]  /*fdb0*/  IMAD.MOV.U32 R5, RZ, RZ, 0x0 ;  /* 0x00000000ff057424 */ /* 0x000fe400078e00ff */
[----:B------:R-:W-:Y:S02]  /*fdc0*/  IMAD.MOV.U32 R3, RZ, RZ, R15 ;  /* 0x000000ffff037224 */ /* 0x000fe400078e000f */
[----:B------:R-:W-:Y:S05]  /*fdd0*/  RET.REL.NODEC R4 `(_ZN2at6native18elementwise_kernelILi128ELi4EZNS0_15gpu_kernel_implIZZZNS0_17asinh_kernel_cudaERNS_18TensorIteratorBaseEENKUlvE0_clEvENKUlvE_clEvEUldE_EEvS4_RKT_EUliE_EEviT1_) ;  /* 0xffffff0004887950 */ /* 0x000fea0003c3ffff */
.L_x_2629:
        /* <DEDUP_REMOVED lines=10> */
.L_x_21416:


//--------------------- .text._ZN2at6native27unrolled_elementwise_kernelIZZZNS0_17asinh_kernel_cudaERNS_18TensorIteratorBaseEENKUlvE0_clEvENKUlvE_clEvEUldE_St5arrayIPcLm2EELi4E23TrivialOffsetCalculatorILi1EjESB_NS0_6memory12LoadWithCastILi1EEENSC_13StoreWithCastILi1EEEEEviT_T0_T2_T3_T4_T5_ --------------------------
	.section	.text._ZN2at6native27unrolled_elementwise_kernelIZZZNS0_17asinh_kernel_cudaERNS_18TensorIteratorBaseEENKUlvE0_clEvENKUlvE_clEvEUldE_St5arrayIPcLm2EELi4E23TrivialOffsetCalculatorILi1EjESB_NS0_6memory12LoadWithCastILi1EEENSC_13StoreWithCastILi1EEEEEviT_T0_T2_T3_T4_T5_,"ax",@progbits
	.align	128
        .global         _ZN2at6native27unrolled_elementwise_kernelIZZZNS0_17asinh_kernel_cudaERNS_18TensorIteratorBaseEENKUlvE0_clEvENKUlvE_clEvEUldE_St5arrayIPcLm2EELi4E23TrivialOffsetCalculatorILi1EjESB_NS0_6memory12LoadWithCastILi1EEENSC_13StoreWithCastILi1EEEEEviT_T0_T2_T3_T4_T5_
        .type           _ZN2at6native27unrolled_elementwise_kernelIZZZNS0_17asinh_kernel_cudaERNS_18TensorIteratorBaseEENKUlvE0_clEvENKUlvE_clEvEUldE_St5arrayIPcLm2EELi4E23TrivialOffsetCalculatorILi1EjESB_NS0_6memory12LoadWithCastILi1EEENSC_13StoreWithCastILi1EEEEEviT_T0_T2_T3_T4_T5_,@function
        .size           _ZN2at6native27unrolled_elementwise_kernelIZZZNS0_17asinh_kernel_cudaERNS_18TensorIteratorBaseEENKUlvE0_clEvENKUlvE_clEvEUldE_St5arrayIPcLm2EELi4E23TrivialOffsetCalculatorILi1EjESB_NS0_6memory12LoadWithCastILi1EEENSC_13StoreWithCastILi1EEEEEviT_T0_T2_T3_T4_T5_,(.L_x_21417 - _ZN2at6native27unrolled_elementwise_kernelIZZZNS0_17asinh_kernel_cudaERNS_18TensorIteratorBaseEENKUlvE0_clEvENKUlvE_clEvEUldE_St5arrayIPcLm2EELi4E23TrivialOffsetCalculatorILi1EjESB_NS0_6memory12LoadWithCastILi1EEENSC_13StoreWithCastILi1EEEEEviT_T0_T2_T3_T4_T5_)
        .other          _ZN2at6native27unrolled_elementwise_kernelIZZZNS0_17asinh_kernel_cudaERNS_18TensorIteratorBaseEENKUlvE0_clEvENKUlvE_clEvEUldE_St5arrayIPcLm2EELi4E23TrivialOffsetCalculatorILi1EjESB_NS0_6memory12LoadWithCastILi1EEENSC_13StoreWithCastILi1EEEEEviT_T0_T2_T3_T4_T5_,@"STO_CUDA_ENTRY STV_DEFAULT"
_ZN2at6native27unrolled_elementwise_kernelIZZZNS0_17asinh_kernel_cudaERNS_18TensorIteratorBaseEENKUlvE0_clEvENKUlvE_clEvEUldE_St5arrayIPcLm2EELi4E23TrivialOffsetCalculatorILi1EjESB_NS0_6memory12LoadWithCastILi1EEENSC_13StoreWithCastILi1EEEEEviT_T0_T2_T3_T4_T5_:
.text._ZN2at6native27unrolled_elementwise_kernelIZZZNS0_17asinh_kernel_cudaERNS_18TensorIteratorBaseEENKUlvE0_clEvENKUlvE_clEvEUldE_St5arrayIPcLm2EELi4E23TrivialOffsetCalculatorILi1EjESB_NS0_6memory12LoadWithCastILi1EEENSC_13StoreWithCastILi1EEEEEviT_T0_T2_T3_T4_T5_:
[----:B------:R-:W0:Y:S01]  /*0000*/  LDC R1, c[0x0][0x28] ;  /* 0x00000a00ff017b82 */ /* 0x000e220000000800 */
[----:B------:R-:W1:Y:S07]  /*0010*/  S2R R22, SR_CTAID.X ;  /* 0x0000000000167919 */ /* 0x000e6e0000002500 */
[----:B------:R-:W1:Y:S01]  /*0020*/  LDC R3, c[0x0][0x210] ;  /* 0x00008400ff037b82 */ /* 0x000e620000000800 */
[----:B------:R-:W-:Y:S01]  /*0030*/  ULDC.64 UR36, c[0x0][0x208] ;  /* 0x0000820000247ab9 */ /* 0x000fe20000000a00 */
[----:B------:R-:W-:Y:S01]  /*0040*/  BSSY B6, `(.L_x_2630) ;  /* 0x00000fe000067945 */ /* 0x000fe20003800000 */
[----:B------:R-:W2:Y:S01]  /*0050*/  S2R R29, SR_TID.X ;  /* 0x00000000001d7919 */ /* 0x000ea20000002100 */
[----:B------:R-:W-:-:S02]  /*0060*/  CS2R R24, SRZ ;  /* 0x0000000000187805 */ /* 0x000fc4000001ff00 */
[----:B------:R-:W-:Y:S02]  /*0070*/  CS2R R26, SRZ ;  /* 0x00000000001a7805 */ /* 0x000fe4000001ff00 */
        /* <DEDUP_REMOVED lines=24> */
.L_x_2635:
[----:B------:R-:W2:Y:S02]  /*0200*/  LDG.E.U8 R4, desc[UR36][R4.64] ;  /* 0x0000002404047981 */ /* 0x000ea4000c1e1100 */
[----:B--2---:R0:W1:Y:S01]  /*0210*/  I2F.F64.U16 R26, R4 ;  /* 0x00000004001a7312 */ /* 0x0040620000101800 */
[----:B------:R-:W-:Y:S05]  /*0220*/  BRA `(.L_x_2637) ;  /* 0x0000000c00747947 */ /* 0x000fea0003800000 */
.L_x_2634:
        /* <DEDUP_REMOVED lines=9> */
.L_x_2639:
[----:B------:R-:W2:Y:S02]  /*02c0*/  LDG.E R4, desc[UR36][R4.64] ;  /* 0x0000002404047981 */ /* 0x000ea4000c1e1900 */
[----:B--2---:R1:W2:Y:S01]  /*02d0*/  I2F.F64 R26, R4 ;  /* 0x00000004001a7312 */ /* 0x0042a20000201c00 */
[----:B------:R-:W-:Y:S05]  /*02e0*/  BRA `(.L_x_2637) ;  /* 0x0000000c00447947 */ /* 0x000fea0003800000 */
.L_x_2638:
[----:B------:R-:W2:Y:S02]  /*02f0*/  LDG.E.U16 R4, desc[UR36][R4.64] ;  /* 0x0000002404047981 */ /* 0x000ea4000c1e1500 */
[----:B--2---:R3:W4:Y:S01]  /*0300*/  I2F.F64.S16 R26, R4 ;  /* 0x00000004001a7312 */ /* 0x0047220000101c00 */
[----:B------:R-:W-:Y:S05]  /*0310*/  BRA `(.L_x_2637) ;  /* 0x0000000c00387947 */ /* 0x000fea0003800000 */
.L_x_2633:
        /* <DEDUP_REMOVED lines=10> */
.L_x_2641:
[----:B------:R-:W2:Y:S02]  /*03c0*/  LDG.E.U16 R0, desc[UR36][R4.64] ;  /* 0x0000002404007981 */ /* 0x000ea4000c1e1500 */
[----:B--2---:R-:W-:-:S05]  /*03d0*/  HADD2.F32 R0, -RZ, R0.H0_H0 ;  /* 0x20000000ff007230 */ /* 0x004fca0000004100 */
[----:B------:R-:W-:-:S04]  /*03e0*/  FMUL.FTZ R0, R0, 1 ;  /* 0x3f80000000007820 */ /* 0x000fc80000410000 */
[----:B------:R0:W1:Y:S01]  /*03f0*/  F2F.F64.F32 R26, R0 ;  /* 0x00000000001a7310 */ /* 0x0000620000201800 */
[----:B------:R-:W-:Y:S05]  /*0400*/  BRA `(.L_x_2637) ;  /* 0x0000000800fc7947 */ /* 0x000fea0003800000 */
.L_x_2640:
        /* <DEDUP_REMOVED lines=10> */
.L_x_2643:
[----:B------:R-:W2:Y:S02]  /*04b0*/  LDG.E.U16 R4, desc[UR36][R4.64] ;  /* 0x0000002404047981 */ /* 0x000ea4000c1e1500 */
[----:B--2---:R-:W-:-:S05]  /*04c0*/  HADD2.F32 R0, -RZ, R4.H0_H0 ;  /* 0x20000004ff007230 */ /* 0x004fca0000004100 */
[----:B------:R-:W-:-:S04]  /*04d0*/  FMUL.FTZ R0, R0, 1 ;  /* 0x3f80000000007820 */ /* 0x000fc80000410000 */
[----:B------:R0:W1:Y:S01]  /*04e0*/  F2F.F64.F32 R26, R0 ;  /* 0x00000000001a7310 */ /* 0x0000620000201800 */
[----:B------:R-:W-:Y:S05]  /*04f0*/  BRA `(.L_x_2637) ;  /* 0x0000000800c07947 */ /* 0x000fea0003800000 */
.L_x_2642:
[----:B------:R0:W5:Y:S01]  /*0500*/  LDG.E.64 R26, desc[UR36][R4.64] ;  /* 0x00000024041a7981 */ /* 0x000162000c1e1b00 */
[----:B------:R-:W-:Y:S05]  /*0510*/  BRA `(.L_x_2637) ;  /* 0x0000000800b87947 */ /* 0x000fea0003800000 */
.L_x_2632:
        /* <DEDUP_REMOVED lines=13> */
.L_x_2646:
[----:B------:R0:W5:Y:S01]  /*05f0*/  LDG.E.64 R26, desc[UR36][R4.64] ;  /* 0x00000024041a7981 */ /* 0x000162000c1e1b00 */
[----:B------:R-:W-:Y:S05]  /*0600*/  BRA `(.L_x_2637) ;  /* 0x00000008007c7947 */ /* 0x000fea0003800000 */
.L_x_2645:
        /* <DEDUP_REMOVED lines=28> */
.L_x_2648:
        /* <DEDUP_REMOVED lines=16> */
.L_x_2647:
[----:B------:R-:W2:Y:S02]  /*08d0*/  LDG.E.U16 R0, desc[UR36][R4.64] ;  /* 0x0000002404007981 */ /* 0x000ea4000c1e1500 */
[----:B--2---:R-:W-:-:S04]  /*08e0*/  IMAD.U32 R0, R0, 0x10000, RZ ;  /* 0x0001000000007824 */ /* 0x004fc800078e00ff */
[----:B------:R-:W-:-:S04]  /*08f0*/  FMUL.FTZ R0, R0, 1 ;  /* 0x3f80000000007820 */ /* 0x000fc80000410000 */
[----:B------:R0:W1:Y:S01]  /*0900*/  F2F.F64.F32 R26, R0 ;  /* 0x00000000001a7310 */ /* 0x0000620000201800 */
[----:B------:R-:W-:Y:S05]  /*0910*/  BRA `(.L_x_2637) ;  /* 0x0000000400b87947 */ /* 0x000fea0003800000 */
.L_x_2644:
        /* <DEDUP_REMOVED lines=11> */
.L_x_2651:
        /* <DEDUP_REMOVED lines=21> */
.L_x_2655:
[----:B------:R-:W-:Y:S05]  /*0b20*/  BSYNC B1 ;  /* 0x0000000000017941 */ /* 0x000fea0003800000 */
.L_x_2654:
[----:B------:R-:W-:Y:S01]  /*0b30*/  LEA R5, R0, 0x3b800000, 0x17 ;  /* 0x3b80000000057811 */ /* 0x000fe200078eb8ff */
[----:B------:R-:W-:-:S05]  /*0b40*/  IMAD.SHL.U32 R0, R3, 0x100000, RZ ;  /* 0x0010000003007824 */ /* 0x000fca00078e00ff */
[----:B------:R-:W-:-:S07]  /*0b50*/  LOP3.LUT R0, R5, R0, R6, 0xfe, !PT ;  /* 0x0000000005007212 */ /* 0x000fce00078efe06 */
.L_x_2653:
[----:B------:R-:W-:Y:S05]  /*0b60*/  BSYNC B0 ;  /* 0x0000000000007941 */ /* 0x000fea0003800000 */
.L_x_2652:
[----:B------:R-:W-:-:S04]  /*0b70*/  FMUL.FTZ R0, R0, 1 ;  /* 0x3f80000000007820 */ /* 0x000fc80000410000 */
[----:B------:R0:W1:Y:S01]  /*0b80*/  F2F.F64.F32 R26, R0 ;  /* 0x00000000001a7310 */ /* 0x0000620000201800 */
[----:B------:R-:W-:Y:S05]  /*0b90*/  BRA `(.L_x_2637) ;  /* 0x0000000400187947 */ /* 0x000fea0003800000 */
.L_x_2650:
        /* <DEDUP_REMOVED lines=21> */
.L_x_2659:
[----:B------:R-:W-:Y:S05]  /*0cf0*/  BSYNC B1 ;  /* 0x0000000000017941 */ /* 0x000fea0003800000 */
.L_x_2658:
[----:B------:R-:W-:Y:S01]  /*0d00*/  LEA R5, R0, 0x37800000, 0x17 ;  /* 0x3780000000057811 */ /* 0x000fe200078eb8ff */
[----:B------:R-:W-:-:S05]  /*0d10*/  IMAD.SHL.U32 R0, R3, 0x200000, RZ ;  /* 0x0020000003007824 */ /* 0x000fca00078e00ff */
[----:B------:R-:W-:-:S07]  /*0d20*/  LOP3.LUT R0, R5, R0, R6, 0xfe, !PT ;  /* 0x0000000005007212 */ /* 0x000fce00078efe06 */
.L_x_2657:
[----:B------:R-:W-:Y:S05]  /*0d30*/  BSYNC B0 ;  /* 0x0000000000007941 */ /* 0x000fea0003800000 */
.L_x_2656:
[----:B------:R-:W-:-:S04]  /*0d40*/  FMUL.FTZ R0, R0, 1 ;  /* 0x3f80000000007820 */ /* 0x000fc80000410000 */
[----:B------:R0:W1:Y:S01]  /*0d50*/  F2F.F64.F32 R26, R0 ;  /* 0x00000000001a7310 */ /* 0x0000620000201800 */
[----:B------:R-:W-:Y:S05]  /*0d60*/  BRA `(.L_x_2637) ;  /* 0x0000000000a47947 */ /* 0x000fea0003800000 */
.L_x_2649:
        /* <DEDUP_REMOVED lines=14> */
.L_x_2663:
[----:B------:R-:W-:Y:S05]  /*0e50*/  BSYNC B0 ;  /* 0x0000000000007941 */ /* 0x000fea0003800000 */
.L_x_2662:
[----:B------:R-:W-:-:S04]  /*0e60*/  FMUL.FTZ R0, R0, 1 ;  /* 0x3f80000000007820 */ /* 0x000fc80000410000 */
[----:B------:R0:W1:Y:S01]  /*0e70*/  F2F.F64.F32 R26, R0 ;  /* 0x00000000001a7310 */ /* 0x0000620000201800 */
[----:B------:R-:W-:Y:S05]  /*0e80*/  BRA `(.L_x_2637) ;  /* 0x00000000005c7947 */ /* 0x000fea0003800000 */
.L_x_2636:
        /* <DEDUP_REMOVED lines=16> */
.L_x_2664:
[----:B------:R-:W-:Y:S01]  /*0f90*/  CS2R R26, SRZ ;  /* 0x00000000001a7805 */ /* 0x000fe2000001ff00 */
[----:B------:R-:W-:Y:S06]  /*0fa0*/  BRA `(.L_x_2637) ;  /* 0x0000000000147947 */ /* 0x000fec0003800000 */
.L_x_2661:
[----:B------:R-:W2:Y:S02]  /*0fb0*/  LDG.E.64 R26, desc[UR36][R4.64] ;  /* 0x00000024041a7981 */ /* 0x000ea4000c1e1b00 */
[----:B--2---:R-:W0:Y:S01]  /*0fc0*/  I2F.F64.U64 R26, R26 ;  /* 0x0000001a001a7312 */ /* 0x004e220000301800 */
[----:B------:R-:W-:Y:S05]  /*0fd0*/  BRA `(.L_x_2637) ;  /* 0x0000000000087947 */ /* 0x000fea0003800000 */
.L_x_2660:
[----:B------:R-:W2:Y:S02]  /*0fe0*/  LDG.E R4, desc[UR36][R4.64] ;  /* 0x0000002404047981 */ /* 0x000ea4000c1e1900 */
[----:B--2---:R0:W1:Y:S02]  /*0ff0*/  I2F.F64.U32 R26, R4 ;  /* 0x00000004001a7312 */ /* 0x0040640000201800 */
.L_x_2637:
[----:B------:R-:W3:Y:S02]  /*1000*/  S2R R29, SR_TID.X ;  /* 0x00000000001d7919 */ /* 0x000ee40000002100 */
[----:B---3--:R-:W-:-:S07]  /*1010*/  VIADD R29, R29, 0x80 ;  /* 0x000000801d1d7836 */ /* 0x008fce0000000000 */
.L_x_2631:
[----:B------:R-:W-:Y:S05]  /*1020*/  BSYNC B6 ;  /* 0x0000000000067941 */ /* 0x000fea0003800000 */
.L_x_2630:
        /* <DEDUP_REMOVED lines=21> */
[----:B------:R-:W3:Y:S02]  /*1180*/  LDG.E.S8 R4, desc[UR36][R4.64] ;  /* 0x0000002404047981 */ /* 0x000ee4000c1e1300 */
[----:B---3--:R0:W1:Y:S01]  /*1190*/  I2F.F64.S16 R24, R4 ;  /* 0x0000000400187312 */ /* 0x0080620000101c00 */
[----:B------:R-:W-:Y:S05]  /*11a0*/  BRA `(.L_x_2672) ;  /* 0x0000000c007c7947 */ /* 0x000fea0003800000 */
.L_x_2670:
[----:B------:R-:W3:Y:S02]  /*11b0*/  LDG.E.U8 R4, desc[UR36][R4.64] ;  /* 0x0000002404047981 */ /* 0x000ee4000c1e1100 */
[----:B---3--:R0:W1:Y:S01]  /*11c0*/  I2F.F64.U16 R24, R4 ;  /* 0x0000000400187312 */ /* 0x0080620000101800 */
[----:B------:R-:W-:Y:S05]  /*11d0*/  BRA `(.L_x_2672) ;  /* 0x0000000c00707947 */ /* 0x000fea0003800000 */
.L_x_2669:
[----:B------:R-:W-:-:S13]  /*11e0*/  ISETP.NE.AND P0, PT, R0, 0x2, PT ;  /* 0x000000020000780c */ /* 0x000fda0003f05270 */
[----:B------:R-:W-:Y:S05]  /*11f0*/  @!P0 BRA `(.L_x_2673) ;  /* 0x0000000000288947 */ /* 0x000fea0003800000 */
[----:B------:R-:W-:-:S13]  /*1200*/  ISETP.NE.AND P0, PT, R0, 0x3, PT ;  /* 0x000000030000780c */ /* 0x000fda0003f05270 */
[----:B------:R-:W-:Y:S05]  /*1210*/  @!P0 BRA `(.L_x_2674) ;  /* 0x0000000000148947 */ /* 0x000fea0003800000 */
[----:B------:R-:W-:-:S13]  /*1220*/  ISETP.NE.AND P0, PT, R0, 0x4, PT ;  /* 0x000000040000780c */ /* 0x000fda0003f05270 */
[----:B------:R-:W-:Y:S05]  /*1230*/  @P0 BRA `(.L_x_2671) ;  /* 0x0000000800fc0947 */ /* 0x000fea0003800000 */
[----:B------:R-:W3:Y:S02]  /*1240*/  LDG.E.64 R24, desc[UR36][R4.64] ;  /* 0x0000002404187981 */ /* 0x000ee4000c1e1b00 */
[----:B---3--:R-:W0:Y:S01]  /*1250*/  I2F.F64.S64 R24, R24 ;  /* 0x0000001800187312 */ /* 0x008e220000301c00 */
[----:B------:R-:W-:Y:S05]  /*1260*/  BRA `(.L_x_2672) ;  /* 0x0000000c004c7947 */ /* 0x000fea0003800000 */
.L_x_2674:
[----:B------:R-:W3:Y:S02]  /*1270*/  LDG.E R4, desc[UR36][R4.64] ;  /* 0x0000002404047981 */ /* 0x000ee4000c1e1900 */
[----:B---3--:R0:W1:Y:S01]  /*1280*/  I2F.F64 R24, R4 ;  /* 0x0000000400187312 */ /* 0x0080620000201c00 */
[----:B------:R-:W-:Y:S05]  /*1290*/  BRA `(.L_x_2672) ;  /* 0x0000000c00407947 */ /* 0x000fea0003800000 */
.L_x_2673:
[----:B------:R-:W3:Y:S02]  /*12a0*/  LDG.E.U16 R4, desc[UR36][R4.64] ;  /* 0x0000002404047981 */ /* 0x000ee4000c1e1500 */
[----:B---3--:R0:W1:Y:S01]  /*12b0*/  I2F.F64.S16 R24, R4 ;  /* 0x0000000400187312 */ /* 0x0080620000101c00 */
[----:B------:R-:W-:Y:S05]  /*12c0*/  BRA `(.L_x_2672) ;  /* 0x0000000c00347947 */ /* 0x000fea0003800000 */
.L_x_2668:
[----:B------:R-:W-:-:S13]  /*12d0*/  ISETP.GT.AND P0, PT, R0, 0x6, PT ;  /* 0x000000060000780c */ /* 0x000fda0003f04270 */
[----:B------:R-:W-:Y:S05]  /*12e0*/  @P0 BRA `(.L_x_2675) ;  /* 0x0000000000340947 */ /* 0x000fea0003800000 */
[----:B------:R-:W-:-:S13]  /*12f0*/  ISETP.NE.AND P0, PT, R0, 0x5, PT ;  /* 0x000000050000780c */ /* 0x000fda0003f05270 */
[----:B------:R-:W-:Y:S05]  /*1300*/  @!P0 BRA `(.L_x_2676) ;  /* 0x0000000000188947 */ /* 0x000fea0003800000 */
[----:B------:R-:W-:-:S13]  /*1310*/  ISETP.NE.AND P0, PT, R0, 0x6, PT ;  /* 0x000000060000780c */ /* 0x000fda0003f05270 */
[----:B------:R-:W-:Y:S05]  /*1320*/  @P0 BRA `(.L_x_2671) ;  /* 0x0000000800c00947 */ /* 0x000fea0003800000 */
[----:B------:R-:W3:Y:S02]  /*1330*/  LDG.E R24, desc[UR36][R4.64] ;  /* 0x0000002404187981 */ /* 0x000ee4000c1e1900 */
[----:B---3--:R-:W-:-:S06]  /*1340*/  FMUL.FTZ R24, R24, 1 ;  /* 0x3f80000018187820 */ /* 0x008fcc0000410000 */
[----:B------:R-:W0:Y:S01]  /*1350*/  F2F.F64.F32 R24, R24 ;  /* 0x0000001800187310 */ /* 0x000e220000201800 */
[----:B------:R-:W-:Y:S05]  /*1360*/  BRA `(.L_x_2672) ;  /* 0x0000000c000c7947 */ /* 0x000fea0003800000 */
.L_x_2676:
[----:B------:R-:W3:Y:S02]  /*1370*/  LDG.E.U16 R0, desc[UR36][R4.64] ;  /* 0x0000002404007981 */ /* 0x000ee4000c1e1500 */
[----:B---3--:R-:W-:-:S05]  /*1380*/  HADD2.F32 R0, -RZ, R0.H0_H0 ;  /* 0x20000000ff007230 */ /* 0x008fca0000004100 */
[----:B------:R-:W-:-:S04]  /*1390*/  FMUL.FTZ R0, R0, 1 ;  /* 0x3f80000000007820 */ /* 0x000fc80000410000 */
[----:B------:R0:W1:Y:S01]  /*13a0*/  F2F.F64.F32 R24, R0 ;  /* 0x0000000000187310 */ /* 0x0000620000201800 */
[----:B------:R-:W-:Y:S05]  /*13b0*/  BRA `(.L_x_2672) ;  /* 0x0000000800f87947 */ /* 0x000fea0003800000 */
.L_x_2675:
[----:B------:R-:W-:-:S13]  /*13c0*/  ISETP.NE.AND P0, PT, R0, 0x7, PT ;  /* 0x000000070000780c */ /* 0x000fda0003f05270 */
[----:B------:R-:W-:Y:S05]  /*13d0*/  @!P0 BRA `(.L_x_2677) ;  /* 0x0000000000348947 */ /* 0x000fea0003800000 */
        /* <DEDUP_REMOVED lines=8> */
.L_x_2678:
[----:B------:R-:W3:Y:S02]  /*1460*/  LDG.E.U16 R4, desc[UR36][R4.64] ;  /* 0x0000002404047981 */ /* 0x000ee4000c1e1500 */
[----:B---3--:R-:W-:-:S05]  /*1470*/  HADD2.F32 R0, -RZ, R4.H0_H0 ;  /* 0x20000004ff007230 */ /* 0x008fca0000004100 */
[----:B------:R-:W-:-:S04]  /*1480*/  FMUL.FTZ R0, R0, 1 ;  /* 0x3f80000000007820 */ /* 0x000fc80000410000 */
[----:B------:R0:W1:Y:S01]  /*1490*/  F2F.F64.F32 R24, R0 ;  /* 0x0000000000187310 */ /* 0x0000620000201800 */
[----:B------:R-:W-:Y:S05]  /*14a0*/  BRA `(.L_x_2672) ;  /* 0x0000000800bc7947 */ /* 0x000fea0003800000 */
.L_x_2677:
[----:B------:R0:W5:Y:S01]  /*14b0*/  LDG.E.64 R24, desc[UR36][R4.64] ;  /* 0x0000002404187981 */ /* 0x000162000c1e1b00 */
[----:B------:R-:W-:Y:S05]  /*14c0*/  BRA `(.L_x_2672) ;  /* 0x0000000800b47947 */ /* 0x000fea0003800000 */
.L_x_2667:
        /* <DEDUP_REMOVED lines=8> */
[----:B------:R-:W3:Y:S01]  /*1550*/  LDG.E.U8 R4, desc[UR36][R4.64] ;  /* 0x0000002404047981 */ /* 0x000ee2000c1e1100 */
[----:B------:R-:W-:Y:S01]  /*1560*/  IMAD.MOV.U32 R24, RZ, RZ, RZ ;  /* 0x000000ffff187224 */ /* 0x000fe200078e00ff */
[----:B---3--:R-:W-:-:S04]  /*1570*/  ISETP.NE.AND P0, PT, R4, RZ, PT ;  /* 0x000000ff0400720c */ /* 0x008fc80003f05270 */
[----:B------:R-:W-:Y:S01]  /*1580*/  FSEL R25, RZ, 1.875, !P0 ;  /* 0x3ff00000ff197808 */ /* 0x000fe20004000000 */
[----:B------:R-:W-:Y:S08]  /*1590*/  BRA `(.L_x_2672) ;  /* 0x0000000800807947 */ /* 0x000ff00003800000 */
.L_x_2681:
[----:B------:R0:W5:Y:S01]  /*15a0*/  LDG.E.64 R24, desc[UR36][R4.64] ;  /* 0x0000002404187981 */ /* 0x000162000c1e1b00 */
[----:B------:R-:W-:Y:S05]  /*15b0*/  BRA `(.L_x_2672) ;  /* 0x0000000800787947 */ /* 0x000fea0003800000 */
.L_x_2680:
[----:B------:R-:W-:-:S13]  /*15c0*/  ISETP.NE.AND P0, PT, R0, 0xf, PT ;  /* 0x0000000f0000780c */ /* 0x000fda0003f05270 */
[----:B------:R-:W-:Y:S05]  /*15d0*/  @!P0 BRA `(.L_x_2682) ;  /* 0x0000000000a48947 */ /* 0x000fea0003800000 */
[----:B------:R-:W-:-:S13]  /*15e0*/  ISETP.NE.AND P0, PT, R0, 0x17, PT ;  /* 0x000000170000780c */ /* 0x000fda0003f05270 */
[----:B------:R-:W-:Y:S05]  /*15f0*/  @!P0 BRA `(.L_x_2683) ;  /* 0x0000000000608947 */ /* 0x000fea0003800000 */
[----:B------:R-:W-:-:S13]  /*1600*/  ISETP.NE.AND P0, PT, R0, 0x18, PT ;  /* 0x000000180000780c */ /* 0x000fda0003f05270 */
[----:B------:R-:W-:Y:S05]  /*1610*/  @P0 BRA `(.L_x_2671) ;  /* 0x0000000800040947 */ /* 0x000fea0003800000 */
[----:B------:R-:W3:Y:S01]  /*1620*/  LDG.E.U8 R0, desc[UR36][R4.64] ;  /* 0x0000002404007981 */ /* 0x000ee2000c1e1100 */
[----:B------:R-:W-:Y:S02]  /*1630*/  IMAD.MOV.U32 R9, RZ, RZ, -0x800000 ;  /* 0xff800000ff097424 */ /* 0x000fe400078e00ff */
[----:B---3--:R-:W-:-:S05]  /*1640*/  IMAD.SHL.U32 R0, R0, 0x1000000, RZ ;  /* 0x0100000000007824 */ /* 0x008fca00078e00ff */
        /* <DEDUP_REMOVED lines=19> */
.L_x_2683:
[----:B------:R-:W3:Y:S02]  /*1780*/  LDG.E.U8 R4, desc[UR36][R4.64] ;  /* 0x0000002404047981 */ /* 0x000ee4000c1e1100 */
[----:B---3--:R-:W-:-:S05]  /*1790*/  IMAD.SHL.U32 R0, R4, 0x2000000, RZ ;  /* 0x0200000004007824 */ /* 0x008fca00078e00ff */
        /* <DEDUP_REMOVED lines=11> */
[----:B------:R3:W0:Y:S01]  /*1850*/  F2F.F64.F32 R24, R0 ;  /* 0x0000000000187310 */ /* 0x0006220000201800 */
[----:B------:R-:W-:Y:S05]  /*1860*/  BRA `(.L_x_2672) ;  /* 0x0000000400cc7947 */ /* 0x000fea0003800000 */
.L_x_2682:
[----:B------:R-:W3:Y:S02]  /*1870*/  LDG.E.U16 R0, desc[UR36][R4.64] ;  /* 0x0000002404007981 */ /* 0x000ee4000c1e1500 */
[----:B---3--:R-:W-:-:S04]  /*1880*/  IMAD.U32 R0, R0, 0x10000, RZ ;  /* 0x0001000000007824 */ /* 0x008fc800078e00ff */
[----:B------:R-:W-:-:S04]  /*1890*/  FMUL.FTZ R0, R0, 1 ;  /* 0x3f80000000007820 */ /* 0x000fc80000410000 */
[----:B------:R0:W1:Y:S01]  /*18a0*/  F2F.F64.F32 R24, R0 ;  /* 0x0000000000187310 */ /* 0x0000620000201800 */
[----:B------:R-:W-:Y:S05]  /*18b0*/  BRA `(.L_x_2672) ;  /* 0x0000000400b87947 */ /* 0x000fea0003800000 */
.L_x_2679:
        /* <DEDUP_REMOVED lines=8> */
[----:B------:R-:W3:Y:S02]  /*1940*/  LDG.E.U16 R4, desc[UR36][R4.64] ;  /* 0x0000002404047981 */ /* 0x000ee4000c1e1500 */
[----:B---3--:R0:W1:Y:S01]  /*1950*/  I2F.F64.U16 R24, R4 ;  /* 0x0000000400187312 */ /* 0x0080620000101800 */
[----:B------:R-:W-:Y:S05]  /*1960*/  BRA `(.L_x_2672) ;  /* 0x00000004008c7947 */ /* 0x000fea0003800000 */
.L_x_2686:
[----:B------:R-:W3:Y:S01]  /*1970*/  LDG.E.U8 R3, desc[UR36][R4.64] ;  /* 0x0000002404037981 */ /* 0x000ee2000c1e1100 */
[----:B------:R-:W-:Y:S01]  /*1980*/  BSSY B0, `(.L_x_2687) ;  /* 0x0000018000007945 */ /* 0x000fe20003800000 */
[----:B------:R-:W-:Y:S01]  /*1990*/  IMAD.MOV.U32 R0, RZ, RZ, RZ ;  /* 0x000000ffff007224 */ /* 0x000fe200078e00ff */
[----:B---3--:R-:W-:-:S13]  /*19a0*/  ISETP.NE.AND P0, PT, R3, RZ, PT ;  /* 0x000000ff0300720c */ /* 0x008fda0003f05270 */
        /* <DEDUP_REMOVED lines=17> */
.L_x_2690:
[----:B------:R-:W-:Y:S05]  /*1ac0*/  BSYNC B1 ;  /* 0x0000000000017941 */ /* 0x000fea0003800000 */
.L_x_2689:
[----:B------:R-:W-:Y:S01]  /*1ad0*/  LEA R5, R0, 0x3b800000, 0x17 ;  /* 0x3b80000000057811 */ /* 0x000fe200078eb8ff */
[----:B------:R-:W-:-:S05]  /*1ae0*/  IMAD.SHL.U32 R0, R3, 0x100000, RZ ;  /* 0x0010000003007824 */ /* 0x000fca00078e00ff */
[----:B------:R-:W-:-:S07]  /*1af0*/  LOP3.LUT R0, R5, R0, R6, 0xfe, !PT ;  /* 0x0000000005007212 */ /* 0x000fce00078efe06 */
.L_x_2688:
[----:B------:R-:W-:Y:S05]  /*1b00*/  BSYNC B0 ;  /* 0x0000000000007941 */ /* 0x000fea0003800000 */
.L_x_2687:
[----:B------:R-:W-:-:S04]  /*1b10*/  FMUL.FTZ R0, R0, 1 ;  /* 0x3f80000000007820 */ /* 0x000fc80000410000 */
[----:B------:R0:W1:Y:S01]  /*1b20*/  F2F.F64.F32 R24, R0 ;  /* 0x0000000000187310 */ /* 0x0000620000201800 */
[----:B------:R-:W-:Y:S05]  /*1b30*/  BRA `(.L_x_2672) ;  /* 0x0000000400187947 */ /* 0x000fea0003800000 */
.L_x_2685:
        /* <DEDUP_REMOVED lines=21> */
.L_x_2694:
[----:B------:R-:W-:Y:S05]  /*1c90*/  BSYNC B1 ;  /* 0x0000000000017941 */ /* 0x000fea0003800000 */
.L_x_2693:
[----:B------:R-:W-:Y:S01]  /*1ca0*/  LEA R5, R0, 0x37800000, 0x17 ;  /* 0x3780000000057811 */ /* 0x000fe200078eb8ff */
[----:B------:R-:W-:-:S05]  /*1cb0*/  IMAD.SHL.U32 R0, R3, 0x200000, RZ ;  /* 0x0020000003007824 */ /* 0x000fca00078e00ff */
[----:B------:R-:W-:-:S07]  /*1cc0*/  LOP3.LUT R0, R5, R0, R6, 0xfe, !PT ;  /* 0x0000000005007212 */ /* 0x000fce00078efe06 */
.L_x_2692:
[----:B------:R-:W-:Y:S05]  /*1cd0*/  BSYNC B0 ;  /* 0x0000000000007941 */ /* 0x000fea0003800000 */
.L_x_2691:
[----:B------:R-:W-:-:S04]  /*1ce0*/  FMUL.FTZ R0, R0, 1 ;  /* 0x3f80000000007820 */ /* 0x000fc80000410000 */
[----:B------:R0:W1:Y:S01]  /*1cf0*/  F2F.F64.F32 R24, R0 ;  /* 0x0000000000187310 */ /* 0x0000620000201800 */
[----:B------:R-:W-:Y:S05]  /*1d00*/  BRA `(.L_x_2672) ;  /* 0x0000000000a47947 */ /* 0x000fea0003800000 */
.L_x_2684:
[----:B------:R-:W-:-:S13]  /*1d10*/  ISETP.NE.AND P0, PT, R0, 0x1c, PT ;  /* 0x0000001c0000780c */ /* 0x000fda0003f05270 */
[----:B------:R-:W-:Y:S05]  /*1d20*/  @!P0 BRA `(.L_x_2695) ;  /* 0x0000000000948947 */ /* 0x000fea0003800000 */
[----:B------:R-:W-:-:S13]  /*1d30*/  ISETP.NE.AND P0, PT, R0, 0x1d, PT ;  /* 0x0000001d0000780c */ /* 0x000fda0003f05270 */
[----:B------:R-:W-:Y:S05]  /*1d40*/  @!P0 BRA `(.L_x_2696) ;  /* 0x0000000000808947 */ /* 0x000fea0003800000 */
[----:B------:R-:W-:-:S13]  /*1d50*/  ISETP.NE.AND P0, PT, R0, 0x2c, PT ;  /* 0x0000002c0000780c */ /* 0x000fda0003f05270 */
[----:B------:R-:W-:Y:S05]  /*1d60*/  @P0 BRA `(.L_x_2671) ;  /* 0x0000000000300947 */ /* 0x000fea0003800000 */
[----:B------:R-:W3:Y:S01]  /*1d70*/  LDG.E.U8 R4, desc[UR36][R4.64] ;  /* 0x0000002404047981 */ /* 0x000ee2000c1e1100 */
[----:B------:R-:W-:Y:S01]  /*1d80*/  BSSY B0, `(.L_x_2697) ;  /* 0x0000007000007945 */ /* 0x000fe20003800000 */
[----:B------:R-:W-:Y:S01]  /*1d90*/  IMAD.MOV.U32 R0, RZ, RZ, 0x400000 ;  /* 0x00400000ff007424 */ /* 0x000fe200078e00ff */
[----:B---3--:R-:W-:-:S13]  /*1da0*/  ISETP.NE.AND P0, PT, R4, RZ, PT ;  /* 0x000000ff0400720c */ /* 0x008fda0003f05270 */
[----:B------:R-:W-:Y:S05]  /*1db0*/  @!P0 BRA `(.L_x_2698) ;  /* 0x00000000000c8947 */ /* 0x000fea0003800000 */
[----:B------:R-:W-:-:S13]  /*1dc0*/  ISETP.NE.AND P0, PT, R4, 0xff, PT ;  /* 0x000000ff0400780c */ /* 0x000fda0003f05270 */
[----:B------:R-:W-:Y:S02]  /*1dd0*/  @!P0 IMAD.MOV.U32 R0, RZ, RZ, 0x7f800001 ;  /* 0x7f800001ff008424 */ /* 0x000fe400078e00ff */
[----:B------:R-:W-:-:S07]  /*1de0*/  @P0 IMAD.SHL.U32 R0, R4, 0x800000, RZ ;  /* 0x0080000004000824 */ /* 0x000fce00078e00ff */
.L_x_2698:
[----:B------:R-:W-:Y:S05]  /*1df0*/  BSYNC B0 ;  /* 0x0000000000007941 */ /* 0x000fea0003800000 */
.L_x_2697:
[----:B------:R-:W-:-:S04]  /*1e00*/  FMUL.FTZ R0, R0, 1 ;  /* 0x3f80000000007820 */ /* 0x000fc80000410000 */
[----:B------:R0:W1:Y:S01]  /*1e10*/  F2F.F64.F32 R24, R0 ;  /* 0x0000000000187310 */ /* 0x0000620000201800 */
[----:B------:R-:W-:Y:S05]  /*1e20*/  BRA `(.L_x_2672) ;  /* 0x00000000005c7947 */ /* 0x000fea0003800000 */
.L_x_2671:
        /* <DEDUP_REMOVED lines=15> */
[----:B-12-45:R-:W-:Y:S05]  /*1f20*/  CALL.ABS.NOINC R14 ;  /* 0x000000000e007343 */ /* 0x036fea0003c00000 */
.L_x_2699:
[----:B------:R-:W-:Y:S01]  /*1f30*/  CS2R R24, SRZ ;  /* 0x0000000000187805 */ /* 0x000fe2000001ff00 */
[----:B------:R-:W-:Y:S06]  /*1f40*/  BRA `(.L_x_2672) ;  /* 0x0000000000147947 */ /* 0x000fec0003800000 */
.L_x_2696:
[----:B------:R-:W3:Y:S02]  /*1f50*/  LDG.E.64 R24, desc[UR36][R4.64] ;  /* 0x0000002404187981 */ /* 0x000ee4000c1e1b00 */
[----:B---3--:R-:W0:Y:S01]  /*1f60*/  I2F.F64.U64 R24, R24 ;  /* 0x0000001800187312 */ /* 0x008e220000301800 */
[----:B------:R-:W-:Y:S05]  /*1f70*/  BRA `(.L_x_2672) ;  /* 0x0000000000087947 */ /* 0x000fea0003800000 */
.L_x_2695:
[----:B------:R-:W3:Y:S02]  /*1f80*/  LDG.E R4, desc[UR36][R4.64] ;  /* 0x0000002404047981 */ /* 0x000ee4000c1e1900 */
[----:B---3--:R0:W1:Y:S02]  /*1f90*/  I2F.F64.U32 R24, R4 ;  /* 0x0000000400187312 */ /* 0x0080640000201800 */
.L_x_2672:
[----:B------:R-:W-:-:S07]  /*1fa0*/  VIADD R29, R29, 0x80 ;  /* 0x000000801d1d7836 */ /* 0x000fce0000000000 */
.L_x_2666:
[----:B------:R-:W-:Y:S05]  /*1fb0*/  BSYNC B6 ;  /* 0x0000000000067941 */ /* 0x000fea0003800000 */
.L_x_2665:
[----:B------:R-:W-:Y:S01]  /*1fc0*/  ISETP.GE.AND P0, PT, R29, R2, PT ;  /* 0x000000021d00720c */ /* 0x000fe20003f06270 */
[----:B------:R-:W-:Y:S01]  /*1fd0*/  BSSY B6, `(.L_x_2700) ;  /* 0x00000f9000067945 */ /* 0x000fe20003800000 */
[----:B------:R-:W-:Y:S02]  /*1fe0*/  CS2R R16, SRZ ;  /* 0x0000000000107805 */ /* 0x000fe4000001ff00 */
[----:B------:R-:W-:-:S09]  /*1ff0*/  CS2R R18, SRZ ;  /* 0x0000000000127805 */ /* 0x000fd2000001ff00 */
[----:B------:R-:W-:Y:S05]  /*2000*/  @P0 BRA `(.L_x_2701) ;  /* 0x0000000c00d40947 */ /* 0x000fea0003800000 */
[----:B01----:R-:W0:Y:S01]  /*2010*/  LDC.64 R4, c[0x0][0x220] ;  /* 0x00008800ff047b82 */ /* 0x003e220000000a00 */
[----:B---3--:R-:W-:Y:S01]  /*2020*/  IMAD R0, R22, 0x200, R29 ;  /* 0x0000020016007824 */ /* 0x008fe200078e021d */
        /* <DEDUP_REMOVED lines=19> */
.L_x_2705:
[----:B------:R-:W3:Y:S02]  /*2160*/  LDG.E.U8 R4, desc[UR36][R4.64] ;  /* 0x0000002404047981 */ /* 0x000ee4000c1e1100 */
[----:B---3--:R0:W1:Y:S01]  /*2170*/  I2F.F64.U16 R18, R4 ;  /* 0x0000000400127312 */ /* 0x0080620000101800 */
[----:B------:R-:W-:Y:S05]  /*2180*/  BRA `(.L_x_2707) ;  /* 0x0000000c00707947 */ /* 0x000fea0003800000 */
.L_x_2704:
        /* <DEDUP_REMOVED lines=9> */
.L_x_2709:
[----:B------:R-:W3:Y:S02]  /*2220*/  LDG.E R4, desc[UR36][R4.64] ;  /* 0x0000002404047981 */ /* 0x000ee4000c1e1900 */
[----:B---3--:R0:W1:Y:S01]  /*2230*/  I2F.F64 R18, R4 ;  /* 0x0000000400127312 */ /* 0x0080620000201c00 */
[----:B------:R-:W-:Y:S05]  /*2240*/  BRA `(.L_x_2707) ;  /* 0x0000000c00407947 */ /* 0x000fea0003800000 */
.L_x_2708:
[----:B------:R-:W3:Y:S02]  /*2250*/  LDG.E.U16 R4, desc[UR36][R4.64] ;  /* 0x0000002404047981 */ /* 0x000ee4000c1e1500 */
[----:B---3--:R0:W1:Y:S01]  /*2260*/  I2F.F64.S16 R18, R4 ;  /* 0x0000000400127312 */ /* 0x0080620000101c00 */
[----:B------:R-:W-:Y:S05]  /*2270*/  BRA `(.L_x_2707) ;  /* 0x0000000c00347947 */ /* 0x000fea0003800000 */
.L_x_2703:
        /* <DEDUP_REMOVED lines=10> */
.L_x_2711:
[----:B------:R-:W3:Y:S02]  /*2320*/  LDG.E.U16 R0, desc[UR36][R4.64] ;  /* 0x0000002404007981 */ /* 0x000ee4000c1e1500 */
[----:B---3--:R-:W-:-:S05]  /*2330*/  HADD2.F32 R0, -RZ, R0.H0_H0 ;  /* 0x20000000ff007230 */ /* 0x008fca0000004100 */
[----:B------:R-:W-:-:S04]  /*2340*/  FMUL.FTZ R0, R0, 1 ;  /* 0x3f80000000007820 */ /* 0x000fc80000410000 */
[----:B------:R0:W1:Y:S01]  /*2350*/  F2F.F64.F32 R18, R0 ;  /* 0x0000000000127310 */ /* 0x0000620000201800 */
[----:B------:R-:W-:Y:S05]  /*2360*/  BRA `(.L_x_2707) ;  /* 0x0000000800f87947 */ /* 0x000fea0003800000 */
.L_x_2710:
        /* <DEDUP_REMOVED lines=10> */
.L_x_2713:
[----:B------:R-:W3:Y:S02]  /*2410*/  LDG.E.U16 R4, desc[UR36][R4.64] ;  /* 0x0000002404047981 */ /* 0x000ee4000c1e1500 */
[----:B---3--:R-:W-:-:S05]  /*2420*/  HADD2.F32 R0, -RZ, R4.H0_H0 ;  /* 0x20000004ff007230 */ /* 0x008fca0000004100 */
[----:B------:R-:W-:-:S04]  /*2430*/  FMUL.FTZ R0, R0, 1 ;  /* 0x3f80000000007820 */ /* 0x000fc80000410000 */
[----:B------:R0:W1:Y:S01]  /*2440*/  F2F.F64.F32 R18, R0 ;  /* 0x0000000000127310 */ /* 0x0000620000201800 */
[----:B------:R-:W-:Y:S05]  /*2450*/  BRA `(.L_x_2707) ;  /* 0x0000000800bc7947 */ /* 0x000fea0003800000 */
.L_x_2712:
[----:B------:R0:W5:Y:S01]  /*2460*/  LDG.E.64 R18, desc[UR36][R4.64] ;  /* 0x0000002404127981 */ /* 0x000162000c1e1b00 */
[----:B------:R-:W-:Y:S05]  /*2470*/  BRA `(.L_x_2707) ;  /* 0x0000000800b47947 */ /* 0x000fea0003800000 */
.L_x_2702:
        /* <DEDUP_REMOVED lines=13> */
.L_x_2716:
[----:B------:R0:W5:Y:S01]  /*2550*/  LDG.E.64 R18, desc[UR36][R4.64] ;  /* 0x0000002404127981 */ /* 0x000162000c1e1b00 */
[----:B------:R-:W-:Y:S05]  /*2560*/  BRA `(.L_x_2707) ;  /* 0x0000000800787947 */ /* 0x000fea0003800000 */
.L_x_2715:
        /* <DEDUP_REMOVED lines=28> */
.L_x_2718:
        /* <DEDUP_REMOVED lines=15> */
.L_x_2717:
[----:B------:R-:W3:Y:S02]  /*2820*/  LDG.E.U16 R0, desc[UR36][R4.64] ;  /* 0x0000002404007981 */ /* 0x000ee4000c1e1500 */
[----:B---3--:R-:W-:-:S04]  /*2830*/  IMAD.U32 R0, R0, 0x10000, RZ ;  /* 0x0001000000007824 */ /* 0x008fc800078e00ff */
[----:B------:R-:W-:-:S04]  /*2840*/  FMUL.FTZ R0, R0, 1 ;  /* 0x3f80000000007820 */ /* 0x000fc80000410000 */
[----:B------:R0:W1:Y:S01]  /*2850*/  F2F.F64.F32 R18, R0 ;  /* 0x0000000000127310 */ /* 0x0000620000201800 */
[----:B------:R-:W-:Y:S05]  /*2860*/  BRA `(.L_x_2707) ;  /* 0x0000000400b87947 */ /* 0x000fea0003800000 */
.L_x_2714:
        /* <DEDUP_REMOVED lines=11> */
.L_x_2721:
        /* <DEDUP_REMOVED lines=21> */
.L_x_2725:
[----:B------:R-:W-:Y:S05]  /*2a70*/  BSYNC B1 ;  /* 0x0000000000017941 */ /* 0x000fea0003800000 */
.L_x_2724:
[----:B------:R-:W-:Y:S01]  /*2a80*/  LEA R5, R0, 0x3b800000, 0x17 ;  /* 0x3b80000000057811 */ /* 0x000fe200078eb8ff */
[----:B------:R-:W-:-:S05]  /*2a90*/  IMAD.SHL.U32 R0, R3, 0x100000, RZ ;  /* 0x0010000003007824 */ /* 0x000fca00078e00ff */
[----:B------:R-:W-:-:S07]  /*2aa0*/  LOP3.LUT R0, R5, R0, R6, 0xfe, !PT ;  /* 0x0000000005007212 */ /* 0x000fce00078efe06 */
.L_x_2723:
[----:B------:R-:W-:Y:S05]  /*2ab0*/  BSYNC B0 ;  /* 0x0000000000007941 */ /* 0x000fea0003800000 */
.L_x_2722:
[----:B------:R-:W-:-:S04]  /*2ac0*/  FMUL.FTZ R0, R0, 1 ;  /* 0x3f80000000007820 */ /* 0x000fc80000410000 */
[----:B------:R3:W0:Y:S01]  /*2ad0*/  F2F.F64.F32 R18, R0 ;  /* 0x0000000000127310 */ /* 0x0006220000201800 */
[----:B------:R-:W-:Y:S05]  /*2ae0*/  BRA `(.L_x_2707) ;  /* 0x0000000400187947 */ /* 0x000fea0003800000 */
.L_x_2720:
        /* <DEDUP_REMOVED lines=21> */
.L_x_2729:
[----:B------:R-:W-:Y:S05]  /*2c40*/  BSYNC B1 ;  /* 0x0000000000017941 */ /* 0x000fea0003800000 */
.L_x_2728:
[----:B------:R-:W-:Y:S01]  /*2c50*/  LEA R5, R0, 0x37800000, 0x17 ;  /* 0x3780000000057811 */ /* 0x000fe200078eb8ff */
[----:B------:R-:W-:-:S05]  /*2c60*/  IMAD.SHL.U32 R0, R3, 0x200000, RZ ;  /* 0x0020000003007824 */ /* 0x000fca00078e00ff */
[----:B------:R-:W-:-:S07]  /*2c70*/  LOP3.LUT R0, R5, R0, R6, 0xfe, !PT ;  /* 0x0000000005007212 */ /* 0x000fce00078efe06 */
.L_x_2727:
[----:B------:R-:W-:Y:S05]  /*2c80*/  BSYNC B0 ;  /* 0x0000000000007941 */ /* 0x000fea0003800000 */
.L_x_2726:
[----:B------:R-:W-:-:S04]  /*2c90*/  FMUL.FTZ R0, R0, 1 ;  /* 0x3f80000000007820 */ /* 0x000fc80000410000 */
[----:B------:R0:W1:Y:S01]  /*2ca0*/  F2F.F64.F32 R18, R0 ;  /* 0x0000000000127310 */ /* 0x0000620000201800 */
[----:B------:R-:W-:Y:S05]  /*2cb0*/  BRA `(.L_x_2707) ;  /* 0x0000000000a47947 */ /* 0x000fea0003800000 */
.L_x_2719:
        /* <DEDUP_REMOVED lines=14> */
.L_x_2733:
[----:B------:R-:W-:Y:S05]  /*2da0*/  BSYNC B0 ;  /* 0x0000000000007941 */ /* 0x000fea0003800000 */
.L_x_2732:
[----:B------:R-:W-:-:S04]  /*2db0*/  FMUL.FTZ R0, R0, 1 ;  /* 0x3f80000000007820 */ /* 0x000fc80000410000 */
[----:B------:R0:W1:Y:S01]  /*2dc0*/  F2F.F64.F32 R18, R0 ;  /* 0x0000000000127310 */ /* 0x0000620000201800 */
[----:B------:R-:W-:Y:S05]  /*2dd0*/  BRA `(.L_x_2707) ;  /* 0x00000000005c7947 */ /* 0x000fea0003800000 */
.L_x_2706:
        /* <DEDUP_REMOVED lines=16> */
.L_x_2734:
[----:B------:R-:W-:Y:S01]  /*2ee0*/  CS2R R18, SRZ ;  /* 0x0000000000127805 */ /* 0x000fe2000001ff00 */
[----:B------:R-:W-:Y:S06]  /*2ef0*/  BRA `(.L_x_2707) ;  /* 0x0000000000147947 */ /* 0x000fec0003800000 */
.L_x_2731:
[----:B------:R-:W3:Y:S02]  /*2f00*/  LDG.E.64 R18, desc[UR36][R4.64] ;  /* 0x0000002404127981 */ /* 0x000ee4000c1e1b00 */
[----:B---3--:R-:W0:Y:S01]  /*2f10*/  I2F.F64.U64 R18, R18 ;  /* 0x0000001200127312 */ /* 0x008e220000301800 */
[----:B------:R-:W-:Y:S05]  /*2f20*/  BRA `(.L_x_2707) ;  /* 0x0000000000087947 */ /* 0x000fea0003800000 */
.L_x_2730:
[----:B------:R-:W3:Y:S02]  /*2f30*/  LDG.E R4, desc[UR36][R4.64] ;  /* 0x0000002404047981 */ /* 0x000ee4000c1e1900 */
[----:B---3--:R0:W1:Y:S02]  /*2f40*/  I2F.F64.U32 R18, R4 ;  /* 0x0000000400127312 */ /* 0x0080640000201800 */
.L_x_2707:
[----:B------:R-:W-:-:S07]  /*2f50*/  VIADD R29, R29, 0x80 ;  /* 0x000000801d1d7836 */ /* 0x000fce0000000000 */
.L_x_2701:
[----:B------:R-:W-:Y:S05]  /*2f60*/  BSYNC B6 ;  /* 0x0000000000067941 */ /* 0x000fea0003800000 */
.L_x_2700:
[----:B------:R-:W-:Y:S01]  /*2f70*/  ISETP.GE.AND P0, PT, R29, R2, PT ;  /* 0x000000021d00720c */ /* 0x000fe20003f06270 */
[----:B------:R-:W-:-:S12]  /*2f80*/  BSSY B6, `(.L_x_2735) ;  /* 0x00000f4000067945 */ /* 0x000fd80003800000 */
[----:B------:R-:W-:Y:S05]  /*2f90*/  @P0 BRA `(.L_x_2736) ;  /* 0x0000000c00c80947 */ /* 0x000fea0003800000 */
[----:B01----:R-:W0:Y:S01]  /*2fa0*/  LDC.64 R4, c[0x0][0x220] ;  /* 0x00008800ff047b82 */ /* 0x003e220000000a00 */
[----:B---3--:R-:W-:Y:S01]  /*2fb0*/  PRMT R0, R23, 0x9910, RZ ;  /* 0x0000991017007816 */ /* 0x008fe200000000ff */
        /* <DEDUP_REMOVED lines=18> */
.L_x_2740:
[----:B------:R-:W3:Y:S02]  /*30e0*/  LDG.E.U8 R4, desc[UR36][R4.64] ;  /* 0x0000002404047981 */ /* 0x000ee4000c1e1100 */
[----:B---3--:R0:W1:Y:S01]  /*30f0*/  I2F.F64.U16 R16, R4 ;  /* 0x0000000400107312 */ /* 0x0080620000101800 */
[----:B------:R-:W-:Y:S05]  /*3100*/  BRA `(.L_x_2736) ;  /* 0x0000000c006c7947 */ /* 0x000fea0003800000 */
.L_x_2739:
        /* <DEDUP_REMOVED lines=9> */
.L_x_2743:
[----:B------:R-:W3:Y:S02]  /*31a0*/  LDG.E R4, desc[UR36][R4.64] ;  /* 0x0000002404047981 */ /* 0x000ee4000c1e1900 */
[----:B---3--:R0:W1:Y:S01]  /*31b0*/  I2F.F64 R16, R4 ;  /* 0x0000000400107312 */ /* 0x0080620000201c00 */
[----:B------:R-:W-:Y:S05]  /*31c0*/  BRA `(.L_x_2736) ;  /* 0x0000000c003c7947 */ /* 0x000fea0003800000 */
.L_x_2742:
[----:B------:R-:W3:Y:S02]  /*31d0*/  LDG.E.U16 R4, desc[UR36][R4.64] ;  /* 0x0000002404047981 */ /* 0x000ee4000c1e1500 */
[----:B---3--:R0:W1:Y:S01]  /*31e0*/  I2F.F64.S16 R16, R4 ;  /* 0x0000000400107312 */ /* 0x0080620000101c00 */
[----:B------:R-:W-:Y:S05]  /*31f0*/  BRA `(.L_x_2736) ;  /* 0x0000000c00307947 */ /* 0x000fea0003800000 */
.L_x_2738:
        /* <DEDUP_REMOVED lines=10> */
.L_x_2745:
[----:B------:R-:W3:Y:S02]  /*32a0*/  LDG.E.U16 R0, desc[UR36][R4.64] ;  /* 0x0000002404007981 */ /* 0x000ee4000c1e1500 */
[----:B---3--:R-:W-:-:S05]  /*32b0*/  HADD2.F32 R0, -RZ, R0.H0_H0 ;  /* 0x20000000ff007230 */ /* 0x008fca0000004100 */
[----:B------:R-:W-:-:S04]  /*32c0*/  FMUL.FTZ R0, R0, 1 ;  /* 0x3f80000000007820 */ /* 0x000fc80000410000 */
[----:B------:R0:W1:Y:S01]  /*32d0*/  F2F.F64.F32 R16, R0 ;  /* 0x0000000000107310 */ /* 0x0000620000201800 */
[----:B------:R-:W-:Y:S05]  /*32e0*/  BRA `(.L_x_2736) ;  /* 0x0000000800f47947 */ /* 0x000fea0003800000 */
.L_x_2744:
        /* <DEDUP_REMOVED lines=10> */
.L_x_2747:
[----:B------:R-:W3:Y:S02]  /*3390*/  LDG.E.U16 R4, desc[UR36][R4.64] ;  /* 0x0000002404047981 */ /* 0x000ee4000c1e1500 */
[----:B---3--:R-:W-:-:S05]  /*33a0*/  HADD2.F32 R0, -RZ, R4.H0_H0 ;  /* 0x20000004ff007230 */ /* 0x008fca0000004100 */
[----:B------:R-:W-:-:S04]  /*33b0*/  FMUL.FTZ R0, R0, 1 ;  /* 0x3f80000000007820 */ /* 0x000fc80000410000 */
[----:B------:R0:W1:Y:S01]  /*33c0*/  F2F.F64.F32 R16, R0 ;  /* 0x0000000000107310 */ /* 0x0000620000201800 */
[----:B------:R-:W-:Y:S05]  /*33d0*/  BRA `(.L_x_2736) ;  /* 0x0000000800b87947 */ /* 0x000fea0003800000 */
.L_x_2746:
[----:B------:R0:W5:Y:S01]  /*33e0*/  LDG.E.64 R16, desc[UR36][R4.64] ;  /* 0x0000002404107981 */ /* 0x000162000c1e1b00 */
[----:B------:R-:W-:Y:S05]  /*33f0*/  BRA `(.L_x_2736) ;  /* 0x0000000800b07947 */ /* 0x000fea0003800000 */
.L_x_2737:
        /* <DEDUP_REMOVED lines=13> */
.L_x_2750:
[----:B------:R0:W5:Y:S01]  /*34d0*/  LDG.E.64 R16, desc[UR36][R4.64] ;  /* 0x0000002404107981 */ /* 0x000162000c1e1b00 */
[----:B------:R-:W-:Y:S05]  /*34e0*/  BRA `(.L_x_2736) ;  /* 0x0000000800747947 */ /* 0x000fea0003800000 */
.L_x_2749:
        /* <DEDUP_REMOVED lines=28> */
.L_x_2752:
        /* <DEDUP_REMOVED lines=15> */
.L_x_2751:
[----:B------:R-:W3:Y:S02]  /*37a0*/  LDG.E.U16 R0, desc[UR36][R4.64] ;  /* 0x0000002404007981 */ /* 0x000ee4000c1e1500 */
[----:B---3--:R-:W-:-:S04]  /*37b0*/  IMAD.U32 R0, R0, 0x10000, RZ ;  /* 0x0001000000007824 */ /* 0x008fc800078e00ff */
[----:B------:R-:W-:-:S04]  /*37c0*/  FMUL.FTZ R0, R0, 1 ;  /* 0x3f80000000007820 */ /* 0x000fc80000410000 */
[----:B------:R0:W1:Y:S01]  /*37d0*/  F2F.F64.F32 R16, R0 ;  /* 0x0000000000107310 */ /* 0x0000620000201800 */
[----:B------:R-:W-:Y:S05]  /*37e0*/  BRA `(.L_x_2736) ;  /* 0x0000000400b47947 */ /* 0x000fea0003800000 */
.L_x_2748:
        /* <DEDUP_REMOVED lines=11> */
.L_x_2755:
        /* <DEDUP_REMOVED lines=21> */
.L_x_2759:
[----:B------:R-:W-:Y:S05]  /*39f0*/  BSYNC B1 ;  /* 0x0000000000017941 */ /* 0x000fea0003800000 */
.L_x_2758:
[----:B------:R-:W-:Y:S01]  /*3a00*/  LEA R5, R0, 0x3b800000, 0x17 ;  /* 0x3b80000000057811 */ /* 0x000fe200078eb8ff */
[----:B------:R-:W-:-:S05]  /*3a10*/  IMAD.SHL.U32 R0, R3, 0x100000, RZ ;  /* 0x0010000003007824 */ /* 0x000fca00078e00ff */
[----:B------:R-:W-:-:S07]  /*3a20*/  LOP3.LUT R0, R5, R0, R6, 0xfe, !PT ;  /* 0x0000000005007212 */ /* 0x000fce00078efe06 */
.L_x_2757:
[----:B------:R-:W-:Y:S05]  /*3a30*/  BSYNC B0 ;  /* 0x0000000000007941 */ /* 0x000fea0003800000 */
.L_x_2756:
[----:B------:R-:W-:-:S04]  /*3a40*/  FMUL.FTZ R0, R0, 1 ;  /* 0x3f80000000007820 */ /* 0x000fc80000410000 */
[----:B------:R0:W1:Y:S01]  /*3a50*/  F2F.F64.F32 R16, R0 ;  /* 0x0000000000107310 */ /* 0x0000620000201800 */
[----:B------:R-:W-:Y:S05]  /*3a60*/  BRA `(.L_x_2736) ;  /* 0x0000000400147947 */ /* 0x000fea0003800000 */
.L_x_2754:
        /* <DEDUP_REMOVED lines=21> */
.L_x_2763:
[----:B------:R-:W-:Y:S05]  /*3bc0*/  BSYNC B1 ;  /* 0x0000000000017941 */ /* 0x000fea0003800000 */
.L_x_2762:
[----:B------:R-:W-:Y:S01]  /*3bd0*/  LEA R5, R0, 0x37800000, 0x17 ;  /* 0x3780000000057811 */ /* 0x000fe200078eb8ff */
[----:B------:R-:W-:-:S05]  /*3be0*/  IMAD.SHL.U32 R0, R3, 0x200000, RZ ;  /* 0x0020000003007824 */ /* 0x000fca00078e00ff */
[----:B------:R-:W-:-:S07]  /*3bf0*/  LOP3.LUT R0, R5, R0, R6, 0xfe, !PT ;  /* 0x0000000005007212 */ /* 0x000fce00078efe06 */
.L_x_2761:
[----:B------:R-:W-:Y:S05]  /*3c00*/  BSYNC B0 ;  /* 0x0000000000007941 */ /* 0x000fea0003800000 */
.L_x_2760:
[----:B------:R-:W-:-:S04]  /*3c10*/  FMUL.FTZ R0, R0, 1 ;  /* 0x3f80000000007820 */ /* 0x000fc80000410000 */
[----:B------:R0:W1:Y:S01]  /*3c20*/  F2F.F64.F32 R16, R0 ;  /* 0x0000000000107310 */ /* 0x0000620000201800 */
[----:B------:R-:W-:Y:S05]  /*3c30*/  BRA `(.L_x_2736) ;  /* 0x0000000000a07947 */ /* 0x000fea0003800000 */
.L_x_2753:
        /* <DEDUP_REMOVED lines=14> */
.L_x_2767:
[----:B------:R-:W-:Y:S05]  /*3d20*/  BSYNC B0 ;  /* 0x0000000000007941 */ /* 0x000fea0003800000 */
.L_x_2766:
[----:B------:R-:W-:-:S04]  /*3d30*/  FMUL.FTZ R0, R0, 1 ;  /* 0x3f80000000007820 */ /* 0x000fc80000410000 */
[----:B------:R0:W1:Y:S01]  /*3d40*/  F2F.F64.F32 R16, R0 ;  /* 0x0000000000107310 */ /* 0x0000620000201800 */
[----:B------:R-:W-:Y:S05]  /*3d50*/  BRA `(.L_x_2736) ;  /* 0x0000000000587947 */ /* 0x000fea0003800000 */
.L_x_2741:
        /* <DEDUP_REMOVED lines=16> */
.L_x_2768:
[----:B------:R-:W-:Y:S05]  /*3e60*/  BRA `(.L_x_2736) ;  /* 0x0000000000147947 */ /* 0x000fea0003800000 */
.L_x_2765:
[----:B------:R-:W3:Y:S02]  /*3e70*/  LDG.E.64 R16, desc[UR36][R4.64] ;  /* 0x0000002404107981 */ /* 0x000ee4000c1e1b00 */
[----:B---3--:R-:W0:Y:S01]  /*3e80*/  I2F.F64.U64 R16, R16 ;  /* 0x0000001000107312 */ /* 0x008e220000301800 */
[----:B------:R-:W-:Y:S05]  /*3e90*/  BRA `(.L_x_2736) ;  /* 0x0000000000087947 */ /* 0x000fea0003800000 */
.L_x_2764:
[----:B------:R-:W3:Y:S02]  /*3ea0*/  LDG.E R4, desc[UR36][R4.64] ;  /* 0x0000002404047981 */ /* 0x000ee4000c1e1900 */
[----:B---3--:R0:W1:Y:S02]  /*3eb0*/  I2F.F64.U32 R16, R4 ;  /* 0x0000000400107312 */ /* 0x0080640000201800 */
.L_x_2736:
[----:B------:R-:W-:Y:S05]  /*3ec0*/  BSYNC B6 ;  /* 0x0000000000067941 */ /* 0x000fea0003800000 */
.L_x_2735:
[----:B------:R-:W2:Y:S01]  /*3ed0*/  S2R R23, SR_TID.X ;  /* 0x0000000000177919 */ /* 0x000ea20000002100 */
[----:B------:R-:W-:Y:S01]  /*3ee0*/  BSSY B1, `(.L_x_2769) ;  /* 0x00000ab000017945 */ /* 0x000fe20003800000 */
[----:B--2---:R-:W-:-:S13]  /*3ef0*/  ISETP.GE.AND P1, PT, R23, R2, PT ;  /* 0x000000021700720c */ /* 0x004fda0003f26270 */
[----:B------:R-:W-:Y:S05]  /*3f00*/  @P1 BRA `(.L_x_2770) ;  /* 0x0000000800a01947 */ /* 0x000fea0003800000 */
[----:B01--45:R-:W-:Y:S01]  /*3f10*/  DFMA R4, R26, R26, 1 ;  /* 0x3ff000001a04742b */ /* 0x033fe2000000001a */
[----:B------:R-:W-:Y:S01]  /*3f20*/  IMAD.MOV.U32 R6, RZ, RZ, RZ ;  /* 0x000000ffff067224 */ /* 0x000fe200078e00ff */
[----:B------:R-:W-:Y:S01]  /*3f30*/  BSSY B2, `(.L_x_2771) ;  /* 0x000009f000027945 */ /* 0x000fe20003800000 */
[----:B------:R-:W-:Y:S02]  /*3f40*/  IMAD.MOV.U32 R10, RZ, RZ, 0x0 ;  /* 0x00000000ff0a7424 */ /* 0x000fe400078e00ff */
[----:B------:R-:W-:Y:S01]  /*3f50*/  IMAD.MOV.U32 R11, RZ, RZ, 0x3fd80000 ;  /* 0x3fd80000ff0b7424 */ /* 0x000fe200078e00ff */
[----:B------:R-:W0:Y:S02]  /*3f60*/  MUFU.RSQ64H R7, R5 ;  /* 0x0000000500077308 */ /* 0x000e240000001c00 */
        /* <DEDUP_REMOVED lines=9> */
[----:B------:R-:W-:Y:S01]  /*4000*/  DFMA R6, R6, R4, R6 ;  /* 0x000000040606722b */ /* 0x000fe20000000006 */
[----:B------:R-:W-:Y:S01]  /*4010*/  LOP3.LUT R5, R27, 0x7fffffff, RZ, 0xc0, !PT ;  /* 0x7fffffff1b057812 */ /* 0x000fe200078ec0ff */
[----:B------:R-:W-:-:S03]  /*4020*/  IMAD.MOV.U32 R4, RZ, RZ, R26 ;  /* 0x000000ffff047224 */ /* 0x000fc600078e001a */
[----:B------:R-:W-:-:S03]  /*4030*/  ISETP.GT.U32.AND P5, PT, R5, 0x43dfffff, PT ;  /* 0x43dfffff0500780c */ /* 0x000fc60003fa4070 */
        /* <DEDUP_REMOVED lines=13> */
[----:B------:R-:W-:-:S04]  /*4110*/  @!P0 IMAD.MOV.U32 R3, RZ, RZ, R7 ;  /* 0x000000ffff038224 */ /* 0x000fc800078e0007 */
[----:B---3--:R-:W-:-:S05]  /*4120*/  VIADD R0, R3, 0xffffffff ;  /* 0xffffffff03007836 */ /* 0x008fca0000000000 */
[----:B------:R-:W-:Y:S01]  /*4130*/  ISETP.GE.U32.AND P2, PT, R0, 0x7fefffff, PT ;  /* 0x7fefffff0000780c */ /* 0x000fe20003f46070 */
[----:B------:R-:W-:Y:S02]  /*4140*/  IMAD.MOV.U32 R0, RZ, RZ, -0x3ff ;  /* 0xfffffc01ff007424 */ /* 0x000fe400078e00ff */
[----:B------:R-:W-:-:S10]  /*4150*/  @!P0 IMAD.MOV.U32 R0, RZ, RZ, -0x435 ;  /* 0xfffffbcbff008424 */ /* 0x000fd400078e00ff */
[----:B------:R-:W-:Y:S01]  /*4160*/  @P2 IMAD.MOV.U32 R8, RZ, RZ, 0x0 ;  /* 0x00000000ff082424 */ /* 0x000fe200078e00ff */
[----:B------:R-:W-:Y:S01]  /*4170*/  @P2 FSETP.NEU.FTZ.AND P3, PT, R7, RZ, PT ;  /* 0x000000ff0700220b */ /* 0x000fe20003f7d000 */
[----:B------:R-:W-:-:S06]  /*4180*/  @P2 IMAD.MOV.U32 R9, RZ, RZ, 0x7ff00000 ;  /* 0x7ff00000ff092424 */ /* 0x000fcc00078e00ff */
[----:B------:R-:W-:Y:S01]  /*4190*/  @P2 DFMA R8, R6, R8, +INF ;  /* 0x7ff000000608242b */ /* 0x000fe20000000008 */
[----:B------:R-:W-:Y:S02]  /*41a0*/  IMAD.MOV.U32 R7, RZ, RZ, R4 ;  /* 0x000000ffff077224 */ /* 0x000fe400078e0004 */
[----:B------:R-:W-:-:S07]  /*41b0*/  @!P0 IMAD.MOV.U32 R7, RZ, RZ, R6 ;  /* 0x000000ffff078224 */ /* 0x000fce00078e0006 */
        /* <DEDUP_REMOVED lines=66> */
.L_x_2772:
        /* <DEDUP_REMOVED lines=13> */
[----:B---3--:R-:W-:-:S05]  /*46b0*/  FFMA R0, RZ, R9, R7 ;  /* 0x00000009ff007223 */ /* 0x008fca0000000007 */
[----:B------:R-:W-:-:S13]  /*46c0*/  FSETP.GT.AND P0, PT, |R0|, 1.469367938527859385e-39, PT ;  /* 0x001000000000780b */ /* 0x000fda0003f04200 */
[----:B------:R-:W-:Y:S05]  /*46d0*/  @P0 BRA P2, `(.L_x_2775) ;  /* 0x0000000000180947 */ /* 0x000fea0001000000 */
[----:B------:R-:W-:Y:S01]  /*46e0*/  IMAD.MOV.U32 R6, RZ, RZ, R4 ;  /* 0x000000ffff067224 */ /* 0x000fe200078e0004 */
[----:B------:R-:W-:Y:S01]  /*46f0*/  MOV R0, 0x4720 ;  /* 0x0000472000007802 */ /* 0x000fe20000000f00 */
[----:B------:R-:W-:-:S07]  /*4700*/  IMAD.MOV.U32 R7, RZ, RZ, R5 ;  /* 0x000000ffff077224 */ /* 0x000fce00078e0005 */
[----:B------:R-:W-:Y:S05]  /*4710*/  CALL.REL.NOINC `($__internal_1_$__cuda_sm20_div_rn_f64_full) ;  /* 0x00000068009c7944 */ /* 0x000fea0003c00000 */
[----:B------:R-:W-:Y:S02]  /*4720*/  IMAD.MOV.U32 R6, RZ, RZ, R32 ;  /* 0x000000ffff067224 */ /* 0x000fe400078e0020 */
[----:B------:R-:W-:-:S07]  /*4730*/  IMAD.MOV.U32 R7, RZ, RZ, R33 ;  /* 0x000000ffff077224 */ /* 0x000fce00078e0021 */
.L_x_2775:
[----:B------:R-:W-:Y:S05]  /*4740*/  BSYNC B3 ;  /* 0x0000000000037941 */ /* 0x000fea0003800000 */
.L_x_2774:
        /* <DEDUP_REMOVED lines=29> */
.L_x_2773:
[----:B------:R-:W-:Y:S05]  /*4920*/  BSYNC B2 ;  /* 0x0000000000027941 */ /* 0x000fea0003800000 */
.L_x_2771:
[----:B------:R-:W-:Y:S01]  /*4930*/  UMOV UR4, 0xfefa39ef ;  /* 0xfefa39ef00047882 */ /* 0x000fe20000000000 */
[----:B------:R-:W-:Y:S02]  /*4940*/  UMOV UR5, 0x3fe62e42 ;  /* 0x3fe62e4200057882 */ /* 0x000fe40000000000 */
[----:B------:R-:W-:-:S10]  /*4950*/  DADD R6, R4, UR4 ;  /* 0x0000000404067e29 */ /* 0x000fd40008000000 */
[----:B------:R-:W-:Y:S02]  /*4960*/  FSEL R5, R7, R5, P5 ;  /* 0x0000000507057208 */ /* 0x000fe40002800000 */
[----:B------:R-:W-:Y:S02]  /*4970*/  FSEL R4, R6, R4, P5 ;  /* 0x0000000406047208 */ /* 0x000fe40002800000 */
[----:B------:R-:W-:-:S07]  /*4980*/  LOP3.LUT R5, R5, 0x80000000, R27, 0xb8, !PT ;  /* 0x8000000005057812 */ /* 0x000fce00078eb81b */
.L_x_2770:
[----:B------:R-:W-:Y:S05]  /*4990*/  BSYNC B1 ;  /* 0x0000000000017941 */ /* 0x000fea0003800000 */
.L_x_2769:
[----:B01--45:R-:W-:Y:S01]  /*49a0*/  VIADD R27, R23, 0x80 ;  /* 0x00000080171b7836 */ /* 0x033fe20000000000 */
[----:B------:R-:W-:Y:S04]  /*49b0*/  BSSY B1, `(.L_x_2776) ;  /* 0x00000aa000017945 */ /* 0x000fe80003800000 */
[----:B------:R-:W-:-:S13]  /*49c0*/  ISETP.GE.AND P0, PT, R27, R2, PT ;  /* 0x000000021b00720c */ /* 0x000fda0003f06270 */
[----:B------:R-:W-:Y:S05]  /*49d0*/  @P0 BRA `(.L_x_2777) ;  /* 0x00000008009c0947 */ /* 0x000fea0003800000 */
[----:B------:R-:W-:Y:S01]  /*49e0*/  DFMA R6, R24, R24, 1 ;  /* 0x3ff000001806742b */ /* 0x000fe20000000018 */
        /* <DEDUP_REMOVED lines=33> */
[----:B---3--:R-:W-:-:S05]  /*4c00*/  VIADD R0, R3, 0xffffffff ;  /* 0xffffffff03007836 */ /* 0x008fca0000000000 */
        /* <DEDUP_REMOVED lines=73> */
.L_x_2779:
        /* <DEDUP_REMOVED lines=22> */
.L_x_2782:
[----:B------:R-:W-:Y:S05]  /*5200*/  BSYNC B3 ;  /* 0x0000000000037941 */ /* 0x000fea0003800000 */
.L_x_2781:
        /* <DEDUP_REMOVED lines=29> */
.L_x_2780:
[----:B------:R-:W-:Y:S05]  /*53e0*/  BSYNC B2 ;  /* 0x0000000000027941 */ /* 0x000fea0003800000 */
.L_x_2778:
[----:B------:R-:W-:Y:S01]  /*53f0*/  UMOV UR4, 0xfefa39ef ;  /* 0xfefa39ef00047882 */ /* 0x000fe20000000000 */
[----:B------:R-:W-:Y:S02]  /*5400*/  UMOV UR5, 0x3fe62e42 ;  /* 0x3fe62e4200057882 */ /* 0x000fe40000000000 */
[----:B------:R-:W-:-:S10]  /*5410*/  DADD R8, R6, UR4 ;  /* 0x0000000406087e29 */ /* 0x000fd40008000000 */
[----:B------:R-:W-:Y:S02]  /*5420*/  FSEL R29, R9, R7, P5 ;  /* 0x00000007091d7208 */ /* 0x000fe40002800000 */
[----:B------:R-:W-:Y:S02]  /*5430*/  FSEL R28, R8, R6, P5 ;  /* 0x00000006081c7208 */ /* 0x000fe40002800000 */
[----:B------:R-:W-:-:S07]  /*5440*/  LOP3.LUT R29, R29, 0x80000000, R25, 0xb8, !PT ;  /* 0x800000001d1d7812 */ /* 0x000fce00078eb819 */
.L_x_2777:
[----:B------:R-:W-:Y:S05]  /*5450*/  BSYNC B1 ;  /* 0x0000000000017941 */ /* 0x000fea0003800000 */
.L_x_2776:
[----:B------:R-:W-:Y:S01]  /*5460*/  VIADD R3, R23, 0x100 ;  /* 0x0000010017037836 */ /* 0x000fe20000000000 */
        /* <DEDUP_REMOVED lines=111> */
.L_x_2786:
        /* <DEDUP_REMOVED lines=22> */
.L_x_2789:
[----:B------:R-:W-:Y:S05]  /*5cc0*/  BSYNC B3 ;  /* 0x0000000000037941 */ /* 0x000fea0003800000 */
.L_x_2788:
        /* <DEDUP_REMOVED lines=29> */
.L_x_2787:
[----:B------:R-:W-:Y:S05]  /*5ea0*/  BSYNC B2 ;  /* 0x0000000000027941 */ /* 0x000fea0003800000 */
.L_x_2785:
[----:B------:R-:W-:Y:S01]  /*5eb0*/  UMOV UR4, 0xfefa39ef ;  /* 0xfefa39ef00047882 */ /* 0x000fe20000000000 */
[----:B------:R-:W-:Y:S02]  /*5ec0*/  UMOV UR5, 0x3fe62e42 ;  /* 0x3fe62e4200057882 */ /* 0x000fe40000000000 */
[----:B------:R-:W-:-:S10]  /*5ed0*/  DADD R8, R6, UR4 ;  /* 0x0000000406087e29 */ /* 0x000fd40008000000 */
[----:B------:R-:W-:Y:S02]  /*5ee0*/  FSEL R25, R9, R7, P5 ;  /* 0x0000000709197208 */ /* 0x000fe40002800000 */
[----:B------:R-:W-:Y:S02]  /*5ef0*/  FSEL R24, R8, R6, P5 ;  /* 0x0000000608187208 */ /* 0x000fe40002800000 */
[----:B------:R-:W-:-:S07]  /*5f00*/  LOP3.LUT R25, R25, 0x80000000, R19, 0xb8, !PT ;  /* 0x8000000019197812 */ /* 0x000fce00078eb813 */
.L_x_2784:
[----:B------:R-:W-:Y:S05]  /*5f10*/  BSYNC B1 ;  /* 0x0000000000017941 */ /* 0x000fea0003800000 */
.L_x_2783:
        /* <DEDUP_REMOVED lines=52> */
[----:B------:R-:W-:Y:S01]  /*6260*/  IMAD.MOV.U32 R19, RZ, RZ, 0x3ed0ee25 ;  /* 0x3ed0ee25ff137424 */ /* 0x000fe200078e00ff */
[----:B------:R-:W-:Y:S01]  /*6270*/  LOP3.LUT R7, R6, 0x3ff00000, RZ, 0xfc, !PT ;  /* 0x3ff0000006077812 */ /* 0x000fe200078efcff */
[----:B------:R-:W-:Y:S01]  /*6280*/  IMAD.MOV.U32 R6, RZ, RZ, R18 ;  /* 0x000000ffff067224 */ /* 0x000fe200078e0012 */
[----:B------:R-:W-:Y:S01]  /*6290*/  UMOV UR5, 0x3eb1380b ;  /* 0x3eb1380b00057882 */ /* 0x000fe20000000000 */
[----:B------:R-:W-:Y:S01]  /*62a0*/  IMAD.MOV.U32 R18, RZ, RZ, -0x748574fc ;  /* 0x8b7a8b04ff127424 */ /* 0x000fe200078e00ff */
        /* <DEDUP_REMOVED lines=55> */
.L_x_2793:
        /* <DEDUP_REMOVED lines=22> */
.L_x_2796:
[----:B------:R-:W-:Y:S05]  /*6780*/  BSYNC B3 ;  /* 0x0000000000037941 */ /* 0x000fea0003800000 */
.L_x_2795:
        /* <DEDUP_REMOVED lines=29> */
.L_x_2794:
[----:B------:R-:W-:Y:S05]  /*6960*/  BSYNC B2 ;  /* 0x0000000000027941 */ /* 0x000fea0003800000 */
.L_x_2792:
[----:B------:R-:W-:Y:S01]  /*6970*/  UMOV UR4, 0xfefa39ef ;  /* 0xfefa39ef00047882 */ /* 0x000fe20000000000 */
[----:B------:R-:W-:Y:S02]  /*6980*/  UMOV UR5, 0x3fe62e42 ;  /* 0x3fe62e4200057882 */ /* 0x000fe40000000000 */
[----:B------:R-:W-:-:S10]  /*6990*/  DADD R8, R6, UR4 ;  /* 0x0000000406087e29 */ /* 0x000fd40008000000 */
[----:B------:R-:W-:Y:S02]  /*69a0*/  FSEL R3, R9, R7, P5 ;  /* 0x0000000709037208 */ /* 0x000fe40002800000 */
[----:B------:R-:W-:Y:S02]  /*69b0*/  FSEL R16, R8, R6, P5 ;  /* 0x0000000608107208 */ /* 0x000fe40002800000 */
[----:B------:R-:W-:-:S07]  /*69c0*/  LOP3.LUT R17, R3, 0x80000000, R17, 0xb8, !PT ;  /* 0x8000000003117812 */ /* 0x000fce00078eb811 */
.L_x_2791:
[----:B------:R-:W-:Y:S05]  /*69d0*/  BSYNC B1 ;  /* 0x0000000000017941 */ /* 0x000fea0003800000 */
.L_x_2790:
[----:B------:R-:W0:Y:S01]  /*69e0*/  LDC.U8 R18, c[0x0][0x234] ;  /* 0x00008d00ff127b82 */ /* 0x000e220000000000 */
[----:B------:R-:W-:Y:S04]  /*69f0*/  BSSY B6, `(.L_x_2797) ;  /* 0x000012e000067945 */ /* 0x000fe80003800000 */
[----:B------:R-:W-:Y:S05]  /*6a00*/  @P1 BRA `(.L_x_2798) ;  /* 0x0000001000b01947 */ /* 0x000fea0003800000 */
[----:B------:R-:W3:Y:S01]  /*6a10*/  S2R R3, SR_TID.X ;  /* 0x0000000000037919 */ /* 0x000ee20000002100 */
[----:B------:R-:W1:Y:S01]  /*6a20*/  LDC.64 R8, c[0x0][0x218] ;  /* 0x00008600ff087b82 */ /* 0x000e620000000a00 */
[----:B0-----:R-:W-:Y:S01]  /*6a30*/  PRMT R6, R18, 0x9910, RZ ;  /* 0x0000991012067816 */ /* 0x001fe200000000ff */
[----:B------:R-:W-:Y:S01]  /*6a40*/  ULDC UR4, c[0x0][0x238] ;  /* 0x00008e0000047ab9 */ /* 0x000fe20000000800 */
[----:B---3--:R-:W-:-:S04]  /*6a50*/  IMAD R0, R22, 0x200, R3 ;  /* 0x0000020016007824 */ /* 0x008fc800078e0203 */
[----:B------:R-:W-:Y:S02]  /*6a60*/  IMAD R3, R0, UR4, RZ ;  /* 0x0000000400037c24 */ /* 0x000fe4000f8e02ff */
[----:B------:R-:W-:-:S03]  /*6a70*/  IMAD.MOV.U32 R0, RZ, RZ, R6 ;  /* 0x000000ffff007224 */ /* 0x000fc600078e0006 */
[----:B-1----:R-:W-:Y:S02]  /*6a80*/  IADD3 R8, P1, R3, R8, RZ ;  /* 0x0000000803087210 */ /* 0x002fe40007f3e0ff */
[----:B------:R-:W-:-:S03]  /*6a90*/  ISETP.GT.AND P0, PT, R0, 0x9, PT ;  /* 0x000000090000780c */ /* 0x000fc60003f04270 */
[----:B------:R-:W-:-:S10]  /*6aa0*/  IMAD.X R9, RZ, RZ, R9, P1 ;  /* 0x000000ffff097224 */ /* 0x000fd400008e0609 */
        /* <DEDUP_REMOVED lines=9> */
[----:B------:R-:W0:Y:S01]  /*6b40*/  F2I.F64.TRUNC R5, R4 ;  /* 0x0000000400057311 */ /* 0x000e22000030d100 */
[----:B------:R-:W-:Y:S01]  /*6b50*/  IMAD.MOV.U32 R23, RZ, RZ, R27 ;  /* 0x000000ffff177224 */ /* 0x000fe200078e001b */
[----:B0-----:R0:W-:Y:S01]  /*6b60*/  STG.E.U8 desc[UR36][R8.64], R5 ;  /* 0x0000000508007986 */ /* 0x0011e2000c101124 */
[----:B------:R-:W-:Y:S05]  /*6b70*/  BRA `(.L_x_2798) ;  /* 0x0000001000547947 */ /* 0x000fea0003800000 */
.L_x_2802:
[----:B------:R-:W0:Y:S01]  /*6b80*/  F2I.S64.F64.TRUNC R4, R4 ;  /* 0x0000000400047311 */ /* 0x000e22000030d900 */
[----:B------:R-:W-:Y:S02]  /*6b90*/  IMAD.MOV.U32 R23, RZ, RZ, R27 ;  /* 0x000000ffff177224 */ /* 0x000fe400078e001b */
[----:B0-----:R-:W-:-:S05]  /*6ba0*/  IMAD.MOV.U32 R3, RZ, RZ, R4 ;  /* 0x000000ffff037224 */ /* 0x001fca00078e0004 */
[----:B------:R0:W-:Y:S01]  /*6bb0*/  STG.E.U8 desc[UR36][R8.64], R3 ;  /* 0x0000000308007986 */ /* 0x0001e2000c101124 */
[----:B------:R-:W-:Y:S05]  /*6bc0*/  BRA `(.L_x_2798) ;  /* 0x0000001000407947 */ /* 0x000fea0003800000 */
.L_x_2801:
[----:B------:R-:W-:-:S13]  /*6bd0*/  ISETP.NE.AND P0, PT, R0, 0x2, PT ;  /* 0x000000020000780c */ /* 0x000fda0003f05270 */
[----:B------:R-:W-:Y:S05]  /*6be0*/  @!P0 BRA `(.L_x_2804) ;  /* 0x0000000000308947 */ /* 0x000fea0003800000 */
[----:B------:R-:W-:-:S13]  /*6bf0*/  ISETP.NE.AND P0, PT, R0, 0x3, PT ;  /* 0x000000030000780c */ /* 0x000fda0003f05270 */
[----:B------:R-:W-:Y:S05]  /*6c00*/  @!P0 BRA `(.L_x_2805) ;  /* 0x0000000000188947 */ /* 0x000fea0003800000 */
[----:B------:R-:W-:-:S13]  /*6c10*/  ISETP.NE.AND P0, PT, R0, 0x4, PT ;  /* 0x000000040000780c */ /* 0x000fda0003f05270 */
[----:B------:R-:W-:Y:S05]  /*6c20*/  @P0 BRA `(.L_x_2803) ;  /* 0x0000000c00c40947 */ /* 0x000fea0003800000 */
[----:B------:R-:W0:Y:S01]  /*6c30*/  F2I.S64.F64.TRUNC R4, R4 ;  /* 0x0000000400047311 */ /* 0x000e22000030d900 */
[----:B------:R-:W-:Y:S01]  /*6c40*/  IMAD.MOV.U32 R23, RZ, RZ, R27 ;  /* 0x000000ffff177224 */ /* 0x000fe200078e001b */
[----:B0-----:R2:W-:Y:S01]  /*6c50*/  STG.E.64 desc[UR36][R8.64], R4 ;  /* 0x0000000408007986 */ /* 0x0015e2000c101b24 */
[----:B------:R-:W-:Y:S05]  /*6c60*/  BRA `(.L_x_2798) ;  /* 0x0000001000187947 */ /* 0x000fea0003800000 */
.L_x_2805:
[----:B------:R-:W0:Y:S01]  /*6c70*/  F2I.F64.TRUNC R5, R4 ;  /* 0x0000000400057311 */ /* 0x000e22000030d100 */
[----:B------:R-:W-:Y:S01]  /*6c80*/  IMAD.MOV.U32 R23, RZ, RZ, R27 ;  /* 0x000000ffff177224 */ /* 0x000fe200078e001b */
[----:B0-----:R4:W-:Y:S01]  /*6c90*/  STG.E desc[UR36][R8.64], R5 ;  /* 0x0000000508007986 */ /* 0x0019e2000c101924 */
[----:B------:R-:W-:Y:S05]  /*6ca0*/  BRA `(.L_x_2798) ;  /* 0x0000001000087947 */ /* 0x000fea0003800000 */
.L_x_2804:
[----:B------:R-:W0:Y:S01]  /*6cb0*/  F2I.F64.TRUNC R5, R4 ;  /* 0x0000000400057311 */ /* 0x000e22000030d100 */
[----:B------:R-:W-:Y:S01]  /*6cc0*/  IMAD.MOV.U32 R23, RZ, RZ, R27 ;  /* 0x000000ffff177224 */ /* 0x000fe200078e001b */
[----:B0-----:R1:W-:Y:S01]  /*6cd0*/  STG.E.U16 desc[UR36][R8.64], R5 ;  /* 0x0000000508007986 */ /* 0x0013e2000c101524 */
[----:B------:R-:W-:Y:S05]  /*6ce0*/  BRA `(.L_x_2798) ;  /* 0x0000000c00f87947 */ /* 0x000fea0003800000 */
.L_x_2800:
        /* <DEDUP_REMOVED lines=10> */
[----:B------:R-:W-:-:S13]  /*6d90*/  IMAD.MOV.U32 R23, RZ, RZ, R27 ;  /* 0x000000ffff177224 */ /* 0x000fda00078e001b */
[----:B0-----:R-:W-:-:S05]  /*6da0*/  @!P0 FMUL R3, R3, 1.175494350822287508e-38 ;  /* 0x0080000003038820 */ /* 0x001fca0000400000 */
[----:B------:R0:W-:Y:S01]  /*6db0*/  STG.E desc[UR36][R8.64], R3 ;  /* 0x0000000308007986 */ /* 0x0001e2000c101924 */
[----:B------:R-:W-:Y:S05]  /*6dc0*/  BRA `(.L_x_2798) ;  /* 0x0000000c00c07947 */ /* 0x000fea0003800000 */
.L_x_2807:
[----:B------:R-:W-:Y:S01]  /*6dd0*/  UMOV UR4, 0xf0000000 ;  /* 0xf000000000047882 */ /* 0x000fe20000000000 */
[----:B------:R-:W-:Y:S01]  /*6de0*/  UMOV UR5, 0x380fffff ;  /* 0x380fffff00057882 */ /* 0x000fe20000000000 */
[----:B------:R-:W0:Y:S01]  /*6df0*/  F2F.F32.F64 R0, R4 ;  /* 0x0000000400007310 */ /* 0x000e220000301000 */
[----:B------:R-:W-:Y:S01]  /*6e00*/  DSETP.GEU.AND P0, PT, |R4|, UR4, PT ;  /* 0x0000000404007e2a */ /* 0x000fe2000bf0e200 */
[----:B------:R-:W-:-:S13]  /*6e10*/  IMAD.MOV.U32 R23, RZ, RZ, R27 ;  /* 0x000000ffff177224 */ /* 0x000fda00078e001b */
[----:B0-----:R-:W-:-:S05]  /*6e20*/  @!P0 FMUL R0, R0, 1.175494350822287508e-38 ;  /* 0x0080000000008820 */ /* 0x001fca0000400000 */
[----:B------:R-:W-:-:S05]  /*6e30*/  F2FP.F16.F32.PACK_AB R0, RZ, R0 ;  /* 0x00000000ff00723e */ /* 0x000fca00000000ff */
[----:B------:R0:W-:Y:S01]  /*6e40*/  STG.E.U16 desc[UR36][R8.64], R0 ;  /* 0x0000000008007986 */ /* 0x0001e2000c101524 */
[----:B------:R-:W-:Y:S05]  /*6e50*/  BRA `(.L_x_2798) ;  /* 0x0000000c009c7947 */ /* 0x000fea0003800000 */
.L_x_2806:
        /* <DEDUP_REMOVED lines=10> */
[----:B------:R-:W-:Y:S02]  /*6f00*/  IMAD.MOV.U32 R7, RZ, RZ, RZ ;  /* 0x000000ffff077224 */ /* 0x000fe400078e00ff */
[----:B------:R-:W-:-:S11]  /*6f10*/  IMAD.MOV.U32 R23, RZ, RZ, R27 ;  /* 0x000000ffff177224 */ /* 0x000fd600078e001b */
[----:B0-----:R-:W-:-:S05]  /*6f20*/  @!P0 FMUL R6, R6, 1.175494350822287508e-38 ;  /* 0x0080000006068820 */ /* 0x001fca0000400000 */
[----:B------:R0:W-:Y:S01]  /*6f30*/  STG.E.64 desc[UR36][R8.64], R6 ;  /* 0x0000000608007986 */ /* 0x0001e2000c101b24 */
[----:B------:R-:W-:Y:S05]  /*6f40*/  BRA `(.L_x_2798) ;  /* 0x0000000c00607947 */ /* 0x000fea0003800000 */
.L_x_2809:
[----:B------:R-:W-:Y:S01]  /*6f50*/  UMOV UR4, 0xf0000000 ;  /* 0xf000000000047882 */ /* 0x000fe20000000000 */
[----:B------:R-:W-:Y:S01]  /*6f60*/  UMOV UR5, 0x380fffff ;  /* 0x380fffff00057882 */ /* 0x000fe20000000000 */
[----:B------:R-:W0:Y:S01]  /*6f70*/  F2F.F32.F64 R0, R4 ;  /* 0x0000000400007310 */ /* 0x000e220000301000 */
[----:B------:R-:W-:Y:S01]  /*6f80*/  DSETP.GEU.AND P0, PT, |R4|, UR4, PT ;  /* 0x0000000404007e2a */ /* 0x000fe2000bf0e200 */
[----:B------:R-:W-:-:S13]  /*6f90*/  IMAD.MOV.U32 R23, RZ, RZ, R27 ;  /* 0x000000ffff177224 */ /* 0x000fda00078e001b */
[----:B0-----:R-:W-:-:S05]  /*6fa0*/  @!P0 FMUL R0, R0, 1.175494350822287508e-38 ;  /* 0x0080000000008820 */ /* 0x001fca0000400000 */
[----:B------:R-:W-:-:S04]  /*6fb0*/  F2FP.F16.F32.PACK_AB R3, RZ, R0 ;  /* 0x00000000ff03723e */ /* 0x000fc800000000ff */
[----:B------:R-:W-:-:S05]  /*6fc0*/  PRMT R3, R3, 0x5410, RZ ;  /* 0x0000541003037816 */ /* 0x000fca00000000ff */
[----:B------:R0:W-:Y:S01]  /*6fd0*/  STG.E desc[UR36][R8.64], R3 ;  /* 0x0000000308007986 */ /* 0x0001e2000c101924 */
[----:B------:R-:W-:Y:S05]  /*6fe0*/  BRA `(.L_x_2798) ;  /* 0x0000000c00387947 */ /* 0x000fea0003800000 */
.L_x_2808:
[----:B------:R0:W-:Y:S01]  /*6ff0*/  STG.E.64 desc[UR36][R8.64], R4 ;  /* 0x0000000408007986 */ /* 0x0001e2000c101b24 */
[----:B------:R-:W-:Y:S01]  /*7000*/  IMAD.MOV.U32 R23, RZ, RZ, R27 ;  /* 0x000000ffff177224 */ /* 0x000fe200078e001b */
[----:B------:R-:W-:Y:S06]  /*7010*/  BRA `(.L_x_2798) ;  /* 0x0000000c002c7947 */ /* 0x000fec0003800000 */
.L_x_2799:
        /* <DEDUP_REMOVED lines=8> */
[----:B------:R-:W-:Y:S01]  /*70a0*/  DSETP.NEU.AND P0, PT, R4, RZ, PT ;  /* 0x000000ff0400722a */ /* 0x000fe20003f0d000 */
[----:B------:R-:W-:-:S05]  /*70b0*/  IMAD.MOV.U32 R23, RZ, RZ, R27 ;  /* 0x000000ffff177224 */ /* 0x000fca00078e001b */
[----:B------:R-:W-:-:S05]  /*70c0*/  SEL R3, RZ, 0x1, !P0 ;  /* 0x00000001ff037807 */ /* 0x000fca0004000000 */
[----:B------:R0:W-:Y:S01]  /*70d0*/  STG.E.U8 desc[UR36][R8.64], R3 ;  /* 0x0000000308007986 */ /* 0x0001e2000c101124 */
[----:B------:R-:W-:Y:S05]  /*70e0*/  BRA `(.L_x_2798) ;  /* 0x0000000800f87947 */ /* 0x000fea0003800000 */
.L_x_2812:
[----:B------:R-:W-:Y:S01]  /*70f0*/  CS2R R6, SRZ ;  /* 0x0000000000067805 */ /* 0x000fe2000001ff00 */
[----:B------:R-:W-:-:S04]  /*7100*/  IMAD.MOV.U32 R23, RZ, RZ, R27 ;  /* 0x000000ffff177224 */ /* 0x000fc800078e001b */
[----:B------:R0:W-:Y:S01]  /*7110*/  STG.E.128 desc[UR36][R8.64], R4 ;  /* 0x0000000408007986 */ /* 0x0001e2000c101d24 */
[----:B------:R-:W-:Y:S05]  /*7120*/  BRA `(.L_x_2798) ;  /* 0x0000000800e87947 */ /* 0x000fea0003800000 */
.L_x_2811:
        /* <DEDUP_REMOVED lines=25> */
.L_x_2816:
[----:B------:R-:W-:Y:S05]  /*72c0*/  BSYNC B0 ;  /* 0x0000000000007941 */ /* 0x000fea0003800000 */
.L_x_2815:
[----:B------:R-:W-:Y:S01]  /*72d0*/  LOP3.LUT R7, R0, R7, RZ, 0xfc, !PT ;  /* 0x0000000700077212 */ /* 0x000fe200078efcff */
[----:B------:R-:W-:-:S04]  /*72e0*/  IMAD.MOV.U32 R23, RZ, RZ, R27 ;  /* 0x000000ffff177224 */ /* 0x000fc800078e001b */
[----:B------:R0:W-:Y:S01]  /*72f0*/  STG.E.U8 desc[UR36][R8.64], R7 ;  /* 0x0000000708007986 */ /* 0x0001e2000c101124 */
[----:B------:R-:W-:Y:S05]  /*7300*/  BRA `(.L_x_2798) ;  /* 0x0000000800707947 */ /* 0x000fea0003800000 */
.L_x_2814:
        /* <DEDUP_REMOVED lines=17> */
.L_x_2818:
[----:B------:R-:W-:Y:S01]  /*7420*/  IMAD.MOV.U32 R0, RZ, RZ, 0x7f ;  /* 0x0000007fff007424 */ /* 0x000fe200078e00ff */
[----:B------:R-:W-:-:S04]  /*7430*/  ISETP.GT.U32.AND P0, PT, R3, 0x7f800000, PT ;  /* 0x7f8000000300780c */ /* 0x000fc80003f04070 */
[----:B------:R-:W-:-:S09]  /*7440*/  SEL R0, R0, 0x7c, P0 ;  /* 0x0000007c00007807 */ /* 0x000fd20000000000 */
.L_x_2819:
[----:B------:R-:W-:Y:S05]  /*7450*/  BSYNC B0 ;  /* 0x0000000000007941 */ /* 0x000fea0003800000 */
.L_x_2817:
[----:B------:R-:W-:Y:S01]  /*7460*/  LOP3.LUT R3, R7, 0x80000000, RZ, 0xc0, !PT ;  /* 0x8000000007037812 */ /* 0x000fe200078ec0ff */
[----:B------:R-:W-:-:S03]  /*7470*/  IMAD.MOV.U32 R23, RZ, RZ, R27 ;  /* 0x000000ffff177224 */ /* 0x000fc600078e001b */
[----:B------:R-:W-:-:S04]  /*7480*/  SHF.R.U32.HI R3, RZ, 0x18, R3 ;  /* 0x00000018ff037819 */ /* 0x000fc80000011603 */
[----:B------:R-:W-:-:S05]  /*7490*/  LOP3.LUT R3, R0, R3, RZ, 0xfc, !PT ;  /* 0x0000000300037212 */ /* 0x000fca00078efcff */
[----:B------:R0:W-:Y:S01]  /*74a0*/  STG.E.U8 desc[UR36][R8.64], R3 ;  /* 0x0000000308007986 */ /* 0x0001e2000c101124 */
[----:B------:R-:W-:Y:S05]  /*74b0*/  BRA `(.L_x_2798) ;  /* 0x0000000800047947 */ /* 0x000fea0003800000 */
.L_x_2813:
[----:B------:R-:W-:Y:S01]  /*74c0*/  UMOV UR4, 0xf0000000 ;  /* 0xf000000000047882 */ /* 0x000fe20000000000 */
[----:B------:R-:W-:Y:S01]  /*74d0*/  UMOV UR5, 0x380fffff ;  /* 0x380fffff00057882 */ /* 0x000fe20000000000 */
[----:B------:R-:W0:Y:S01]  /*74e0*/  F2F.F32.F64 R0, R4 ;  /* 0x0000000400007310 */ /* 0x000e220000301000 */
[----:B------:R-:W-:Y:S01]  /*74f0*/  DSETP.GEU.AND P0, PT, |R4|, UR4, PT ;  /* 0x0000000404007e2a */ /* 0x000fe2000bf0e200 */
[----:B------:R-:W-:-:S13]  /*7500*/  IMAD.MOV.U32 R23, RZ, RZ, R27 ;  /* 0x000000ffff177224 */ /* 0x000fda00078e001b */
[----:B0-----:R-:W-:-:S05]  /*7510*/  @!P0 FMUL R0, R0, 1.175494350822287508e-38 ;  /* 0x0080000000008820 */ /* 0x001fca0000400000 */
[----:B------:R-:W-:-:S05]  /*7520*/  F2FP.BF16.F32.PACK_AB R0, RZ, R0 ;  /* 0x00000000ff00723e */ /* 0x000fca00000010ff */
[----:B------:R0:W-:Y:S01]  /*7530*/  STG.E.U16 desc[UR36][R8.64], R0 ;  /* 0x0000000008007986 */ /* 0x0001e2000c101524 */
[----:B------:R-:W-:Y:S05]  /*7540*/  BRA `(.L_x_2798) ;  /* 0x0000000400e07947 */ /* 0x000fea0003800000 */
.L_x_2810:
        /* <DEDUP_REMOVED lines=8> */
[----:B------:R-:W0:Y:S01]  /*75d0*/  F2I.U32.F64.TRUNC R5, R4 ;  /* 0x0000000400057311 */ /* 0x000e22000030d000 */
[----:B------:R-:W-:Y:S01]  /*75e0*/  IMAD.MOV.U32 R23, RZ, RZ, R27 ;  /* 0x000000ffff177224 */ /* 0x000fe200078e001b */
[----:B0-----:R0:W-:Y:S01]  /*75f0*/  STG.E.U16 desc[UR36][R8.64], R5 ;  /* 0x0000000508007986 */ /* 0x0011e2000c101524 */
[----:B------:R-:W-:Y:S05]  /*7600*/  BRA `(.L_x_2798) ;  /* 0x0000000400b07947 */ /* 0x000fea0003800000 */
.L_x_2822:
        /* <DEDUP_REMOVED lines=21> */
.L_x_2825:
[----:B------:R-:W-:-:S04]  /*7760*/  LOP3.LUT R0, R7, 0x80000000, RZ, 0xc0, !PT ;  /* 0x8000000007007812 */ /* 0x000fc800078ec0ff */
[----:B------:R-:W-:-:S04]  /*7770*/  SHF.R.U32.HI R0, RZ, 0x18, R0 ;  /* 0x00000018ff007819 */ /* 0x000fc80000011600 */
[----:B------:R-:W-:-:S07]  /*7780*/  LOP3.LUT R0, R3, R0, RZ, 0xfc, !PT ;  /* 0x0000000003007212 */ /* 0x000fce00078efcff */
.L_x_2824:
[----:B------:R-:W-:Y:S05]  /*7790*/  BSYNC B0 ;  /* 0x0000000000007941 */ /* 0x000fea0003800000 */
.L_x_2823:
[----:B------:R0:W-:Y:S01]  /*77a0*/  STG.E.U8 desc[UR36][R8.64], R0 ;  /* 0x0000000008007986 */ /* 0x0001e2000c101124 */
[----:B------:R-:W-:Y:S01]  /*77b0*/  IMAD.MOV.U32 R23, RZ, RZ, R27 ;  /* 0x000000ffff177224 */ /* 0x000fe200078e001b */
[----:B------:R-:W-:Y:S06]  /*77c0*/  BRA `(.L_x_2798) ;  /* 0x0000000400407947 */ /* 0x000fec0003800000 */
.L_x_2821:
        /* <DEDUP_REMOVED lines=21> */
.L_x_2828:
[----:B------:R-:W-:-:S04]  /*7920*/  LOP3.LUT R0, R7, 0x80000000, RZ, 0xc0, !PT ;  /* 0x8000000007007812 */ /* 0x000fc800078ec0ff */
[----:B------:R-:W-:-:S04]  /*7930*/  SHF.R.U32.HI R0, RZ, 0x18, R0 ;  /* 0x00000018ff007819 */ /* 0x000fc80000011600 */
[----:B------:R-:W-:-:S07]  /*7940*/  LOP3.LUT R0, R3, R0, RZ, 0xfc, !PT ;  /* 0x0000000003007212 */ /* 0x000fce00078efcff */
.L_x_2827:
[----:B------:R-:W-:Y:S05]  /*7950*/  BSYNC B0 ;  /* 0x0000000000007941 */ /* 0x000fea0003800000 */
.L_x_2826:
[----:B------:R0:W-:Y:S01]  /*7960*/  STG.E.U8 desc[UR36][R8.64], R0 ;  /* 0x0000000008007986 */ /* 0x0001e2000c101124 */
[----:B------:R-:W-:Y:S01]  /*7970*/  IMAD.MOV.U32 R23, RZ, RZ, R27 ;  /* 0x000000ffff177224 */ /* 0x000fe200078e001b */
[----:B------:R-:W-:Y:S06]  /*7980*/  BRA `(.L_x_2798) ;  /* 0x0000000000d07947 */ /* 0x000fec0003800000 */
.L_x_2820:
        /* <DEDUP_REMOVED lines=27> */
.L_x_2803:
        /* <DEDUP_REMOVED lines=16> */
.L_x_2831:
[----:B------:R-:W-:Y:S01]  /*7c40*/  IMAD.MOV.U32 R23, RZ, RZ, R27 ;  /* 0x000000ffff177224 */ /* 0x000fe200078e001b */
[----:B------:R-:W-:Y:S06]  /*7c50*/  BRA `(.L_x_2798) ;  /* 0x00000000001c7947 */ /* 0x000fec0003800000 */
.L_x_2830:
[----:B------:R-:W0:Y:S01]  /*7c60*/  F2I.U64.F64.TRUNC R4, R4 ;  /* 0x0000000400047311 */ /* 0x000e22000030d800 */
[----:B------:R-:W-:Y:S01]  /*7c70*/  IMAD.MOV.U32 R23, RZ, RZ, R27 ;  /* 0x000000ffff177224 */ /* 0x000fe200078e001b */
[----:B0-----:R0:W-:Y:S01]  /*7c80*/  STG.E.64 desc[UR36][R8.64], R4 ;  /* 0x0000000408007986 */ /* 0x0011e2000c101b24 */
[----:B------:R-:W-:Y:S05]  /*7c90*/  BRA `(.L_x_2798) ;  /* 0x00000000000c7947 */ /* 0x000fea0003800000 */
.L_x_2829:
[----:B------:R-:W0:Y:S01]  /*7ca0*/  F2I.U32.F64.TRUNC R5, R4 ;  /* 0x0000000400057311 */ /* 0x000e22000030d000 */
[----:B------:R-:W-:Y:S01]  /*7cb0*/  IMAD.MOV.U32 R23, RZ, RZ, R27 ;  /* 0x000000ffff177224 */ /* 0x000fe200078e001b */
[----:B0-----:R0:W-:Y:S06]  /*7cc0*/  STG.E desc[UR36][R8.64], R5 ;  /* 0x0000000508007986 */ /* 0x0011ec000c101924 */
.L_x_2798:
[----:B------:R-:W-:Y:S05]  /*7cd0*/  BSYNC B6 ;  /* 0x0000000000067941 */ /* 0x000fea0003800000 */
.L_x_2797:
[----:B------:R-:W-:Y:S01]  /*7ce0*/  ISETP.GE.AND P0, PT, R23, R2, PT ;  /* 0x000000021700720c */ /* 0x000fe20003f06270 */
[----:B------:R-:W-:-:S12]  /*7cf0*/  BSSY B6, `(.L_x_2832) ;  /* 0x0000230000067945 */ /* 0x000fd80003800000 */
[----:B------:R-:W-:Y:S05]  /*7d00*/  @P0 BRA `(.L_x_2833) ;  /* 0x0000002000b80947 */ /* 0x000fea0003800000 */
[----:B012-4-:R-:W0:Y:S01]  /*7d10*/  LDC.64 R4, c[0x0][0x218] ;  /* 0x00008600ff047b82 */ /* 0x017e220000000a00 */
        /* <DEDUP_REMOVED lines=20> */
.L_x_2837:
[----:B------:R-:W0:Y:S02]  /*7e60*/  F2I.S64.F64.TRUNC R28, R28 ;  /* 0x0000001c001c7311 */ /* 0x000e24000030d900 */
[----:B0-----:R-:W-:-:S05]  /*7e70*/  IMAD.MOV.U32 R3, RZ, RZ, R28 ;  /* 0x000000ffff037224 */ /* 0x001fca00078e001c */
[----:B------:R4:W-:Y:S01]  /*7e80*/  STG.E.U8 desc[UR36][R4.64], R3 ;  /* 0x0000000304007986 */ /* 0x0009e2000c101124 */
[----:B------:R-:W-:Y:S05]  /*7e90*/  BRA `(.L_x_2839) ;  /* 0x0000000c00f07947 */ /* 0x000fea0003800000 */
.L_x_2836:
        /* <DEDUP_REMOVED lines=9> */
.L_x_2841:
[----:B------:R-:W0:Y:S02]  /*7f30*/  F2I.F64.TRUNC R29, R28 ;  /* 0x0000001c001d7311 */ /* 0x000e24000030d100 */
[----:B0-----:R2:W-:Y:S01]  /*7f40*/  STG.E desc[UR36][R4.64], R29 ;  /* 0x0000001d04007986 */ /* 0x0015e2000c101924 */
[----:B------:R-:W-:Y:S05]  /*7f50*/  BRA `(.L_x_2839) ;  /* 0x0000000c00c07947 */ /* 0x000fea0003800000 */
.L_x_2840:
[----:B------:R-:W0:Y:S02]  /*7f60*/  F2I.F64.TRUNC R29, R28 ;  /* 0x0000001c001d7311 */ /* 0x000e24000030d100 */
[----:B0-----:R0:W-:Y:S01]  /*7f70*/  STG.E.U16 desc[UR36][R4.64], R29 ;  /* 0x0000001d04007986 */ /* 0x0011e2000c101524 */
[----:B------:R-:W-:Y:S05]  /*7f80*/  BRA `(.L_x_2839) ;  /* 0x0000000c00b47947 */ /* 0x000fea0003800000 */
.L_x_2835:
        /* <DEDUP_REMOVED lines=13> */
.L_x_2843:
        /* <DEDUP_REMOVED lines=8> */
.L_x_2842:
        /* <DEDUP_REMOVED lines=14> */
.L_x_2845:
        /* <DEDUP_REMOVED lines=9> */
.L_x_2844:
[----:B------:R0:W-:Y:S01]  /*8250*/  STG.E.64 desc[UR36][R4.64], R28 ;  /* 0x0000001c04007986 */ /* 0x0001e2000c101b24 */
[----:B------:R-:W-:Y:S05]  /*8260*/  BRA `(.L_x_2839) ;  /* 0x0000000800fc7947 */ /* 0x000fea0003800000 */
.L_x_2834:
        /* <DEDUP_REMOVED lines=12> */
.L_x_2848:
[----:B------:R-:W-:-:S05]  /*8330*/  CS2R R30, SRZ ;  /* 0x00000000001e7805 */ /* 0x000fca000001ff00 */
[----:B------:R0:W-:Y:S01]  /*8340*/  STG.E.128 desc[UR36][R4.64], R28 ;  /* 0x0000001c04007986 */ /* 0x0001e2000c101d24 */
[----:B------:R-:W-:Y:S05]  /*8350*/  BRA `(.L_x_2839) ;  /* 0x0000000800c07947 */ /* 0x000fea0003800000 */
.L_x_2847:
        /* <DEDUP_REMOVED lines=25> */
.L_x_2852:
[----:B------:R-:W-:Y:S05]  /*84f0*/  BSYNC B0 ;  /* 0x0000000000007941 */ /* 0x000fea0003800000 */
.L_x_2851:
[----:B------:R-:W-:-:S05]  /*8500*/  LOP3.LUT R7, R0, R7, RZ, 0xfc, !PT ;  /* 0x0000000700077212 */ /* 0x000fca00078efcff */
[----:B------:R0:W-:Y:S01]  /*8510*/  STG.E.U8 desc[UR36][R4.64], R7 ;  /* 0x0000000704007986 */ /* 0x0001e2000c101124 */
[----:B------:R-:W-:Y:S05]  /*8520*/  BRA `(.L_x_2839) ;  /* 0x00000008004c7947 */ /* 0x000fea0003800000 */
.L_x_2850:
        /* <DEDUP_REMOVED lines=17> */
.L_x_2854:
[----:B------:R-:W-:Y:S01]  /*8640*/  IMAD.MOV.U32 R0, RZ, RZ, 0x7f ;  /* 0x0000007fff007424 */ /* 0x000fe200078e00ff */
[----:B------:R-:W-:-:S04]  /*8650*/  ISETP.GT.U32.AND P0, PT, R3, 0x7f800000, PT ;  /* 0x7f8000000300780c */ /* 0x000fc80003f04070 */
[----:B------:R-:W-:-:S09]  /*8660*/  SEL R0, R0, 0x7c, P0 ;  /* 0x0000007c00007807 */ /* 0x000fd20000000000 */
.L_x_2855:
[----:B------:R-:W-:Y:S05]  /*8670*/  BSYNC B0 ;  /* 0x0000000000007941 */ /* 0x000fea0003800000 */
.L_x_2853:
[----:B------:R-:W-:-:S04]  /*8680*/  LOP3.LUT R3, R7, 0x80000000, RZ, 0xc0, !PT ;  /* 0x8000000007037812 */ /* 0x000fc800078ec0ff */
[----:B------:R-:W-:-:S04]  /*8690*/  SHF.R.U32.HI R3, RZ, 0x18, R3 ;  /* 0x00000018ff037819 */ /* 0x000fc80000011603 */
[----:B------:R-:W-:-:S05]  /*86a0*/  LOP3.LUT R3, R0, R3, RZ, 0xfc, !PT ;  /* 0x0000000300037212 */ /* 0x000fca00078efcff */
[----:B------:R0:W-:Y:S01]  /*86b0*/  STG.E.U8 desc[UR36][R4.64], R3 ;  /* 0x0000000304007986 */ /* 0x0001e2000c101124 */
[----:B------:R-:W-:Y:S05]  /*86c0*/  BRA `(.L_x_2839) ;  /* 0x0000000400e47947 */ /* 0x000fea0003800000 */
.L_x_2849:
        /* <DEDUP_REMOVED lines=8> */
.L_x_2846:
        /* <DEDUP_REMOVED lines=11> */
.L_x_2858:
        /* <DEDUP_REMOVED lines=21> */
.L_x_2861:
[----:B------:R-:W-:-:S04]  /*8950*/  LOP3.LUT R0, R7, 0x80000000, RZ, 0xc0, !PT ;  /* 0x8000000007007812 */ /* 0x000fc800078ec0ff */
[----:B------:R-:W-:-:S04]  /*8960*/  SHF.R.U32.HI R0, RZ, 0x18, R0 ;  /* 0x00000018ff007819 */ /* 0x000fc80000011600 */
[----:B------:R-:W-:-:S07]  /*8970*/  LOP3.LUT R0, R3, R0, RZ, 0xfc, !PT ;  /* 0x0000000003007212 */ /* 0x000fce00078efcff */
.L_x_2860:
[----:B------:R-:W-:Y:S05]  /*8980*/  BSYNC B0 ;  /* 0x0000000000007941 */ /* 0x000fea0003800000 */
.L_x_2859:
[----:B------:R0:W-:Y:S01]  /*8990*/  STG.E.U8 desc[UR36][R4.64], R0 ;  /* 0x0000000004007986 */ /* 0x0001e2000c101124 */
[----:B------:R-:W-:Y:S05]  /*89a0*/  BRA `(.L_x_2839) ;  /* 0x00000004002c7947 */ /* 0x000fea0003800000 */
.L_x_2857:
        /* <DEDUP_REMOVED lines=21> */
.L_x_2864:
[----:B------:R-:W-:-:S04]  /*8b00*/  LOP3.LUT R0, R7, 0x80000000, RZ, 0xc0, !PT ;  /* 0x8000000007007812 */ /* 0x000fc800078ec0ff */
[----:B------:R-:W-:-:S04]  /*8b10*/  SHF.R.U32.HI R0, RZ, 0x18, R0 ;  /* 0x00000018ff007819 */ /* 0x000fc80000011600 */
[----:B------:R-:W-:-:S07]  /*8b20*/  LOP3.LUT R0, R3, R0, RZ, 0xfc, !PT ;  /* 0x0000000003007212 */ /* 0x000fce00078efcff */
.L_x_2863:
[----:B------:R-:W-:Y:S05]  /*8b30*/  BSYNC B0 ;  /* 0x0000000000007941 */ /* 0x000fea0003800000 */
.L_x_2862:
[----:B------:R0:W-:Y:S01]  /*8b40*/  STG.E.U8 desc[UR36][R4.64], R0 ;  /* 0x0000000004007986 */ /* 0x0001e2000c101124 */
[----:B------:R-:W-:Y:S05]  /*8b50*/  BRA `(.L_x_2839) ;  /* 0x0000000000c07947 */ /* 0x000fea0003800000 */
.L_x_2856:
        /* <DEDUP_REMOVED lines=26> */
.L_x_2838:
        /* <DEDUP_REMOVED lines=16> */
.L_x_2867:
[----:B------:R-:W-:Y:S05]  /*8e00*/  BRA `(.L_x_2839) ;  /* 0x0000000000147947 */ /* 0x000fea0003800000 */
.L_x_2866:
[----:B------:R-:W0:Y:S02]  /*8e10*/  F2I.U64.F64.TRUNC R28, R28 ;  /* 0x0000001c001c7311 */ /* 0x000e24000030d800 */
[----:B0-----:R0:W-:Y:S01]  /*8e20*/  STG.E.64 desc[UR36][R4.64], R28 ;  /* 0x0000001c04007986 */ /* 0x0011e2000c101b24 */
[----:B------:R-:W-:Y:S05]  /*8e30*/  BRA `(.L_x_2839) ;  /* 0x0000000000087947 */ /* 0x000fea0003800000 */
.L_x_2865:
[----:B------:R-:W0:Y:S02]  /*8e40*/  F2I.U32.F64.TRUNC R29, R28 ;  /* 0x0000001c001d7311 */ /* 0x000e24000030d000 */
[----:B0-----:R0:W-:Y:S02]  /*8e50*/  STG.E desc[UR36][R4.64], R29 ;  /* 0x0000001d04007986 */ /* 0x0011e4000c101924 */
.L_x_2839:
        /* <DEDUP_REMOVED lines=24> */
.L_x_2871:
[----:B------:R-:W0:Y:S02]  /*8fe0*/  F2I.S64.F64.TRUNC R24, R24 ;  /* 0x0000001800187311 */ /* 0x000e24000030d900 */
[----:B0-----:R-:W-:-:S05]  /*8ff0*/  IMAD.MOV.U32 R3, RZ, RZ, R24 ;  /* 0x000000ffff037224 */ /* 0x001fca00078e0018 */
[----:B------:R0:W-:Y:S01]  /*9000*/  STG.E.U8 desc[UR36][R4.64], R3 ;  /* 0x0000000304007986 */ /* 0x0001e2000c101124 */
[----:B------:R-:W-:Y:S05]  /*9010*/  BRA `(.L_x_2873) ;  /* 0x0000000c00f07947 */ /* 0x000fea0003800000 */
.L_x_2870:
        /* <DEDUP_REMOVED lines=9> */
.L_x_2875:
[----:B------:R-:W0:Y:S02]  /*90b0*/  F2I.F64.TRUNC R25, R24 ;  /* 0x0000001800197311 */ /* 0x000e24000030d100 */
[----:B0-----:R0:W-:Y:S01]  /*90c0*/  STG.E desc[UR36][R4.64], R25 ;  /* 0x0000001904007986 */ /* 0x0011e2000c101924 */
[----:B------:R-:W-:Y:S05]  /*90d0*/  BRA `(.L_x_2873) ;  /* 0x0000000c00c07947 */ /* 0x000fea0003800000 */
.L_x_2874:
[----:B------:R-:W0:Y:S02]  /*90e0*/  F2I.F64.TRUNC R25, R24 ;  /* 0x0000001800197311 */ /* 0x000e24000030d100 */
[----:B0-----:R0:W-:Y:S01]  /*90f0*/  STG.E.U16 desc[UR36][R4.64], R25 ;  /* 0x0000001904007986 */ /* 0x0011e2000c101524 */
[----:B------:R-:W-:Y:S05]  /*9100*/  BRA `(.L_x_2873) ;  /* 0x0000000c00b47947 */ /* 0x000fea0003800000 */
.L_x_2869:
        /* <DEDUP_REMOVED lines=13> */
.L_x_2877:
        /* <DEDUP_REMOVED lines=8> */
.L_x_2876:
        /* <DEDUP_REMOVED lines=14> */
.L_x_2879:
        /* <DEDUP_REMOVED lines=9> */
.L_x_2878:
[----:B------:R0:W-:Y:S01]  /*93d0*/  STG.E.64 desc[UR36][R4.64], R24 ;  /* 0x0000001804007986 */ /* 0x0001e2000c101b24 */
[----:B------:R-:W-:Y:S05]  /*93e0*/  BRA `(.L_x_2873) ;  /* 0x0000000800fc7947 */ /* 0x000fea0003800000 */
.L_x_2868:
        /* <DEDUP_REMOVED lines=12> */
.L_x_2882:
[----:B------:R-:W-:-:S05]  /*94b0*/  CS2R R26, SRZ ;  /* 0x00000000001a7805 */ /* 0x000fca000001ff00 */
[----:B------:R4:W-:Y:S01]  /*94c0*/  STG.E.128 desc[UR36][R4.64], R24 ;  /* 0x0000001804007986 */ /* 0x0009e2000c101d24 */
[----:B------:R-:W-:Y:S05]  /*94d0*/  BRA `(.L_x_2873) ;  /* 0x0000000800c07947 */ /* 0x000fea0003800000 */
.L_x_2881:
        /* <DEDUP_REMOVED lines=25> */
.L_x_2886:
[----:B------:R-:W-:Y:S05]  /*9670*/  BSYNC B0 ;  /* 0x0000000000007941 */ /* 0x000fea0003800000 */
.L_x_2885:
[----:B------:R-:W-:-:S05]  /*9680*/  LOP3.LUT R7, R0, R7, RZ, 0xfc, !PT ;  /* 0x0000000700077212 */ /* 0x000fca00078efcff */
[----:B------:R1:W-:Y:S01]  /*9690*/  STG.E.U8 desc[UR36][R4.64], R7 ;  /* 0x0000000704007986 */ /* 0x0003e2000c101124 */
[----:B------:R-:W-:Y:S05]  /*96a0*/  BRA `(.L_x_2873) ;  /* 0x00000008004c7947 */ /* 0x000fea0003800000 */
.L_x_2884:
        /* <DEDUP_REMOVED lines=17> */
.L_x_2888:
[----:B------:R-:W-:Y:S01]  /*97c0*/  IMAD.MOV.U32 R0, RZ, RZ, 0x7f ;  /* 0x0000007fff007424 */ /* 0x000fe200078e00ff */
[----:B------:R-:W-:-:S04]  /*97d0*/  ISETP.GT.U32.AND P0, PT, R3, 0x7f800000, PT ;  /* 0x7f8000000300780c */ /* 0x000fc80003f04070 */
[----:B------:R-:W-:-:S09]  /*97e0*/  SEL R0, R0, 0x7c, P0 ;  /* 0x0000007c00007807 */ /* 0x000fd20000000000 */
.L_x_2889:
[----:B------:R-:W-:Y:S05]  /*97f0*/  BSYNC B0 ;  /* 0x0000000000007941 */ /* 0x000fea0003800000 */
.L_x_2887:
[----:B------:R-:W-:-:S04]  /*9800*/  LOP3.LUT R3, R7, 0x80000000, RZ, 0xc0, !PT ;  /* 0x8000000007037812 */ /* 0x000fc800078ec0ff */
[----:B------:R-:W-:-:S04]  /*9810*/  SHF.R.U32.HI R3, RZ, 0x18, R3 ;  /* 0x00000018ff037819 */ /* 0x000fc80000011603 */
[----:B------:R-:W-:-:S05]  /*9820*/  LOP3.LUT R3, R0, R3, RZ, 0xfc, !PT ;  /* 0x0000000300037212 */ /* 0x000fca00078efcff */
[----:B------:R2:W-:Y:S01]  /*9830*/  STG.E.U8 desc[UR36][R4.64], R3 ;  /* 0x0000000304007986 */ /* 0x0005e2000c101124 */
[----:B------:R-:W-:Y:S05]  /*9840*/  BRA `(.L_x_2873) ;  /* 0x0000000400e47947 */ /* 0x000fea0003800000 */
.L_x_2883:
        /* <DEDUP_REMOVED lines=8> */
.L_x_2880:
        /* <DEDUP_REMOVED lines=11> */
.L_x_2892:
        /* <DEDUP_REMOVED lines=21> */
.L_x_2895:
[----:B------:R-:W-:-:S04]  /*9ad0*/  LOP3.LUT R0, R7, 0x80000000, RZ, 0xc0, !PT ;  /* 0x8000000007007812 */ /* 0x000fc800078ec0ff */
[----:B------:R-:W-:-:S04]  /*9ae0*/  SHF.R.U32.HI R0, RZ, 0x18, R0 ;  /* 0x00000018ff007819 */ /* 0x000fc80000011600 */
[----:B------:R-:W-:-:S07]  /*9af0*/  LOP3.LUT R0, R3, R0, RZ, 0xfc, !PT ;  /* 0x0000000003007212 */ /* 0x000fce00078efcff */
.L_x_2894:
[----:B------:R-:W-:Y:S05]  /*9b00*/  BSYNC B0 ;  /* 0x0000000000007941 */ /* 0x000fea0003800000 */
.L_x_2893:
[----:B------:R0:W-:Y:S01]  /*9b10*/  STG.E.U8 desc[UR36][R4.64], R0 ;  /* 0x0000000004007986 */ /* 0x0001e2000c101124 */
[----:B------:R-:W-:Y:S05]  /*9b20*/  BRA `(.L_x_2873) ;  /* 0x00000004002c7947 */ /* 0x000fea0003800000 */
.L_x_2891:
        /* <DEDUP_REMOVED lines=21> */
.L_x_2898:
[----:B------:R-:W-:-:S04]  /*9c80*/  LOP3.LUT R0, R7, 0x80000000, RZ, 0xc0, !PT ;  /* 0x8000000007007812 */ /* 0x000fc800078ec0ff */
[----:B------:R-:W-:-:S04]  /*9c90*/  SHF.R.U32.HI R0, RZ, 0x18, R0 ;  /* 0x00000018ff007819 */ /* 0x000fc80000011600 */
[----:B------:R-:W-:-:S07]  /*9ca0*/  LOP3.LUT R0, R3, R0, RZ, 0xfc, !PT ;  /* 0x0000000003007212 */ /* 0x000fce00078efcff */
.L_x_2897:
[----:B------:R-:W-:Y:S05]  /*9cb0*/  BSYNC B0 ;  /* 0x0000000000007941 */ /* 0x000fea0003800000 */
.L_x_2896:
[----:B------:R0:W-:Y:S01]  /*9cc0*/  STG.E.U8 desc[UR36][R4.64], R0 ;  /* 0x0000000004007986 */ /* 0x0001e2000c101124 */
[----:B------:R-:W-:Y:S05]  /*9cd0*/  BRA `(.L_x_2873) ;  /* 0x0000000000c07947 */ /* 0x000fea0003800000 */
.L_x_2890:
        /* <DEDUP_REMOVED lines=26> */
.L_x_2872:
        /* <DEDUP_REMOVED lines=16> */
.L_x_2901:
[----:B------:R-:W-:Y:S05]  /*9f80*/  BRA `(.L_x_2873) ;  /* 0x0000000000147947 */ /* 0x000fea0003800000 */
.L_x_2900:
[----:B------:R-:W0:Y:S02]  /*9f90*/  F2I.U64.F64.TRUNC R24, R24 ;  /* 0x0000001800187311 */ /* 0x000e24000030d800 */
[----:B0-----:R0:W-:Y:S01]  /*9fa0*/  STG.E.64 desc[UR36][R4.64], R24 ;  /* 0x0000001804007986 */ /* 0x0011e2000c101b24 */
[----:B------:R-:W-:Y:S05]  /*9fb0*/  BRA `(.L_x_2873) ;  /* 0x0000000000087947 */ /* 0x000fea0003800000 */
.L_x_2899:
[----:B------:R-:W0:Y:S02]  /*9fc0*/  F2I.U32.F64.TRUNC R25, R24 ;  /* 0x0000001800197311 */ /* 0x000e24000030d000 */
[----:B0-----:R0:W-:Y:S02]  /*9fd0*/  STG.E desc[UR36][R4.64], R25 ;  /* 0x0000001904007986 */ /* 0x0011e4000c101924 */
.L_x_2873:
[----:B------:R-:W-:-:S07]  /*9fe0*/  VIADD R23, R23, 0x80 ;  /* 0x0000008017177836 */ /* 0x000fce0000000000 */
.L_x_2833:
[----:B------:R-:W-:Y:S05]  /*9ff0*/  BSYNC B6 ;  /* 0x0000000000067941 */ /* 0x000fea0003800000 */
.L_x_2832:
[----:B------:R-:W-:-:S13]  /*a000*/  ISETP.GE.AND P0, PT, R23, R2, PT ;  /* 0x000000021700720c */ /* 0x000fda0003f06270 */
[----:B------:R-:W-:Y:S05]  /*a010*/  @P0 EXIT ;  /* 0x000000000000094d */ /* 0x000fea0003800000 */
[----:B0-234-:R-:W0:Y:S01]  /*a020*/  LDC.64 R2, c[0x0][0x218] ;  /* 0x00008600ff027b82 */ /* 0x01de220000000a00 */
[----:B------:R-:W-:Y:S01]  /*a030*/  PRMT R0, R18, 0x9910, RZ ;  /* 0x0000991012007816 */ /* 0x000fe200000000ff */
[----:B------:R-:W-:Y:S01]  /*a040*/  IMAD R22, R22, 0x200, R23 ;  /* 0x0000020016167824 */ /* 0x000fe200078e0217 */
[----:B------:R-:W-:Y:S02]  /*a050*/  ULDC UR4, c[0x0][0x238] ;  /* 0x00008e0000047ab9 */ /* 0x000fe40000000800 */
[----:B------:R-:W-:Y:S01]  /*a060*/  ISETP.GT.AND P1, PT, R0, 0x9, PT ;  /* 0x000000090000780c */ /* 0x000fe20003f24270 */
[----:B-1----:R-:W-:-:S05]  /*a070*/  IMAD R5, R22, UR4, RZ ;  /* 0x0000000416057c24 */ /* 0x002fca000f8e02ff */
        /* <DEDUP_REMOVED lines=14> */
.L_x_2905:
[----:B------:R-:W0:Y:S02]  /*a160*/  F2I.S64.F64.TRUNC R16, R16 ;  /* 0x0000001000107311 */ /* 0x000e24000030d900 */
[----:B0-----:R-:W-:-:S05]  /*a170*/  IMAD.MOV.U32 R5, RZ, RZ, R16 ;  /* 0x000000ffff057224 */ /* 0x001fca00078e0010 */
[----:B------:R-:W-:Y:S01]  /*a180*/  STG.E.U8 desc[UR36][R2.64], R5 ;  /* 0x0000000502007986 */ /* 0x000fe2000c101124 */
[----:B------:R-:W-:Y:S05]  /*a190*/  EXIT ;  /* 0x000000000000794d */ /* 0x000fea0003800000 */
.L_x_2904:
        /* <DEDUP_REMOVED lines=9> */
.L_x_2908:
[----:B------:R-:W0:Y:S02]  /*a230*/  F2I.F64.TRUNC R17, R16 ;  /* 0x0000001000117311 */ /* 0x000e24000030d100 */
[----:B0-----:R-:W-:Y:S01]  /*a240*/  STG.E desc[UR36][R2.64], R17 ;  /* 0x0000001102007986 */ /* 0x001fe2000c101924 */
[----:B------:R-:W-:Y:S05]  /*a250*/  EXIT ;  /* 0x000000000000794d */ /* 0x000fea0003800000 */
.L_x_2907:
[----:B------:R-:W0:Y:S02]  /*a260*/  F2I.F64.TRUNC R17, R16 ;  /* 0x0000001000117311 */ /* 0x000e24000030d100 */
[----:B0-----:R-:W-:Y:S01]  /*a270*/  STG.E.U16 desc[UR36][R2.64], R17 ;  /* 0x0000001102007986 */ /* 0x001fe2000c101524 */
[----:B------:R-:W-:Y:S05]  /*a280*/  EXIT ;  /* 0x000000000000794d */ /* 0x000fea0003800000 */
.L_x_2903:
        /* <DEDUP_REMOVED lines=13> */
.L_x_2910:
        /* <DEDUP_REMOVED lines=8> */
.L_x_2909:
        /* <DEDUP_REMOVED lines=14> */
.L_x_2912:
        /* <DEDUP_REMOVED lines=9> */
.L_x_2911:
[----:B------:R-:W-:Y:S01]  /*a550*/  STG.E.64 desc[UR36][R2.64], R16 ;  /* 0x0000001002007986 */ /* 0x000fe2000c101b24 */
[----:B------:R-:W-:Y:S05]  /*a560*/  EXIT ;  /* 0x000000000000794d */ /* 0x000fea0003800000 */
.L_x_2902:
        /* <DEDUP_REMOVED lines=12> */
.L_x_2915:
[----:B------:R-:W-:-:S05]  /*a630*/  CS2R R18, SRZ ;  /* 0x0000000000127805 */ /* 0x000fca000001ff00 */
[----:B------:R-:W-:Y:S01]  /*a640*/  STG.E.128 desc[UR36][R2.64], R16 ;  /* 0x0000001002007986 */ /* 0x000fe2000c101d24 */
[----:B------:R-:W-:Y:S05]  /*a650*/  EXIT ;  /* 0x000000000000794d */ /* 0x000fea0003800000 */
.L_x_2914:
        /* <DEDUP_REMOVED lines=25> */
.L_x_2919:
[----:B------:R-:W-:Y:S05]  /*a7f0*/  BSYNC B0 ;  /* 0x0000000000007941 */ /* 0x000fea0003800000 */
.L_x_2918:
[----:B------:R-:W-:-:S05]  /*a800*/  LOP3.LUT R5, R0, R5, RZ, 0xfc, !PT ;  /* 0x0000000500057212 */ /* 0x000fca00078efcff */
[----:B------:R-:W-:Y:S01]  /*a810*/  STG.E.U8 desc[UR36][R2.64], R5 ;  /* 0x0000000502007986 */ /* 0x000fe2000c101124 */
[----:B------:R-:W-:Y:S05]  /*a820*/  EXIT ;  /* 0x000000000000794d */ /* 0x000fea0003800000 */
.L_x_2917:
        /* <DEDUP_REMOVED lines=17> */
.L_x_2921:
[----:B------:R-:W-:Y:S01]  /*a940*/  IMAD.MOV.U32 R0, RZ, RZ, 0x7f ;  /* 0x0000007fff007424 */ /* 0x000fe200078e00ff */
[----:B------:R-:W-:-:S04]  /*a950*/  ISETP.GT.U32.AND P0, PT, R4, 0x7f800000, PT ;  /* 0x7f8000000400780c */ /* 0x000fc80003f04070 */
[----:B------:R-:W-:-:S09]  /*a960*/  SEL R0, R0, 0x7c, P0 ;  /* 0x0000007c00007807 */ /* 0x000fd20000000000 */
.L_x_2922:
[----:B------:R-:W-:Y:S05]  /*a970*/  BSYNC B0 ;  /* 0x0000000000007941 */ /* 0x000fea0003800000 */
.L_x_2920:
[----:B------:R-:W-:-:S04]  /*a980*/  LOP3.LUT R4, R5, 0x80000000, RZ, 0xc0, !PT ;  /* 0x8000000005047812 */ /* 0x000fc800078ec0ff */
[----:B------:R-:W-:-:S04]  /*a990*/  SHF.R.U32.HI R5, RZ, 0x18, R4 ;  /* 0x00000018ff057819 */ /* 0x000fc80000011604 */
[----:B------:R-:W-:-:S05]  /*a9a0*/  LOP3.LUT R5, R0, R5, RZ, 0xfc, !PT ;  /* 0x0000000500057212 */ /* 0x000fca00078efcff */
[----:B------:R-:W-:Y:S01]  /*a9b0*/  STG.E.U8 desc[UR36][R2.64], R5 ;  /* 0x0000000502007986 */ /* 0x000fe2000c101124 */
[----:B------:R-:W-:Y:S05]  /*a9c0*/  EXIT ;  /* 0x000000000000794d */ /* 0x000fea0003800000 */
.L_x_2916:
        /* <DEDUP_REMOVED lines=8> */
.L_x_2913:
        /* <DEDUP_REMOVED lines=11> */
.L_x_2925:
        /* <DEDUP_REMOVED lines=21> */
.L_x_2928:
[----:B------:R-:W-:-:S04]  /*ac50*/  LOP3.LUT R0, R7, 0x80000000, RZ, 0xc0, !PT ;  /* 0x8000000007007812 */ /* 0x000fc800078ec0ff */
[----:B------:R-:W-:-:S04]  /*ac60*/  SHF.R.U32.HI R5, RZ, 0x18, R0 ;  /* 0x00000018ff057819 */ /* 0x000fc80000011600 */
[----:B------:R-:W-:-:S04]  /*ac70*/  LOP3.LUT R4, R4, R5, RZ, 0xfc, !PT ;  /* 0x0000000504047212 */ /* 0x000fc800078efcff */
[----:B------:R-:W-:-:S07]  /*ac80*/  PRMT R0, R4, 0x7610, R0 ;  /* 0x0000761004007816 */ /* 0x000fce0000000000 */
.L_x_2927:
[----:B------:R-:W-:Y:S05]  /*ac90*/  BSYNC B0 ;  /* 0x0000000000007941 */ /* 0x000fea0003800000 */
.L_x_2926:
[----:B------:R-:W-:Y:S01]  /*aca0*/  STG.E.U8 desc[UR36][R2.64], R0 ;  /* 0x0000000002007986 */ /* 0x000fe2000c101124 */
[----:B------:R-:W-:Y:S05]  /*acb0*/  EXIT ;  /* 0x000000000000794d */ /* 0x000fea0003800000 */
.L_x_2924:
        /* <DEDUP_REMOVED lines=21> */
.L_x_2931:
[----:B------:R-:W-:-:S04]  /*ae10*/  LOP3.LUT R0, R7, 0x80000000, RZ, 0xc0, !PT ;  /* 0x8000000007007812 */ /* 0x000fc800078ec0ff */
[----:B------:R-:W-:-:S04]  /*ae20*/  SHF.R.U32.HI R5, RZ, 0x18, R0 ;  /* 0x00000018ff057819 */ /* 0x000fc80000011600 */
[----:B------:R-:W-:-:S04]  /*ae30*/  LOP3.LUT R4, R4, R5, RZ, 0xfc, !PT ;  /* 0x0000000504047212 */ /* 0x000fc800078efcff */
[----:B------:R-:W-:-:S07]  /*ae40*/  PRMT R0, R4, 0x7610, R0 ;  /* 0x0000761004007816 */ /* 0x000fce0000000000 */
.L_x_2930:
[----:B------:R-:W-:Y:S05]  /*ae50*/  BSYNC B0 ;  /* 0x0000000000007941 */ /* 0x000fea0003800000 */
.L_x_2929:
[----:B------:R-:W-:Y:S01]  /*ae60*/  STG.E.U8 desc[UR36][R2.64], R0 ;  /* 0x0000000002007986 */ /* 0x000fe2000c101124 */
[----:B------:R-:W-:Y:S05]  /*ae70*/  EXIT ;  /* 0x000000000000794d */ /* 0x000fea0003800000 */
.L_x_2923:
        /* <DEDUP_REMOVED lines=26> */
.L_x_2906:
        /* <DEDUP_REMOVED lines=16> */
.L_x_2934:
[----:B------:R-:W-:Y:S05]  /*b120*/  EXIT ;  /* 0x000000000000794d */ /* 0x000fea0003800000 */
.L_x_2933:
[----:B------:R-:W0:Y:S02]  /*b130*/  F2I.U64.F64.TRUNC R16, R16 ;  /* 0x0000001000107311 */ /* 0x000e24000030d800 */
[----:B0-----:R-:W-:Y:S01]  /*b140*/  STG.E.64 desc[UR36][R2.64], R16 ;  /* 0x0000001002007986 */ /* 0x001fe2000c101b24 */
[----:B------:R-:W-:Y:S05]  /*b150*/  EXIT ;  /* 0x000000000000794d */ /* 0x000fea0003800000 */
.L_x_2932:
[----:B------:R-:W0:Y:S02]  /*b160*/  F2I.U32.F64.TRUNC R17, R16 ;  /* 0x0000001000117311 */ /* 0x000e24000030d000 */
[----:B0-----:R-:W-:Y:S01]  /*b170*/  STG.E desc[UR36][R2.64], R17 ;  /* 0x0000001102007986 */ /* 0x001fe2000c101924 */
[----:B------:R-:W-:Y:S05]  /*b180*/  EXIT ;  /* 0x000000000000794d */ /* 0x000fea0003800000 */
        .weak           $__internal_1_$__cuda_sm20_div_rn_f64_full
        .type           $__internal_1_$__cuda_sm20_div_rn_f64_full,@function
        .size           $__internal_1_$__cuda_sm20_div_rn_f64_full,(.L_x_21417 - $__internal_1_$__cuda_sm20_div_rn_f64_full)
$__internal_1_$__cuda_sm20_div_rn_f64_full:
[C---:B------:R-:W-:Y:S01]  /*b190*/  FSETP.GEU.AND P0, PT, |R9|.reuse, 1.469367938527859385e-39, PT ;  /* 0x001000000900780b */ /* 0x040fe20003f0e200 */
[----:B------:R-:W-:Y:S01]  /*b1a0*/  IMAD.MOV.U32 R14, RZ, RZ, 0x1 ;  /* 0x00000001ff0e7424 */ /* 0x000fe200078e00ff */
[----:B------:R-:W-:Y:S01]  /*b1b0*/  LOP3.LUT R10, R9, 0x800fffff, RZ, 0xc0, !PT ;  /* 0x800fffff090a7812 */ /* 0x000fe200078ec0ff */
[----:B------:R-:W-:Y:S01]  /*b1c0*/  IMAD.MOV.U32 R20, RZ, RZ, 0x1ca00000 ;  /* 0x1ca00000ff147424 */ /* 0x000fe200078e00ff */
[C---:B------:R-:W-:Y:S01]  /*b1d0*/  FSETP.GEU.AND P2, PT, |R7|.reuse, 1.469367938527859385e-39, PT ;  /* 0x001000000700780b */ /* 0x040fe20003f4e200 */
[----:B------:R-:W-:Y:S01]  /*b1e0*/  BSSY B0, `(.L_x_2935) ;  /* 0x0000052000007945 */ /* 0x000fe20003800000 */
[----:B------:R-:W-:Y:S01]  /*b1f0*/  LOP3.LUT R11, R10, 0x3ff00000, RZ, 0xfc, !PT ;  /* 0x3ff000000a0b7812 */ /* 0x000fe200078efcff */
[----:B------:R-:W-:Y:S01]  /*b200*/  IMAD.MOV.U32 R10, RZ, RZ, R8 ;  /* 0x000000ffff0a7224 */ /* 0x000fe200078e0008 */
[----:B------:R-:W-:Y:S02]  /*b210*/  LOP3.LUT R3, R7, 0x7ff00000, RZ, 0xc0, !PT ;  /* 0x7ff0000007037812 */ /* 0x000fe400078ec0ff */
[----:B------:R-:W-:-:S03]  /*b220*/  LOP3.LUT R30, R9, 0x7ff00000, RZ, 0xc0, !PT ;  /* 0x7ff00000091e7812 */ /* 0x000fc600078ec0ff */
[----:B------:R-:W-:Y:S01]  /*b230*/  @!P0 DMUL R10, R8, 8.98846567431157953865e+307 ;  /* 0x7fe00000080a8828 */ /* 0x000fe20000000000 */
[----:B------:R-:W-:Y:S01]  /*b240*/  ISETP.GE.U32.AND P4, PT, R3, R30, PT ;  /* 0x0000001e0300720c */ /* 0x000fe20003f86070 */
[----:B------:R-:W-:Y:S02]  /*b250*/  IMAD.MOV.U32 R21, RZ, RZ, R3 ;  /* 0x000000ffff157224 */ /* 0x000fe400078e0003 */
[----:B------:R-:W-:Y:S02]  /*b260*/  @!P2 LOP3.LUT R12, R9, 0x7ff00000, RZ, 0xc0, !PT ;  /* 0x7ff00000090ca812 */ /* 0x000fe400078ec0ff */
[----:B------:R-:W0:Y:S01]  /*b270*/  MUFU.RCP64H R15, R11 ;  /* 0x0000000b000f7308 */ /* 0x000e220000001800 */
[----:B------:R-:W-:Y:S02]  /*b280*/  SEL R13, R20, 0x63400000, !P4 ;  /* 0x63400000140d7807 */ /* 0x000fe40006000000 */
[----:B------:R-:W-:Y:S02]  /*b290*/  @!P2 ISETP.GE.U32.AND P3, PT, R3, R12, PT ;  /* 0x0000000c0300a20c */ /* 0x000fe40003f66070 */
[----:B------:R-:W-:-:S02]  /*b2a0*/  LOP3.LUT R13, R13, 0x800fffff, R7, 0xf8, !PT ;  /* 0x800fffff0d0d7812 */ /* 0x000fc400078ef807 */
[----:B------:R-:W-:Y:S01]  /*b2b0*/  @!P0 LOP3.LUT R30, R11, 0x7ff00000, RZ, 0xc0, !PT ;  /* 0x7ff000000b1e8812 */ /* 0x000fe200078ec0ff */
[----:B0-----:R-:W-:-:S08]  /*b2c0*/  DFMA R32, R14, -R10, 1 ;  /* 0x3ff000000e20742b */ /* 0x001fd0000000080a */
[----:B------:R-:W-:-:S08]  /*b2d0*/  DFMA R32, R32, R32, R32 ;  /* 0x000000202020722b */ /* 0x000fd00000000020 */
[----:B------:R-:W-:Y:S01]  /*b2e0*/  DFMA R32, R14, R32, R14 ;  /* 0x000000200e20722b */ /* 0x000fe2000000000e */
[----:B------:R-:W-:Y:S01]  /*b2f0*/  @!P2 SEL R15, R20, 0x63400000, !P3 ;  /* 0x63400000140fa807 */ /* 0x000fe20005800000 */
[----:B------:R-:W-:-:S03]  /*b300*/  @!P2 IMAD.MOV.U32 R14, RZ, RZ, RZ ;  /* 0x000000ffff0ea224 */ /* 0x000fc600078e00ff */
[----:B------:R-:W-:-:S03]  /*b310*/  @!P2 LOP3.LUT R12, R15, 0x80000000, R7, 0xf8, !PT ;  /* 0x800000000f0ca812 */ /* 0x000fc600078ef807 */
[----:B------:R-:W-:Y:S01]  /*b320*/  DFMA R34, R32, -R10, 1 ;  /* 0x3ff000002022742b */ /* 0x000fe2000000080a */
[----:B------:R-:W-:Y:S01]  /*b330*/  @!P2 LOP3.LUT R15, R12, 0x100000, RZ, 0xfc, !PT ;  /* 0x001000000c0fa812 */ /* 0x000fe200078efcff */
[----:B------:R-:W-:-:S06]  /*b340*/  IMAD.MOV.U32 R12, RZ, RZ, R6 ;  /* 0x000000ffff0c7224 */ /* 0x000fcc00078e0006 */
[----:B------:R-:W-:Y:S02]  /*b350*/  DFMA R34, R32, R34, R32 ;  /* 0x000000222022722b */ /* 0x000fe40000000020 */
[----:B------:R-:W-:-:S08]  /*b360*/  @!P2 DFMA R12, R12, 2, -R14 ;  /* 0x400000000c0ca82b */ /* 0x000fd0000000080e */
[----:B------:R-:W-:Y:S02]  /*b370*/  DMUL R32, R34, R12 ;  /* 0x0000000c22207228 */ /* 0x000fe40000000000 */
[----:B------:R-:W-:-:S05]  /*b380*/  @!P2 LOP3.LUT R21, R13, 0x7ff00000, RZ, 0xc0, !PT ;  /* 0x7ff000000d15a812 */ /* 0x000fca00078ec0ff */
[----:B------:R-:W-:Y:S01]  /*b390*/  VIADD R31, R21, 0xffffffff ;  /* 0xffffffff151f7836 */ /* 0x000fe20000000000 */
[----:B------:R-:W-:-:S04]  /*b3a0*/  DFMA R14, R32, -R10, R12 ;  /* 0x8000000a200e722b */ /* 0x000fc8000000000c */
[----:B------:R-:W-:Y:S01]  /*b3b0*/  ISETP.GT.U32.AND P0, PT, R31, 0x7feffffe, PT ;  /* 0x7feffffe1f00780c */ /* 0x000fe20003f04070 */
[----:B------:R-:W-:-:S03]  /*b3c0*/  VIADD R31, R30, 0xffffffff ;  /* 0xffffffff1e1f7836 */ /* 0x000fc60000000000 */
[----:B------:R-:W-:Y:S02]  /*b3d0*/  DFMA R14, R34, R14, R32 ;  /* 0x0000000e220e722b */ /* 0x000fe40000000020 */
[----:B------:R-:W-:-:S13]  /*b3e0*/  ISETP.GT.U32.OR P0, PT, R31, 0x7feffffe, P0 ;  /* 0x7feffffe1f00780c */ /* 0x000fda0000704470 */
[----:B------:R-:W-:Y:S05]  /*b3f0*/  @P0 BRA `(.L_x_2936) ;  /* 0x00000000006c0947 */ /* 0x000fea0003800000 */
[----:B------:R-:W-:-:S04]  /*b400*/  LOP3.LUT R6, R9, 0x7ff00000, RZ, 0xc0, !PT ;  /* 0x7ff0000009067812 */ /* 0x000fc800078ec0ff */
[CC--:B------:R-:W-:Y:S02]  /*b410*/  VIADDMNMX R7, R3.reuse, -R6.reuse, 0xb9600000, !PT ;  /* 0xb960000003077446 */ /* 0x0c0fe40007800906 */
[----:B------:R-:W-:Y:S01]  /*b420*/  ISETP.GE.U32.AND P0, PT, R3, R6, PT ;  /* 0x000000060300720c */ /* 0x000fe20003f06070 */
[----:B------:R-:W-:Y:S01]  /*b430*/  IMAD.MOV.U32 R6, RZ, RZ, RZ ;  /* 0x000000ffff067224 */ /* 0x000fe200078e00ff */
[----:B------:R-:W-:Y:S02]  /*b440*/  VIMNMX R3, R7, 0x46a00000, PT ;  /* 0x46a0000007037848 */ /* 0x000fe40003fe0100 */
[----:B------:R-:W-:-:S05]  /*b450*/  SEL R20, R20, 0x63400000, !P0 ;  /* 0x6340000014147807 */ /* 0x000fca0004000000 */
[----:B------:R-:W-:-:S04]  /*b460*/  IMAD.IADD R3, R3, 0x1, -R20 ;  /* 0x0000000103037824 */ /* 0x000fc800078e0a14 */
[----:B------:R-:W-:-:S06]  /*b470*/  VIADD R7, R3, 0x7fe00000 ;  /* 0x7fe0000003077836 */ /* 0x000fcc0000000000 */
[----:B------:R-:W-:-:S10]  /*b480*/  DMUL R32, R14, R6 ;  /* 0x000000060e207228 */ /* 0x000fd40000000000 */
[----:B------:R-:W-:-:S13]  /*b490*/  FSETP.GTU.AND P0, PT, |R33|, 1.469367938527859385e-39, PT ;  /* 0x001000002100780b */ /* 0x000fda0003f0c200 */
[----:B------:R-:W-:Y:S05]  /*b4a0*/  @P0 BRA `(.L_x_2937) ;  /* 0x0000000000940947 */ /* 0x000fea0003800000 */
[----:B------:R-:W-:-:S06]  /*b4b0*/  DFMA R10, R14, -R10, R12 ;  /* 0x8000000a0e0a722b */ /* 0x000fcc000000000c */
[----:B------:R-:W-:-:S04]  /*b4c0*/  IMAD.MOV.U32 R10, RZ, RZ, RZ ;  /* 0x000000ffff0a7224 */ /* 0x000fc800078e00ff */
        /* <DEDUP_REMOVED lines=14> */
.L_x_2936:
        /* <DEDUP_REMOVED lines=16> */
.L_x_2939:
[----:B------:R-:W-:Y:S01]  /*b6b0*/  LOP3.LUT R33, R9, 0x80000, RZ, 0xfc, !PT ;  /* 0x0008000009217812 */ /* 0x000fe200078efcff */
[----:B------:R-:W-:Y:S01]  /*b6c0*/  IMAD.MOV.U32 R32, RZ, RZ, R8 ;  /* 0x000000ffff207224 */ /* 0x000fe200078e0008 */
[----:B------:R-:W-:Y:S06]  /*b6d0*/  BRA `(.L_x_2937) ;  /* 0x0000000000087947 */ /* 0x000fec0003800000 */
.L_x_2938:
[----:B------:R-:W-:Y:S01]  /*b6e0*/  LOP3.LUT R33, R7, 0x80000, RZ, 0xfc, !PT ;  /* 0x0008000007217812 */ /* 0x000fe200078efcff */
[----:B------:R-:W-:-:S07]  /*b6f0*/  IMAD.MOV.U32 R32, RZ, RZ, R6 ;  /* 0x000000ffff207224 */ /* 0x000fce00078e0006 */
.L_x_2937:
[----:B------:R-:W-:Y:S05]  /*b700*/  BSYNC B0 ;  /* 0x0000000000007941 */ /* 0x000fea0003800000 */
.L_x_2935:
[----:B------:R-:W-:Y:S02]  /*b710*/  IMAD.MOV.U32 R6, RZ, RZ, R0 ;  /* 0x000000ffff067224 */ /* 0x000fe400078e0000 */
[----:B------:R-:W-:-:S04]  /*b720*/  IMAD.MOV.U32 R7, RZ, RZ, 0x0 ;  /* 0x00000000ff077424 */ /* 0x000fc800078e00ff */
[----:B------:R-:W-:Y:S05]  /*b730*/  RET.REL.NODEC R6 `(_ZN2at6native27unrolled_elementwise_kernelIZZZNS0_17asinh_kernel_cudaERNS_18TensorIteratorBaseEENKUlvE0_clEvENKUlvE_clEvEUldE_St5arrayIPcLm2EELi4E23TrivialOffsetCalculatorILi1EjESB_NS0_6memory12LoadWithCastILi1EEENSC_13StoreWithCastILi1EEEEEviT_T0_T2_T3_T4_T5_) ;  /* 0xffffff4806307950 */ /* 0x000fea0003c3ffff */
.L_x_2940:
        /* <DEDUP_REMOVED lines=12> */
.L_x_21417:


//--------------------- .text._ZN2at6native18elementwise_kernelILi128ELi2EZNS0_22gpu_kernel_impl_nocastIZZZNS0_17asinh_kernel_cudaERNS_18TensorIteratorBaseEENKUlvE0_clEvENKUlvE_clEvEUldE_EEvS4_RKT_EUliE_EEviT1_ --------------------------
	.section	.text._ZN2at6native18elementwise_kernelILi128ELi2EZNS0_22gpu_kernel_impl_nocastIZZZNS0_17asinh_kernel_cudaERNS_18TensorIteratorBaseEENKUlvE0_clEvENKUlvE_clEvEUldE_EEvS4_RKT_EUliE_EEviT1_,"ax",@progbits
	.align	128
        .global         _ZN2at6native18elementwise_kernelILi128ELi2EZNS0_22gpu_kernel_impl_nocastIZZZNS0_17asinh_kernel_cudaERNS_18TensorIteratorBaseEENKUlvE0_clEvENKUlvE_clEvEUldE_EEvS4_RKT_EUliE_EEviT1_
        .type           _ZN2at6native18elementwise_kernelILi128ELi2EZNS0_22gpu_kernel_impl_nocastIZZZNS0_17asinh_kernel_cudaERNS_18TensorIteratorBaseEENKUlvE0_clEvENKUlvE_clEvEUldE_EEvS4_RKT_EUliE_EEviT1_,@function
        .size           _ZN2at6native18elementwise_kernelILi128ELi2EZNS0_22gpu_kernel_impl_nocastIZZZNS0_17asinh_kernel_cudaERNS_18TensorIteratorBaseEENKUlvE0_clEvENKUlvE_clEvEUldE_EEvS4_RKT_EUliE_EEviT1_,(.L_x_21418 - _ZN2at6native18elementwise_kernelILi128ELi2EZNS0_22gpu_kernel_impl_nocastIZZZNS0_17asinh_kernel_cudaERNS_18TensorIteratorBaseEENKUlvE0_clEvENKUlvE_clEvEUldE_EEvS4_RKT_EUliE_EEviT1_)
        .other          _ZN2at6native18elementwise_kernelILi128ELi2EZNS0_22gpu_kernel_impl_nocastIZZZNS0_17asinh_kernel_cudaERNS_18TensorIteratorBaseEENKUlvE0_clEvENKUlvE_clEvEUldE_EEvS4_RKT_EUliE_EEviT1_,@"STO_CUDA_ENTRY STV_DEFAULT"
_ZN2at6native18elementwise_kernelILi128ELi2EZNS0_22gpu_kernel_impl_nocastIZZZNS0_17asinh_kernel_cudaERNS_18TensorIteratorBaseEENKUlvE0_clEvENKUlvE_clEvEUldE_EEvS4_RKT_EUliE_EEviT1_:
.text._ZN2at6native18elementwise_kernelILi128ELi2EZNS0_22gpu_kernel_impl_nocastIZZZNS0_17asinh_kernel_cudaERNS_18TensorIteratorBaseEENKUlvE0_clEvENKUlvE_clEvEUldE_EEvS4_RKT_EUliE_EEviT1_:
[----:B------:R-:W-:Y:S01]  /*0000*/  LDC R1, c[0x0][0x28] ;  /* 0x00000a00ff017b82 */ /* 0x000fe20000000800 */
[----:B------:R-:W0:Y:S01]  /*0010*/  S2R R28, SR_CTAID.X ;  /* 0x00000000001c7919 */ /* 0x000e220000002500 */
[----:B------:R-:W-:Y:S01]  /*0020*/  ULDC UR4, c[0x0][0x210] ;  /* 0x0000840000047ab9 */ /* 0x000fe20000000800 */
[----:B------:R-:W-:Y:S01]  /*0030*/  BSSY B0, `(.L_x_2941) ;  /* 0x00001e6000007945 */ /* 0x000fe20003800000 */
[----:B------:R-:W0:Y:S02]  /*0040*/  S2R R29, SR_TID.X ;  /* 0x00000000001d7919 */ /* 0x000e240000002100 */
[----:B0-----:R-:W-:-:S04]  /*0050*/  LEA R5, R28, R29, 0x8 ;  /* 0x0000001d1c057211 */ /* 0x001fc800078e40ff */
[----:B------:R-:W-:Y:S01]  /*0060*/  ISETP.GE.AND P0, PT, R5, UR4, PT ;  /* 0x0000000405007c0c */ /* 0x000fe2000bf06270 */
[----:B------:R-:W-:-:S12]  /*0070*/  ULDC.64 UR4, c[0x0][0x208] ;  /* 0x0000820000047ab9 */ /* 0x000fd80000000a00 */
[----:B------:R-:W-:Y:S05]  /*0080*/  @P0 BRA `(.L_x_2942) ;  /* 0x0000001c00800947 */ /* 0x000fea0003800000 */
[----:B------:R-:W0:Y:S01]  /*0090*/  LDC R6, c[0x0][0x218] ;  /* 0x00008600ff067b82 */ /* 0x000e220000000800 */
[----:B------:R-:W-:Y:S01]  /*00a0*/  HFMA2.MMA R15, -RZ, RZ, 0, 0 ;  /* 0x00000000ff0f7435 */ /* 0x000fe200000001ff */
[----:B------:R-:W-:Y:S01]  /*00b0*/  IMAD.MOV.U32 R0, RZ, RZ, RZ ;  /* 0x000000ffff007224 */ /* 0x000fe200078e00ff */
[----:B0-----:R-:W-:-:S13]  /*00c0*/  ISETP.NE.AND P0, PT, R6, RZ, PT ;  /* 0x000000ff0600720c */ /* 0x001fda0003f05270 */
[----:B------:R-:W-:Y:S05]  /*00d0*/  @!P0 BRA `(.L_x_2943) ;  /* 0x0000001000ac8947 */ /* 0x000fea0003800000 */
[----:B------:R-:W-:Y:S01]  /*00e0*/  MOV R3, R5 ;  /* 0x0000000500037202 */ /* 0x000fe20000000f00 */
        /* <DEDUP_REMOVED lines=21> */
[C---:B------:R-:W-:Y:S02]  /*0240*/  IMAD R15, R3.reuse, UR8, RZ ;  /* 0x00000008030f7c24 */ /* 0x040fe4000f8e02ff */
[----:B------:R-:W-:Y:S02]  /*0250*/  IMAD R0, R3, UR9, R0 ;  /* 0x0000000903007c24 */ /* 0x000fe4000f8e0200 */
        /* <DEDUP_REMOVED lines=261> */
[----:B------:R-:W-:Y:S01]  /*12b0*/  @P0 IMAD.MOV.U32 R6, RZ, RZ, RZ ;  /* 0x000000ffff060224 */ /* 0x000fe200078e00ff */
[----:B------:R-:W-:Y:S02]  /*12c0*/  ULDC.64 UR6, c[0x0][0x400] ;  /* 0x0001000000067ab9 */ /* 0x000fe40000000a00 */
[C---:B------:R-:W-:Y:S01]  /*12d0*/  IADD3 R9, -R7.reuse, RZ, RZ ;  /* 0x000000ff07097210 */ /* 0x040fe20007ffe1ff */
[----:B------:R-:W1:Y:S08]  /*12e0*/  @P0 LDC R13, c[0x0][0x33c] ;  /* 0x0000cf00ff0d0b82 */ /* 0x000e700000000800 */
[----:B------:R-:W2:Y:S01]  /*12f0*/  @P0 LDC.64 R4, c[0x0][0x408] ;  /* 0x00010200ff040b82 */ /* 0x000ea20000000a00 */
[----:B0-----:R-:W-:-:S05]  /*1300*/  @P0 IMAD.HI.U32 R2, R7, R10, R6 ;  /* 0x0000000a07020227 */ /* 0x001fca00078e0006 */
[----:B------:R-:W-:Y:S01]  /*1310*/  @P0 SHF.R.U32.HI R6, RZ, R11, R2 ;  /* 0x0000000bff060219 */ /* 0x000fe20000011602 */
[----:B------:R-:W-:-:S04]  /*1320*/  IMAD R2, R9, UR8, R3 ;  /* 0x0000000809027c24 */ /* 0x000fc8000f8e0203 */
[----:B------:R-:W-:Y:S02]  /*1330*/  @P0 IMAD.MOV R6, RZ, RZ, -R6 ;  /* 0x000000ffff060224 */ /* 0x000fe400078e0a06 */
[----:B------:R-:W-:Y:S02]  /*1340*/  IMAD R15, R2, UR6, R15 ;  /* 0x00000006020f7c24 */ /* 0x000fe4000f8e020f */
[----:B-1----:R-:W-:Y:S02]  /*1350*/  @P0 IMAD R6, R6, R13, R7 ;  /* 0x0000000d06060224 */ /* 0x002fe400078e0207 */
[----:B------:R-:W-:Y:S02]  /*1360*/  IMAD R0, R2, UR7, R0 ;  /* 0x0000000702007c24 */ /* 0x000fe4000f8e0200 */
[C---:B--2---:R-:W-:Y:S02]  /*1370*/  @P0 IMAD R15, R6.reuse, R4, R15 ;  /* 0x00000004060f0224 */ /* 0x044fe400078e020f */
[----:B------:R-:W-:-:S07]  /*1380*/  @P0 IMAD R0, R6, R5, R0 ;  /* 0x0000000506000224 */ /* 0x000fce00078e0200 */
.L_x_2943:
[----:B------:R-:W-:Y:S02]  /*1390*/  ULDC.64 UR6, c[0x0][0x418] ;  /* 0x0001060000067ab9 */ /* 0x000fe40000000a00 */
[----:B------:R-:W-:-:S04]  /*13a0*/  IADD3 R18, P0, R0, UR6, RZ ;  /* 0x0000000600127c10 */ /* 0x000fc8000ff1e0ff */
[----:B------:R-:W-:Y:S01]  /*13b0*/  IADD3.X R19, RZ, UR7, RZ, P0, !PT ;  /* 0x00000007ff137c10 */ /* 0x000fe200087fe4ff */
[----:B------:R-:W-:Y:S01]  /*13c0*/  IMAD.MOV.U32 R4, RZ, RZ, RZ ;  /* 0x000000ffff047224 */ /* 0x000fe200078e00ff */
[----:B------:R-:W-:Y:S01]  /*13d0*/  MOV R8, 0x0 ;  /* 0x0000000000087802 */ /* 0x000fe20000000f00 */
[----:B------:R-:W-:Y:S01]  /*13e0*/  IMAD.MOV.U32 R9, RZ, RZ, 0x3fd80000 ;  /* 0x3fd80000ff097424 */ /* 0x000fe200078e00ff */
[----:B------:R-:W-:Y:S02]  /*13f0*/  ULDC.64 UR6, c[0x0][0x410] ;  /* 0x0001040000067ab9 */ /* 0x000fe40000000a00 */
[----:B------:R-:W2:Y:S01]  /*1400*/  LDG.E.64 R18, desc[UR4][R18.64] ;  /* 0x0000000412127981 */ /* 0x000ea2000c1e1b00 */
[----:B------:R-:W-:Y:S01]  /*1410*/  IADD3 R14, P2, R15, UR6, RZ ;  /* 0x000000060f0e7c10 */ /* 0x000fe2000ff5e0ff */
[----:B------:R-:W-:Y:S04]  /*1420*/  BSSY B1, `(.L_x_2944) ;  /* 0x000009d000017945 */ /* 0x000fe80003800000 */
[----:B------:R-:W-:Y:S01]  /*1430*/  IMAD.X R15, RZ, RZ, UR7, P2 ;  /* 0x00000007ff0f7e24 */ /* 0x000fe200090e06ff */
[----:B--2---:R-:W-:Y:S01]  /*1440*/  DFMA R2, R18, R18, 1 ;  /* 0x3ff000001202742b */ /* 0x004fe20000000012 */
[----:B------:R-:W-:-:S02]  /*1450*/  LOP3.LUT R17, R19, 0x7fffffff, RZ, 0xc0, !PT ;  /* 0x7fffffff13117812 */ /* 0x000fc400078ec0ff */
[----:B------:R-:W-:Y:S02]  /*1460*/  MOV R16, R18 ;  /* 0x0000001200107202 */ /* 0x000fe40000000f00 */
[----:B------:R-:W-:Y:S01]  /*1470*/  ISETP.GT.U32.AND P1, PT, R17, 0x43dfffff, PT ;  /* 0x43dfffff1100780c */ /* 0x000fe20003f24070 */
        /* <DEDUP_REMOVED lines=20> */
[----:B------:R-:W-:Y:S01]  /*15c0*/  IMAD.MOV.U32 R7, RZ, RZ, R3 ;  /* 0x000000ffff077224 */ /* 0x000fe200078e0003 */
[----:B------:R-:W-:-:S11]  /*15d0*/  MOV R6, R2 ;  /* 0x0000000200067202 */ /* 0x000fd60000000f00 */
[----:B------:R-:W-:-:S10]  /*15e0*/  @!P0 DMUL R6, R6, 1.80143985094819840000e+16 ;  /* 0x4350000006068828 */ /* 0x000fd40000000000 */
[----:B------:R-:W-:Y:S01]  /*15f0*/  @!P0 MOV R3, R7 ;  /* 0x0000000700038202 */ /* 0x000fe20000000f00 */
[----:B------:R-:W-:-:S04]  /*1600*/  @!P0 IMAD.MOV.U32 R2, RZ, RZ, R6 ;  /* 0x000000ffff028224 */ /* 0x000fc800078e0006 */
[----:B------:R-:W-:-:S05]  /*1610*/  VIADD R0, R3, 0xffffffff ;  /* 0xffffffff03007836 */ /* 0x000fca0000000000 */
[----:B------:R-:W-:Y:S02]  /*1620*/  ISETP.GE.U32.AND P2, PT, R0, 0x7fefffff, PT ;  /* 0x7fefffff0000780c */ /* 0x000fe40003f46070 */
[----:B------:R-:W-:Y:S02]  /*1630*/  MOV R0, 0xfffffc01 ;  /* 0xfffffc0100007802 */ /* 0x000fe40000000f00 */
[----:B------:R-:W-:-:S09]  /*1640*/  @!P0 MOV R0, 0xfffffbcb ;  /* 0xfffffbcb00008802 */ /* 0x000fd20000000f00 */
[----:B------:R-:W-:Y:S01]  /*1650*/  @P2 MOV R4, 0x0 ;  /* 0x0000000000042802 */ /* 0x000fe20000000f00 */
[----:B------:R-:W-:Y:S01]  /*1660*/  @P2 IMAD.MOV.U32 R5, RZ, RZ, 0x7ff00000 ;  /* 0x7ff00000ff052424 */ /* 0x000fe200078e00ff */
[----:B------:R-:W-:-:S05]  /*1670*/  @P2 FSETP.NEU.FTZ.AND P3, PT, R7, RZ, PT ;  /* 0x000000ff0700220b */ /* 0x000fca0003f7d000 */
[----:B------:R-:W-:-:S10]  /*1680*/  @P2 DFMA R4, R6, R4, +INF ;  /* 0x7ff000000604242b */ /* 0x000fd40000000004 */
[----:B------:R-:W-:Y:S02]  /*1690*/  @P2 FSEL R4, R4, RZ, P3 ;  /* 0x000000ff04042208 */ /* 0x000fe40001800000 */
[----:B------:R-:W-:Y:S01]  /*16a0*/  @P2 FSEL R5, R5, -QNAN , P3 ;  /* 0xfff0000005052808 */ /* 0x000fe20001800000 */
[----:B------:R-:W-:Y:S06]  /*16b0*/  @P2 BRA `(.L_x_2946) ;  /* 0x0000000400cc2947 */ /* 0x000fec0003800000 */
[----:B------:R-:W-:Y:S01]  /*16c0*/  LOP3.LUT R4, R3, 0x800fffff, RZ, 0xc0, !PT ;  /* 0x800fffff03047812 */ /* 0x000fe200078ec0ff */
[----:B------:R-:W-:Y:S01]  /*16d0*/  IMAD.MOV.U32 R16, RZ, RZ, -0x748574fc ;  /* 0x8b7a8b04ff107424 */ /* 0x000fe200078e00ff */
[----:B------:R-:W-:Y:S01]  /*16e0*/  MOV R6, RZ ;  /* 0x000000ff00067202 */ /* 0x000fe20000000f00 */
[----:B------:R-:W-:Y:S01]  /*16f0*/  UMOV UR6, 0x3ae80f1e ;  /* 0x3ae80f1e00067882 */ /* 0x000fe20000000000 */
[----:B------:R-:W-:Y:S01]  /*1700*/  LOP3.LUT R5, R4, 0x3ff00000, RZ, 0xfc, !PT ;  /* 0x3ff0000004057812 */ /* 0x000fe200078efcff */
[----:B------:R-:W-:Y:S01]  /*1710*/  IMAD.MOV.U32 R4, RZ, RZ, R2 ;  /* 0x000000ffff047224 */ /* 0x000fe200078e0002 */
[----:B------:R-:W-:Y:S01]  /*1720*/  MOV R17, 0x3ed0ee25 ;  /* 0x3ed0ee2500117802 */ /* 0x000fe20000000f00 */
[----:B------:R-:W-:Y:S01]  /*1730*/  UMOV UR7, 0x3eb1380b ;  /* 0x3eb1380b00077882 */ /* 0x000fe20000000000 */
[----:B------:R-:W-:Y:S01]  /*1740*/  ISETP.GE.AND P0, PT, R5, 0x3ff6a09f, PT ;  /* 0x3ff6a09f0500780c */ /* 0x000fe20003f06270 */
[----:B------:R-:W-:Y:S01]  /*1750*/  UMOV UR8, 0x80000000 ;  /* 0x8000000000087882 */ /* 0x000fe20000000000 */
[----:B------:R-:W-:Y:S01]  /*1760*/  LEA.HI R0, R3, R0, RZ, 0xc ;  /* 0x0000000003007211 */ /* 0x000fe200078f60ff */
[----:B------:R-:W-:Y:S01]  /*1770*/  UMOV UR9, 0x43300000 ;  /* 0x4330000000097882 */ /* 0x000fe20000000000 */
[----:B------:R-:W-:-:S09]  /*1780*/  MOV R21, 0x43300000 ;  /* 0x4330000000157802 */ /* 0x000fd20000000f00 */
[----:B------:R-:W-:Y:S01]  /*1790*/  @P0 IADD3 R7, R5, -0x100000, RZ ;  /* 0xfff0000005070810 */ /* 0x000fe20007ffe0ff */
[----:B------:R-:W-:-:S04]  /*17a0*/  @P0 VIADD R0, R0, 0x1 ;  /* 0x0000000100000836 */ /* 0x000fc80000000000 */
[----:B------:R-:W-:Y:S01]  /*17b0*/  @P0 IMAD.MOV.U32 R5, RZ, RZ, R7 ;  /* 0x000000ffff050224 */ /* 0x000fe200078e0007 */
[----:B------:R-:W-:-:S05]  /*17c0*/  LOP3.LUT R20, R0, 0x80000000, RZ, 0x3c, !PT ;  /* 0x8000000000147812 */ /* 0x000fca00078e3cff */
        /* <DEDUP_REMOVED lines=46> */
.L_x_2945:
        /* <DEDUP_REMOVED lines=16> */
[----:B------:R-:W-:Y:S01]  /*1bb0*/  MOV R8, R16 ;  /* 0x0000001000087202 */ /* 0x000fe20000000f00 */
[----:B------:R-:W-:Y:S01]  /*1bc0*/  IMAD.MOV.U32 R9, RZ, RZ, R17 ;  /* 0x000000ffff097224 */ /* 0x000fe200078e0011 */
[----:B------:R-:W-:-:S07]  /*1bd0*/  MOV R0, 0x1bf0 ;  /* 0x00001bf000007802 */ /* 0x000fce0000000f00 */
[----:B------:R-:W-:Y:S05]  /*1be0*/  CALL.REL.NOINC `($__internal_2_$__cuda_sm20_div_rn_f64_full) ;  /* 0x0000002000307944 */ /* 0x000fea0003c00000 */
[----:B------:R-:W-:Y:S01]  /*1bf0*/  MOV R2, R4 ;  /* 0x0000000400027202 */ /* 0x000fe20000000f00 */
[----:B------:R-:W-:-:S07]  /*1c00*/  IMAD.MOV.U32 R3, RZ, RZ, R5 ;  /* 0x000000ffff037224 */ /* 0x000fce00078e0005 */
.L_x_2948:
[----:B------:R-:W-:Y:S05]  /*1c10*/  BSYNC B2 ;  /* 0x0000000000027941 */ /* 0x000fea0003800000 */
.L_x_2947:
        /* <DEDUP_REMOVED lines=29> */
.L_x_2946:
[----:B------:R-:W-:Y:S05]  /*1df0*/  BSYNC B1 ;  /* 0x0000000000017941 */ /* 0x000fea0003800000 */
.L_x_2944:
[----:B------:R-:W-:Y:S01]  /*1e00*/  UMOV UR6, 0xfefa39ef ;  /* 0xfefa39ef00067882 */ /* 0x000fe20000000000 */
[----:B------:R-:W-:Y:S02]  /*1e10*/  UMOV UR7, 0x3fe62e42 ;  /* 0x3fe62e4200077882 */ /* 0x000fe40000000000 */
[----:B------:R-:W-:-:S10]  /*1e20*/  DADD R2, R4, UR6 ;  /* 0x0000000604027e29 */ /* 0x000fd40008000000 */
[----:B------:R-:W-:Y:S02]  /*1e30*/  FSEL R3, R3, R5, P1 ;  /* 0x0000000503037208 */ /* 0x000fe40000800000 */
[----:B------:R-:W-:Y:S02]  /*1e40*/  FSEL R2, R2, R4, P1 ;  /* 0x0000000402027208 */ /* 0x000fe40000800000 */
[----:B------:R-:W-:Y:S02]  /*1e50*/  LOP3.LUT R3, R3, 0x80000000, R19, 0xb8, !PT ;  /* 0x8000000003037812 */ /* 0x000fe400078eb813 */
[----:B------:R-:W-:-:S03]  /*1e60*/  LEA R5, R28, R29, 0x8 ;  /* 0x0000001d1c057211 */ /* 0x000fc600078e40ff */
[----:B------:R0:W-:Y:S02]  /*1e70*/  STG.E.64 desc[UR4][R14.64], R2 ;  /* 0x000000020e007986 */ /* 0x0001e4000c101b04 */
[----:B------:R-:W-:-:S07]  /*1e80*/  VIADD R5, R5, 0x80 ;  /* 0x0000008005057836 */ /* 0x000fce0000000000 */
.L_x_2942:
[----:B------:R-:W-:Y:S05]  /*1e90*/  BSYNC B0 ;  /* 0x0000000000007941 */ /* 0x000fea0003800000 */
.L_x_2941:
[----:B------:R-:W-:Y:S02]  /*1ea0*/  ULDC UR6, c[0x0][0x210] ;  /* 0x0000840000067ab9 */ /* 0x000fe40000000800 */
[----:B------:R-:W-:-:S13]  /*1eb0*/  ISETP.GE.AND P0, PT, R5, UR6, PT ;  /* 0x0000000605007c0c */ /* 0x000fda000bf06270 */
[----:B------:R-:W-:Y:S05]  /*1ec0*/  @P0 EXIT ;  /* 0x000000000000094d */ /* 0x000fea0003800000 */
[----:B------:R-:W1:Y:S01]  /*1ed0*/  LDC R6, c[0x0][0x218] ;  /* 0x00008600ff067b82 */ /* 0x000e620000000800 */
[----:B------:R-:W-:Y:S01]  /*1ee0*/  MOV R0, RZ ;  /* 0x000000ff00007202 */ /* 0x000fe20000000f00 */
[----:B------:R-:W-:Y:S01]  /*1ef0*/  IMAD.MOV.U32 R19, RZ, RZ, RZ ;  /* 0x000000ffff137224 */ /* 0x000fe200078e00ff */
[----:B-1----:R-:W-:-:S13]  /*1f00*/  ISETP.NE.AND P0, PT, R6, RZ, PT ;  /* 0x000000ff0600720c */ /* 0x002fda0003f05270 */
[----:B------:R-:W-:Y:S05]  /*1f10*/  @!P0 BRA `(.L_x_2949) ;  /* 0x0000001000a88947 */ /* 0x000fea0003800000 */
[----:B0-----:R-:W-:Y:S01]  /*1f20*/  HFMA2.MMA R2, -RZ, RZ, 0, 0 ;  /* 0x00000000ff027435 */ /* 0x001fe200000001ff */
[----:B------:R-:W-:Y:S01]  /*1f30*/  IMAD.MOV.U32 R3, RZ, RZ, R5 ;  /* 0x000000ffff037224 */ /* 0x000fe200078e0005 */
[----:B------:R-:W-:Y:S01]  /*1f40*/  ULDC.64 UR6, c[0x0][0x220] ;  /* 0x0000880000067ab9 */ /* 0x000fe20000000a00 */
[----:B------:R-:W-:-:S07]  /*1f50*/  ISETP.NE.AND P0, PT, R6, 0x1, PT ;  /* 0x000000010600780c */ /* 0x000fce0003f05270 */
        /* <DEDUP_REMOVED lines=274> */
[----:B------:R-:W-:Y:S01]  /*3080*/  IMAD.MOV.U32 R2, RZ, RZ, RZ ;  /* 0x000000ffff027224 */ /* 0x000fe200078e00ff */
[----:B------:R-:W-:Y:S01]  /*3090*/  ULDC.64 UR8, c[0x0][0x330] ;  /* 0x0000cc0000087ab9 */ /* 0x000fe20000000a00 */
[----:B------:R-:W-:Y:S02]  /*30a0*/  ULDC UR6, c[0x0][0x338] ;  /* 0x0000ce0000067ab9 */ /* 0x000fe40000000800 */
[----:B------:R-:W-:-:S05]  /*30b0*/  IMAD.HI.U32 R4, R3, UR9, R2 ;  /* 0x0000000903047c27 */ /* 0x000fca000f8e0002 */
[----:B------:R-:W-:Y:S01]  /*30c0*/  SHF.R.U32.HI R5, RZ, UR6, R4 ;  /* 0x00000006ff057c19 */ /* 0x000fe20008011604 */
[----:B------:R-:W-:Y:S02]  /*30d0*/  ULDC.64 UR6, c[0x0][0x400] ;  /* 0x0001000000067ab9 */ /* 0x000fe40000000a00 */
[----:B------:R-:W0:Y:S01]  /*30e0*/  @P0 LDC.64 R8, c[0x0][0x340] ;  /* 0x0000d000ff080b82 */ /* 0x000e220000000a00 */
[----:B------:R-:W-:Y:S01]  /*30f0*/  @P0 MOV R4, RZ ;  /* 0x000000ff00040202 */ /* 0x000fe20000000f00 */
[----:B------:R-:W-:-:S06]  /*3100*/  IMAD.MOV R7, RZ, RZ, -R5 ;  /* 0x000000ffff077224 */ /* 0x000fcc00078e0a05 */
        /* <DEDUP_REMOVED lines=11> */
.L_x_2949:
[----:B------:R-:W-:Y:S02]  /*31c0*/  ULDC.64 UR6, c[0x0][0x418] ;  /* 0x0001060000067ab9 */ /* 0x000fe40000000a00 */
[----:B------:R-:W-:-:S05]  /*31d0*/  IADD3 R16, P0, R0, UR6, RZ ;  /* 0x0000000600107c10 */ /* 0x000fca000ff1e0ff */
[----:B------:R-:W-:Y:S01]  /*31e0*/  IMAD.X R17, RZ, RZ, UR7, P0 ;  /* 0x00000007ff117e24 */ /* 0x000fe200080e06ff */
[----:B------:R-:W-:Y:S01]  /*31f0*/  MOV R4, RZ ;  /* 0x000000ff00047202 */ /* 0x000fe20000000f00 */
[----:B------:R-:W-:Y:S01]  /*3200*/  IMAD.MOV.U32 R8, RZ, RZ, 0x0 ;  /* 0x00000000ff087424 */ /* 0x000fe200078e00ff */
[----:B------:R-:W-:Y:S01]  /*3210*/  MOV R9, 0x3fd80000 ;  /* 0x3fd8000000097802 */ /* 0x000fe20000000f00 */
[----:B------:R-:W-:Y:S02]  /*3220*/  ULDC.64 UR6, c[0x0][0x410] ;  /* 0x0001040000067ab9 */ /* 0x000fe40000000a00 */
[----:B------:R-:W0:Y:S01]  /*3230*/  LDG.E.64 R16, desc[UR4][R16.64] ;  /* 0x0000000410107981 */ /* 0x000e22000c1e1b00 */
[----:B------:R-:W-:Y:S01]  /*3240*/  IADD3 R18, P2, R19, UR6, RZ ;  /* 0x0000000613127c10 */ /* 0x000fe2000ff5e0ff */
[----:B------:R-:W-:Y:S03]  /*3250*/  BSSY B0, `(.L_x_2950) ;  /* 0x000009d000007945 */ /* 0x000fe60003800000 */
[----:B------:R-:W-:Y:S01]  /*3260*/  IADD3.X R19, RZ, UR7, RZ, P2, !PT ;  /* 0x00000007ff137c10 */ /* 0x000fe200097fe4ff */
[----:B0-----:R-:W-:Y:S01]  /*3270*/  DFMA R2, R16, R16, 1 ;  /* 0x3ff000001002742b */ /* 0x001fe20000000010 */
[----:B------:R-:W-:Y:S01]  /*3280*/  LOP3.LUT R15, R17, 0x7fffffff, RZ, 0xc0, !PT ;  /* 0x7fffffff110f7812 */ /* 0x000fe200078ec0ff */
[----:B------:R-:W-:-:S03]  /*3290*/  IMAD.MOV.U32 R14, RZ, RZ, R16 ;  /* 0x000000ffff0e7224 */ /* 0x000fc600078e0010 */
        /* <DEDUP_REMOVED lines=24> */
[----:B------:R-:W-:Y:S01]  /*3420*/  @!P0 IMAD.MOV.U32 R3, RZ, RZ, R7 ;  /* 0x000000ffff038224 */ /* 0x000fe200078e0007 */
[----:B------:R-:W-:-:S04]  /*3430*/  @!P0 MOV R2, R6 ;  /* 0x0000000600028202 */ /* 0x000fc80000000f00 */
[----:B------:R-:W-:-:S04]  /*3440*/  IADD3 R0, R3, -0x1, RZ ;  /* 0xffffffff03007810 */ /* 0x000fc80007ffe0ff */
        /* <DEDUP_REMOVED lines=15> */
[----:B------:R-:W-:Y:S01]  /*3540*/  UMOV UR7, 0x3eb1380b ;  /* 0x3eb1380b00077882 */ /* 0x000fe20000000000 */
[----:B------:R-:W-:Y:S01]  /*3550*/  MOV R4, R2 ;  /* 0x0000000200047202 */ /* 0x000fe20000000f00 */
[----:B------:R-:W-:Y:S01]  /*3560*/  IMAD.MOV.U32 R21, RZ, RZ, 0x43300000 ;  /* 0x43300000ff157424 */ /* 0x000fe200078e00ff */
[----:B------:R-:W-:Y:S01]  /*3570*/  ISETP.GE.AND P0, PT, R5, 0x3ff6a09f, PT ;  /* 0x3ff6a09f0500780c */ /* 0x000fe20003f06270 */
[----:B------:R-:W-:Y:S01]  /*3580*/  UMOV UR8, 0x80000000 ;  /* 0x8000000000087882 */ /* 0x000fe20000000000 */
[----:B------:R-:W-:Y:S01]  /*3590*/  MOV R15, 0x3ed0ee25 ;  /* 0x3ed0ee25000f7802 */ /* 0x000fe20000000f00 */
[----:B------:R-:W-:Y:S01]  /*35a0*/  UMOV UR9, 0x43300000 ;  /* 0x4330000000097882 */ /* 0x000fe20000000000 */
[----:B------:R-:W-:-:S09]  /*35b0*/  LEA.HI R0, R3, R0, RZ, 0xc ;  /* 0x0000000003007211 */ /* 0x000fd200078f60ff */
[----:B------:R-:W-:Y:S01]  /*35c0*/  @P0 VIADD R7, R5, 0xfff00000 ;  /* 0xfff0000005070836 */ /* 0x000fe20000000000 */
[----:B------:R-:W-:-:S04]  /*35d0*/  @P0 IADD3 R0, R0, 0x1, RZ ;  /* 0x0000000100000810 */ /* 0x000fc80007ffe0ff */
[----:B------:R-:W-:Y:S02]  /*35e0*/  @P0 MOV R5, R7 ;  /* 0x0000000700050202 */ /* 0x000fe40000000f00 */
[----:B------:R-:W-:-:S04]  /*35f0*/  LOP3.LUT R20, R0, 0x80000000, RZ, 0x3c, !PT ;  /* 0x8000000000147812 */ /* 0x000fc800078e3cff */
        /* <DEDUP_REMOVED lines=46> */
.L_x_2951:
[----:B------:R-:W-:Y:S01]  /*38e0*/  DADD R10, R14, 2 ;  /* 0x400000000e0a7429 */ /* 0x000fe20000000000 */
[----:B------:R-:W-:Y:S01]  /*38f0*/  MOV R2, 0x1 ;  /* 0x0000000100027802 */ /* 0x000fe20000000f00 */
[----:B------:R-:W-:Y:S01]  /*3900*/  BSSY B1, `(.L_x_2953) ;  /* 0x0000014000017945 */ /* 0x000fe20003800000 */
[----:B------:R-:W-:-:S03]  /*3910*/  FSETP.GEU.AND P2, PT, |R15|, 6.5827683646048100446e-37, PT ;  /* 0x036000000f00780b */ /* 0x000fc60003f4e200 */
        /* <DEDUP_REMOVED lines=16> */
[----:B------:R-:W-:Y:S02]  /*3a20*/  MOV R2, R4 ;  /* 0x0000000400027202 */ /* 0x000fe40000000f00 */
[----:B------:R-:W-:-:S07]  /*3a30*/  MOV R3, R5 ;  /* 0x0000000500037202 */ /* 0x000fce0000000f00 */
.L_x_2954:
[----:B------:R-:W-:Y:S05]  /*3a40*/  BSYNC B1 ;  /* 0x0000000000017941 */ /* 0x000fea0003800000 */
.L_x_2953:
[----:B------:R-:W-:Y:S01]  /*3a50*/  DMUL R4, R14, R2 ;  /* 0x000000020e047228 */ /* 0x000fe20000000000 */
[----:B------:R-:W-:Y:S01]  /*3a60*/  IMAD.MOV.U32 R8, RZ, RZ, -0x314d23bc ;  /* 0xceb2dc44ff087424 */ /* 0x000fe200078e00ff */
[----:B------:R-:W-:Y:S01]  /*3a70*/  MOV R9, 0x3ed087ff ;  /* 0x3ed087ff00097802 */ /* 0x000fe20000000f00 */
        /* <DEDUP_REMOVED lines=26> */
.L_x_2952:
[----:B------:R-:W-:Y:S05]  /*3c20*/  BSYNC B0 ;  /* 0x0000000000007941 */ /* 0x000fea0003800000 */
.L_x_2950:
[----:B------:R-:W-:Y:S01]  /*3c30*/  UMOV UR6, 0xfefa39ef ;  /* 0xfefa39ef00067882 */ /* 0x000fe20000000000 */
[----:B------:R-:W-:Y:S02]  /*3c40*/  UMOV UR7, 0x3fe62e42 ;  /* 0x3fe62e4200077882 */ /* 0x000fe40000000000 */
[----:B------:R-:W-:-:S10]  /*3c50*/  DADD R2, R4, UR6 ;  /* 0x0000000604027e29 */ /* 0x000fd40008000000 */
[----:B------:R-:W-:Y:S02]  /*3c60*/  FSEL R3, R3, R5, P1 ;  /* 0x0000000503037208 */ /* 0x000fe40000800000 */
[----:B------:R-:W-:Y:S02]  /*3c70*/  FSEL R2, R2, R4, P1 ;  /* 0x0000000402027208 */ /* 0x000fe40000800000 */
[----:B------:R-:W-:-:S05]  /*3c80*/  LOP3.LUT R3, R3, 0x80000000, R17, 0xb8, !PT ;  /* 0x8000000003037812 */ /* 0x000fca00078eb811 */
[----:B------:R-:W-:Y:S01]  /*3c90*/  STG.E.64 desc[UR4][R18.64], R2 ;  /* 0x0000000212007986 */ /* 0x000fe2000c101b04 */
[----:B------:R-:W-:Y:S05]  /*3ca0*/  EXIT ;  /* 0x000000000000794d */ /* 0x000fea0003800000 */
        .weak           $__internal_2_$__cuda_sm20_div_rn_f64_full
        .type           $__internal_2_$__cuda_sm20_div_rn_f64_full,@function
        .size           $__internal_2_$__cuda_sm20_div_rn_f64_full,(.L_x_21418 - $__internal_2_$__cuda_sm20_div_rn_f64_full)
$__internal_2_$__cuda_sm20_div_rn_f64_full:
[C---:B------:R-:W-:Y:S01]  /*3cb0*/  FSETP.GEU.AND P0, PT, |R11|.reuse, 1.469367938527859385e-39, PT ;  /* 0x001000000b00780b */ /* 0x040fe20003f0e200 */
[----:B------:R-:W-:Y:S01]  /*3cc0*/  IMAD.MOV.U32 R6, RZ, RZ, 0x1 ;  /* 0x00000001ff067424 */ /* 0x000fe200078e00ff */
[----:B------:R-:W-:Y:S01]  /*3cd0*/  LOP3.LUT R12, R11, 0x800fffff, RZ, 0xc0, !PT ;  /* 0x800fffff0b0c7812 */ /* 0x000fe200078ec0ff */
[----:B------:R-:W-:Y:S01]  /*3ce0*/  BSSY B3, `(.L_x_2955) ;  /* 0x0000054000037945 */ /* 0x000fe20003800000 */
[C---:B------:R-:W-:Y:S02]  /*3cf0*/  FSETP.GEU.AND P3, PT, |R9|.reuse, 1.469367938527859385e-39, PT ;  /* 0x001000000900780b */ /* 0x040fe40003f6e200 */
[----:B------:R-:W-:Y:S02]  /*3d00*/  LOP3.LUT R13, R12, 0x3ff00000, RZ, 0xfc, !PT ;  /* 0x3ff000000c0d7812 */ /* 0x000fe400078efcff */
[----:B------:R-:W-:Y:S02]  /*3d10*/  MOV R12, R10 ;  /* 0x0000000a000c7202 */ /* 0x000fe40000000f00 */
[----:B------:R-:W-:-:S02]  /*3d20*/  LOP3.LUT R2, R9, 0x7ff00000, RZ, 0xc0, !PT ;  /* 0x7ff0000009027812 */ /* 0x000fc400078ec0ff */
[----:B------:R-:W-:Y:S01]  /*3d30*/  LOP3.LUT R5, R11, 0x7ff00000, RZ, 0xc0, !PT ;  /* 0x7ff000000b057812 */ /* 0x000fe200078ec0ff */
[----:B------:R-:W-:-:S03]  /*3d40*/  @!P0 DMUL R12, R10, 8.98846567431157953865e+307 ;  /* 0x7fe000000a0c8828 */ /* 0x000fc60000000000 */
[C---:B------:R-:W-:Y:S01]  /*3d50*/  ISETP.GE.U32.AND P2, PT, R2.reuse, R5, PT ;  /* 0x000000050200720c */ /* 0x040fe20003f46070 */
[----:B------:R-:W-:Y:S01]  /*3d60*/  @!P3 IMAD.MOV.U32 R24, RZ, RZ, RZ ;  /* 0x000000ffff18b224 */ /* 0x000fe200078e00ff */
[----:B------:R-:W-:Y:S01]  /*3d70*/  @!P3 LOP3.LUT R3, R11, 0x7ff00000, RZ, 0xc0, !PT ;  /* 0x7ff000000b03b812 */ /* 0x000fe200078ec0ff */
[----:B------:R-:W0:Y:S03]  /*3d80*/  MUFU.RCP64H R7, R13 ;  /* 0x0000000d00077308 */ /* 0x000e260000001800 */
[----:B------:R-:W-:Y:S02]  /*3d90*/  @!P3 ISETP.GE.U32.AND P4, PT, R2, R3, PT ;  /* 0x000000030200b20c */ /* 0x000fe40003f86070 */
[----:B------:R-:W-:Y:S02]  /*3da0*/  MOV R3, 0x1ca00000 ;  /* 0x1ca0000000037802 */ /* 0x000fe40000000f00 */
[----:B------:R-:W-:-:S02]  /*3db0*/  @!P0 LOP3.LUT R5, R13, 0x7ff00000, RZ, 0xc0, !PT ;  /* 0x7ff000000d058812 */ /* 0x000fc400078ec0ff */
[----:B------:R-:W-:-:S03]  /*3dc0*/  @!P3 SEL R21, R3, 0x63400000, !P4 ;  /* 0x634000000315b807 */ /* 0x000fc60006000000 */
[----:B------:R-:W-:Y:S01]  /*3dd0*/  VIADD R27, R5, 0xffffffff ;  /* 0xffffffff051b7836 */ /* 0x000fe20000000000 */
[----:B------:R-:W-:Y:S01]  /*3de0*/  @!P3 LOP3.LUT R4, R21, 0x80000000, R9, 0xf8, !PT ;  /* 0x800000001504b812 */ /* 0x000fe200078ef809 */
[----:B0-----:R-:W-:-:S03]  /*3df0*/  DFMA R22, R6, -R12, 1 ;  /* 0x3ff000000616742b */ /* 0x001fc6000000080c */
[----:B------:R-:W-:Y:S02]  /*3e00*/  @!P3 LOP3.LUT R25, R4, 0x100000, RZ, 0xfc, !PT ;  /* 0x001000000419b812 */ /* 0x000fe400078efcff */
[----:B------:R-:W-:-:S03]  /*3e10*/  MOV R4, R2 ;  /* 0x0000000200047202 */ /* 0x000fc60000000f00 */
[----:B------:R-:W-:-:S08]  /*3e20*/  DFMA R22, R22, R22, R22 ;  /* 0x000000161616722b */ /* 0x000fd00000000016 */
[----:B------:R-:W-:Y:S01]  /*3e30*/  DFMA R22, R6, R22, R6 ;  /* 0x000000160616722b */ /* 0x000fe20000000006 */
[----:B------:R-:W-:Y:S02]  /*3e40*/  SEL R7, R3, 0x63400000, !P2 ;  /* 0x6340000003077807 */ /* 0x000fe40005000000 */
[----:B------:R-:W-:Y:S02]  /*3e50*/  MOV R6, R8 ;  /* 0x0000000800067202 */ /* 0x000fe40000000f00 */
[----:B------:R-:W-:-:S03]  /*3e60*/  LOP3.LUT R7, R7, 0x800fffff, R9, 0xf8, !PT ;  /* 0x800fffff07077812 */ /* 0x000fc600078ef809 */
[----:B------:R-:W-:-:S03]  /*3e70*/  DFMA R20, R22, -R12, 1 ;  /* 0x3ff000001614742b */ /* 0x000fc6000000080c */
[----:B------:R-:W-:-:S05]  /*3e80*/  @!P3 DFMA R6, R6, 2, -R24 ;  /* 0x400000000606b82b */ /* 0x000fca0000000818 */
[----:B------:R-:W-:-:S05]  /*3e90*/  DFMA R20, R22, R20, R22 ;  /* 0x000000141614722b */ /* 0x000fca0000000016 */
[----:B------:R-:W-:-:S03]  /*3ea0*/  @!P3 LOP3.LUT R4, R7, 0x7ff00000, RZ, 0xc0, !PT ;  /* 0x7ff000000704b812 */ /* 0x000fc600078ec0ff */
[----:B------:R-:W-:Y:S01]  /*3eb0*/  DMUL R22, R20, R6 ;  /* 0x0000000614167228 */ /* 0x000fe20000000000 */
[----:B------:R-:W-:-:S04]  /*3ec0*/  IADD3 R26, R4, -0x1, RZ ;  /* 0xffffffff041a7810 */ /* 0x000fc80007ffe0ff */
[----:B------:R-:W-:-:S03]  /*3ed0*/  ISETP.GT.U32.AND P0, PT, R26, 0x7feffffe, PT ;  /* 0x7feffffe1a00780c */ /* 0x000fc60003f04070 */
[----:B------:R-:W-:Y:S01]  /*3ee0*/  DFMA R24, R22, -R12, R6 ;  /* 0x8000000c1618722b */ /* 0x000fe20000000006 */
[----:B------:R-:W-:-:S07]  /*3ef0*/  ISETP.GT.U32.OR P0, PT, R27, 0x7feffffe, P0 ;  /* 0x7feffffe1b00780c */ /* 0x000fce0000704470 */
[----:B------:R-:W-:-:S06]  /*3f00*/  DFMA R24, R20, R24, R22 ;  /* 0x000000181418722b */ /* 0x000fcc0000000016 */
[----:B------:R-:W-:Y:S05]  /*3f10*/  @P0 BRA `(.L_x_2956) ;  /* 0x00000000006c0947 */ /* 0x000fea0003800000 */
[----:B------:R-:W-:-:S04]  /*3f20*/  LOP3.LUT R5, R11, 0x7ff00000, RZ, 0xc0, !PT ;  /* 0x7ff000000b057812 */ /* 0x000fc800078ec0ff */
[CC--:B------:R-:W-:Y:S02]  /*3f30*/  VIADDMNMX R4, R2.reuse, -R5.reuse, 0xb9600000, !PT ;  /* 0xb960000002047446 */ /* 0x0c0fe40007800905 */
[----:B------:R-:W-:Y:S02]  /*3f40*/  ISETP.GE.U32.AND P0, PT, R2, R5, PT ;  /* 0x000000050200720c */ /* 0x000fe40003f06070 */
[----:B------:R-:W-:Y:S02]  /*3f50*/  VIMNMX R4, R4, 0x46a00000, PT ;  /* 0x46a0000004047848 */ /* 0x000fe40003fe0100 */
[----:B------:R-:W-:-:S04]  /*3f60*/  SEL R3, R3, 0x63400000, !P0 ;  /* 0x6340000003037807 */ /* 0x000fc80004000000 */
[----:B------:R-:W-:Y:S01]  /*3f70*/  IADD3 R8, -R3, R4, RZ ;  /* 0x0000000403087210 */ /* 0x000fe20007ffe1ff */
[----:B------:R-:W-:-:S03]  /*3f80*/  IMAD.MOV.U32 R4, RZ, RZ, RZ ;  /* 0x000000ffff047224 */ /* 0x000fc600078e00ff */
[----:B------:R-:W-:-:S06]  /*3f90*/  IADD3 R5, R8, 0x7fe00000, RZ ;  /* 0x7fe0000008057810 */ /* 0x000fcc0007ffe0ff */
[----:B------:R-:W-:-:S10]  /*3fa0*/  DMUL R2, R24, R4 ;  /* 0x0000000418027228 */ /* 0x000fd40000000000 */
[----:B------:R-:W-:-:S13]  /*3fb0*/  FSETP.GTU.AND P0, PT, |R3|, 1.469367938527859385e-39, PT ;  /* 0x001000000300780b */ /* 0x000fda0003f0c200 */
[----:B------:R-:W-:Y:S05]  /*3fc0*/  @P0 BRA `(.L_x_2957) ;  /* 0x0000000000940947 */ /* 0x000fea0003800000 */
[----:B------:R-:W-:Y:S01]  /*3fd0*/  DFMA R6, R24, -R12, R6 ;  /* 0x8000000c1806722b */ /* 0x000fe20000000006 */
[----:B------:R-:W-:-:S09]  /*3fe0*/  MOV R4, RZ ;  /* 0x000000ff00047202 */ /* 0x000fd20000000f00 */
[C---:B------:R-:W-:Y:S02]  /*3ff0*/  FSETP.NEU.AND P0, PT, R7.reuse, RZ, PT ;  /* 0x000000ff0700720b */ /* 0x040fe40003f0d000 */
[----:B------:R-:W-:-:S04]  /*4000*/  LOP3.LUT R11, R7, 0x80000000, R11, 0x48, !PT ;  /* 0x80000000070b7812 */ /* 0x000fc800078e480b */
[----:B------:R-:W-:-:S07]  /*4010*/  LOP3.LUT R5, R11, R5, RZ, 0xfc, !PT ;  /* 0x000000050b057212 */ /* 0x000fce00078efcff */
[----:B------:R-:W-:Y:S05]  /*4020*/  @!P0 BRA `(.L_x_2957) ;  /* 0x00000000007c8947 */ /* 0x000fea0003800000 */
[----:B------:R-:W-:Y:S01]  /*4030*/  IADD3 R7, -R8, RZ, RZ ;  /* 0x000000ff08077210 */ /* 0x000fe20007ffe1ff */
[----:B------:R-:W-:Y:S01]  /*4040*/  IMAD.MOV.U32 R6, RZ, RZ, RZ ;  /* 0x000000ffff067224 */ /* 0x000fe200078e00ff */
[----:B------:R-:W-:-:S05]  /*4050*/  DMUL.RP R4, R24, R4 ;  /* 0x0000000418047228 */ /* 0x000fca0000008000 */
[----:B------:R-:W-:-:S05]  /*4060*/  DFMA R6, R2, -R6, R24 ;  /* 0x800000060206722b */ /* 0x000fca0000000018 */
[----:B------:R-:W-:Y:S02]  /*4070*/  LOP3.LUT R11, R5, R11, RZ, 0x3c, !PT ;  /* 0x0000000b050b7212 */ /* 0x000fe400078e3cff */
[----:B------:R-:W-:-:S04]  /*4080*/  IADD3 R6, -R8, -0x43300000, RZ ;  /* 0xbcd0000008067810 */ /* 0x000fc80007ffe1ff */
[----:B------:R-:W-:-:S04]  /*4090*/  FSETP.NEU.AND P0, PT, |R7|, R6, PT ;  /* 0x000000060700720b */ /* 0x000fc80003f0d200 */
[----:B------:R-:W-:Y:S02]  /*40a0*/  FSEL R2, R4, R2, !P0 ;  /* 0x0000000204027208 */ /* 0x000fe40004000000 */
[----:B------:R-:W-:Y:S01]  /*40b0*/  FSEL R3, R11, R3, !P0 ;  /* 0x000000030b037208 */ /* 0x000fe20004000000 */
[----:B------:R-:W-:Y:S06]  /*40c0*/  BRA `(.L_x_2957) ;  /* 0x0000000000547947 */ /* 0x000fec0003800000 */
.L_x_2956:
[----:B------:R-:W-:-:S14]  /*40d0*/  DSETP.NAN.AND P0, PT, R8, R8, PT ;  /* 0x000000080800722a */ /* 0x000fdc0003f08000 */
[----:B------:R-:W-:Y:S05]  /*40e0*/  @P0 BRA `(.L_x_2958) ;  /* 0x0000000000440947 */ /* 0x000fea0003800000 */
[----:B------:R-:W-:-:S14]  /*40f0*/  DSETP.NAN.AND P0, PT, R10, R10, PT ;  /* 0x0000000a0a00722a */ /* 0x000fdc0003f08000 */
[----:B------:R-:W-:Y:S05]  /*4100*/  @P0 BRA `(.L_x_2959) ;  /* 0x0000000000300947 */ /* 0x000fea0003800000 */
[----:B------:R-:W-:Y:S02]  /*4110*/  ISETP.NE.AND P0, PT, R4, R5, PT ;  /* 0x000000050400720c */ /* 0x000fe40003f05270 */
[----:B------:R-:W-:Y:S02]  /*4120*/  MOV R2, 0x0 ;  /* 0x0000000000027802 */ /* 0x000fe40000000f00 */
[----:B------:R-:W-:-:S09]  /*4130*/  MOV R3, 0xfff80000 ;  /* 0xfff8000000037802 */ /* 0x000fd20000000f00 */
[----:B------:R-:W-:Y:S05]  /*4140*/  @!P0 BRA `(.L_x_2957) ;  /* 0x0000000000348947 */ /* 0x000fea0003800000 */
[----:B------:R-:W-:Y:S02]  /*4150*/  ISETP.NE.AND P0, PT, R4, 0x7ff00000, PT ;  /* 0x7ff000000400780c */ /* 0x000fe40003f05270 */
[----:B------:R-:W-:Y:S02]  /*4160*/  LOP3.LUT R3, R9, 0x80000000, R11, 0x48, !PT ;  /* 0x8000000009037812 */ /* 0x000fe400078e480b */
[----:B------:R-:W-:-:S13]  /*4170*/  ISETP.EQ.OR P0, PT, R5, RZ, !P0 ;  /* 0x000000ff0500720c */ /* 0x000fda0004702670 */
[----:B------:R-:W-:Y:S01]  /*4180*/  @P0 LOP3.LUT R4, R3, 0x7ff00000, RZ, 0xfc, !PT ;  /* 0x7ff0000003040812 */ /* 0x000fe200078efcff */
[----:B------:R-:W-:Y:S01]  /*4190*/  @!P0 IMAD.MOV.U32 R2, RZ, RZ, RZ ;  /* 0x000000ffff028224 */ /* 0x000fe200078e00ff */
[----:B------:R-:W-:Y:S02]  /*41a0*/  @P0 MOV R2, RZ ;  /* 0x000000ff00020202 */ /* 0x000fe40000000f00 */
[----:B------:R-:W-:Y:S01]  /*41b0*/  @P0 MOV R3, R4 ;  /* 0x0000000400030202 */ /* 0x000fe20000000f00 */
[----:B------:R-:W-:Y:S06]  /*41c0*/  BRA `(.L_x_2957) ;  /* 0x0000000000147947 */ /* 0x000fec0003800000 */
.L_x_2959:
[----:B------:R-:W-:Y:S01]  /*41d0*/  LOP3.LUT R3, R11, 0x80000, RZ, 0xfc, !PT ;  /* 0x000800000b037812 */ /* 0x000fe200078efcff */
[----:B------:R-:W-:Y:S01]  /*41e0*/  IMAD.MOV.U32 R2, RZ, RZ, R10 ;  /* 0x000000ffff027224 */ /* 0x000fe200078e000a */
[----:B------:R-:W-:Y:S06]  /*41f0*/  BRA `(.L_x_2957) ;  /* 0x0000000000087947 */ /* 0x000fec0003800000 */
.L_x_2958:
[----:B------:R-:W-:Y:S02]  /*4200*/  LOP3.LUT R3, R9, 0x80000, RZ, 0xfc, !PT ;  /* 0x0008000009037812 */ /* 0x000fe400078efcff */
[----:B------:R-:W-:-:S07]  /*4210*/  MOV R2, R8 ;  /* 0x0000000800027202 */ /* 0x000fce0000000f00 */
.L_x_2957:
[----:B------:R-:W-:Y:S05]  /*4220*/  BSYNC B3 ;  /* 0x0000000000037941 */ /* 0x000fea0003800000 */
.L_x_2955:
[----:B------:R-:W-:Y:S01]  /*4230*/  IMAD.MOV.U32 R5, RZ, RZ, R3 ;  /* 0x000000ffff057224 */ /* 0x000fe200078e0003 */
[----:B------:R-:W-:Y:S01]  /*4240*/  HFMA2.MMA R3, -RZ, RZ, 0, 0 ;  /* 0x00000000ff037435 */ /* 0x000fe200000001ff */
[----:B------:R-:W-:Y:S02]  /*4250*/  MOV R4, R2 ;  /* 0x0000000200047202 */ /* 0x000fe40000000f00 */
[----:B------:R-:W-:-:S04]  /*4260*/  MOV R2, R0 ;  /* 0x0000000000027202 */ /* 0x000fc80000000f00 */
[----:B------:R-:W-:Y:S05]  /*4270*/  RET.REL.NODEC R2 `(_ZN2at6native18elementwise_kernelILi128ELi2EZNS0_22gpu_kernel_impl_nocastIZZZNS0_17asinh_kernel_cudaERNS_18TensorIteratorBaseEENKUlvE0_clEvENKUlvE_clEvEUldE_EEvS4_RKT_EUliE_EEviT1_) ;  /* 0xffffffbc02607950 */ /* 0x000fea0003c3ffff */
.L_x_2960:
        /* <DEDUP_REMOVED lines=16> */
.L_x_21418:


//--------------------- .text._ZN2at6native27unrolled_elementwise_kernelIZZZNS0_17asinh_kernel_cudaERNS_18TensorIteratorBaseEENKUlvE0_clEvENKUlvE_clEvEUldE_St5arrayIPcLm2EELi4E23TrivialOffsetCalculatorILi1EjESB_NS0_6memory15LoadWithoutCastENSC_16StoreWithoutCastEEEviT_T0_T2_T3_T4_T5_ --------------------------
	.section	.text._ZN2at6native27unrolled_elementwise_kernelIZZZNS0_17asinh_kernel_cudaERNS_18TensorIteratorBaseEENKUlvE0_clEvENKUlvE_clEvEUldE_St5arrayIPcLm2EELi4E23TrivialOffsetCalculatorILi1EjESB_NS0_6memory15LoadWithoutCastENSC_16StoreWithoutCastEEEviT_T0_T2_T3_T4_T5_,"ax",@progbits
	.align	128
        .global         _ZN2at6native27unrolled_elementwise_kernelIZZZNS0_17asinh_kernel_cudaERNS_18TensorIteratorBaseEENKUlvE0_clEvENKUlvE_clEvEUldE_St5arrayIPcLm2EELi4E23TrivialOffsetCalculatorILi1EjESB_NS0_6memory15LoadWithoutCastENSC_16StoreWithoutCastEEEviT_T0_T2_T3_T4_T5_
        .type           _ZN2at6native27unrolled_elementwise_kernelIZZZNS0_17asinh_kernel_cudaERNS_18TensorIteratorBaseEENKUlvE0_clEvENKUlvE_clEvEUldE_St5arrayIPcLm2EELi4E23TrivialOffsetCalculatorILi1EjESB_NS0_6memory15LoadWithoutCastENSC_16StoreWithoutCastEEEviT_T0_T2_T3_T4_T5_,@function
        .size           _ZN2at6native27unrolled_elementwise_kernelIZZZNS0_17asinh_kernel_cudaERNS_18TensorIteratorBaseEENKUlvE0_clEvENKUlvE_clEvEUldE_St5arrayIPcLm2EELi4E23TrivialOffsetCalculatorILi1EjESB_NS0_6memory15LoadWithoutCastENSC_16StoreWithoutCastEEEviT_T0_T2_T3_T4_T5_,(.L_x_21419 - _ZN2at6native27unrolled_elementwise_kernelIZZZNS0_17asinh_kernel_cudaERNS_18TensorIteratorBaseEENKUlvE0_clEvENKUlvE_clEvEUldE_St5arrayIPcLm2EELi4E23TrivialOffsetCalculatorILi1EjESB_NS0_6memory15LoadWithoutCastENSC_16StoreWithoutCastEEEviT_T0_T2_T3_T4_T5_)
        .other          _ZN2at6native27unrolled_elementwise_kernelIZZZNS0_17asinh_kernel_cudaERNS_18TensorIteratorBaseEENKUlvE0_clEvENKUlvE_clEvEUldE_St5arrayIPcLm2EELi4E23TrivialOffsetCalculatorILi1EjESB_NS0_6memory15LoadWithoutCastENSC_16StoreWithoutCastEEEviT_T0_T2_T3_T4_T5_,@"STO_CUDA_ENTRY STV_DEFAULT"
_ZN2at6native27unrolled_elementwise_kernelIZZZNS0_17asinh_kernel_cudaERNS_18TensorIteratorBaseEENKUlvE0_clEvENKUlvE_clEvEUldE_St5arrayIPcLm2EELi4E23TrivialOffsetCalculatorILi1EjESB_NS0_6memory15LoadWithoutCastENSC_16StoreWithoutCastEEEviT_T0_T2_T3_T4_T5_:
.text._ZN2at6native27unrolled_elementwise_kernelIZZZNS0_17asinh_kernel_cudaERNS_18TensorIteratorBaseEENKUlvE0_clEvENKUlvE_clEvEUldE_St5arrayIPcLm2EELi4E23TrivialOffsetCalculatorILi1EjESB_NS0_6memory15LoadWithoutCastENSC_16StoreWithoutCastEEEviT_T0_T2_T3_T4_T5_:
[----:B------:R-:W-:Y:S01]  /*0000*/  LDC R1, c[0x0][0x28] ;  /* 0x00000a00ff017b82 */ /* 0x000fe20000000800 */
[----:B------:R-:W0:Y:S07]  /*0010*/  S2R R6, SR_CTAID.X ;  /* 0x0000000000067919 */ /* 0x000e2e0000002500 */
[----:B------:R-:W0:Y:S01]  /*0020*/  LDC R3, c[0x0][0x210] ;  /* 0x00008400ff037b82 */ /* 0x000e220000000800 */
[----:B------:R-:W-:Y:S02]  /*0030*/  CS2R R28, SRZ ;  /* 0x00000000001c7805 */ /* 0x000fe4000001ff00 */
[----:B------:R-:W-:Y:S01]  /*0040*/  CS2R R26, SRZ ;  /* 0x00000000001a7805 */ /* 0x000fe2000001ff00 */
[----:B------:R-:W1:Y:S01]  /*0050*/  S2R R5, SR_TID.X ;  /* 0x0000000000057919 */ /* 0x000e620000002100 */
[----:B------:R-:W-:Y:S01]  /*0060*/  ULDC.64 UR4, c[0x0][0x208] ;  /* 0x0000820000047ab9 */ /* 0x000fe20000000a00 */
[----:B0-----:R-:W-:-:S05]  /*0070*/  IMAD R4, R6, -0x200, R3 ;  /* 0xfffffe0006047824 */ /* 0x001fca00078e0203 */
[----:B-1----:R-:W-:-:S13]  /*0080*/  ISETP.GE.AND P2, PT, R5, R4, PT ;  /* 0x000000040500720c */ /* 0x002fda0003f46270 */
[----:B------:R-:W-:Y:S01]  /*0090*/  @!P2 IMAD R7, R6, 0x200, R5 ;  /* 0x000002000607a824 */ /* 0x000fe200078e0205 */
[----:B------:R-:W0:Y:S01]  /*00a0*/  @!P2 LDC.64 R2, c[0x0][0x220] ;  /* 0x00008800ff02ab82 */ /* 0x000e220000000a00 */
[----:B------:R-:W-:-:S05]  /*00b0*/  @!P2 VIADD R5, R5, 0x80 ;  /* 0x000000800505a836 */ /* 0x000fca0000000000 */
[----:B------:R-:W-:-:S13]  /*00c0*/  ISETP.GE.AND P0, PT, R5, R4, PT ;  /* 0x000000040500720c */ /* 0x000fda0003f06270 */
[----:B------:R-:W-:Y:S01]  /*00d0*/  @!P0 IMAD R13, R6, 0x200, R5 ;  /* 0x00000200060d8824 */ /* 0x000fe200078e0205 */
[----:B------:R-:W1:Y:S01]  /*00e0*/  @!P0 LDC.64 R8, c[0x0][0x220] ;  /* 0x00008800ff088b82 */ /* 0x000e620000000a00 */
[----:B------:R-:W-:Y:S02]  /*00f0*/  @!P0 VIADD R5, R5, 0x80 ;  /* 0x0000008005058836 */ /* 0x000fe40000000000 */
[----:B0-----:R-:W-:-:S03]  /*0100*/  @!P2 IMAD.WIDE.U32 R2, R7, 0x8, R2 ;  /* 0x000000080702a825 */ /* 0x001fc600078e0002 */
[----:B------:R-:W-:-:S13]  /*0110*/  ISETP.GE.AND P3, PT, R5, R4, PT ;  /* 0x000000040500720c */ /* 0x000fda0003f66270 */
[----:B------:R-:W-:Y:S01]  /*0120*/  @!P3 IMAD R17, R6, 0x200, R5 ;  /* 0x000002000611b824 */ /* 0x000fe200078e0205 */
[----:B------:R-:W0:Y:S01]  /*0130*/  @!P3 LDC.64 R10, c[0x0][0x220] ;  /* 0x00008800ff0abb82 */ /* 0x000e220000000a00 */
[----:B------:R-:W-:Y:S02]  /*0140*/  @!P3 VIADD R5, R5, 0x80 ;  /* 0x000000800505b836 */ /* 0x000fe40000000000 */
[----:B-1----:R-:W-:-:S03]  /*0150*/  @!P0 IMAD.WIDE.U32 R12, R13, 0x8, R8 ;  /* 0x000000080d0c8825 */ /* 0x002fc600078e0008 */
[----:B------:R-:W-:Y:S02]  /*0160*/  ISETP.GE.AND P1, PT, R5, R4, PT ;  /* 0x000000040500720c */ /* 0x000fe40003f26270 */
[----:B------:R1:W5:Y:S11]  /*0170*/  @!P0 LDG.E.64 R28, desc[UR4][R12.64] ;  /* 0x000000040c1c8981 */ /* 0x000376000c1e1b00 */
[----:B------:R-:W2:Y:S01]  /*0180*/  @!P1 LDC.64 R14, c[0x0][0x220] ;  /* 0x00008800ff0e9b82 */ /* 0x000ea20000000a00 */
[----:B------:R-:W-:-:S02]  /*0190*/  @!P1 IMAD R5, R6, 0x200, R5 ;  /* 0x0000020006059824 */ /* 0x000fc400078e0205 */
[----:B0-----:R-:W-:Y:S01]  /*01a0*/  @!P3 IMAD.WIDE.U32 R16, R17, 0x8, R10 ;  /* 0x000000081110b825 */ /* 0x001fe200078e000a */
[----:B------:R-:W-:-:S04]  /*01b0*/  CS2R R10, SRZ ;  /* 0x00000000000a7805 */ /* 0x000fc8000001ff00 */
[----:B------:R1:W5:Y:S01]  /*01c0*/  @!P3 LDG.E.64 R26, desc[UR4][R16.64] ;  /* 0x00000004101ab981 */ /* 0x000362000c1e1b00 */
[----:B--2---:R-:W-:Y:S01]  /*01d0*/  @!P1 IMAD.WIDE.U32 R8, R5, 0x8, R14 ;  /* 0x0000000805089825 */ /* 0x004fe200078e000e */
[----:B------:R-:W-:-:S04]  /*01e0*/  CS2R R14, SRZ ;  /* 0x00000000000e7805 */ /* 0x000fc8000001ff00 */
[----:B------:R1:W5:Y:S04]  /*01f0*/  @!P1 LDG.E.64 R10, desc[UR4][R8.64] ;  /* 0x00000004080a9981 */ /* 0x000368000c1e1b00 */
[----:B------:R1:W5:Y:S01]  /*0200*/  @!P2 LDG.E.64 R14, desc[UR4][R2.64] ;  /* 0x00000004020ea981 */ /* 0x000362000c1e1b00 */
[----:B------:R-:W-:Y:S04]  /*0210*/  BSSY B1, `(.L_x_2961) ;  /* 0x00000a8000017945 */ /* 0x000fe80003800000 */
[----:B------:R-:W-:Y:S05]  /*0220*/  @P2 BRA `(.L_x_2962) ;  /* 0x0000000800982947 */ /* 0x000fea0003800000 */
[----:B-1---5:R-:W-:Y:S01]  /*0230*/  DFMA R2, R14, R14, 1 ;  /* 0x3ff000000e02742b */ /* 0x022fe2000000000e */
        /* <DEDUP_REMOVED lines=10> */
[----:B------:R-:W-:Y:S01]  /*02e0*/  DFMA R8, R2, R12, 1 ;  /* 0x3ff000000208742b */ /* 0x000fe2000000000c */
[----:B------:R-:W-:-:S05]  /*02f0*/  MOV R12, RZ ;  /* 0x000000ff000c7202 */ /* 0x000fca0000000f00 */
        /* <DEDUP_REMOVED lines=21> */
[----:B------:R-:W-:-:S05]  /*0450*/  VIADD R0, R3, 0xffffffff ;  /* 0xffffffff03007836 */ /* 0x000fca0000000000 */
[----:B------:R-:W-:Y:S01]  /*0460*/  ISETP.GE.U32.AND P1, PT, R0, 0x7fefffff, PT ;  /* 0x7fefffff0000780c */ /* 0x000fe20003f26070 */
[----:B------:R-:W-:Y:S01]  /*0470*/  IMAD.MOV.U32 R0, RZ, RZ, -0x3ff ;  /* 0xfffffc01ff007424 */ /* 0x000fe200078e00ff */
[----:B------:R-:W-:-:S11]  /*0480*/  @!P0 MOV R0, 0xfffffbcb ;  /* 0xfffffbcb00008802 */ /* 0x000fd60000000f00 */
        /* <DEDUP_REMOVED lines=8> */
[----:B------:R-:W-:Y:S01]  /*0510*/  IMAD.MOV.U32 R8, RZ, RZ, R2 ;  /* 0x000000ffff087224 */ /* 0x000fe200078e0002 */
[----:B------:R-:W-:Y:S01]  /*0520*/  UMOV UR6, 0x3ae80f1e ;  /* 0x3ae80f1e00067882 */ /* 0x000fe20000000000 */
[----:B------:R-:W-:Y:S01]  /*0530*/  IMAD.MOV.U32 R12, RZ, RZ, RZ ;  /* 0x000000ffff0c7224 */ /* 0x000fe200078e00ff */
[----:B------:R-:W-:Y:S01]  /*0540*/  LOP3.LUT R9, R5, 0x3ff00000, RZ, 0xfc, !PT ;  /* 0x3ff0000005097812 */ /* 0x000fe200078efcff */
[----:B------:R-:W-:Y:S01]  /*0550*/  IMAD.MOV.U32 R22, RZ, RZ, -0x748574fc ;  /* 0x8b7a8b04ff167424 */ /* 0x000fe200078e00ff */
        /* <DEDUP_REMOVED lines=57> */
.L_x_2964:
        /* <DEDUP_REMOVED lines=19> */
[----:B------:R-:W-:Y:S05]  /*0a20*/  CALL.REL.NOINC `($__internal_3_$__cuda_sm20_div_rn_f64_full) ;  /* 0x0000002400407944 */ /* 0x000fea0003c00000 */
[----:B------:R-:W-:-:S07]  /*0a30*/  IMAD.MOV.U32 R3, RZ, RZ, R31 ;  /* 0x000000ffff037224 */ /* 0x000fce00078e001f */
.L_x_2967:
[----:B------:R-:W-:Y:S05]  /*0a40*/  BSYNC B3 ;  /* 0x0000000000037941 */ /* 0x000fea0003800000 */
.L_x_2966:
        /* <DEDUP_REMOVED lines=29> */
.L_x_2965:
[----:B------:R-:W-:Y:S05]  /*0c20*/  BSYNC B2 ;  /* 0x0000000000027941 */ /* 0x000fea0003800000 */
.L_x_2963:
[----:B------:R-:W-:Y:S01]  /*0c30*/  UMOV UR6, 0xfefa39ef ;  /* 0xfefa39ef00067882 */ /* 0x000fe20000000000 */
[----:B------:R-:W-:Y:S02]  /*0c40*/  UMOV UR7, 0x3fe62e42 ;  /* 0x3fe62e4200077882 */ /* 0x000fe40000000000 */
[----:B------:R-:W-:-:S10]  /*0c50*/  DADD R2, R12, UR6 ;  /* 0x000000060c027e29 */ /* 0x000fd40008000000 */
[----:B------:R-:W-:Y:S02]  /*0c60*/  FSEL R3, R3, R13, P4 ;  /* 0x0000000d03037208 */ /* 0x000fe40002000000 */
[----:B------:R-:W-:Y:S02]  /*0c70*/  FSEL R12, R2, R12, P4 ;  /* 0x0000000c020c7208 */ /* 0x000fe40002000000 */
[----:B------:R-:W-:-:S07]  /*0c80*/  LOP3.LUT R13, R3, 0x80000000, R15, 0xb8, !PT ;  /* 0x80000000030d7812 */ /* 0x000fce00078eb80f */
.L_x_2962:
[----:B------:R-:W-:Y:S05]  /*0c90*/  BSYNC B1 ;  /* 0x0000000000017941 */ /* 0x000fea0003800000 */
.L_x_2961:
[----:B-1----:R-:W0:Y:S01]  /*0ca0*/  S2R R3, SR_TID.X ;  /* 0x0000000000037919 */ /* 0x002e220000002100 */
[----:B------:R-:W-:Y:S01]  /*0cb0*/  BSSY B1, `(.L_x_2968) ;  /* 0x00000ac000017945 */ /* 0x000fe20003800000 */
[----:B0-----:R-:W-:-:S05]  /*0cc0*/  VIADD R5, R3, 0x80 ;  /* 0x0000008003057836 */ /* 0x001fca0000000000 */
[----:B------:R-:W-:-:S13]  /*0cd0*/  ISETP.GE.AND P0, PT, R5, R4, PT ;  /* 0x000000040500720c */ /* 0x000fda0003f06270 */
[----:B------:R-:W-:Y:S05]  /*0ce0*/  @P0 BRA `(.L_x_2969) ;  /* 0x0000000800a00947 */ /* 0x000fea0003800000 */
[----:B-----5:R-:W-:Y:S01]  /*0cf0*/  DFMA R8, R28, R28, 1 ;  /* 0x3ff000001c08742b */ /* 0x020fe2000000001c */
        /* <DEDUP_REMOVED lines=27> */
[--C-:B------:R-:W-:Y:S01]  /*0eb0*/  IMAD.MOV.U32 R9, RZ, RZ, R15.reuse ;  /* 0x000000ffff097224 */ /* 0x100fe200078e000f */
[----:B------:R-:W-:Y:S01]  /*0ec0*/  MOV R8, R14 ;  /* 0x0000000e00087202 */ /* 0x000fe20000000f00 */
[----:B------:R-:W-:Y:S02]  /*0ed0*/  IMAD.MOV.U32 R5, RZ, RZ, R15 ;  /* 0x000000ffff057224 */ /* 0x000fe400078e000f */
[----:B------:R-:W-:-:S08]  /*0ee0*/  IMAD.MOV.U32 R2, RZ, RZ, R14 ;  /* 0x000000ffff027224 */ /* 0x000fd000078e000e */
        /* <DEDUP_REMOVED lines=77> */
.L_x_2971:
        /* <DEDUP_REMOVED lines=20> */
[----:B------:R-:W-:Y:S02]  /*1500*/  IMAD.MOV.U32 R8, RZ, RZ, R2 ;  /* 0x000000ffff087224 */ /* 0x000fe400078e0002 */
[----:B------:R-:W-:-:S07]  /*1510*/  IMAD.MOV.U32 R9, RZ, RZ, R31 ;  /* 0x000000ffff097224 */ /* 0x000fce00078e001f */
.L_x_2974:
[----:B------:R-:W-:Y:S05]  /*1520*/  BSYNC B3 ;  /* 0x0000000000037941 */ /* 0x000fea0003800000 */
.L_x_2973:
        /* <DEDUP_REMOVED lines=29> */
.L_x_2972:
[----:B------:R-:W-:Y:S05]  /*1700*/  BSYNC B2 ;  /* 0x0000000000027941 */ /* 0x000fea0003800000 */
.L_x_2970:
[----:B------:R-:W-:Y:S01]  /*1710*/  UMOV UR6, 0xfefa39ef ;  /* 0xfefa39ef00067882 */ /* 0x000fe20000000000 */
[----:B------:R-:W-:Y:S02]  /*1720*/  UMOV UR7, 0x3fe62e42 ;  /* 0x3fe62e4200077882 */ /* 0x000fe40000000000 */
[----:B------:R-:W-:-:S10]  /*1730*/  DADD R8, R14, UR6 ;  /* 0x000000060e087e29 */ /* 0x000fd40008000000 */
[----:B------:R-:W-:Y:S02]  /*1740*/  FSEL R5, R9, R15, P4 ;  /* 0x0000000f09057208 */ /* 0x000fe40002000000 */
[----:B------:R-:W-:Y:S02]  /*1750*/  FSEL R14, R8, R14, P4 ;  /* 0x0000000e080e7208 */ /* 0x000fe40002000000 */
[----:B------:R-:W-:-:S07]  /*1760*/  LOP3.LUT R15, R5, 0x80000000, R29, 0xb8, !PT ;  /* 0x80000000050f7812 */ /* 0x000fce00078eb81d */
.L_x_2969:
[----:B------:R-:W-:Y:S05]  /*1770*/  BSYNC B1 ;  /* 0x0000000000017941 */ /* 0x000fea0003800000 */
.L_x_2968:
[----:B------:R-:W-:Y:S01]  /*1780*/  VIADD R5, R3, 0x100 ;  /* 0x0000010003057836 */ /* 0x000fe20000000000 */
[----:B------:R-:W-:Y:S04]  /*1790*/  BSSY B1, `(.L_x_2975) ;  /* 0x00000ab000017945 */ /* 0x000fe80003800000 */
[----:B------:R-:W-:-:S13]  /*17a0*/  ISETP.GE.AND P0, PT, R5, R4, PT ;  /* 0x000000040500720c */ /* 0x000fda0003f06270 */
[----:B------:R-:W-:Y:S05]  /*17b0*/  @P0 BRA `(.L_x_2976) ;  /* 0x0000000800a00947 */ /* 0x000fea0003800000 */
[----:B-----5:R-:W-:Y:S01]  /*17c0*/  DFMA R8, R26, R26, 1 ;  /* 0x3ff000001a08742b */ /* 0x020fe2000000001a */
[----:B------:R-:W-:Y:S01]  /*17d0*/  IMAD.MOV.U32 R16, RZ, RZ, RZ ;  /* 0x000000ffff107224 */ /* 0x000fe200078e00ff */
[----:B------:R-:W-:Y:S01]  /*17e0*/  LOP3.LUT R29, R27, 0x7fffffff, RZ, 0xc0, !PT ;  /* 0x7fffffff1b1d7812 */ /* 0x000fe200078ec0ff */
[----:B------:R-:W-:Y:S01]  /*17f0*/  IMAD.MOV.U32 R20, RZ, RZ, 0x0 ;  /* 0x00000000ff147424 */ /* 0x000fe200078e00ff */
[----:B------:R-:W-:Y:S01]  /*1800*/  MOV R28, R26 ;  /* 0x0000001a001c7202 */ /* 0x000fe20000000f00 */
[----:B------:R-:W-:Y:S01]  /*1810*/  IMAD.MOV.U32 R21, RZ, RZ, 0x3fd80000 ;  /* 0x3fd80000ff157424 */ /* 0x000fe200078e00ff */
[----:B------:R-:W0:Y:S01]  /*1820*/  MUFU.RSQ64H R17, R9 ;  /* 0x0000000900117308 */ /* 0x000e220000001c00 */
[----:B------:R-:W-:Y:S01]  /*1830*/  ISETP.GT.U32.AND P4, PT, R29, 0x43dfffff, PT ;  /* 0x43dfffff1d00780c */ /* 0x000fe20003f84070 */
[----:B------:R-:W-:Y:S01]  /*1840*/  BSSY B2, `(.L_x_2977) ;  /* 0x0000099000027945 */ /* 0x000fe20003800000 */
        /* <DEDUP_REMOVED lines=19> */
[--C-:B------:R-:W-:Y:S02]  /*1980*/  IMAD.MOV.U32 R8, RZ, RZ, R28.reuse ;  /* 0x000000ffff087224 */ /* 0x100fe400078e001c */
[--C-:B------:R-:W-:Y:S02]  /*1990*/  IMAD.MOV.U32 R9, RZ, RZ, R29.reuse ;  /* 0x000000ffff097224 */ /* 0x100fe400078e001d */
[----:B------:R-:W-:Y:S02]  /*19a0*/  IMAD.MOV.U32 R5, RZ, RZ, R29 ;  /* 0x000000ffff057224 */ /* 0x000fe400078e001d */
[----:B------:R-:W-:-:S06]  /*19b0*/  IMAD.MOV.U32 R2, RZ, RZ, R28 ;  /* 0x000000ffff027224 */ /* 0x000fcc00078e001c */
        /* <DEDUP_REMOVED lines=77> */
.L_x_2978:
        /* <DEDUP_REMOVED lines=19> */
[----:B------:R-:W-:Y:S05]  /*1fc0*/  CALL.REL.NOINC `($__internal_3_$__cuda_sm20_div_rn_f64_full) ;  /* 0x0000000c00d87944 */ /* 0x000fea0003c00000 */
[----:B------:R-:W-:Y:S02]  /*1fd0*/  IMAD.MOV.U32 R8, RZ, RZ, R2 ;  /* 0x000000ffff087224 */ /* 0x000fe400078e0002 */
[----:B------:R-:W-:-:S07]  /*1fe0*/  IMAD.MOV.U32 R9, RZ, RZ, R31 ;  /* 0x000000ffff097224 */ /* 0x000fce00078e001f */
.L_x_2981:
[----:B------:R-:W-:Y:S05]  /*1ff0*/  BSYNC B3 ;  /* 0x0000000000037941 */ /* 0x000fea0003800000 */
.L_x_2980:
        /* <DEDUP_REMOVED lines=29> */
.L_x_2979:
[----:B------:R-:W-:Y:S05]  /*21d0*/  BSYNC B2 ;  /* 0x0000000000027941 */ /* 0x000fea0003800000 */
.L_x_2977:
[----:B------:R-:W-:Y:S01]  /*21e0*/  UMOV UR6, 0xfefa39ef ;  /* 0xfefa39ef00067882 */ /* 0x000fe20000000000 */
[----:B------:R-:W-:Y:S02]  /*21f0*/  UMOV UR7, 0x3fe62e42 ;  /* 0x3fe62e4200077882 */ /* 0x000fe40000000000 */
[----:B------:R-:W-:-:S10]  /*2200*/  DADD R8, R28, UR6 ;  /* 0x000000061c087e29 */ /* 0x000fd40008000000 */
[----:B------:R-:W-:Y:S02]  /*2210*/  FSEL R5, R9, R29, P4 ;  /* 0x0000001d09057208 */ /* 0x000fe40002000000 */
[----:B------:R-:W-:Y:S02]  /*2220*/  FSEL R28, R8, R28, P4 ;  /* 0x0000001c081c7208 */ /* 0x000fe40002000000 */
[----:B------:R-:W-:-:S07]  /*2230*/  LOP3.LUT R29, R5, 0x80000000, R27, 0xb8, !PT ;  /* 0x80000000051d7812 */ /* 0x000fce00078eb81b */
.L_x_2976:
[----:B------:R-:W-:Y:S05]  /*2240*/  BSYNC B1 ;  /* 0x0000000000017941 */ /* 0x000fea0003800000 */
.L_x_2975:
[----:B------:R-:W-:Y:S01]  /*2250*/  VIADD R5, R3, 0x180 ;  /* 0x0000018003057836 */ /* 0x000fe20000000000 */
[----:B------:R-:W-:Y:S04]  /*2260*/  BSSY B1, `(.L_x_2982) ;  /* 0x00000aa000017945 */ /* 0x000fe80003800000 */
[----:B------:R-:W-:-:S13]  /*2270*/  ISETP.GE.AND P0, PT, R5, R4, PT ;  /* 0x000000040500720c */ /* 0x000fda0003f06270 */
[----:B------:R-:W-:Y:S05]  /*2280*/  @P0 BRA `(.L_x_2983) ;  /* 0x00000008009c0947 */ /* 0x000fea0003800000 */
[----:B-----5:R-:W-:Y:S01]  /*2290*/  DFMA R8, R10, R10, 1 ;  /* 0x3ff000000a08742b */ /* 0x020fe2000000000a */
[----:B------:R-:W-:Y:S01]  /*22a0*/  IMAD.MOV.U32 R16, RZ, RZ, RZ ;  /* 0x000000ffff107224 */ /* 0x000fe200078e00ff */
[----:B------:R-:W-:Y:S01]  /*22b0*/  MOV R21, 0x3fd80000 ;  /* 0x3fd8000000157802 */ /* 0x000fe20000000f00 */
[----:B------:R-:W-:Y:S01]  /*22c0*/  IMAD.MOV.U32 R20, RZ, RZ, 0x0 ;  /* 0x00000000ff147424 */ /* 0x000fe200078e00ff */
[----:B------:R-:W-:Y:S01]  /*22d0*/  LOP3.LUT R27, R11, 0x7fffffff, RZ, 0xc0, !PT ;  /* 0x7fffffff0b1b7812 */ /* 0x000fe200078ec0ff */
[----:B------:R-:W-:Y:S01]  /*22e0*/  IMAD.MOV.U32 R26, RZ, RZ, R10 ;  /* 0x000000ffff1a7224 */ /* 0x000fe200078e000a */
[----:B------:R-:W0:Y:S01]  /*22f0*/  MUFU.RSQ64H R17, R9 ;  /* 0x0000000900117308 */ /* 0x000e220000001c00 */
[----:B------:R-:W-:Y:S01]  /*2300*/  BSSY B2, `(.L_x_2984) ;  /* 0x0000099000027945 */ /* 0x000fe20003800000 */
        /* <DEDUP_REMOVED lines=100> */
.L_x_2985:
        /* <DEDUP_REMOVED lines=22> */
.L_x_2988:
[----:B------:R-:W-:Y:S05]  /*2ab0*/  BSYNC B3 ;  /* 0x0000000000037941 */ /* 0x000fea0003800000 */
.L_x_2987:
        /* <DEDUP_REMOVED lines=29> */
.L_x_2986:
[----:B------:R-:W-:Y:S05]  /*2c90*/  BSYNC B2 ;  /* 0x0000000000027941 */ /* 0x000fea0003800000 */
.L_x_2984:
[----:B------:R-:W-:Y:S01]  /*2ca0*/  UMOV UR6, 0xfefa39ef ;  /* 0xfefa39ef00067882 */ /* 0x000fe20000000000 */
[----:B------:R-:W-:Y:S02]  /*2cb0*/  UMOV UR7, 0x3fe62e42 ;  /* 0x3fe62e4200077882 */ /* 0x000fe40000000000 */
[----:B------:R-:W-:-:S10]  /*2cc0*/  DADD R16, R8, UR6 ;  /* 0x0000000608107e29 */ /* 0x000fd40008000000 */
[----:B------:R-:W-:Y:S02]  /*2cd0*/  FSEL R5, R17, R9, P4 ;  /* 0x0000000911057208 */ /* 0x000fe40002000000 */
[----:B------:R-:W-:Y:S02]  /*2ce0*/  FSEL R8, R16, R8, P4 ;  /* 0x0000000810087208 */ /* 0x000fe40002000000 */
[----:B------:R-:W-:-:S07]  /*2cf0*/  LOP3.LUT R9, R5, 0x80000000, R11, 0xb8, !PT ;  /* 0x8000000005097812 */ /* 0x000fce00078eb80b */
.L_x_2983:
[----:B------:R-:W-:Y:S05]  /*2d00*/  BSYNC B1 ;  /* 0x0000000000017941 */ /* 0x000fea0003800000 */
.L_x_2982:
[----:B------:R-:W-:Y:S01]  /*2d10*/  ISETP.GE.AND P0, PT, R3, R4, PT ;  /* 0x000000040300720c */ /* 0x000fe20003f06270 */
[----:B------:R-:W-:Y:S04]  /*2d20*/  BSSY B0, `(.L_x_2989) ;  /* 0x0000018000007945 */ /* 0x000fe80003800000 */
[----:B------:R-:W-:Y:S08]  /*2d30*/  BSSY B1, `(.L_x_2990) ;  /* 0x0000010000017945 */ /* 0x000ff00003800000 */
[----:B------:R-:W-:Y:S05]  /*2d40*/  @P0 BRA `(.L_x_2991) ;  /* 0x0000000000380947 */ /* 0x000fea0003800000 */
[----:B------:R-:W0:Y:S01]  /*2d50*/  S2R R5, SR_TID.X ;  /* 0x0000000000057919 */ /* 0x000e220000002100 */
[----:B-----5:R-:W1:Y:S01]  /*2d60*/  LDC.64 R10, c[0x0][0x218] ;  /* 0x00008600ff0a7b82 */ /* 0x020e620000000a00 */
[----:B0-----:R-:W-:-:S04]  /*2d70*/  IMAD R3, R6, 0x200, R5 ;  /* 0x0000020006037824 */ /* 0x001fc800078e0205 */
[----:B-1----:R-:W-:-:S04]  /*2d80*/  IMAD.WIDE.U32 R10, R3, 0x8, R10 ;  /* 0x00000008030a7825 */ /* 0x002fc800078e000a */
[----:B------:R-:W-:Y:S01]  /*2d90*/  VIADD R3, R5, 0x80 ;  /* 0x0000008005037836 */ /* 0x000fe20000000000 */
[----:B------:R0:W-:Y:S04]  /*2da0*/  STG.E.64 desc[UR4][R10.64], R12 ;  /* 0x0000000c0a007986 */ /* 0x0001e8000c101b04 */
[----:B------:R-:W-:-:S13]  /*2db0*/  ISETP.GE.AND P0, PT, R3, R4, PT ;  /* 0x000000040300720c */ /* 0x000fda0003f06270 */
[----:B------:R-:W-:Y:S05]  /*2dc0*/  @P0 BREAK B1 ;  /* 0x0000000000010942 */ /* 0x000fea0003800000 */
[----:B0-----:R-:W-:Y:S05]  /*2dd0*/  @P0 BRA `(.L_x_2992) ;  /* 0x0000000000300947 */ /* 0x001fea0003800000 */
[----:B------:R-:W0:Y:S01]  /*2de0*/  LDC.64 R10, c[0x0][0x218] ;  /* 0x00008600ff0a7b82 */ /* 0x000e220000000a00 */
[----:B------:R-:W-:Y:S01]  /*2df0*/  IMAD R5, R6, 0x200, R3 ;  /* 0x0000020006057824 */ /* 0x000fe200078e0203 */
[----:B------:R-:W-:-:S03]  /*2e00*/  IADD3 R3, R3, 0x80, RZ ;  /* 0x0000008003037810 */ /* 0x000fc60007ffe0ff */
[----:B0-----:R-:W-:-:S05]  /*2e10*/  IMAD.WIDE.U32 R10, R5, 0x8, R10 ;  /* 0x00000008050a7825 */ /* 0x001fca00078e000a */
[----:B------:R0:W-:Y:S02]  /*2e20*/  STG.E.64 desc[UR4][R10.64], R14 ;  /* 0x0000000e0a007986 */ /* 0x0001e4000c101b04 */
.L_x_2991:
[----:B------:R-:W-:Y:S05]  /*2e30*/  BSYNC B1 ;  /* 0x0000000000017941 */ /* 0x000fea0003800000 */
.L_x_2990:
[----:B------:R-:W-:-:S13]  /*2e40*/  ISETP.GE.AND P0, PT, R3, R4, PT ;  /* 0x000000040300720c */ /* 0x000fda0003f06270 */
[----:B0----5:R-:W0:Y:S01]  /*2e50*/  @!P0 LDC.64 R10, c[0x0][0x218] ;  /* 0x00008600ff0a8b82 */ /* 0x021e220000000a00 */
[----:B------:R-:W-:Y:S02]  /*2e60*/  @!P0 IMAD R5, R6, 0x200, R3 ;  /* 0x0000020006058824 */ /* 0x000fe400078e0203 */
[----:B------:R-:W-:Y:S02]  /*2e70*/  @!P0 VIADD R3, R3, 0x80 ;  /* 0x0000008003038836 */ /* 0x000fe40000000000 */
[----:B0-----:R-:W-:-:S05]  /*2e80*/  @!P0 IMAD.WIDE.U32 R10, R5, 0x8, R10 ;  /* 0x00000008050a8825 */ /* 0x001fca00078e000a */
[----:B------:R0:W-:Y:S02]  /*2e90*/  @!P0 STG.E.64 desc[UR4][R10.64], R28 ;  /* 0x0000001c0a008986 */ /* 0x0001e4000c101b04 */
.L_x_2992:
[----:B------:R-:W-:Y:S05]  /*2ea0*/  BSYNC B0 ;  /* 0x0000000000007941 */ /* 0x000fea0003800000 */
.L_x_2989:
[----:B------:R-:W-:Y:S05]  /*2eb0*/  WARPSYNC.ALL ;  /* 0x0000000000007948 */ /* 0x000fea0003800000 */
[----:B------:R-:W-:-:S13]  /*2ec0*/  ISETP.GE.AND P0, PT, R3, R4, PT ;  /* 0x000000040300720c */ /* 0x000fda0003f06270 */
[----:B------:R-:W-:Y:S05]  /*2ed0*/  @P0 EXIT ;  /* 0x000000000000094d */ /* 0x000fea0003800000 */
[----:B------:R-:W1:Y:S01]  /*2ee0*/  LDC.64 R4, c[0x0][0x218] ;  /* 0x00008600ff047b82 */ /* 0x000e620000000a00 */
[----:B------:R-:W-:-:S04]  /*2ef0*/  IMAD R3, R6, 0x200, R3 ;  /* 0x0000020006037824 */ /* 0x000fc800078e0203 */
[----:B-1----:R-:W-:-:S05]  /*2f00*/  IMAD.WIDE.U32 R2, R3, 0x8, R4 ;  /* 0x0000000803027825 */ /* 0x002fca00078e0004 */
[----:B------:R-:W-:Y:S01]  /*2f10*/  STG.E.64 desc[UR4][R2.64], R8 ;  /* 0x0000000802007986 */ /* 0x000fe2000c101b04 */
[----:B------:R-:W-:Y:S05]  /*2f20*/  EXIT ;  /* 0x000000000000794d */ /* 0x000fea0003800000 */
        .weak           $__internal_3_$__cuda_sm20_div_rn_f64_full
        .type           $__internal_3_$__cuda_sm20_div_rn_f64_full,@function
        .size           $__internal_3_$__cuda_sm20_div_rn_f64_full,(.L_x_21419 - $__internal_3_$__cuda_sm20_div_rn_f64_full)
$__internal_3_$__cuda_sm20_div_rn_f64_full:
        /* <DEDUP_REMOVED lines=15> */
[----:B------:R-:W-:Y:S02]  /*3020*/  @!P1 ISETP.GE.U32.AND P2, PT, R2, R7, PT ;  /* 0x000000070200920c */ /* 0x000fe40003f46070 */
[----:B------:R-:W-:Y:S02]  /*3030*/  @!P0 LOP3.LUT R5, R17, 0x7ff00000, RZ, 0xc0, !PT ;  /* 0x7ff0000011058812 */ /* 0x000fe400078ec0ff */
[----:B------:R-:W-:-:S04]  /*3040*/  @!P1 SEL R7, R0, 0x63400000, !P2 ;  /* 0x6340000000079807 */ /* 0x000fc80005000000 */
[----:B------:R-:W-:-:S04]  /*3050*/  @!P1 LOP3.LUT R7, R7, 0x80000000, R21, 0xf8, !PT ;  /* 0x8000000007079812 */ /* 0x000fc800078ef815 */
[----:B------:R-:W-:Y:S01]  /*3060*/  @!P1 LOP3.LUT R31, R7, 0x100000, RZ, 0xfc, !PT ;  /* 0x00100000071f9812 */ /* 0x000fe200078efcff */
[----:B------:R-:W-:Y:S01]  /*3070*/  IMAD.MOV.U32 R7, RZ, RZ, R2 ;  /* 0x000000ffff077224 */ /* 0x000fe200078e0002 */
[----:B0-----:R-:W-:-:S08]  /*3080*/  DFMA R24, R22, -R16, 1 ;  /* 0x3ff000001618742b */ /* 0x001fd00000000810 */
        /* <DEDUP_REMOVED lines=9> */
[----:B------:R-:W-:Y:S01]  /*3120*/  DMUL R30, R32, R22 ;  /* 0x00000016201e7228 */ /* 0x000fe20000000000 */
[----:B------:R-:W-:-:S04]  /*3130*/  IADD3 R9, R7, -0x1, RZ ;  /* 0xffffffff07097810 */ /* 0x000fc80007ffe0ff */
[----:B------:R-:W-:Y:S01]  /*3140*/  ISETP.GT.U32.AND P0, PT, R9, 0x7feffffe, PT ;  /* 0x7feffffe0900780c */ /* 0x000fe20003f04070 */
[----:B------:R-:W-:Y:S02]  /*3150*/  VIADD R9, R5, 0xffffffff ;  /* 0xffffffff05097836 */ /* 0x000fe40000000000 */
[----:B------:R-:W-:-:S03]  /*3160*/  DFMA R24, R30, -R16, R22 ;  /* 0x800000101e18722b */ /* 0x000fc60000000016 */
[----:B------:R-:W-:-:S05]  /*3170*/  ISETP.GT.U32.OR P0, PT, R9, 0x7feffffe, P0 ;  /* 0x7feffffe0900780c */ /* 0x000fca0000704470 */
[----:B------:R-:W-:-:S08]  /*3180*/  DFMA R24, R32, R24, R30 ;  /* 0x000000182018722b */ /* 0x000fd0000000001e */
[----:B------:R-:W-:Y:S05]  /*3190*/  @P0 BRA `(.L_x_2994) ;  /* 0x00000000006c0947 */ /* 0x000fea0003800000 */
[----:B------:R-:W-:Y:S01]  /*31a0*/  LOP3.LUT R5, R19, 0x7ff00000, RZ, 0xc0, !PT ;  /* 0x7ff0000013057812 */ /* 0x000fe200078ec0ff */
[----:B------:R-:W-:-:S03]  /*31b0*/  IMAD.MOV.U32 R20, RZ, RZ, RZ ;  /* 0x000000ffff147224 */ /* 0x000fc600078e00ff */
[CC--:B------:R-:W-:Y:S02]  /*31c0*/  VIADDMNMX R7, R2.reuse, -R5.reuse, 0xb9600000, !PT ;  /* 0xb960000002077446 */ /* 0x0c0fe40007800905 */
[----:B------:R-:W-:Y:S02]  /*31d0*/  ISETP.GE.U32.AND P0, PT, R2, R5, PT ;  /* 0x000000050200720c */ /* 0x000fe40003f06070 */
[----:B------:R-:W-:Y:S02]  /*31e0*/  VIMNMX R7, R7, 0x46a00000, PT ;  /* 0x46a0000007077848 */ /* 0x000fe40003fe0100 */
[----:B------:R-:W-:-:S05]  /*31f0*/  SEL R0, R0, 0x63400000, !P0 ;  /* 0x6340000000007807 */ /* 0x000fca0004000000 */
[----:B------:R-:W-:-:S04]  /*3200*/  IMAD.IADD R0, R7, 0x1, -R0 ;  /* 0x0000000107007824 */ /* 0x000fc800078e0a00 */
[----:B------:R-:W-:-:S06]  /*3210*/  VIADD R21, R0, 0x7fe00000 ;  /* 0x7fe0000000157836 */ /* 0x000fcc0000000000 */
        /* <DEDUP_REMOVED lines=19> */
.L_x_2994:
[----:B------:R-:W-:-:S14]  /*3350*/  DSETP.NAN.AND P0, PT, R20, R20, PT ;  /* 0x000000141400722a */ /* 0x000fdc0003f08000 */
[----:B------:R-:W-:Y:S05]  /*3360*/  @P0 BRA `(.L_x_2996) ;  /* 0x0000000000440947 */ /* 0x000fea0003800000 */
[----:B------:R-:W-:-:S14]  /*3370*/  DSETP.NAN.AND P0, PT, R18, R18, PT ;  /* 0x000000121200722a */ /* 0x000fdc0003f08000 */
[----:B------:R-:W-:Y:S05]  /*3380*/  @P0 BRA `(.L_x_2997) ;  /* 0x0000000000300947 */ /* 0x000fea0003800000 */
[----:B------:R-:W-:Y:S01]  /*3390*/  ISETP.NE.AND P0, PT, R7, R5, PT ;  /* 0x000000050700720c */ /* 0x000fe20003f05270 */
[----:B------:R-:W-:Y:S01]  /*33a0*/  IMAD.MOV.U32 R30, RZ, RZ, 0x0 ;  /* 0x00000000ff1e7424 */ /* 0x000fe200078e00ff */
[----:B------:R-:W-:-:S11]  /*33b0*/  MOV R31, 0xfff80000 ;  /* 0xfff80000001f7802 */ /* 0x000fd60000000f00 */
        /* <DEDUP_REMOVED lines=9> */
.L_x_2997:
[----:B------:R-:W-:Y:S01]  /*3450*/  LOP3.LUT R31, R19, 0x80000, RZ, 0xfc, !PT ;  /* 0x00080000131f7812 */ /* 0x000fe200078efcff */
[----:B------:R-:W-:Y:S01]  /*3460*/  IMAD.MOV.U32 R30, RZ, RZ, R18 ;  /* 0x000000ffff1e7224 */ /* 0x000fe200078e0012 */
[----:B------:R-:W-:Y:S06]  /*3470*/  BRA `(.L_x_2995) ;  /* 0x0000000000087947 */ /* 0x000fec0003800000 */
.L_x_2996:
[----:B------:R-:W-:Y:S01]  /*3480*/  LOP3.LUT R31, R21, 0x80000, RZ, 0xfc, !PT ;  /* 0x00080000151f7812 */ /* 0x000fe200078efcff */
[----:B------:R-:W-:-:S07]  /*3490*/  IMAD.MOV.U32 R30, RZ, RZ, R20 ;  /* 0x000000ffff1e7224 */ /* 0x000fce00078e0014 */
.L_x_2995:
[----:B------:R-:W-:Y:S05]  /*34a0*/  BSYNC B0 ;  /* 0x0000000000007941 */ /* 0x000fea0003800000 */
.L_x_2993:
[----:B------:R-:W-:Y:S02]  /*34b0*/  IMAD.MOV.U32 R9, RZ, RZ, 0x0 ;  /* 0x00000000ff097424 */ /* 0x000fe400078e00ff */
[----:B------:R-:W-:Y:S02]  /*34c0*/  IMAD.MOV.U32 R2, RZ, RZ, R30 ;  /* 0x000000ffff027224 */ /* 0x000fe400078e001e */
[----:B------:R-:W-:Y:S05]  /*34d0*/  RET.REL.NODEC R8 `(_ZN2at6native27unrolled_elementwise_kernelIZZZNS0_17asinh_kernel_cudaERNS_18TensorIteratorBaseEENKUlvE0_clEvENKUlvE_clEvEUldE_St5arrayIPcLm2EELi4E23TrivialOffsetCalculatorILi1EjESB_NS0_6memory15LoadWithoutCastENSC_16StoreWithoutCastEEEviT_T0_T2_T3_T4_T5_) ;  /* 0xffffffc808c87950 */ /* 0x000fea0003c3ffff */
.L_x_2998:
        /* <DEDUP_REMOVED lines=10> */
.L_x_21419:


//--------------------- .text._ZN2at6native29vectorized_elementwise_kernelILi2EZZZNS0_17asinh_kernel_cudaERNS_18TensorIteratorBaseEENKUlvE0_clEvENKUlvE_clEvEUldE_St5arrayIPcLm2EEEEviT0_T1_ --------------------------
	.section	.text._ZN2at6native29vectorized_elementwise_kernelILi2EZZZNS0_17asinh_kernel_cudaERNS_18TensorIteratorBaseEENKUlvE0_clEvENKUlvE_clEvEUldE_St5arrayIPcLm2EEEEviT0_T1_,"ax",@progbits
	.align	128
        .global         _ZN2at6native29vectorized_elementwise_kernelILi2EZZZNS0_17asinh_kernel_cudaERNS_18TensorIteratorBaseEENKUlvE0_clEvENKUlvE_clEvEUldE_St5arrayIPcLm2EEEEviT0_T1_
        .type           _ZN2at6native29vectorized_elementwise_kernelILi2EZZZNS0_17asinh_kernel_cudaERNS_18TensorIteratorBaseEENKUlvE0_clEvENKUlvE_clEvEUldE_St5arrayIPcLm2EEEEviT0_T1_,@function
        .size           _ZN2at6native29vectorized_elementwise_kernelILi2EZZZNS0_17asinh_kernel_cudaERNS_18TensorIteratorBaseEENKUlvE0_clEvENKUlvE_clEvEUldE_St5arrayIPcLm2EEEEviT0_T1_,(.L_x_21420 - _ZN2at6native29vectorized_elementwise_kernelILi2EZZZNS0_17asinh_kernel_cudaERNS_18TensorIteratorBaseEENKUlvE0_clEvENKUlvE_clEvEUldE_St5arrayIPcLm2EEEEviT0_T1_)
        .other          _ZN2at6native29vectorized_elementwise_kernelILi2EZZZNS0_17asinh_kernel_cudaERNS_18TensorIteratorBaseEENKUlvE0_clEvENKUlvE_clEvEUldE_St5arrayIPcLm2EEEEviT0_T1_,@"STO_CUDA_ENTRY STV_DEFAULT"
_ZN2at6native29vectorized_elementwise_kernelILi2EZZZNS0_17asinh_kernel_cudaERNS_18TensorIteratorBaseEENKUlvE0_clEvENKUlvE_clEvEUldE_St5arrayIPcLm2EEEEviT0_T1_:
.text._ZN2at6native29vectorized_elementwise_kernelILi2EZZZNS0_17asinh_kernel_cudaERNS_18TensorIteratorBaseEENKUlvE0_clEvENKUlvE_clEvEUldE_St5arrayIPcLm2EEEEviT0_T1_:
[----:B------:R-:W-:Y:S01]  /*0000*/  LDC R1, c[0x0][0x28] ;  /* 0x00000a00ff017b82 */ /* 0x000fe20000000800 */
[----:B------:R-:W0:Y:S01]  /*0010*/  S2R R7, SR_CTAID.X ;  /* 0x0000000000077919 */ /* 0x000e220000002500 */
[----:B------:R-:W-:Y:S01]  /*0020*/  ULDC UR4, c[0x0][0x210] ;  /* 0x0000840000047ab9 */ /* 0x000fe20000000800 */
[----:B0-----:R-:W-:-:S05]  /*0030*/  IMAD.SHL.U32 R7, R7, 0x400, RZ ;  /* 0x0000040007077824 */ /* 0x001fca00078e00ff */
        /* <DEDUP_REMOVED lines=8> */
[----:B------:R-:W2:Y:S01]  /*00c0*/  LDG.E.128 R12, desc[UR4][R2.64] ;  /* 0x00000004020c7981 */ /* 0x000ea2000c1e1d00 */
[----:B------:R-:W-:Y:S02]  /*00d0*/  IMAD.MOV.U32 R6, RZ, RZ, RZ ;  /* 0x000000ffff067224 */ /* 0x000fe400078e00ff */
[----:B------:R-:W-:Y:S01]  /*00e0*/  IMAD.MOV.U32 R26, RZ, RZ, 0x0 ;  /* 0x00000000ff1a7424 */ /* 0x000fe200078e00ff */
[----:B------:R-:W5:Y:S01]  /*00f0*/  LDG.E.128 R8, desc[UR4][R2.64+0x800] ;  /* 0x0008000402087981 */ /* 0x000f62000c1e1d00 */
[----:B------:R-:W-:-:S03]  /*0100*/  IMAD.MOV.U32 R27, RZ, RZ, 0x3fd80000 ;  /* 0x3fd80000ff1b7424 */ /* 0x000fc600078e00ff */
[----:B------:R-:W5:Y:S04]  /*0110*/  LDG.E.128 R20, desc[UR4][R2.64+0x1000] ;  /* 0x0010000402147981 */ /* 0x000f68000c1e1d00 */
[----:B------:R0:W5:Y:S01]  /*0120*/  LDG.E.128 R16, desc[UR4][R2.64+0x1800] ;  /* 0x0018000402107981 */ /* 0x000162000c1e1d00 */
[----:B------:R-:W-:Y:S01]  /*0130*/  BSSY B1, `(.L_x_3000) ;  /* 0x000009b000017945 */ /* 0x000fe20003800000 */
[----:B0-----:R-:W-:Y:S01]  /*0140*/  IMAD.MOV.U32 R2, RZ, RZ, RZ ;  /* 0x000000ffff027224 */ /* 0x001fe200078e00ff */
[----:B--2---:R-:W-:Y:S01]  /*0150*/  DFMA R4, R12, R12, 1 ;  /* 0x3ff000000c04742b */ /* 0x004fe2000000000c */
        /* <DEDUP_REMOVED lines=24> */
[----:B------:R-:W-:Y:S02]  /*02e0*/  IMAD.MOV.U32 R5, RZ, RZ, R27 ;  /* 0x000000ffff057224 */ /* 0x000fe400078e001b */
[----:B------:R-:W-:-:S08]  /*02f0*/  IMAD.MOV.U32 R24, RZ, RZ, R26 ;  /* 0x000000ffff187224 */ /* 0x000fd000078e001a */
[----:B------:R-:W-:-:S10]  /*0300*/  @!P1 DMUL R4, R4, 1.80143985094819840000e+16 ;  /* 0x4350000004049828 */ /* 0x000fd40000000000 */
[----:B------:R-:W-:Y:S02]  /*0310*/  @!P1 IMAD.MOV.U32 R27, RZ, RZ, R5 ;  /* 0x000000ffff1b9224 */ /* 0x000fe400078e0005 */
[----:B------:R-:W-:Y:S02]  /*0320*/  @!P1 IMAD.MOV.U32 R24, RZ, RZ, R4 ;  /* 0x000000ffff189224 */ /* 0x000fe400078e0004 */
[----:B------:R-:W-:-:S05]  /*0330*/  VIADD R0, R27, 0xffffffff ;  /* 0xffffffff1b007836 */ /* 0x000fca0000000000 */
[----:B------:R-:W-:Y:S01]  /*0340*/  ISETP.GE.U32.AND P2, PT, R0, 0x7fefffff, PT ;  /* 0x7fefffff0000780c */ /* 0x000fe20003f46070 */
[----:B------:R-:W-:Y:S02]  /*0350*/  IMAD.MOV.U32 R0, RZ, RZ, -0x3ff ;  /* 0xfffffc01ff007424 */ /* 0x000fe400078e00ff */
[----:B------:R-:W-:-:S10]  /*0360*/  @!P1 IMAD.MOV.U32 R0, RZ, RZ, -0x435 ;  /* 0xfffffbcbff009424 */ /* 0x000fd400078e00ff */
[----:B------:R-:W-:Y:S01]  /*0370*/  @P2 MOV R2, 0x0 ;  /* 0x0000000000022802 */ /* 0x000fe20000000f00 */
[----:B------:R-:W-:Y:S01]  /*0380*/  @P2 IMAD.MOV.U32 R3, RZ, RZ, 0x7ff00000 ;  /* 0x7ff00000ff032424 */ /* 0x000fe200078e00ff */
[----:B------:R-:W-:-:S05]  /*0390*/  @P2 FSETP.NEU.FTZ.AND P3, PT, R5, RZ, PT ;  /* 0x000000ff0500220b */ /* 0x000fca0003f7d000 */
[----:B------:R-:W-:-:S10]  /*03a0*/  @P2 DFMA R2, R4, R2, +INF ;  /* 0x7ff000000402242b */ /* 0x000fd40000000002 */
[----:B------:R-:W-:Y:S02]  /*03b0*/  @P2 FSEL R2, R2, RZ, P3 ;  /* 0x000000ff02022208 */ /* 0x000fe40001800000 */
[----:B------:R-:W-:Y:S01]  /*03c0*/  @P2 FSEL R3, R3, -QNAN , P3 ;  /* 0xfff0000003032808 */ /* 0x000fe20001800000 */
[----:B------:R-:W-:Y:S06]  /*03d0*/  @P2 BRA `(.L_x_3002) ;  /* 0x0000000400c02947 */ /* 0x000fec0003800000 */
[C---:B------:R-:W-:Y:S01]  /*03e0*/  LOP3.LUT R2, R27.reuse, 0x800fffff, RZ, 0xc0, !PT ;  /* 0x800fffff1b027812 */ /* 0x040fe200078ec0ff */
[----:B------:R-:W-:Y:S01]  /*03f0*/  IMAD.MOV.U32 R4, RZ, RZ, RZ ;  /* 0x000000ffff047224 */ /* 0x000fe200078e00ff */
[----:B------:R-:W-:Y:S01]  /*0400*/  UMOV UR6, 0x3ae80f1e ;  /* 0x3ae80f1e00067882 */ /* 0x000fe20000000000 */
[----:B------:R-:W-:Y:S01]  /*0410*/  IMAD.MOV.U32 R30, RZ, RZ, -0x748574fc ;  /* 0x8b7a8b04ff1e7424 */ /* 0x000fe200078e00ff */
[----:B------:R-:W-:Y:S01]  /*0420*/  LOP3.LUT R25, R2, 0x3ff00000, RZ, 0xfc, !PT ;  /* 0x3ff0000002197812 */ /* 0x000fe200078efcff */
[----:B------:R-:W-:Y:S01]  /*0430*/  IMAD.MOV.U32 R31, RZ, RZ, 0x3ed0ee25 ;  /* 0x3ed0ee25ff1f7424 */ /* 0x000fe200078e00ff */
[----:B------:R-:W-:Y:S01]  /*0440*/  UMOV UR7, 0x3eb1380b ;  /* 0x3eb1380b00077882 */ /* 0x000fe20000000000 */
[----:B------:R-:W-:Y:S01]  /*0450*/  LEA.HI R0, R27, R0, RZ, 0xc ;  /* 0x000000001b007211 */ /* 0x000fe200078f60ff */
[----:B------:R-:W-:Y:S01]  /*0460*/  UMOV UR8, 0x80000000 ;  /* 0x8000000000087882 */ /* 0x000fe20000000000 */
[----:B------:R-:W-:Y:S01]  /*0470*/  ISETP.GE.AND P1, PT, R25, 0x3ff6a09f, PT ;  /* 0x3ff6a09f1900780c */ /* 0x000fe20003f26270 */
[----:B------:R-:W-:-:S12]  /*0480*/  UMOV UR9, 0x43300000 ;  /* 0x4330000000097882 */ /* 0x000fd80000000000 */
[----:B------:R-:W-:Y:S01]  /*0490*/  @P1 VIADD R3, R25, 0xfff00000 ;  /* 0xfff0000019031836 */ /* 0x000fe20000000000 */
[----:B------:R-:W-:-:S03]  /*04a0*/  @P1 IADD3 R0, R0, 0x1, RZ ;  /* 0x0000000100001810 */ /* 0x000fc60007ffe0ff */
[----:B------:R-:W-:-:S06]  /*04b0*/  @P1 IMAD.MOV.U32 R25, RZ, RZ, R3 ;  /* 0x000000ffff191224 */ /* 0x000fcc00078e0003 */
        /* <DEDUP_REMOVED lines=13> */
[----:B------:R-:W-:Y:S01]  /*0590*/  LOP3.LUT R30, R0, 0x80000000, RZ, 0x3c, !PT ;  /* 0x80000000001e7812 */ /* 0x000fe200078e3cff */
[----:B------:R-:W-:Y:S01]  /*05a0*/  IMAD.MOV.U32 R31, RZ, RZ, 0x43300000 ;  /* 0x43300000ff1f7424 */ /* 0x000fe200078e00ff */
[----:B------:R-:W-:-:S03]  /*05b0*/  DADD R26, R26, R26 ;  /* 0x000000001a1a7229 */ /* 0x000fc6000000001a */
[----:B------:R-:W-:Y:S01]  /*05c0*/  DFMA R28, R6, R28, UR6 ;  /* 0x00000006061c7e2b */ /* 0x000fe2000800001c */
[----:B------:R-:W-:Y:S01]  /*05d0*/  UMOV UR6, 0xa9ab0956 ;  /* 0xa9ab095600067882 */ /* 0x000fe20000000000 */
[----:B------:R-:W-:Y:S01]  /*05e0*/  UMOV UR7, 0x3f1745cb ;  /* 0x3f1745cb00077882 */ /* 0x000fe20000000000 */
[----:B------:R-:W-:Y:S01]  /*05f0*/  DADD R30, R30, -UR8 ;  /* 0x800000081e1e7e29 */ /* 0x000fe20008000000 */
[----:B------:R-:W-:Y:S01]  /*0600*/  UMOV UR8, 0xfefa39ef ;  /* 0xfefa39ef00087882 */ /* 0x000fe20000000000 */
[----:B------:R-:W-:Y:S01]  /*0610*/  UMOV UR9, 0x3fe62e42 ;  /* 0x3fe62e4200097882 */ /* 0x000fe20000000000 */
[----:B------:R-:W-:Y:S02]  /*0620*/  DFMA R26, R24, -R2, R26 ;  /* 0x80000002181a722b */ /* 0x000fe4000000001a */
[----:B------:R-:W-:Y:S01]  /*0630*/  DFMA R28, R6, R28, UR6 ;  /* 0x00000006061c7e2b */ /* 0x000fe2000800001c */
[----:B------:R-:W-:Y:S01]  /*0640*/  UMOV UR6, 0x2d1b5154 ;  /* 0x2d1b515400067882 */ /* 0x000fe20000000000 */
[----:B------:R-:W-:Y:S01]  /*0650*/  UMOV UR7, 0x3f3c71c7 ;  /* 0x3f3c71c700077882 */ /* 0x000fe20000000000 */
[----:B------:R-:W-:-:S03]  /*0660*/  DFMA R24, R30, UR8, R2 ;  /* 0x000000081e187c2b */ /* 0x000fc60008000002 */
[----:B------:R-:W-:Y:S02]  /*0670*/  DMUL R26, R4, R26 ;  /* 0x0000001a041a7228 */ /* 0x000fe40000000000 */
[----:B------:R-:W-:Y:S01]  /*0680*/  DFMA R28, R6, R28, UR6 ;  /* 0x00000006061c7e2b */ /* 0x000fe2000800001c */
[----:B------:R-:W-:Y:S01]  /*0690*/  UMOV UR6, 0x923be72d ;  /* 0x923be72d00067882 */ /* 0x000fe20000000000 */
[----:B------:R-:W-:Y:S01]  /*06a0*/  UMOV UR7, 0x3f624924 ;  /* 0x3f62492400077882 */ /* 0x000fe20000000000 */
[----:B------:R-:W-:-:S05]  /*06b0*/  DFMA R32, -R30, UR8, R24 ;  /* 0x000000081e207c2b */ /* 0x000fca0008000118 */
[----:B------:R-:W-:Y:S01]  /*06c0*/  DFMA R28, R6, R28, UR6 ;  /* 0x00000006061c7e2b */ /* 0x000fe2000800001c */
[----:B------:R-:W-:Y:S01]  /*06d0*/  UMOV UR6, 0x9999a3c4 ;  /* 0x9999a3c400067882 */ /* 0x000fe20000000000 */
[----:B------:R-:W-:Y:S01]  /*06e0*/  UMOV UR7, 0x3f899999 ;  /* 0x3f89999900077882 */ /* 0x000fe20000000000 */
[----:B------:R-:W-:-:S05]  /*06f0*/  DADD R32, -R2, R32 ;  /* 0x0000000002207229 */ /* 0x000fca0000000120 */
        /* <DEDUP_REMOVED lines=12> */
.L_x_3001:
        /* <DEDUP_REMOVED lines=19> */
[----:B-----5:R-:W-:Y:S05]  /*08f0*/  CALL.REL.NOINC `($__internal_4_$__cuda_sm20_div_rn_f64_full) ;  /* 0x000000a400e07944 */ /* 0x020fea0003c00000 */
.L_x_3004:
[----:B------:R-:W-:Y:S05]  /*0900*/  BSYNC B2 ;  /* 0x0000000000027941 */ /* 0x000fea0003800000 */
.L_x_3003:
        /* <DEDUP_REMOVED lines=29> */
.L_x_3002:
[----:B------:R-:W-:Y:S05]  /*0ae0*/  BSYNC B1 ;  /* 0x0000000000017941 */ /* 0x000fea0003800000 */
.L_x_3000:
[----:B------:R-:W-:Y:S01]  /*0af0*/  DFMA R4, R14, R14, 1 ;  /* 0x3ff000000e04742b */ /* 0x000fe2000000000e */
[----:B------:R-:W-:Y:S01]  /*0b00*/  IMAD.MOV.U32 R6, RZ, RZ, RZ ;  /* 0x000000ffff067224 */ /* 0x000fe200078e00ff */
[----:B------:R-:W-:Y:S01]  /*0b10*/  LOP3.LUT R29, R15, 0x7fffffff, RZ, 0xc0, !PT ;  /* 0x7fffffff0f1d7812 */ /* 0x000fe200078ec0ff */
[----:B------:R-:W-:Y:S01]  /*0b20*/  IMAD.MOV.U32 R26, RZ, RZ, 0x0 ;  /* 0x00000000ff1a7424 */ /* 0x000fe200078e00ff */
[----:B------:R-:W-:Y:S01]  /*0b30*/  UMOV UR6, 0xfefa39ef ;  /* 0xfefa39ef00067882 */ /* 0x000fe20000000000 */
[----:B------:R-:W-:Y:S01]  /*0b40*/  IMAD.MOV.U32 R27, RZ, RZ, 0x3fd80000 ;  /* 0x3fd80000ff1b7424 */ /* 0x000fe200078e00ff */
[----:B------:R-:W0:Y:S01]  /*0b50*/  MUFU.RSQ64H R7, R5 ;  /* 0x0000000500077308 */ /* 0x000e220000001c00 */
[----:B------:R-:W-:Y:S01]  /*0b60*/  IMAD.MOV.U32 R28, RZ, RZ, R14 ;  /* 0x000000ffff1c7224 */ /* 0x000fe200078e000e */
[----:B------:R-:W-:Y:S01]  /*0b70*/  ISETP.GT.U32.AND P1, PT, R29, 0x43dfffff, PT ;  /* 0x43dfffff1d00780c */ /* 0x000fe20003f24070 */
[----:B------:R-:W-:Y:S01]  /*0b80*/  UMOV UR7, 0x3fe62e42 ;  /* 0x3fe62e4200077882 */ /* 0x000fe20000000000 */
        /* <DEDUP_REMOVED lines=12> */
[----:B------:R-:W-:Y:S02]  /*0c50*/  DFMA R6, R28, R4, R28 ;  /* 0x000000041c06722b */ /* 0x000fe4000000001c */
[----:B------:R-:W-:-:S08]  /*0c60*/  DADD R4, R2, UR6 ;  /* 0x0000000602047e29 */ /* 0x000fd00008000000 */
[----:B------:R-:W-:Y:S02]  /*0c70*/  FSEL R29, R29, R7, P1 ;  /* 0x000000071d1d7208 */ /* 0x000fe40000800000 */
[----:B------:R-:W-:Y:S02]  /*0c80*/  FSEL R3, R5, R3, P0 ;  /* 0x0000000305037208 */ /* 0x000fe40000000000 */
[C---:B------:R-:W-:Y:S02]  /*0c90*/  FSETP.GEU.FTZ.AND P3, PT, R29.reuse, 1.7916666269302368164, PT ;  /* 0x3fe555551d00780b */ /* 0x040fe40003f7e000 */
[----:B------:R-:W-:Y:S02]  /*0ca0*/  FSETP.GT.FTZ.AND P2, PT, R29, -1.6999999284744262695, PT ;  /* 0xbfd999991d00780b */ /* 0x000fe40003f54000 */
[----:B------:R-:W-:Y:S02]  /*0cb0*/  FSEL R12, R4, R2, P0 ;  /* 0x00000002040c7208 */ /* 0x000fe40000000000 */
[----:B------:R-:W-:-:S02]  /*0cc0*/  LOP3.LUT R13, R3, 0x80000000, R13, 0xb8, !PT ;  /* 0x80000000030d7812 */ /* 0x000fc400078eb80d */
[----:B------:R-:W-:-:S07]  /*0cd0*/  FSEL R28, R14, R6, P1 ;  /* 0x000000060e1c7208 */ /* 0x000fce0000800000 */
[----:B------:R-:W-:Y:S05]  /*0ce0*/  @P2 BRA !P3, `(.L_x_3006) ;  /* 0x00000004003c2947 */ /* 0x000fea0005800000 */
[----:B------:R-:W-:-:S10]  /*0cf0*/  DADD R26, R28, 1 ;  /* 0x3ff000001c1a7429 */ /* 0x000fd40000000000 */
[----:B------:R-:W-:Y:S01]  /*0d00*/  ISETP.GT.AND P0, PT, R27, 0xfffff, PT ;  /* 0x000fffff1b00780c */ /* 0x000fe20003f04270 */
[----:B------:R-:W-:Y:S01]  /*0d10*/  IMAD.MOV.U32 R5, RZ, RZ, R27 ;  /* 0x000000ffff057224 */ /* 0x000fe200078e001b */
[----:B------:R-:W-:Y:S01]  /*0d20*/  MOV R4, R26 ;  /* 0x0000001a00047202 */ /* 0x000fe20000000f00 */
[----:B------:R-:W-:-:S10]  /*0d30*/  IMAD.MOV.U32 R24, RZ, RZ, R26 ;  /* 0x000000ffff187224 */ /* 0x000fd400078e001a */
[----:B------:R-:W-:-:S10]  /*0d40*/  @!P0 DMUL R4, R4, 1.80143985094819840000e+16 ;  /* 0x4350000004048828 */ /* 0x000fd40000000000 */
[----:B------:R-:W-:Y:S02]  /*0d50*/  @!P0 IMAD.MOV.U32 R27, RZ, RZ, R5 ;  /* 0x000000ffff1b8224 */ /* 0x000fe400078e0005 */
[----:B------:R-:W-:Y:S02]  /*0d60*/  @!P0 IMAD.MOV.U32 R24, RZ, RZ, R4 ;  /* 0x000000ffff188224 */ /* 0x000fe400078e0004 */
        /* <DEDUP_REMOVED lines=22> */
[----:B------:R-:W-:Y:S02]  /*0ed0*/  @P0 VIADD R3, R25, 0xfff00000 ;  /* 0xfff0000019030836 */ /* 0x000fe40000000000 */
[----:B------:R-:W-:-:S03]  /*0ee0*/  @P0 VIADD R0, R0, 0x1 ;  /* 0x0000000100000836 */ /* 0x000fc60000000000 */
[----:B------:R-:W-:-:S06]  /*0ef0*/  @P0 MOV R25, R3 ;  /* 0x0000000300190202 */ /* 0x000fcc0000000f00 */
        /* <DEDUP_REMOVED lines=19> */
[----:B------:R-:W-:Y:S02]  /*1030*/  DADD R30, R30, -UR10 ;  /* 0x8000000a1e1e7e29 */ /* 0x000fe40008000000 */
[----:B------:R-:W-:-:S03]  /*1040*/  DFMA R26, R24, -R2, R26 ;  /* 0x80000002181a722b */ /* 0x000fc6000000001a */
[----:B------:R-:W-:Y:S01]  /*1050*/  DFMA R28, R6, R28, UR8 ;  /* 0x00000008061c7e2b */ /* 0x000fe2000800001c */
[----:B------:R-:W-:Y:S01]  /*1060*/  UMOV UR8, 0x2d1b5154 ;  /* 0x2d1b515400087882 */ /* 0x000fe20000000000 */
[----:B------:R-:W-:Y:S01]  /*1070*/  UMOV UR9, 0x3f3c71c7 ;  /* 0x3f3c71c700097882 */ /* 0x000fe20000000000 */
[----:B------:R-:W-:Y:S02]  /*1080*/  DFMA R24, R30, UR6, R2 ;  /* 0x000000061e187c2b */ /* 0x000fe40008000002 */
[----:B------:R-:W-:-:S03]  /*1090*/  DMUL R26, R4, R26 ;  /* 0x0000001a041a7228 */ /* 0x000fc60000000000 */
        /* <DEDUP_REMOVED lines=20> */
.L_x_3006:
        /* <DEDUP_REMOVED lines=20> */
.L_x_3009:
[----:B------:R-:W-:Y:S05]  /*1320*/  BSYNC B2 ;  /* 0x0000000000027941 */ /* 0x000fea0003800000 */
.L_x_3008:
        /* <DEDUP_REMOVED lines=29> */
.L_x_3007:
[----:B------:R-:W-:Y:S05]  /*1500*/  BSYNC B1 ;  /* 0x0000000000017941 */ /* 0x000fea0003800000 */
.L_x_3005:
[----:B-----5:R-:W-:Y:S01]  /*1510*/  DFMA R4, R8, R8, 1 ;  /* 0x3ff000000804742b */ /* 0x020fe20000000008 */
[----:B------:R-:W-:Y:S01]  /*1520*/  MOV R6, RZ ;  /* 0x000000ff00067202 */ /* 0x000fe20000000f00 */
[----:B------:R-:W-:Y:S01]  /*1530*/  IMAD.MOV.U32 R26, RZ, RZ, 0x0 ;  /* 0x00000000ff1a7424 */ /* 0x000fe200078e00ff */
[----:B------:R-:W-:Y:S01]  /*1540*/  LOP3.LUT R29, R9, 0x7fffffff, RZ, 0xc0, !PT ;  /* 0x7fffffff091d7812 */ /* 0x000fe200078ec0ff */
[----:B------:R-:W-:Y:S01]  /*1550*/  IMAD.MOV.U32 R27, RZ, RZ, 0x3fd80000 ;  /* 0x3fd80000ff1b7424 */ /* 0x000fe200078e00ff */
[----:B------:R-:W-:Y:S01]  /*1560*/  UMOV UR6, 0xfefa39ef ;  /* 0xfefa39ef00067882 */ /* 0x000fe20000000000 */
        /* <DEDUP_REMOVED lines=35> */
[----:B------:R-:W-:Y:S02]  /*17a0*/  ISETP.GE.U32.AND P2, PT, R0, 0x7fefffff, PT ;  /* 0x7fefffff0000780c */ /* 0x000fe40003f46070 */
[----:B------:R-:W-:Y:S01]  /*17b0*/  MOV R0, 0xfffffc01 ;  /* 0xfffffc0100007802 */ /* 0x000fe20000000f00 */
        /* <DEDUP_REMOVED lines=20> */
[----:B------:R-:W-:Y:S02]  /*1900*/  @P1 VIADD R0, R0, 0x1 ;  /* 0x0000000100001836 */ /* 0x000fe40000000000 */
        /* <DEDUP_REMOVED lines=47> */
.L_x_3011:
        /* <DEDUP_REMOVED lines=19> */
[----:B------:R-:W-:Y:S05]  /*1d30*/  CALL.REL.NOINC `($__internal_4_$__cuda_sm20_div_rn_f64_full) ;  /* 0x0000009000d07944 */ /* 0x000fea0003c00000 */
.L_x_3014:
[----:B------:R-:W-:Y:S05]  /*1d40*/  BSYNC B2 ;  /* 0x0000000000027941 */ /* 0x000fea0003800000 */
.L_x_3013:
        /* <DEDUP_REMOVED lines=29> */
.L_x_3012:
[----:B------:R-:W-:Y:S05]  /*1f20*/  BSYNC B1 ;  /* 0x0000000000017941 */ /* 0x000fea0003800000 */
.L_x_3010:
        /* <DEDUP_REMOVED lines=39> */
[----:B------:R-:W-:-:S03]  /*21a0*/  @!P0 IMAD.MOV.U32 R24, RZ, RZ, R4 ;  /* 0x000000ffff188224 */ /* 0x000fc600078e0004 */
[----:B------:R-:W-:-:S04]  /*21b0*/  IADD3 R0, R27, -0x1, RZ ;  /* 0xffffffff1b007810 */ /* 0x000fc80007ffe0ff */
        /* <DEDUP_REMOVED lines=12> */
[----:B------:R-:W-:Y:S01]  /*2280*/  MOV R31, 0x3ed0ee25 ;  /* 0x3ed0ee25001f7802 */ /* 0x000fe20000000f00 */
[----:B------:R-:W-:Y:S01]  /*2290*/  IMAD.MOV.U32 R30, RZ, RZ, -0x748574fc ;  /* 0x8b7a8b04ff1e7424 */ /* 0x000fe200078e00ff */
[----:B------:R-:W-:Y:S01]  /*22a0*/  LOP3.LUT R25, R2, 0x3ff00000, RZ, 0xfc, !PT ;  /* 0x3ff0000002197812 */ /* 0x000fe200078efcff */
[----:B------:R-:W-:Y:S01]  /*22b0*/  UMOV UR8, 0x3ae80f1e ;  /* 0x3ae80f1e00087882 */ /* 0x000fe20000000000 */
        /* <DEDUP_REMOVED lines=54> */
.L_x_3016:
        /* <DEDUP_REMOVED lines=19> */
[----:B------:R-:W-:Y:S05]  /*2750*/  CALL.REL.NOINC `($__internal_4_$__cuda_sm20_div_rn_f64_full) ;  /* 0x0000008800487944 */ /* 0x000fea0003c00000 */
.L_x_3019:
[----:B------:R-:W-:Y:S05]  /*2760*/  BSYNC B2 ;  /* 0x0000000000027941 */ /* 0x000fea0003800000 */
.L_x_3018:
        /* <DEDUP_REMOVED lines=29> */
.L_x_3017:
[----:B------:R-:W-:Y:S05]  /*2940*/  BSYNC B1 ;  /* 0x0000000000017941 */ /* 0x000fea0003800000 */
.L_x_3015:
[----:B------:R-:W-:Y:S01]  /*2950*/  DFMA R4, R20, R20, 1 ;  /* 0x3ff000001404742b */ /* 0x000fe20000000014 */
[----:B------:R-:W-:Y:S01]  /*2960*/  IMAD.MOV.U32 R6, RZ, RZ, RZ ;  /* 0x000000ffff067224 */ /* 0x000fe200078e00ff */
[----:B------:R-:W-:Y:S01]  /*2970*/  LOP3.LUT R29, R21, 0x7fffffff, RZ, 0xc0, !PT ;  /* 0x7fffffff151d7812 */ /* 0x000fe200078ec0ff */
[----:B------:R-:W-:Y:S01]  /*2980*/  IMAD.MOV.U32 R26, RZ, RZ, 0x0 ;  /* 0x00000000ff1a7424 */ /* 0x000fe200078e00ff */
[----:B------:R-:W-:Y:S01]  /*2990*/  MOV R28, R20 ;  /* 0x00000014001c7202 */ /* 0x000fe20000000f00 */
[----:B------:R-:W-:Y:S01]  /*29a0*/  IMAD.MOV.U32 R27, RZ, RZ, 0x3fd80000 ;  /* 0x3fd80000ff1b7424 */ /* 0x000fe200078e00ff */
[----:B------:R-:W0:Y:S01]  /*29b0*/  MUFU.RSQ64H R7, R5 ;  /* 0x0000000500077308 */ /* 0x000e220000001c00 */
[----:B------:R-:W-:Y:S01]  /*29c0*/  ISETP.GT.U32.AND P1, PT, R29, 0x43dfffff, PT ;  /* 0x43dfffff1d00780c */ /* 0x000fe20003f24070 */
[----:B------:R-:W-:Y:S01]  /*29d0*/  UMOV UR6, 0xfefa39ef ;  /* 0xfefa39ef00067882 */ /* 0x000fe20000000000 */
        /* <DEDUP_REMOVED lines=53> */
[----:B------:R-:W-:Y:S01]  /*2d30*/  @P0 IADD3 R3, R25, -0x100000, RZ ;  /* 0xfff0000019030810 */ /* 0x000fe20007ffe0ff */
[----:B------:R-:W-:-:S04]  /*2d40*/  @P0 VIADD R0, R0, 0x1 ;  /* 0x0000000100000836 */ /* 0x000fc80000000000 */
        /* <DEDUP_REMOVED lines=47> */
.L_x_3021:
        /* <DEDUP_REMOVED lines=20> */
.L_x_3024:
[----:B------:R-:W-:Y:S05]  /*3180*/  BSYNC B2 ;  /* 0x0000000000027941 */ /* 0x000fea0003800000 */
.L_x_3023:
        /* <DEDUP_REMOVED lines=29> */
.L_x_3022:
[----:B------:R-:W-:Y:S05]  /*3360*/  BSYNC B1 ;  /* 0x0000000000017941 */ /* 0x000fea0003800000 */
.L_x_3020:
        /* <DEDUP_REMOVED lines=111> */
.L_x_3026:
        /* <DEDUP_REMOVED lines=20> */
.L_x_3029:
[----:B------:R-:W-:Y:S05]  /*3ba0*/  BSYNC B2 ;  /* 0x0000000000027941 */ /* 0x000fea0003800000 */
.L_x_3028:
        /* <DEDUP_REMOVED lines=29> */
.L_x_3027:
[----:B------:R-:W-:Y:S05]  /*3d80*/  BSYNC B1 ;  /* 0x0000000000017941 */ /* 0x000fea0003800000 */
.L_x_3025:
        /* <DEDUP_REMOVED lines=38> */
[----:B------:R-:W-:Y:S01]  /*3ff0*/  @!P0 MOV R27, R5 ;  /* 0x00000005001b8202 */ /* 0x000fe20000000f00 */
[----:B------:R-:W-:-:S04]  /*4000*/  @!P0 IMAD.MOV.U32 R24, RZ, RZ, R4 ;  /* 0x000000ffff188224 */ /* 0x000fc800078e0004 */
        /* <DEDUP_REMOVED lines=14> */
[----:B------:R-:W-:Y:S01]  /*40f0*/  IMAD.MOV.U32 R31, RZ, RZ, 0x3ed0ee25 ;  /* 0x3ed0ee25ff1f7424 */ /* 0x000fe200078e00ff */
        /* <DEDUP_REMOVED lines=56> */
.L_x_3031:
        /* <DEDUP_REMOVED lines=20> */
.L_x_3034:
[----:B------:R-:W-:Y:S05]  /*45c0*/  BSYNC B2 ;  /* 0x0000000000027941 */ /* 0x000fea0003800000 */
.L_x_3033:
        /* <DEDUP_REMOVED lines=29> */
.L_x_3032:
[----:B------:R-:W-:Y:S05]  /*47a0*/  BSYNC B1 ;  /* 0x0000000000017941 */ /* 0x000fea0003800000 */
.L_x_3030:
[----:B------:R-:W-:Y:S01]  /*47b0*/  DFMA R4, R18, R18, 1 ;  /* 0x3ff000001204742b */ /* 0x000fe20000000012 */
[----:B------:R-:W-:Y:S01]  /*47c0*/  IMAD.MOV.U32 R6, RZ, RZ, RZ ;  /* 0x000000ffff067224 */ /* 0x000fe200078e00ff */
[----:B------:R-:W-:Y:S01]  /*47d0*/  MOV R27, 0x3fd80000 ;  /* 0x3fd80000001b7802 */ /* 0x000fe20000000f00 */
[----:B------:R-:W-:Y:S01]  /*47e0*/  IMAD.MOV.U32 R26, RZ, RZ, 0x0 ;  /* 0x00000000ff1a7424 */ /* 0x000fe200078e00ff */
[----:B------:R-:W-:Y:S01]  /*47f0*/  LOP3.LUT R29, R19, 0x7fffffff, RZ, 0xc0, !PT ;  /* 0x7fffffff131d7812 */ /* 0x000fe200078ec0ff */
[----:B------:R-:W-:Y:S01]  /*4800*/  IMAD.MOV.U32 R28, RZ, RZ, R18 ;  /* 0x000000ffff1c7224 */ /* 0x000fe200078e0012 */
[----:B------:R-:W0:Y:S01]  /*4810*/  MUFU.RSQ64H R7, R5 ;  /* 0x0000000500077308 */ /* 0x000e220000001c00 */
[----:B------:R-:W-:Y:S01]  /*4820*/  UMOV UR6, 0xfefa39ef ;  /* 0xfefa39ef00067882 */ /* 0x000fe20000000000 */
        /* <DEDUP_REMOVED lines=44> */
[----:B------:R-:W-:Y:S01]  /*4af0*/  MOV R24, R26 ;  /* 0x0000001a00187202 */ /* 0x000fe20000000f00 */
[----:B------:R-:W-:Y:S01]  /*4b00*/  IMAD.MOV.U32 R30, RZ, RZ, -0x748574fc ;  /* 0x8b7a8b04ff1e7424 */ /* 0x000fe200078e00ff */
[----:B------:R-:W-:Y:S01]  /*4b10*/  LOP3.LUT R25, R2, 0x3ff00000, RZ, 0xfc, !PT ;  /* 0x3ff0000002197812 */ /* 0x000fe200078efcff */
[----:B------:R-:W-:Y:S01]  /*4b20*/  IMAD.MOV.U32 R31, RZ, RZ, 0x3ed0ee25 ;  /* 0x3ed0ee25ff1f7424 */ /* 0x000fe200078e00ff */
[----:B------:R-:W-:Y:S01]  /*4b30*/  UMOV UR8, 0x3ae80f1e ;  /* 0x3ae80f1e00087882 */ /* 0x000fe20000000000 */
[----:B------:R-:W-:Y:S01]  /*4b40*/  UMOV UR9, 0x3eb1380b ;  /* 0x3eb1380b00097882 */ /* 0x000fe20000000000 */
[----:B------:R-:W-:Y:S01]  /*4b50*/  ISETP.GE.AND P1, PT, R25, 0x3ff6a09f, PT ;  /* 0x3ff6a09f1900780c */ /* 0x000fe20003f26270 */
[----:B------:R-:W-:Y:S01]  /*4b60*/  UMOV UR10, 0x80000000 ;  /* 0x80000000000a7882 */ /* 0x000fe20000000000 */
[----:B------:R-:W-:Y:S01]  /*4b70*/  LEA.HI R0, R27, R0, RZ, 0xc ;  /* 0x000000001b007211 */ /* 0x000fe200078f60ff */
[----:B------:R-:W-:-:S10]  /*4b80*/  UMOV UR11, 0x43300000 ;  /* 0x43300000000b7882 */ /* 0x000fd40000000000 */
        /* <DEDUP_REMOVED lines=49> */
.L_x_3036:
        /* <DEDUP_REMOVED lines=17> */
[----:B------:R-:W-:Y:S02]  /*4fb0*/  MOV R3, R29 ;  /* 0x0000001d00037202 */ /* 0x000fe40000000f00 */
[----:B------:R-:W-:-:S07]  /*4fc0*/  MOV R0, 0x4fe0 ;  /* 0x00004fe000007802 */ /* 0x000fce0000000f00 */
[----:B------:R-:W-:Y:S05]  /*4fd0*/  CALL.REL.NOINC `($__internal_4_$__cuda_sm20_div_rn_f64_full) ;  /* 0x0000006000287944 */ /* 0x000fea0003c00000 */
.L_x_3039:
[----:B------:R-:W-:Y:S05]  /*4fe0*/  BSYNC B2 ;  /* 0x0000000000027941 */ /* 0x000fea0003800000 */
.L_x_3038:
        /* <DEDUP_REMOVED lines=29> */
.L_x_3037:
[----:B------:R-:W-:Y:S05]  /*51c0*/  BSYNC B1 ;  /* 0x0000000000017941 */ /* 0x000fea0003800000 */
.L_x_3035:
[----:B------:R-:W0:Y:S01]  /*51d0*/  S2R R0, SR_CTAID.X ;  /* 0x0000000000007919 */ /* 0x000e220000002500 */
[----:B------:R-:W1:Y:S01]  /*51e0*/  LDC.64 R4, c[0x0][0x218] ;  /* 0x00008600ff047b82 */ /* 0x000e620000000a00 */
[----:B------:R-:W-:Y:S01]  /*51f0*/  UMOV UR8, 0xfefa39ef ;  /* 0xfefa39ef00087882 */ /* 0x000fe20000000000 */
[----:B------:R-:W-:Y:S01]  /*5200*/  UMOV UR9, 0x3fe62e42 ;  /* 0x3fe62e4200097882 */ /* 0x000fe20000000000 */
[----:B------:R-:W2:Y:S01]  /*5210*/  S2R R7, SR_TID.X ;  /* 0x0000000000077919 */ /* 0x000ea20000002100 */
[----:B------:R-:W-:-:S10]  /*5220*/  DADD R2, R24, UR8 ;  /* 0x0000000818027e29 */ /* 0x000fd40008000000 */
[----:B------:R-:W-:Y:S02]  /*5230*/  FSEL R3, R3, R25, P0 ;  /* 0x0000001903037208 */ /* 0x000fe40000000000 */
[----:B------:R-:W-:Y:S02]  /*5240*/  FSEL R18, R2, R24, P0 ;  /* 0x0000001802127208 */ /* 0x000fe40000000000 */
[----:B------:R-:W-:Y:S01]  /*5250*/  LOP3.LUT R19, R3, 0x80000000, R19, 0xb8, !PT ;  /* 0x8000000003137812 */ /* 0x000fe200078eb813 */
[----:B0-----:R-:W-:-:S04]  /*5260*/  IMAD.SHL.U32 R27, R0, 0x400, RZ ;  /* 0x00000400001b7824 */ /* 0x001fc800078e00ff */
[----:B-1----:R-:W-:-:S04]  /*5270*/  IMAD.WIDE.U32 R4, R27, 0x8, R4 ;  /* 0x000000081b047825 */ /* 0x002fc800078e0004 */
[----:B--2---:R-:W-:-:S05]  /*5280*/  IMAD.WIDE R4, R7, 0x10, R4 ;  /* 0x0000001007047825 */ /* 0x004fca00078e0204 */
[----:B------:R-:W-:Y:S04]  /*5290*/  STG.E.128 desc[UR4][R4.64], R12 ;  /* 0x0000000c04007986 */ /* 0x000fe8000c101d04 */
[----:B------:R-:W-:Y:S04]  /*52a0*/  STG.E.128 desc[UR4][R4.64+0x800], R8 ;  /* 0x0008000804007986 */ /* 0x000fe8000c101d04 */
[----:B------:R-:W-:Y:S04]  /*52b0*/  STG.E.128 desc[UR4][R4.64+0x1000], R20 ;  /* 0x0010001404007986 */ /* 0x000fe8000c101d04 */
[----:B------:R-:W-:Y:S01]  /*52c0*/  STG.E.128 desc[UR4][R4.64+0x1800], R16 ;  /* 0x0018001004007986 */ /* 0x000fe2000c101d04 */
[----:B------:R-:W-:Y:S05]  /*52d0*/  EXIT ;  /* 0x000000000000794d */ /* 0x000fea0003800000 */
.L_x_2999:
[----:B------:R-:W0:Y:S01]  /*52e0*/  S2R R0, SR_TID.X ;  /* 0x0000000000007919 */ /* 0x000e220000002100 */
[----:B------:R-:W-:Y:S02]  /*52f0*/  CS2R R10, SRZ ;  /* 0x00000000000a7805 */ /* 0x000fe4000001ff00 */
[----:B0-----:R-:W-:-:S13]  /*5300*/  ISETP.GE.AND P0, PT, R0, R30, PT ;  /* 0x0000001e0000720c */ /* 0x001fda0003f06270 */
[----:B------:R-:W-:Y:S02]  /*5310*/  @!P0 IMAD.IADD R29, R7, 0x1, R0 ;  /* 0x00000001071d8824 */ /* 0x000fe400078e0200 */
[----:B------:R-:W-:-:S05]  /*5320*/  @!P0 VIADD R0, R0, 0x80 ;  /* 0x0000008000008836 */ /* 0x000fca0000000000 */
[----:B------:R-:W-:-:S13]  /*5330*/  ISETP.GE.AND P6, PT, R0, R30, PT ;  /* 0x0000001e0000720c */ /* 0x000fda0003fc6270 */
[----:B------:R-:W-:Y:S01]  /*5340*/  @!P6 IMAD.IADD R5, R7, 0x1, R0 ;  /* 0x000000010705e824 */ /* 0x000fe200078e0200 */
[----:B------:R-:W0:Y:S01]  /*5350*/  @!P6 LDC.64 R2, c[0x0][0x220] ;  /* 0x00008800ff02eb82 */ /* 0x000e220000000a00 */
[----:B------:R-:W-:-:S05]  /*5360*/  @!P6 VIADD R0, R0, 0x80 ;  /* 0x000000800000e836 */ /* 0x000fca0000000000 */
[----:B------:R-:W-:-:S13]  /*5370*/  ISETP.GE.AND P5, PT, R0, R30, PT ;  /* 0x0000001e0000720c */ /* 0x000fda0003fa6270 */
[----:B------:R-:W-:Y:S01]  /*5380*/  @!P5 IMAD.IADD R13, R7, 0x1, R0 ;  /* 0x00000001070dd824 */ /* 0x000fe200078e0200 */
[----:B------:R-:W1:Y:S01]  /*5390*/  @!P5 LDC.64 R8, c[0x0][0x220] ;  /* 0x00008800ff08db82 */ /* 0x000e620000000a00 */
[----:B------:R-:W-:Y:S02]  /*53a0*/  @!P5 VIADD R0, R0, 0x80 ;  /* 0x000000800000d836 */ /* 0x000fe40000000000 */
[----:B0-----:R-:W-:-:S03]  /*53b0*/  @!P6 IMAD.WIDE.U32 R4, R5, 0x8, R2 ;  /* 0x000000080504e825 */ /* 0x001fc600078e0002 */
[C---:B------:R-:W-:Y:S02]  /*53c0*/  ISETP.GE.AND P4, PT, R0.reuse, R30, PT ;  /* 0x0000001e0000720c */ /* 0x040fe40003f86270 */
[----:B------:R-:W0:Y:S01]  /*53d0*/  @!P0 LDC.64 R2, c[0x0][0x220] ;  /* 0x00008800ff028b82 */ /* 0x000e220000000a00 */
[----:B------:R2:W5:Y:S10]  /*53e0*/  @!P6 LDG.E.64 R10, desc[UR4][R4.64] ;  /* 0x00000004040ae981 */ /* 0x000574000c1e1b00 */
[----:B------:R-:W-:Y:S01]  /*53f0*/  @!P4 IADD3 R25, R7, R0, RZ ;  /* 0x000000000719c210 */ /* 0x000fe20007ffe0ff */
[----:B------:R-:W-:Y:S01]  /*5400*/  @!P4 VIADD R0, R0, 0x80 ;  /* 0x000000800000c836 */ /* 0x000fe20000000000 */
[----:B------:R-:W3:Y:S04]  /*5410*/  @!P4 LDC.64 R14, c[0x0][0x220] ;  /* 0x00008800ff0ecb82 */ /* 0x000ee80000000a00 */
[----:B------:R-:W-:-:S13]  /*5420*/  ISETP.GE.AND P3, PT, R0, R30, PT ;  /* 0x0000001e0000720c */ /* 0x000fda0003f66270 */
[----:B------:R-:W-:Y:S01]  /*5430*/  @!P3 IMAD.IADD R27, R7, 0x1, R0 ;  /* 0x00000001071bb824 */ /* 0x000fe200078e0200 */
[----:B------:R-:W4:Y:S01]  /*5440*/  @!P3 LDC.64 R16, c[0x0][0x220] ;  /* 0x00008800ff10bb82 */ /* 0x000f220000000a00 */
[----:B------:R-:W-:-:S05]  /*5450*/  @!P3 VIADD R0, R0, 0x80 ;  /* 0x000000800000b836 */ /* 0x000fca0000000000 */
[----:B------:R-:W-:-:S13]  /*5460*/  ISETP.GE.AND P2, PT, R0, R30, PT ;  /* 0x0000001e0000720c */ /* 0x000fda0003f46270 */
[----:B------:R-:W-:Y:S01]  /*5470*/  @!P2 IMAD.IADD R33, R7, 0x1, R0 ;  /* 0x000000010721a824 */ /* 0x000fe200078e0200 */
[----:B------:R-:W0:Y:S01]  /*5480*/  @!P2 LDC.64 R18, c[0x0][0x220] ;  /* 0x00008800ff12ab82 */ /* 0x000e220000000a00 */
[----:B------:R-:W-:-:S05]  /*5490*/  @!P2 VIADD R0, R0, 0x80 ;  /* 0x000000800000a836 */ /* 0x000fca0000000000 */
[----:B------:R-:W-:-:S13]  /*54a0*/  ISETP.GE.AND P1, PT, R0, R30, PT ;  /* 0x0000001e0000720c */ /* 0x000fda0003f26270 */
[----:B------:R-:W-:Y:S01]  /*54b0*/  @!P1 IMAD.IADD R35, R7, 0x1, R0 ;  /* 0x0000000107239824 */ /* 0x000fe200078e0200 */
[----:B------:R-:W0:Y:S01]  /*54c0*/  @!P1 LDC.64 R20, c[0x0][0x220] ;  /* 0x00008800ff149b82 */ /* 0x000e220000000a00 */
[----:B------:R-:W-:-:S05]  /*54d0*/  @!P1 VIADD R0, R0, 0x80 ;  /* 0x0000008000009836 */ /* 0x000fca0000000000 */
[----:B------:R-:W-:-:S13]  /*54e0*/  ISETP.GE.AND P6, PT, R0, R30, PT ;  /* 0x0000001e0000720c */ /* 0x000fda0003fc6270 */
[----:B------:R-:W0:Y:S01]  /*54f0*/  @!P6 LDC.64 R22, c[0x0][0x220] ;  /* 0x00008800ff16eb82 */ /* 0x000e220000000a00 */
[----:B--2---:R-:W-:Y:S02]  /*5500*/  @!P6 IMAD.IADD R5, R7, 0x1, R0 ;  /* 0x000000010705e824 */ /* 0x004fe400078e0200 */
[----:B-1----:R-:W-:Y:S01]  /*5510*/  @!P5 IMAD.WIDE.U32 R8, R13, 0x8, R8 ;  /* 0x000000080d08d825 */ /* 0x002fe200078e0008 */
[----:B------:R-:W-:-:S03]  /*5520*/  CS2R R12, SRZ ;  /* 0x00000000000c7805 */ /* 0x000fc6000001ff00 */
[----:B---3--:R-:W-:Y:S01]  /*5530*/  @!P4 IMAD.WIDE.U32 R24, R25, 0x8, R14 ;  /* 0x000000081918c825 */ /* 0x008fe200078e000e */
[----:B------:R-:W-:Y:S02]  /*5540*/  CS2R R14, SRZ ;  /* 0x00000000000e7805 */ /* 0x000fe4000001ff00 */
[----:B------:R1:W5:Y:S01]  /*5550*/  @!P5 LDG.E.64 R12, desc[UR4][R8.64] ;  /* 0x00000004080cd981 */ /* 0x000362000c1e1b00 */
[----:B----4-:R-:W-:Y:S01]  /*5560*/  @!P3 IMAD.WIDE.U32 R26, R27, 0x8, R16 ;  /* 0x000000081b1ab825 */ /* 0x010fe200078e0010 */
[----:B------:R-:W-:Y:S02]  /*5570*/  CS2R R16, SRZ ;  /* 0x0000000000107805 */ /* 0x000fe4000001ff00 */
[----:B------:R1:W5:Y:S01]  /*5580*/  @!P4 LDG.E.64 R14, desc[UR4][R24.64] ;  /* 0x00000004180ec981 */ /* 0x000362000c1e1b00 */
[----:B0-----:R-:W-:Y:S01]  /*5590*/  @!P2 IMAD.WIDE.U32 R32, R33, 0x8, R18 ;  /* 0x000000082120a825 */ /* 0x001fe200078e0012 */
[----:B------:R-:W-:Y:S02]  /*55a0*/  CS2R R18, SRZ ;  /* 0x0000000000127805 */ /* 0x000fe4000001ff00 */
[----:B------:R1:W5:Y:S01]  /*55b0*/  @!P3 LDG.E.64 R16, desc[UR4][R26.64] ;  /* 0x000000041a10b981 */ /* 0x000362000c1e1b00 */
[----:B------:R-:W-:Y:S01]  /*55c0*/  @!P1 IMAD.WIDE.U32 R34, R35, 0x8, R20 ;  /* 0x0000000823229825 */ /* 0x000fe200078e0014 */
[----:B------:R-:W-:-:S02]  /*55d0*/  CS2R R20, SRZ ;  /* 0x0000000000147805 */ /* 0x000fc4000001ff00 */
[----:B------:R1:W5:Y:S01]  /*55e0*/  @!P2 LDG.E.64 R18, desc[UR4][R32.64] ;  /* 0x000000042012a981 */ /* 0x000362000c1e1b00 */
[----:B------:R-:W-:Y:S01]  /*55f0*/  @!P0 IMAD.WIDE.U32 R2, R29, 0x8, R2 ;  /* 0x000000081d028825 */ /* 0x000fe200078e0002 */
[----:B------:R-:W-:Y:S02]  /*5600*/  CS2R R28, SRZ ;  /* 0x00000000001c7805 */ /* 0x000fe4000001ff00 */
[----:B------:R1:W5:Y:S01]  /*5610*/  @!P1 LDG.E.64 R20, desc[UR4][R34.64] ;  /* 0x0000000422149981 */ /* 0x000362000c1e1b00 */
[----:B------:R-:W-:Y:S01]  /*5620*/  @!P6 IMAD.WIDE.U32 R4, R5, 0x8, R22 ;  /* 0x000000080504e825 */ /* 0x000fe200078e0016 */
[----:B------:R-:W-:-:S04]  /*5630*/  CS2R R22, SRZ ;  /* 0x0000000000167805 */ /* 0x000fc8000001ff00 */
[----:B------:R1:W5:Y:S04]  /*5640*/  @!P6 LDG.E.64 R28, desc[UR4][R4.64] ;  /* 0x00000004041ce981 */ /* 0x000368000c1e1b00 */
[----:B------:R1:W5:Y:S01]  /*5650*/  @!P0 LDG.E.64 R22, desc[UR4][R2.64] ;  /* 0x0000000402168981 */ /* 0x000362000c1e1b00 */
[----:B------:R-:W-:Y:S04]  /*5660*/  BSSY B1, `(.L_x_3040) ;  /* 0x00000a9000017945 */ /* 0x000fe80003800000 */
[----:B------:R-:W-:Y:S05]  /*5670*/  @P0 BRA `(.L_x_3041) ;  /* 0x00000008009c0947 */ /* 0x000fea0003800000 */
[----:B-1---5:R-:W-:Y:S01]  /*5680*/  DFMA R2, R22, R22, 1 ;  /* 0x3ff000001602742b */ /* 0x022fe20000000016 */
[----:B------:R-:W-:Y:S01]  /*5690*/  IMAD.MOV.U32 R4, RZ, RZ, RZ ;  /* 0x000000ffff047224 */ /* 0x000fe200078e00ff */
[----:B------:R-:W-:Y:S01]  /*56a0*/  MOV R24, 0x0 ;  /* 0x0000000000187802 */ /* 0x000fe20000000f00 */
[----:B------:R-:W-:Y:S01]  /*56b0*/  IMAD.MOV.U32 R25, RZ, RZ, 0x3fd80000 ;  /* 0x3fd80000ff197424 */ /* 0x000fe200078e00ff */
[----:B------:R-:W-:Y:S02]  /*56c0*/  BSSY B2, `(.L_x_3042) ;  /* 0x000009a000027945 */ /* 0x000fe40003800000 */
[----:B------:R-:W0:Y:S02]  /*56d0*/  MUFU.RSQ64H R5, R3 ;  /* 0x0000000300057308 */ /* 0x000e240000001c00 */
[----:B0-----:R-:W-:-:S08]  /*56e0*/  DMUL R8, R4, R4 ;  /* 0x0000000404087228 */ /* 0x001fd00000000000 */
[----:B------:R-:W-:-:S08]  /*56f0*/  DFMA R8, R2, -R8, 1 ;  /* 0x3ff000000208742b */ /* 0x000fd00000000808 */
[----:B------:R-:W-:Y:S02]  /*5700*/  DFMA R24, R8, R24, 0.5 ;  /* 0x3fe000000818742b */ /* 0x000fe40000000018 */
[----:B------:R-:W-:-:S08]  /*5710*/  DMUL R8, R4, R8 ;  /* 0x0000000804087228 */ /* 0x000fd00000000000 */
[----:B------:R-:W-:-:S08]  /*5720*/  DFMA R8, R24, R8, R4 ;  /* 0x000000081808722b */ /* 0x000fd00000000004 */
[----:B------:R-:W-:Y:S01]  /*5730*/  DFMA R4, R2, R8, 1 ;  /* 0x3ff000000204742b */ /* 0x000fe20000000008 */
[----:B------:R-:W-:-:S05]  /*5740*/  IMAD.MOV.U32 R8, RZ, RZ, RZ ;  /* 0x000000ffff087224 */ /* 0x000fca00078e00ff */
        /* <DEDUP_REMOVED lines=41> */
[----:B------:R-:W-:Y:S01]  /*59e0*/  UMOV UR8, 0x80000000 ;  /* 0x8000000000087882 */ /* 0x000fe20000000000 */
[----:B------:R-:W-:Y:S01]  /*59f0*/  LEA.HI R0, R27, R0, RZ, 0xc ;  /* 0x000000001b007211 */ /* 0x000fe200078f60ff */
[----:B------:R-:W-:Y:S01]  /*5a00*/  UMOV UR9, 0x43300000 ;  /* 0x4330000000097882 */ /* 0x000fe20000000000 */
[----:B------:R-:W-:-:S09]  /*5a10*/  MOV R37, 0x43300000 ;  /* 0x4330000000257802 */ /* 0x000fd20000000f00 */
        /* <DEDUP_REMOVED lines=50> */
.L_x_3043:
        /* <DEDUP_REMOVED lines=20> */
.L_x_3046:
[----:B------:R-:W-:Y:S05]  /*5e80*/  BSYNC B3 ;  /* 0x0000000000037941 */ /* 0x000fea0003800000 */
.L_x_3045:
        /* <DEDUP_REMOVED lines=29> */
.L_x_3044:
[----:B------:R-:W-:Y:S05]  /*6060*/  BSYNC B2 ;  /* 0x0000000000027941 */ /* 0x000fea0003800000 */
.L_x_3042:
[----:B------:R-:W-:Y:S01]  /*6070*/  UMOV UR6, 0xfefa39ef ;  /* 0xfefa39ef00067882 */ /* 0x000fe20000000000 */
[----:B------:R-:W-:Y:S01]  /*6080*/  UMOV UR7, 0x3fe62e42 ;  /* 0x3fe62e4200077882 */ /* 0x000fe20000000000 */
[----:B------:R-:W-:Y:S01]  /*6090*/  LOP3.LUT R0, R23, 0x7fffffff, RZ, 0xc0, !PT ;  /* 0x7fffffff17007812 */ /* 0x000fe200078ec0ff */
[----:B------:R-:W-:-:S03]  /*60a0*/  DADD R2, R8, UR6 ;  /* 0x0000000608027e29 */ /* 0x000fc60008000000 */
[----:B------:R-:W-:-:S07]  /*60b0*/  ISETP.GT.U32.AND P0, PT, R0, 0x43dfffff, PT ;  /* 0x43dfffff0000780c */ /* 0x000fce0003f04070 */
[----:B------:R-:W-:Y:S02]  /*60c0*/  FSEL R3, R3, R9, P0 ;  /* 0x0000000903037208 */ /* 0x000fe40000000000 */
[----:B------:R-:W-:Y:S02]  /*60d0*/  FSEL R22, R2, R8, P0 ;  /* 0x0000000802167208 */ /* 0x000fe40000000000 */
[----:B------:R-:W-:-:S07]  /*60e0*/  LOP3.LUT R23, R3, 0x80000000, R23, 0xb8, !PT ;  /* 0x8000000003177812 */ /* 0x000fce00078eb817 */
.L_x_3041:
[----:B------:R-:W-:Y:S05]  /*60f0*/  BSYNC B1 ;  /* 0x0000000000017941 */ /* 0x000fea0003800000 */
.L_x_3040:
        /* <DEDUP_REMOVED lines=113> */
.L_x_3050:
        /* <DEDUP_REMOVED lines=20> */
.L_x_3053:
[----:B------:R-:W-:Y:S05]  /*6950*/  BSYNC B3 ;  /* 0x0000000000037941 */ /* 0x000fea0003800000 */
.L_x_3052:
        /* <DEDUP_REMOVED lines=29> */
.L_x_3051:
[----:B------:R-:W-:Y:S05]  /*6b30*/  BSYNC B2 ;  /* 0x0000000000027941 */ /* 0x000fea0003800000 */
.L_x_3049:
        /* <DEDUP_REMOVED lines=8> */
.L_x_3048:
[----:B------:R-:W-:Y:S05]  /*6bc0*/  BSYNC B1 ;  /* 0x0000000000017941 */ /* 0x000fea0003800000 */
.L_x_3047:
[----:B------:R-:W0:Y:S01]  /*6bd0*/  S2R R3, SR_TID.X ;  /* 0x0000000000037919 */ /* 0x000e220000002100 */
        /* <DEDUP_REMOVED lines=112> */
.L_x_3057:
        /* <DEDUP_REMOVED lines=20> */
.L_x_3060:
[----:B------:R-:W-:Y:S05]  /*7420*/  BSYNC B3 ;  /* 0x0000000000037941 */ /* 0x000fea0003800000 */
.L_x_3059:
        /* <DEDUP_REMOVED lines=29> */
.L_x_3058:
[----:B------:R-:W-:Y:S05]  /*7600*/  BSYNC B2 ;  /* 0x0000000000027941 */ /* 0x000fea0003800000 */
.L_x_3056:
        /* <DEDUP_REMOVED lines=8> */
.L_x_3055:
[----:B------:R-:W-:Y:S05]  /*7690*/  BSYNC B1 ;  /* 0x0000000000017941 */ /* 0x000fea0003800000 */
.L_x_3054:
        /* <DEDUP_REMOVED lines=51> */
[----:B------:R-:W-:Y:S01]  /*79d0*/  IMAD.MOV.U32 R34, RZ, RZ, -0x748574fc ;  /* 0x8b7a8b04ff227424 */ /* 0x000fe200078e00ff */
[----:B------:R-:W-:Y:S01]  /*79e0*/  MOV R4, RZ ;  /* 0x000000ff00047202 */ /* 0x000fe20000000f00 */
[----:B------:R-:W-:Y:S01]  /*79f0*/  IMAD.MOV.U32 R35, RZ, RZ, 0x3ed0ee25 ;  /* 0x3ed0ee25ff237424 */ /* 0x000fe200078e00ff */
[----:B------:R-:W-:Y:S01]  /*7a00*/  LOP3.LUT R3, R2, 0x3ff00000, RZ, 0xfc, !PT ;  /* 0x3ff0000002037812 */ /* 0x000fe200078efcff */
[----:B------:R-:W-:Y:S01]  /*7a10*/  IMAD.MOV.U32 R2, RZ, RZ, R26 ;  /* 0x000000ffff027224 */ /* 0x000fe200078e001a */
[----:B------:R-:W-:Y:S01]  /*7a20*/  UMOV UR6, 0x3ae80f1e ;  /* 0x3ae80f1e00067882 */ /* 0x000fe20000000000 */
        /* <DEDUP_REMOVED lines=56> */
.L_x_3064:
        /* <DEDUP_REMOVED lines=20> */
.L_x_3067:
[----:B------:R-:W-:Y:S05]  /*7ef0*/  BSYNC B3 ;  /* 0x0000000000037941 */ /* 0x000fea0003800000 */
.L_x_3066:
        /* <DEDUP_REMOVED lines=29> */
.L_x_3065:
[----:B------:R-:W-:Y:S05]  /*80d0*/  BSYNC B2 ;  /* 0x0000000000027941 */ /* 0x000fea0003800000 */
.L_x_3063:
        /* <DEDUP_REMOVED lines=8> */
.L_x_3062:
[----:B------:R-:W-:Y:S05]  /*8160*/  BSYNC B1 ;  /* 0x0000000000017941 */ /* 0x000fea0003800000 */
.L_x_3061:
[----:B------:R-:W0:Y:S01]  /*8170*/  S2R R3, SR_TID.X ;  /* 0x0000000000037919 */ /* 0x000e220000002100 */
[----:B------:R-:W-:Y:S01]  /*8180*/  BSSY B1, `(.L_x_3068) ;  /* 0x00000ab000017945 */ /* 0x000fe20003800000 */
[----:B0-----:R-:W-:-:S04]  /*8190*/  IADD3 R3, R3, 0x200, RZ ;  /* 0x0000020003037810 */ /* 0x001fc80007ffe0ff */
        /* <DEDUP_REMOVED lines=48> */
[----:B------:R-:W-:Y:S01]  /*84a0*/  IMAD.MOV.U32 R4, RZ, RZ, RZ ;  /* 0x000000ffff047224 */ /* 0x000fe200078e00ff */
[----:B------:R-:W-:Y:S01]  /*84b0*/  MOV R35, 0x3ed0ee25 ;  /* 0x3ed0ee2500237802 */ /* 0x000fe20000000f00 */
[----:B------:R-:W-:Y:S01]  /*84c0*/  IMAD.MOV.U32 R34, RZ, RZ, -0x748574fc ;  /* 0x8b7a8b04ff227424 */ /* 0x000fe200078e00ff */
        /* <DEDUP_REMOVED lines=59> */
.L_x_3071:
        /* <DEDUP_REMOVED lines=20> */
.L_x_3074:
[----:B------:R-:W-:Y:S05]  /*89c0*/  BSYNC B3 ;  /* 0x0000000000037941 */ /* 0x000fea0003800000 */
.L_x_3073:
        /* <DEDUP_REMOVED lines=29> */
.L_x_3072:
[----:B------:R-:W-:Y:S05]  /*8ba0*/  BSYNC B2 ;  /* 0x0000000000027941 */ /* 0x000fea0003800000 */
.L_x_3070:
        /* <DEDUP_REMOVED lines=8> */
.L_x_3069:
[----:B------:R-:W-:Y:S05]  /*8c30*/  BSYNC B1 ;  /* 0x0000000000017941 */ /* 0x000fea0003800000 */
.L_x_3068:
[----:B------:R-:W0:Y:S01]  /*8c40*/  S2R R3, SR_TID.X ;  /* 0x0000000000037919 */ /* 0x000e220000002100 */
[----:B------:R-:W-:Y:S01]  /*8c50*/  BSSY B1, `(.L_x_3075) ;  /* 0x00000ab000017945 */ /* 0x000fe20003800000 */
[----:B0-----:R-:W-:-:S05]  /*8c60*/  VIADD R3, R3, 0x280 ;  /* 0x0000028003037836 */ /* 0x001fca0000000000 */
[----:B------:R-:W-:-:S13]  /*8c70*/  ISETP.GE.AND P0, PT, R3, R30, PT ;  /* 0x0000001e0300720c */ /* 0x000fda0003f06270 */
[----:B------:R-:W-:Y:S05]  /*8c80*/  @P0 BRA `(.L_x_3076) ;  /* 0x00000008009c0947 */ /* 0x000fea0003800000 */
[----:B-----5:R-:W-:Y:S01]  /*8c90*/  DFMA R2, R18, R18, 1 ;  /* 0x3ff000001202742b */ /* 0x020fe20000000012 */
        /* <DEDUP_REMOVED lines=107> */
.L_x_3078:
        /* <DEDUP_REMOVED lines=20> */
.L_x_3081:
[----:B------:R-:W-:Y:S05]  /*9490*/  BSYNC B3 ;  /* 0x0000000000037941 */ /* 0x000fea0003800000 */
.L_x_3080:
        /* <DEDUP_REMOVED lines=29> */
.L_x_3079:
[----:B------:R-:W-:Y:S05]  /*9670*/  BSYNC B2 ;  /* 0x0000000000027941 */ /* 0x000fea0003800000 */
.L_x_3077:
        /* <DEDUP_REMOVED lines=8> */
.L_x_3076:
[----:B------:R-:W-:Y:S05]  /*9700*/  BSYNC B1 ;  /* 0x0000000000017941 */ /* 0x000fea0003800000 */
.L_x_3075:
        /* <DEDUP_REMOVED lines=113> */
.L_x_3085:
        /* <DEDUP_REMOVED lines=20> */
.L_x_3088:
[----:B------:R-:W-:Y:S05]  /*9f60*/  BSYNC B3 ;  /* 0x0000000000037941 */ /* 0x000fea0003800000 */
.L_x_3087:
        /* <DEDUP_REMOVED lines=29> */
.L_x_3086:
[----:B------:R-:W-:Y:S05]  /*a140*/  BSYNC B2 ;  /* 0x0000000000027941 */ /* 0x000fea0003800000 */
.L_x_3084:
        /* <DEDUP_REMOVED lines=8> */
.L_x_3083:
[----:B------:R-:W-:Y:S05]  /*a1d0*/  BSYNC B1 ;  /* 0x0000000000017941 */ /* 0x000fea0003800000 */
.L_x_3082:
        /* <DEDUP_REMOVED lines=113> */
.L_x_3092:
        /* <DEDUP_REMOVED lines=20> */
.L_x_3095:
[----:B------:R-:W-:Y:S05]  /*aa30*/  BSYNC B3 ;  /* 0x0000000000037941 */ /* 0x000fea0003800000 */
.L_x_3094:
        /* <DEDUP_REMOVED lines=29> */
.L_x_3093:
[----:B------:R-:W-:Y:S05]  /*ac10*/  BSYNC B2 ;  /* 0x0000000000027941 */ /* 0x000fea0003800000 */
.L_x_3091:
        /* <DEDUP_REMOVED lines=8> */
.L_x_3090:
[----:B------:R-:W-:Y:S05]  /*aca0*/  BSYNC B1 ;  /* 0x0000000000017941 */ /* 0x000fea0003800000 */
.L_x_3089:
[----:B------:R-:W0:Y:S01]  /*acb0*/  S2R R0, SR_TID.X ;  /* 0x0000000000007919 */ /* 0x000e220000002100 */
[----:B------:R-:W-:Y:S04]  /*acc0*/  BSSY B0, `(.L_x_3096) ;  /* 0x0000033000007945 */ /* 0x000fe80003800000 */
[----:B------:R-:W-:Y:S01]  /*acd0*/  BSSY B1, `(.L_x_3097) ;  /* 0x000002b000017945 */ /* 0x000fe20003800000 */
[----:B0-----:R-:W-:-:S13]  /*ace0*/  ISETP.GE.AND P0, PT, R0, R30, PT ;  /* 0x0000001e0000720c */ /* 0x001fda0003f06270 */
[----:B------:R-:W0:Y:S01]  /*acf0*/  @!P0 LDC.64 R4, c[0x0][0x218] ;  /* 0x00008600ff048b82 */ /* 0x000e220000000a00 */
[----:B-----5:R-:W-:Y:S02]  /*ad00*/  @!P0 IMAD.IADD R21, R7, 0x1, R0 ;  /* 0x0000000107158824 */ /* 0x020fe400078e0200 */
[----:B------:R-:W-:Y:S02]  /*ad10*/  @!P0 VIADD R0, R0, 0x80 ;  /* 0x0000008000008836 */ /* 0x000fe40000000000 */
[----:B0-----:R-:W-:-:S05]  /*ad20*/  @!P0 IMAD.WIDE.U32 R4, R21, 0x8, R4 ;  /* 0x0000000815048825 */ /* 0x001fca00078e0004 */
[----:B------:R0:W-:Y:S01]  /*ad30*/  @!P0 STG.E.64 desc[UR4][R4.64], R22 ;  /* 0x0000001604008986 */ /* 0x0001e2000c101b04 */
[----:B------:R-:W-:-:S13]  /*ad40*/  ISETP.GE.AND P0, PT, R0, R30, PT ;  /* 0x0000001e0000720c */ /* 0x000fda0003f06270 */
[----:B0-----:R-:W-:Y:S05]  /*ad50*/  @P0 BRA `(.L_x_3098) ;  /* 0x0000000000300947 */ /* 0x001fea0003800000 */
[----:B------:R-:W0:Y:S01]  /*ad60*/  LDC.64 R4, c[0x0][0x218] ;  /* 0x00008600ff047b82 */ /* 0x000e220000000a00 */
[----:B------:R-:W-:Y:S02]  /*ad70*/  IMAD.IADD R21, R7, 0x1, R0 ;  /* 0x0000000107157824 */ /* 0x000fe400078e0200 */
[----:B------:R-:W-:-:S05]  /*ad80*/  VIADD R0, R0, 0x80 ;  /* 0x0000008000007836 */ /* 0x000fca0000000000 */
[----:B------:R-:W-:Y:S01]  /*ad90*/  ISETP.GE.AND P0, PT, R0, R30, PT ;  /* 0x0000001e0000720c */ /* 0x000fe20003f06270 */
[----:B0-----:R-:W-:-:S05]  /*ada0*/  IMAD.WIDE.U32 R4, R21, 0x8, R4 ;  /* 0x0000000815047825 */ /* 0x001fca00078e0004 */
[----:B------:R0:W-:Y:S07]  /*adb0*/  STG.E.64 desc[UR4][R4.64], R8 ;  /* 0x0000000804007986 */ /* 0x0001ee000c101b04 */
[----:B------:R-:W-:Y:S05]  /*adc0*/  @P0 BRA `(.L_x_3099) ;  /* 0x0000000000300947 */ /* 0x000fea0003800000 */
[----:B0-----:R-:W0:Y:S01]  /*add0*/  LDC.64 R4, c[0x0][0x218] ;  /* 0x00008600ff047b82 */ /* 0x001e220000000a00 */
[----:B------:R-:W-:Y:S02]  /*ade0*/  IMAD.IADD R9, R7, 0x1, R0 ;  /* 0x0000000107097824 */ /* 0x000fe400078e0200 */
[----:B------:R-:W-:Y:S02]  /*adf0*/  VIADD R0, R0, 0x80 ;  /* 0x0000008000007836 */ /* 0x000fe40000000000 */
[----:B0-----:R-:W-:-:S05]  /*ae00*/  IMAD.WIDE.U32 R4, R9, 0x8, R4 ;  /* 0x0000000809047825 */ /* 0x001fca00078e0004 */
[----:B------:R0:W-:Y:S02]  /*ae10*/  STG.E.64 desc[UR4][R4.64], R10 ;  /* 0x0000000a04007986 */ /* 0x0001e4000c101b04 */
.L_x_3098:
[----:B------:R-:W-:-:S13]  /*ae20*/  ISETP.GE.AND P0, PT, R0, R30, PT ;  /* 0x0000001e0000720c */ /* 0x000fda0003f06270 */
[----:B------:R-:W-:Y:S05]  /*ae30*/  @P0 BRA `(.L_x_3100) ;  /* 0x0000000000300947 */ /* 0x000fea0003800000 */
[----:B0-----:R-:W0:Y:S01]  /*ae40*/  LDC.64 R4, c[0x0][0x218] ;  /* 0x00008600ff047b82 */ /* 0x001e220000000a00 */
[----:B------:R-:W-:Y:S02]  /*ae50*/  IMAD.IADD R9, R7, 0x1, R0 ;  /* 0x0000000107097824 */ /* 0x000fe400078e0200 */
[----:B------:R-:W-:Y:S02]  /*ae60*/  VIADD R0, R0, 0x80 ;  /* 0x0000008000007836 */ /* 0x000fe40000000000 */
[----:B0-----:R-:W-:-:S05]  /*ae70*/  IMAD.WIDE.U32 R4, R9, 0x8, R4 ;  /* 0x0000000809047825 */ /* 0x001fca00078e0004 */
[----:B------:R1:W-:Y:S02]  /*ae80*/  STG.E.64 desc[UR4][R4.64], R12 ;  /* 0x0000000c04007986 */ /* 0x0003e4000c101b04 */
.L_x_3099:
[----:B------:R-:W-:-:S13]  /*ae90*/  ISETP.GE.AND P0, PT, R0, R30, PT ;  /* 0x0000001e0000720c */ /* 0x000fda0003f06270 */
[----:B------:R-:W-:Y:S05]  /*aea0*/  @P0 BRA `(.L_x_3101) ;  /* 0x0000000000340947 */ /* 0x000fea0003800000 */
[----:B01----:R-:W0:Y:S01]  /*aeb0*/  LDC.64 R4, c[0x0][0x218] ;  /* 0x00008600ff047b82 */ /* 0x003e220000000a00 */
[----:B------:R-:W-:Y:S01]  /*aec0*/  IADD3 R9, R7, R0, RZ ;  /* 0x0000000007097210 */ /* 0x000fe20007ffe0ff */
[----:B------:R-:W-:-:S04]  /*aed0*/  VIADD R0, R0, 0x80 ;  /* 0x0000008000007836 */ /* 0x000fc80000000000 */
[----:B0-----:R-:W-:-:S05]  /*aee0*/  IMAD.WIDE.U32 R4, R9, 0x8, R4 ;  /* 0x0000000809047825 */ /* 0x001fca00078e0004 */
[----:B------:R1:W-:Y:S02]  /*aef0*/  STG.E.64 desc[UR4][R4.64], R14 ;  /* 0x0000000e04007986 */ /* 0x0003e4000c101b04 */
.L_x_3100:
[----:B------:R-:W-:-:S13]  /*af00*/  ISETP.GE.AND P0, PT, R0, R30, PT ;  /* 0x0000001e0000720c */ /* 0x000fda0003f06270 */
[----:B------:R-:W-:Y:S05]  /*af10*/  @P0 BREAK B1 ;  /* 0x0000000000010942 */ /* 0x000fea0003800000 */
[----:B------:R-:W-:Y:S05]  /*af20*/  @P0 BRA `(.L_x_3102) ;  /* 0x0000000000300947 */ /* 0x000fea0003800000 */
[----:B01----:R-:W0:Y:S01]  /*af30*/  LDC.64 R4, c[0x0][0x218] ;  /* 0x00008600ff047b82 */ /* 0x003e220000000a00 */
[----:B------:R-:W-:Y:S02]  /*af40*/  IMAD.IADD R9, R7, 0x1, R0 ;  /* 0x0000000107097824 */ /* 0x000fe400078e0200 */
[----:B------:R-:W-:Y:S02]  /*af50*/  VIADD R0, R0, 0x80 ;  /* 0x0000008000007836 */ /* 0x000fe40000000000 */
[----:B0-----:R-:W-:-:S05]  /*af60*/  IMAD.WIDE.U32 R4, R9, 0x8, R4 ;  /* 0x0000000809047825 */ /* 0x001fca00078e0004 */
[----:B------:R2:W-:Y:S02]  /*af70*/  STG.E.64 desc[UR4][R4.64], R16 ;  /* 0x0000001004007986 */ /* 0x0005e4000c101b04 */
.L_x_3101:
[----:B------:R-:W-:Y:S05]  /*af80*/  BSYNC B1 ;  /* 0x0000000000017941 */ /* 0x000fea0003800000 */
.L_x_3097:
[----:B------:R-:W-:-:S13]  /*af90*/  ISETP.GE.AND P0, PT, R0, R30, PT ;  /* 0x0000001e0000720c */ /* 0x000fda0003f06270 */
[----:B012---:R-:W0:Y:S01]  /*afa0*/  @!P0 LDC.64 R4, c[0x0][0x218] ;  /* 0x00008600ff048b82 */ /* 0x007e220000000a00 */
[----:B------:R-:W-:Y:S02]  /*afb0*/  @!P0 IMAD.IADD R9, R7, 0x1, R0 ;  /* 0x0000000107098824 */ /* 0x000fe400078e0200 */
[----:B------:R-:W-:Y:S02]  /*afc0*/  @!P0 VIADD R0, R0, 0x80 ;  /* 0x0000008000008836 */ /* 0x000fe40000000000 */
[----:B0-----:R-:W-:-:S05]  /*afd0*/  @!P0 IMAD.WIDE.U32 R4, R9, 0x8, R4 ;  /* 0x0000000809048825 */ /* 0x001fca00078e0004 */
[----:B------:R2:W-:Y:S02]  /*afe0*/  @!P0 STG.E.64 desc[UR4][R4.64], R18 ;  /* 0x0000001204008986 */ /* 0x0005e4000c101b04 */
.L_x_3102:
[----:B------:R-:W-:Y:S05]  /*aff0*/  BSYNC B0 ;  /* 0x0000000000007941 */ /* 0x000fea0003800000 */
.L_x_3096:
[----:B------:R-:W-:Y:S05]  /*b000*/  WARPSYNC.ALL ;  /* 0x0000000000007948 */ /* 0x000fea0003800000 */
[----:B------:R-:W-:-:S13]  /*b010*/  ISETP.GE.AND P0, PT, R0, R30, PT ;  /* 0x0000001e0000720c */ /* 0x000fda0003f06270 */
[----:B------:R-:W-:Y:S05]  /*b020*/  @P0 EXIT ;  /* 0x000000000000094d */ /* 0x000fea0003800000 */
[----:B012---:R-:W0:Y:S01]  /*b030*/  LDC.64 R4, c[0x0][0x218] ;  /* 0x00008600ff047b82 */ /* 0x007e220000000a00 */
[----:B------:R-:W-:-:S04]  /*b040*/  IMAD.IADD R7, R7, 0x1, R0 ;  /* 0x0000000107077824 */ /* 0x000fc800078e0200 */
[----:B0-----:R-:W-:-:S05]  /*b050*/  IMAD.WIDE.U32 R4, R7, 0x8, R4 ;  /* 0x0000000807047825 */ /* 0x001fca00078e0004 */
[----:B------:R-:W-:Y:S01]  /*b060*/  STG.E.64 desc[UR4][R4.64], R2 ;  /* 0x0000000204007986 */ /* 0x000fe2000c101b04 */
[----:B------:R-:W-:Y:S05]  /*b070*/  EXIT ;  /* 0x000000000000794d */ /* 0x000fea0003800000 */
        .weak           $__internal_4_$__cuda_sm20_div_rn_f64_full
        .type           $__internal_4_$__cuda_sm20_div_rn_f64_full,@function
        .size           $__internal_4_$__cuda_sm20_div_rn_f64_full,(.L_x_21420 - $__internal_4_$__cuda_sm20_div_rn_f64_full)
$__internal_4_$__cuda_sm20_div_rn_f64_full:
[C---:B------:R-:W-:Y:S01]  /*b080*/  FSETP.GEU.AND P2, PT, |R27|.reuse, 1.469367938527859385e-39, PT ;  /* 0x001000001b00780b */ /* 0x040fe20003f4e200 */
[----:B------:R-:W-:Y:S01]  /*b090*/  IMAD.MOV.U32 R35, RZ, RZ, R3 ;  /* 0x000000ffff237224 */ /* 0x000fe200078e0003 */
[----:B------:R-:W-:Y:S01]  /*b0a0*/  LOP3.LUT R24, R27, 0x800fffff, RZ, 0xc0, !PT ;  /* 0x800fffff1b187812 */ /* 0x000fe200078ec0ff */
[----:B------:R-:W-:Y:S01]  /*b0b0*/  IMAD.MOV.U32 R34, RZ, RZ, R2 ;  /* 0x000000ffff227224 */ /* 0x000fe200078e0002 */
[----:B------:R-:W-:Y:S01]  /*b0c0*/  MOV R32, 0x1 ;  /* 0x0000000100207802 */ /* 0x000fe20000000f00 */
[----:B------:R-:W-:Y:S01]  /*b0d0*/  BSSY B0, `(.L_x_3103) ;  /* 0x0000059000007945 */ /* 0x000fe20003800000 */
[----:B------:R-:W-:Y:S01]  /*b0e0*/  LOP3.LUT R25, R24, 0x3ff00000, RZ, 0xfc, !PT ;  /* 0x3ff0000018197812 */ /* 0x000fe200078efcff */
[----:B------:R-:W-:Y:S01]  /*b0f0*/  IMAD.MOV.U32 R24, RZ, RZ, R26 ;  /* 0x000000ffff187224 */ /* 0x000fe200078e001a */
[C---:B------:R-:W-:Y:S02]  /*b100*/  FSETP.GEU.AND P3, PT, |R35|.reuse, 1.469367938527859385e-39, PT ;  /* 0x001000002300780b */ /* 0x040fe40003f6e200 */
[----:B------:R-:W-:-:S02]  /*b110*/  LOP3.LUT R2, R35, 0x7ff00000, RZ, 0xc0, !PT ;  /* 0x7ff0000023027812 */ /* 0x000fc400078ec0ff */
[----:B------:R-:W-:Y:S01]  /*b120*/  LOP3.LUT R5, R27, 0x7ff00000, RZ, 0xc0, !PT ;  /* 0x7ff000001b057812 */ /* 0x000fe200078ec0ff */
[----:B------:R-:W-:-:S03]  /*b130*/  @!P2 DMUL R24, R26, 8.98846567431157953865e+307 ;  /* 0x7fe000001a18a828 */ /* 0x000fc60000000000 */
[----:B------:R-:W-:-:S03]  /*b140*/  ISETP.GE.U32.AND P6, PT, R2, R5, PT ;  /* 0x000000050200720c */ /* 0x000fc60003fc6070 */
[----:B------:R-:W0:Y:S02]  /*b150*/  MUFU.RCP64H R33, R25 ;  /* 0x0000001900217308 */ /* 0x000e240000001800 */
[----:B------:R-:W-:Y:S01]  /*b160*/  @!P3 LOP3.LUT R3, R27, 0x7ff00000, RZ, 0xc0, !PT ;  /* 0x7ff000001b03b812 */ /* 0x000fe200078ec0ff */
[----:B------:R-:W-:Y:S01]  /*b170*/  @!P3 IMAD.MOV.U32 R38, RZ, RZ, RZ ;  /* 0x000000ffff26b224 */ /* 0x000fe200078e00ff */
[----:B------:R-:W-:Y:S02]  /*b180*/  @!P2 LOP3.LUT R5, R25, 0x7ff00000, RZ, 0xc0, !PT ;  /* 0x7ff000001905a812 */ /* 0x000fe400078ec0ff */
[----:B------:R-:W-:Y:S01]  /*b190*/  @!P3 ISETP.GE.U32.AND P5, PT, R2, R3, PT ;  /* 0x000000030200b20c */ /* 0x000fe20003fa6070 */
[----:B------:R-:W-:-:S05]  /*b1a0*/  IMAD.MOV.U32 R3, RZ, RZ, 0x1ca00000 ;  /* 0x1ca00000ff037424 */ /* 0x000fca00078e00ff */
[C---:B------:R-:W-:Y:S02]  /*b1b0*/  @!P3 SEL R4, R3.reuse, 0x63400000, !P5 ;  /* 0x634000000304b807 */ /* 0x040fe40006800000 */
[----:B------:R-:W-:Y:S02]  /*b1c0*/  SEL R6, R3, 0x63400000, !P6 ;  /* 0x6340000003067807 */ /* 0x000fe40007000000 */
[----:B------:R-:W-:Y:S01]  /*b1d0*/  @!P3 LOP3.LUT R4, R4, 0x80000000, R35, 0xf8, !PT ;  /* 0x800000000404b812 */ /* 0x000fe200078ef823 */
[----:B0-----:R-:W-:-:S03]  /*b1e0*/  DFMA R36, R32, -R24, 1 ;  /* 0x3ff000002024742b */ /* 0x001fc60000000818 */
[----:B------:R-:W-:Y:S01]  /*b1f0*/  @!P3 LOP3.LUT R39, R4, 0x100000, RZ, 0xfc, !PT ;  /* 0x001000000427b812 */ /* 0x000fe200078efcff */
[----:B------:R-:W-:-:S04]  /*b200*/  IMAD.MOV.U32 R4, RZ, RZ, R2 ;  /* 0x000000ffff047224 */ /* 0x000fc800078e0002 */
[----:B------:R-:W-:-:S08]  /*b210*/  DFMA R36, R36, R36, R36 ;  /* 0x000000242424722b */ /* 0x000fd00000000024 */
[----:B------:R-:W-:Y:S01]  /*b220*/  DFMA R32, R32, R36, R32 ;  /* 0x000000242020722b */ /* 0x000fe20000000020 */
[----:B------:R-:W-:Y:S01]  /*b230*/  LOP3.LUT R37, R6, 0x800fffff, R35, 0xf8, !PT ;  /* 0x800fffff06257812 */ /* 0x000fe200078ef823 */
[----:B------:R-:W-:-:S06]  /*b240*/  IMAD.MOV.U32 R36, RZ, RZ, R34 ;  /* 0x000000ffff247224 */ /* 0x000fcc00078e0022 */
[----:B------:R-:W-:Y:S02]  /*b250*/  DFMA R40, R32, -R24, 1 ;  /* 0x3ff000002028742b */ /* 0x000fe40000000818 */
[----:B------:R-:W-:-:S06]  /*b260*/  @!P3 DFMA R36, R36, 2, -R38 ;  /* 0x400000002424b82b */ /* 0x000fcc0000000826 */
[----:B------:R-:W-:-:S04]  /*b270*/  DFMA R40, R32, R40, R32 ;  /* 0x000000282028722b */ /* 0x000fc80000000020 */
[----:B------:R-:W-:-:S04]  /*b280*/  @!P3 LOP3.LUT R4, R37, 0x7ff00000, RZ, 0xc0, !PT ;  /* 0x7ff000002504b812 */ /* 0x000fc800078ec0ff */
[----:B------:R-:W-:Y:S01]  /*b290*/  DMUL R38, R40, R36 ;  /* 0x0000002428267228 */ /* 0x000fe20000000000 */
[----:B------:R-:W-:-:S05]  /*b2a0*/  VIADD R6, R4, 0xffffffff ;  /* 0xffffffff04067836 */ /* 0x000fca0000000000 */
[----:B------:R-:W-:Y:S01]  /*b2b0*/  ISETP.GT.U32.AND P2, PT, R6, 0x7feffffe, PT ;  /* 0x7feffffe0600780c */ /* 0x000fe20003f44070 */
[----:B------:R-:W-:Y:S01]  /*b2c0*/  VIADD R6, R5, 0xffffffff ;  /* 0xffffffff05067836 */ /* 0x000fe20000000000 */
[----:B------:R-:W-:-:S04]  /*b2d0*/  DFMA R32, R38, -R24, R36 ;  /* 0x800000182620722b */ /* 0x000fc80000000024 */
[----:B------:R-:W-:-:S04]  /*b2e0*/  ISETP.GT.U32.OR P2, PT, R6, 0x7feffffe, P2 ;  /* 0x7feffffe0600780c */ /* 0x000fc80001744470 */
[----:B------:R-:W-:-:S09]  /*b2f0*/  DFMA R32, R40, R32, R38 ;  /* 0x000000202820722b */ /* 0x000fd20000000026 */
[----:B------:R-:W-:Y:S05]  /*b300*/  @P2 BRA `(.L_x_3104) ;  /* 0x0000000000742947 */ /* 0x000fea0003800000 */
[----:B------:R-:W-:-:S04]  /*b310*/  LOP3.LUT R5, R27, 0x7ff00000, RZ, 0xc0, !PT ;  /* 0x7ff000001b057812 */ /* 0x000fc800078ec0ff */
[CC--:B------:R-:W-:Y:S02]  /*b320*/  VIADDMNMX R4, R2.reuse, -R5.reuse, 0xb9600000, !PT ;  /* 0xb960000002047446 */ /* 0x0c0fe40007800905 */
[----:B------:R-:W-:Y:S02]  /*b330*/  ISETP.GE.U32.AND P2, PT, R2, R5, PT ;  /* 0x000000050200720c */ /* 0x000fe40003f46070 */
[----:B------:R-:W-:Y:S02]  /*b340*/  VIMNMX R4, R4, 0x46a00000, PT ;  /* 0x46a0000004047848 */ /* 0x000fe40003fe0100 */
[----:B------:R-:W-:-:S05]  /*b350*/  SEL R3, R3, 0x63400000, !P2 ;  /* 0x6340000003037807 */ /* 0x000fca0005000000 */
[----:B------:R-:W-:Y:S02]  /*b360*/  IMAD.IADD R3, R4, 0x1, -R3 ;  /* 0x0000000104037824 */ /* 0x000fe400078e0a03 */
[----:B------:R-:W-:Y:S02]  /*b370*/  IMAD.MOV.U32 R4, RZ, RZ, RZ ;  /* 0x000000ffff047224 */ /* 0x000fe400078e00ff */
[----:B------:R-:W-:-:S06]  /*b380*/  VIADD R5, R3, 0x7fe00000 ;  /* 0x7fe0000003057836 */ /* 0x000fcc0000000000 */
[----:B------:R-:W-:-:S10]  /*b390*/  DMUL R38, R32, R4 ;  /* 0x0000000420267228 */ /* 0x000fd40000000000 */
[----:B------:R-:W-:-:S13]  /*b3a0*/  FSETP.GTU.AND P2, PT, |R39|, 1.469367938527859385e-39, PT ;  /* 0x001000002700780b */ /* 0x000fda0003f4c200 */
[----:B------:R-:W-:Y:S05]  /*b3b0*/  @P2 BRA `(.L_x_3105) ;  /* 0x0000000000a82947 */ /* 0x000fea0003800000 */
[----:B------:R-:W-:-:S06]  /*b3c0*/  DFMA R24, R32, -R24, R36 ;  /* 0x800000182018722b */ /* 0x000fcc0000000024 */
[----:B------:R-:W-:-:S04]  /*b3d0*/  MOV R24, RZ ;  /* 0x000000ff00187202 */ /* 0x000fc80000000f00 */
[C---:B------:R-:W-:Y:S02]  /*b3e0*/  FSETP.NEU.AND P2, PT, R25.reuse, RZ, PT ;  /* 0x000000ff1900720b */ /* 0x040fe40003f4d000 */
[----:B------:R-:W-:-:S04]  /*b3f0*/  LOP3.LUT R26, R25, 0x80000000, R27, 0x48, !PT ;  /* 0x80000000191a7812 */ /* 0x000fc800078e481b */
[----:B------:R-:W-:-:S07]  /*b400*/  LOP3.LUT R25, R26, R5, RZ, 0xfc, !PT ;  /* 0x000000051a197212 */ /* 0x000fce00078efcff */
[----:B------:R-:W-:Y:S05]  /*b410*/  @!P2 BRA `(.L_x_3105) ;  /* 0x000000000090a947 */ /* 0x000fea0003800000 */
[----:B------:R-:W-:Y:S01]  /*b420*/  IMAD.MOV R5, RZ, RZ, -R3 ;  /* 0x000000ffff057224 */ /* 0x000fe200078e0a03 */
[----:B------:R-:W-:Y:S01]  /*b430*/  IADD3 R3, -R3, -0x43300000, RZ ;  /* 0xbcd0000003037810 */ /* 0x000fe20007ffe1ff */
[----:B------:R-:W-:-:S06]  /*b440*/  IMAD.MOV.U32 R4, RZ, RZ, RZ ;  /* 0x000000ffff047224 */ /* 0x000fcc00078e00ff */
[----:B------:R-:W-:Y:S02]  /*b450*/  DFMA R4, R38, -R4, R32 ;  /* 0x800000042604722b */ /* 0x000fe40000000020 */
[----:B------:R-:W-:-:S08]  /*b460*/  DMUL.RP R32, R32, R24 ;  /* 0x0000001820207228 */ /* 0x000fd00000008000 */
[----:B------:R-:W-:Y:S02]  /*b470*/  FSETP.NEU.AND P2, PT, |R5|, R3, PT ;  /* 0x000000030500720b */ /* 0x000fe40003f4d200 */
[----:B------:R-:W-:Y:S02]  /*b480*/  LOP3.LUT R26, R33, R26, RZ, 0x3c, !PT ;  /* 0x0000001a211a7212 */ /* 0x000fe400078e3cff */
[----:B------:R-:W-:Y:S02]  /*b490*/  FSEL R2, R32, R38, !P2 ;  /* 0x0000002620027208 */ /* 0x000fe40005000000 */
[----:B------:R-:W-:-:S03]  /*b4a0*/  FSEL R3, R26, R39, !P2 ;  /* 0x000000271a037208 */ /* 0x000fc60005000000 */
[----:B------:R-:W-:Y:S02]  /*b4b0*/  IMAD.MOV.U32 R38, RZ, RZ, R2 ;  /* 0x000000ffff267224 */ /* 0x000fe400078e0002 */
[----:B------:R-:W-:Y:S01]  /*b4c0*/  IMAD.MOV.U32 R39, RZ, RZ, R3 ;  /* 0x000000ffff277224 */ /* 0x000fe200078e0003 */
[----:B------:R-:W-:Y:S06]  /*b4d0*/  BRA `(.L_x_3105) ;  /* 0x0000000000607947 */ /* 0x000fec0003800000 */
.L_x_3104:
        /* <DEDUP_REMOVED lines=13> */
[----:B------:R-:W-:Y:S01]  /*b5b0*/  @!P2 IMAD.MOV.U32 R39, RZ, RZ, R27 ;  /* 0x000000ffff27a224 */ /* 0x000fe200078e001b */
[----:B------:R-:W-:Y:S01]  /*b5c0*/  @P2 MOV R39, R2 ;  /* 0x0000000200272202 */ /* 0x000fe20000000f00 */
[----:B------:R-:W-:Y:S01]  /*b5d0*/  @P2 IMAD.MOV.U32 R38, RZ, RZ, RZ ;  /* 0x000000ffff262224 */ /* 0x000fe200078e00ff */
[----:B------:R-:W-:Y:S06]  /*b5e0*/  BRA `(.L_x_3105) ;  /* 0x00000000001c7947 */ /* 0x000fec0003800000 */
.L_x_3107:
[----:B------:R-:W-:Y:S01]  /*b5f0*/  LOP3.LUT R3, R27, 0x80000, RZ, 0xfc, !PT ;  /* 0x000800001b037812 */ /* 0x000fe200078efcff */
[----:B------:R-:W-:-:S04]  /*b600*/  IMAD.MOV.U32 R38, RZ, RZ, R26 ;  /* 0x000000ffff267224 */ /* 0x000fc800078e001a */
[----:B------:R-:W-:Y:S01]  /*b610*/  IMAD.MOV.U32 R39, RZ, RZ, R3 ;  /* 0x000000ffff277224 */ /* 0x000fe200078e0003 */
[----:B------:R-:W-:Y:S06]  /*b620*/  BRA `(.L_x_3105) ;  /* 0x00000000000c7947 */ /* 0x000fec0003800000 */
.L_x_3106:
[----:B------:R-:W-:Y:S01]  /*b630*/  LOP3.LUT R3, R35, 0x80000, RZ, 0xfc, !PT ;  /* 0x0008000023037812 */ /* 0x000fe200078efcff */
[----:B------:R-:W-:-:S04]  /*b640*/  IMAD.MOV.U32 R38, RZ, RZ, R34 ;  /* 0x000000ffff267224 */ /* 0x000fc800078e0022 */
[----:B------:R-:W-:-:S07]  /*b650*/  IMAD.MOV.U32 R39, RZ, RZ, R3 ;  /* 0x000000ffff277224 */ /* 0x000fce00078e0003 */
.L_x_3105:
[----:B------:R-:W-:Y:S05]  /*b660*/  BSYNC B0 ;  /* 0x0000000000007941 */ /* 0x000fea0003800000 */
.L_x_3103:
[----:B------:R-:W-:Y:S02]  /*b670*/  IMAD.MOV.U32 R4, RZ, RZ, R0 ;  /* 0x000000ffff047224 */ /* 0x000fe400078e0000 */
[----:B------:R-:W-:Y:S02]  /*b680*/  IMAD.MOV.U32 R5, RZ, RZ, 0x0 ;  /* 0x00000000ff057424 */ /* 0x000fe400078e00ff */
[----:B------:R-:W-:Y:S02]  /*b690*/  IMAD.MOV.U32 R2, RZ, RZ, R38 ;  /* 0x000000ffff027224 */ /* 0x000fe400078e0026 */
[----:B------:R-:W-:Y:S01]  /*b6a0*/  IMAD.MOV.U32 R3, RZ, RZ, R39 ;  /* 0x000000ffff037224 */ /* 0x000fe200078e0027 */
[----:B------:R-:W-:Y:S06]  /*b6b0*/  RET.REL.NODEC R4 `(_ZN2at6native29vectorized_elementwise_kernelILi2EZZZNS0_17asinh_kernel_cudaERNS_18TensorIteratorBaseEENKUlvE0_clEvENKUlvE_clEvEUldE_St5arrayIPcLm2EEEEviT0_T1_) ;  /* 0xffffff4804507950 */ /* 0x000fec0003c3ffff */
.L_x_3108:
        /* <DEDUP_REMOVED lines=12> */
.L_x_21420:


//--------------------- .text._ZN2at6native29vectorized_elementwise_kernelILi4EZZZNS0_17asinh_kernel_cudaERNS_18TensorIteratorBaseEENKUlvE0_clEvENKUlvE_clEvEUldE_St5arrayIPcLm2EEEEviT0_T1_ --------------------------
	.section	.text._ZN2at6native29vectorized_elementwise_kernelILi4EZZZNS0_17asinh_kernel_cudaERNS_18TensorIteratorBaseEENKUlvE0_clEvENKUlvE_clEvEUldE_St5arrayIPcLm2EEEEviT0_T1_,"ax",@progbits
	.align	128
        .global         _ZN2at6native29vectorized_elementwise_kernelILi4EZZZNS0_17asinh_kernel_cudaERNS_18TensorIteratorBaseEENKUlvE0_clEvENKUlvE_clEvEUldE_St5arrayIPcLm2EEEEviT0_T1_
        .type           _ZN2at6native29vectorized_elementwise_kernelILi4EZZZNS0_17asinh_kernel_cudaERNS_18TensorIteratorBaseEENKUlvE0_clEvENKUlvE_clEvEUldE_St5arrayIPcLm2EEEEviT0_T1_,@function
        .size           _ZN2at6native29vectorized_elementwise_kernelILi4EZZZNS0_17asinh_kernel_cudaERNS_18TensorIteratorBaseEENKUlvE0_clEvENKUlvE_clEvEUldE_St5arrayIPcLm2EEEEviT0_T1_,(.L_x_21421 - _ZN2at6native29vectorized_elementwise_kernelILi4EZZZNS0_17asinh_kernel_cudaERNS_18TensorIteratorBaseEENKUlvE0_clEvENKUlvE_clEvEUldE_St5arrayIPcLm2EEEEviT0_T1_)
        .other          _ZN2at6native29vectorized_elementwise_kernelILi4EZZZNS0_17asinh_kernel_cudaERNS_18TensorIteratorBaseEENKUlvE0_clEvENKUlvE_clEvEUldE_St5arrayIPcLm2EEEEviT0_T1_,@"STO_CUDA_ENTRY STV_DEFAULT"
_ZN2at6native29vectorized_elementwise_kernelILi4EZZZNS0_17asinh_kernel_cudaERNS_18TensorIteratorBaseEENKUlvE0_clEvENKUlvE_clEvEUldE_St5arrayIPcLm2EEEEviT0_T1_:
.text._ZN2at6native29vectorized_elementwise_kernelILi4EZZZNS0_17asinh_kernel_cudaERNS_18TensorIteratorBaseEENKUlvE0_clEvENKUlvE_clEvEUldE_St5arrayIPcLm2EEEEviT0_T1_:
        /* <DEDUP_REMOVED lines=124> */
.L_x_3111:
        /* <DEDUP_REMOVED lines=19> */
[----:B-----5:R-:W-:Y:S05]  /*08f0*/  CALL.REL.NOINC `($__internal_5_$__cuda_sm20_div_rn_f64_full) ;  /* 0x000000a400e07944 */ /* 0x020fea0003c00000 */
.L_x_3114:
[----:B------:R-:W-:Y:S05]  /*0900*/  BSYNC B2 ;  /* 0x0000000000027941 */ /* 0x000fea0003800000 */
.L_x_3113:
        /* <DEDUP_REMOVED lines=29> */
.L_x_3112:
[----:B------:R-:W-:Y:S05]  /*0ae0*/  BSYNC B1 ;  /* 0x0000000000017941 */ /* 0x000fea0003800000 */
.L_x_3110:
        /* <DEDUP_REMOVED lines=111> */
.L_x_3116:
        /* <DEDUP_REMOVED lines=20> */
.L_x_3119:
[----:B------:R-:W-:Y:S05]  /*1320*/  BSYNC B2 ;  /* 0x0000000000027941 */ /* 0x000fea0003800000 */
.L_x_3118:
        /* <DEDUP_REMOVED lines=29> */
.L_x_3117:
[----:B------:R-:W-:Y:S05]  /*1500*/  BSYNC B1 ;  /* 0x0000000000017941 */ /* 0x000fea0003800000 */
.L_x_3115:
        /* <DEDUP_REMOVED lines=111> */
.L_x_3121:
        /* <DEDUP_REMOVED lines=19> */
[----:B------:R-:W-:Y:S05]  /*1d30*/  CALL.REL.NOINC `($__internal_5_$__cuda_sm20_div_rn_f64_full) ;  /* 0x0000009000d07944 */ /* 0x000fea0003c00000 */
.L_x_3124:
[----:B------:R-:W-:Y:S05]  /*1d40*/  BSYNC B2 ;  /* 0x0000000000027941 */ /* 0x000fea0003800000 */
.L_x_3123:
        /* <DEDUP_REMOVED lines=29> */
.L_x_3122:
[----:B------:R-:W-:Y:S05]  /*1f20*/  BSYNC B1 ;  /* 0x0000000000017941 */ /* 0x000fea0003800000 */
.L_x_3120:
        /* <DEDUP_REMOVED lines=111> */
.L_x_3126:
        /* <DEDUP_REMOVED lines=19> */
[----:B------:R-:W-:Y:S05]  /*2750*/  CALL.REL.NOINC `($__internal_5_$__cuda_sm20_div_rn_f64_full) ;  /* 0x0000008800487944 */ /* 0x000fea0003c00000 */
.L_x_3129:
[----:B------:R-:W-:Y:S05]  /*2760*/  BSYNC B2 ;  /* 0x0000000000027941 */ /* 0x000fea0003800000 */
.L_x_3128:
        /* <DEDUP_REMOVED lines=29> */
.L_x_3127:
[----:B------:R-:W-:Y:S05]  /*2940*/  BSYNC B1 ;  /* 0x0000000000017941 */ /* 0x000fea0003800000 */
.L_x_3125:
        /* <DEDUP_REMOVED lines=111> */
.L_x_3131:
        /* <DEDUP_REMOVED lines=20> */
.L_x_3134:
[----:B------:R-:W-:Y:S05]  /*3180*/  BSYNC B2 ;  /* 0x0000000000027941 */ /* 0x000fea0003800000 */
.L_x_3133:
        /* <DEDUP_REMOVED lines=29> */
.L_x_3132:
[----:B------:R-:W-:Y:S05]  /*3360*/  BSYNC B1 ;  /* 0x0000000000017941 */ /* 0x000fea0003800000 */
.L_x_3130:
        /* <DEDUP_REMOVED lines=111> */
.L_x_3136:
        /* <DEDUP_REMOVED lines=20> */
.L_x_3139:
[----:B------:R-:W-:Y:S05]  /*3ba0*/  BSYNC B2 ;  /* 0x0000000000027941 */ /* 0x000fea0003800000 */
.L_x_3138:
        /* <DEDUP_REMOVED lines=29> */
.L_x_3137:
[----:B------:R-:W-:Y:S05]  /*3d80*/  BSYNC B1 ;  /* 0x0000000000017941 */ /* 0x000fea0003800000 */
.L_x_3135:
        /* <DEDUP_REMOVED lines=111> */
.L_x_3141:
        /* <DEDUP_REMOVED lines=20> */
.L_x_3144:
[----:B------:R-:W-:Y:S05]  /*45c0*/  BSYNC B2 ;  /* 0x0000000000027941 */ /* 0x000fea0003800000 */
.L_x_3143:
        /* <DEDUP_REMOVED lines=29> */
.L_x_3142:
[----:B------:R-:W-:Y:S05]  /*47a0*/  BSYNC B1 ;  /* 0x0000000000017941 */ /* 0x000fea0003800000 */
.L_x_3140:
        /* <DEDUP_REMOVED lines=111> */
.L_x_3146:
        /* <DEDUP_REMOVED lines=19> */
[----:B------:R-:W-:Y:S05]  /*4fd0*/  CALL.REL.NOINC `($__internal_5_$__cuda_sm20_div_rn_f64_full) ;  /* 0x0000006000287944 */ /* 0x000fea0003c00000 */
.L_x_3149:
[----:B------:R-:W-:Y:S05]  /*4fe0*/  BSYNC B2 ;  /* 0x0000000000027941 */ /* 0x000fea0003800000 */
.L_x_3148:
        /* <DEDUP_REMOVED lines=29> */
.L_x_3147:
[----:B------:R-:W-:Y:S05]  /*51c0*/  BSYNC B1 ;  /* 0x0000000000017941 */ /* 0x000fea0003800000 */
.L_x_3145:
        /* <DEDUP_REMOVED lines=17> */
.L_x_3109:
        /* <DEDUP_REMOVED lines=166> */
.L_x_3153:
        /* <DEDUP_REMOVED lines=20> */
.L_x_3156:
[----:B------:R-:W-:Y:S05]  /*5e80*/  BSYNC B3 ;  /* 0x0000000000037941 */ /* 0x000fea0003800000 */
.L_x_3155:
        /* <DEDUP_REMOVED lines=29> */
.L_x_3154:
[----:B------:R-:W-:Y:S05]  /*6060*/  BSYNC B2 ;  /* 0x0000000000027941 */ /* 0x000fea0003800000 */
.L_x_3152:
        /* <DEDUP_REMOVED lines=8> */
.L_x_3151:
[----:B------:R-:W-:Y:S05]  /*60f0*/  BSYNC B1 ;  /* 0x0000000000017941 */ /* 0x000fea0003800000 */
.L_x_3150:
        /* <DEDUP_REMOVED lines=113> */
.L_x_3160:
        /* <DEDUP_REMOVED lines=20> */
.L_x_3163:
[----:B------:R-:W-:Y:S05]  /*6950*/  BSYNC B3 ;  /* 0x0000000000037941 */ /* 0x000fea0003800000 */
.L_x_3162:
        /* <DEDUP_REMOVED lines=29> */
.L_x_3161:
[----:B------:R-:W-:Y:S05]  /*6b30*/  BSYNC B2 ;  /* 0x0000000000027941 */ /* 0x000fea0003800000 */
.L_x_3159:
        /* <DEDUP_REMOVED lines=8> */
.L_x_3158:
[----:B------:R-:W-:Y:S05]  /*6bc0*/  BSYNC B1 ;  /* 0x0000000000017941 */ /* 0x000fea0003800000 */
.L_x_3157:
        /* <DEDUP_REMOVED lines=113> */
.L_x_3167:
        /* <DEDUP_REMOVED lines=20> */
.L_x_3170:
[----:B------:R-:W-:Y:S05]  /*7420*/  BSYNC B3 ;  /* 0x0000000000037941 */ /* 0x000fea0003800000 */
.L_x_3169:
        /* <DEDUP_REMOVED lines=29> */
.L_x_3168:
[----:B------:R-:W-:Y:S05]  /*7600*/  BSYNC B2 ;  /* 0x0000000000027941 */ /* 0x000fea0003800000 */
.L_x_3166:
        /* <DEDUP_REMOVED lines=8> */
.L_x_3165:
[----:B------:R-:W-:Y:S05]  /*7690*/  BSYNC B1 ;  /* 0x0000000000017941 */ /* 0x000fea0003800000 */
.L_x_3164:
        /* <DEDUP_REMOVED lines=113> */
.L_x_3174:
        /* <DEDUP_REMOVED lines=20> */
.L_x_3177:
[----:B------:R-:W-:Y:S05]  /*7ef0*/  BSYNC B3 ;  /* 0x0000000000037941 */ /* 0x000fea0003800000 */
.L_x_3176:
        /* <DEDUP_REMOVED lines=29> */
.L_x_3175:
[----:B------:R-:W-:Y:S05]  /*80d0*/  BSYNC B2 ;  /* 0x0000000000027941 */ /* 0x000fea0003800000 */
.L_x_3173:
        /* <DEDUP_REMOVED lines=8> */
.L_x_3172:
[----:B------:R-:W-:Y:S05]  /*8160*/  BSYNC B1 ;  /* 0x0000000000017941 */ /* 0x000fea0003800000 */
.L_x_3171:
        /* <DEDUP_REMOVED lines=113> */
.L_x_3181:
        /* <DEDUP_REMOVED lines=20> */
.L_x_3184:
[----:B------:R-:W-:Y:S05]  /*89c0*/  BSYNC B3 ;  /* 0x0000000000037941 */ /* 0x000fea0003800000 */
.L_x_3183:
        /* <DEDUP_REMOVED lines=29> */
.L_x_3182:
[----:B------:R-:W-:Y:S05]  /*8ba0*/  BSYNC B2 ;  /* 0x0000000000027941 */ /* 0x000fea0003800000 */
.L_x_3180:
        /* <DEDUP_REMOVED lines=8> */
.L_x_3179:
[----:B------:R-:W-:Y:S05]  /*8c30*/  BSYNC B1 ;  /* 0x0000000000017941 */ /* 0x000fea0003800000 */
.L_x_3178:
        /* <DEDUP_REMOVED lines=113> */
.L_x_3188:
        /* <DEDUP_REMOVED lines=20> */
.L_x_3191:
[----:B------:R-:W-:Y:S05]  /*9490*/  BSYNC B3 ;  /* 0x0000000000037941 */ /* 0x000fea0003800000 */
.L_x_3190:
        /* <DEDUP_REMOVED lines=29> */
.L_x_3189:
[----:B------:R-:W-:Y:S05]  /*9670*/  BSYNC B2 ;  /* 0x0000000000027941 */ /* 0x000fea0003800000 */
.L_x_3187:
        /* <DEDUP_REMOVED lines=8> */
.L_x_3186:
[----:B------:R-:W-:Y:S05]  /*9700*/  BSYNC B1 ;  /* 0x0000000000017941 */ /* 0x000fea0003800000 */
.L_x_3185:
        /* <DEDUP_REMOVED lines=113> */
.L_x_3195:
        /* <DEDUP_REMOVED lines=20> */
.L_x_3198:
[----:B------:R-:W-:Y:S05]  /*9f60*/  BSYNC B3 ;  /* 0x0000000000037941 */ /* 0x000fea0003800000 */
.L_x_3197:
        /* <DEDUP_REMOVED lines=29> */
.L_x_3196:
[----:B------:R-:W-:Y:S05]  /*a140*/  BSYNC B2 ;  /* 0x0000000000027941 */ /* 0x000fea0003800000 */
.L_x_3194:
        /* <DEDUP_REMOVED lines=8> */
.L_x_3193:
[----:B------:R-:W-:Y:S05]  /*a1d0*/  BSYNC B1 ;  /* 0x0000000000017941 */ /* 0x000fea0003800000 */
.L_x_3192:
        /* <DEDUP_REMOVED lines=113> */
.L_x_3202:
        /* <DEDUP_REMOVED lines=20> */
.L_x_3205:
[----:B------:R-:W-:Y:S05]  /*aa30*/  BSYNC B3 ;  /* 0x0000000000037941 */ /* 0x000fea0003800000 */
.L_x_3204:
        /* <DEDUP_REMOVED lines=29> */
.L_x_3203:
[----:B------:R-:W-:Y:S05]  /*ac10*/  BSYNC B2 ;  /* 0x0000000000027941 */ /* 0x000fea0003800000 */
.L_x_3201:
        /* <DEDUP_REMOVED lines=8> */
.L_x_3200:
[----:B------:R-:W-:Y:S05]  /*aca0*/  BSYNC B1 ;  /* 0x0000000000017941 */ /* 0x000fea0003800000 */
.L_x_3199:
        /* <DEDUP_REMOVED lines=23> */
.L_x_3208:
[----:B------:R-:W-:-:S13]  /*ae20*/  ISETP.GE.AND P0, PT, R0, R30, PT ;  /* 0x0000001e0000720c */ /* 0x000fda0003f06270 */
[----:B------:R-:W-:Y:S05]  /*ae30*/  @P0 BRA `(.L_x_3210) ;  /* 0x0000000000300947 */ /* 0x000fea0003800000 */
[----:B0-----:R-:W0:Y:S01]  /*ae40*/  LDC.64 R4, c[0x0][0x218] ;  /* 0x00008600ff047b82 */ /* 0x001e220000000a00 */
[----:B------:R-:W-:Y:S02]  /*ae50*/  IMAD.IADD R9, R7, 0x1, R0 ;  /* 0x0000000107097824 */ /* 0x000fe400078e0200 */
[----:B------:R-:W-:Y:S02]  /*ae60*/  VIADD R0, R0, 0x80 ;  /* 0x0000008000007836 */ /* 0x000fe40000000000 */
[----:B0-----:R-:W-:-:S05]  /*ae70*/  IMAD.WIDE.U32 R4, R9, 0x8, R4 ;  /* 0x0000000809047825 */ /* 0x001fca00078e0004 */
[----:B------:R1:W-:Y:S02]  /*ae80*/  STG.E.64 desc[UR4][R4.64], R12 ;  /* 0x0000000c04007986 */ /* 0x0003e4000c101b04 */
.L_x_3209:
[----:B------:R-:W-:-:S13]  /*ae90*/  ISETP.GE.AND P0, PT, R0, R30, PT ;  /* 0x0000001e0000720c */ /* 0x000fda0003f06270 */
[----:B------:R-:W-:Y:S05]  /*aea0*/  @P0 BRA `(.L_x_3211) ;  /* 0x0000000000340947 */ /* 0x000fea0003800000 */
[----:B01----:R-:W0:Y:S01]  /*aeb0*/  LDC.64 R4, c[0x0][0x218] ;  /* 0x00008600ff047b82 */ /* 0x003e220000000a00 */
[----:B------:R-:W-:Y:S01]  /*aec0*/  IADD3 R9, R7, R0, RZ ;  /* 0x0000000007097210 */ /* 0x000fe20007ffe0ff */
[----:B------:R-:W-:-:S04]  /*aed0*/  VIADD R0, R0, 0x80 ;  /* 0x0000008000007836 */ /* 0x000fc80000000000 */
[----:B0-----:R-:W-:-:S05]  /*aee0*/  IMAD.WIDE.U32 R4, R9, 0x8, R4 ;  /* 0x0000000809047825 */ /* 0x001fca00078e0004 */
[----:B------:R1:W-:Y:S02]  /*aef0*/  STG.E.64 desc[UR4][R4.64], R14 ;  /* 0x0000000e04007986 */ /* 0x0003e4000c101b04 */
.L_x_3210:
        /* <DEDUP_REMOVED lines=8> */
.L_x_3211:
[----:B------:R-:W-:Y:S05]  /*af80*/  BSYNC B1 ;  /* 0x0000000000017941 */ /* 0x000fea0003800000 */
.L_x_3207:
[----:B------:R-:W-:-:S13]  /*af90*/  ISETP.GE.AND P0, PT, R0, R30, PT ;  /* 0x0000001e0000720c */ /* 0x000fda0003f06270 */
[----:B012---:R-:W0:Y:S01]  /*afa0*/  @!P0 LDC.64 R4, c[0x0][0x218] ;  /* 0x00008600ff048b82 */ /* 0x007e220000000a00 */
[----:B------:R-:W-:Y:S02]  /*afb0*/  @!P0 IMAD.IADD R9, R7, 0x1, R0 ;  /* 0x0000000107098824 */ /* 0x000fe400078e0200 */
[----:B------:R-:W-:Y:S02]  /*afc0*/  @!P0 VIADD R0, R0, 0x80 ;  /* 0x0000008000008836 */ /* 0x000fe40000000000 */
[----:B0-----:R-:W-:-:S05]  /*afd0*/  @!P0 IMAD.WIDE.U32 R4, R9, 0x8, R4 ;  /* 0x0000000809048825 */ /* 0x001fca00078e0004 */
[----:B------:R2:W-:Y:S02]  /*afe0*/  @!P0 STG.E.64 desc[UR4][R4.64], R18 ;  /* 0x0000001204008986 */ /* 0x0005e4000c101b04 */
.L_x_3212:
[----:B------:R-:W-:Y:S05]  /*aff0*/  BSYNC B0 ;  /* 0x0000000000007941 */ /* 0x000fea0003800000 */
.L_x_3206:
        /* <DEDUP_REMOVED lines=8> */
        .weak           $__internal_5_$__cuda_sm20_div_rn_f64_full
        .type           $__internal_5_$__cuda_sm20_div_rn_f64_full,@function
        .size           $__internal_5_$__cuda_sm20_div_rn_f64_full,(.L_x_21421 - $__internal_5_$__cuda_sm20_div_rn_f64_full)
$__internal_5_$__cuda_sm20_div_rn_f64_full:
        /* <DEDUP_REMOVED lines=70> */
.L_x_3214:
        /* <DEDUP_REMOVED lines=17> */
.L_x_3217:
[----:B------:R-:W-:Y:S01]  /*b5f0*/  LOP3.LUT R3, R27, 0x80000, RZ, 0xfc, !PT ;  /* 0x000800001b037812 */ /* 0x000fe200078efcff */
[----:B------:R-:W-:-:S04]  /*b600*/  IMAD.MOV.U32 R38, RZ, RZ, R26 ;  /* 0x000000ffff267224 */ /* 0x000fc800078e001a */
[----:B------:R-:W-:Y:S01]  /*b610*/  IMAD.MOV.U32 R39, RZ, RZ, R3 ;  /* 0x000000ffff277224 */ /* 0x000fe200078e0003 */
[----:B------:R-:W-:Y:S06]  /*b620*/  BRA `(.L_x_3215) ;  /* 0x00000000000c7947 */ /* 0x000fec0003800000 */
.L_x_3216:
[----:B------:R-:W-:Y:S01]  /*b630*/  LOP3.LUT R3, R35, 0x80000, RZ, 0xfc, !PT ;  /* 0x0008000023037812 */ /* 0x000fe200078efcff */
[----:B------:R-:W-:-:S04]  /*b640*/  IMAD.MOV.U32 R38, RZ, RZ, R34 ;  /* 0x000000ffff267224 */ /* 0x000fc800078e0022 */
[----:B------:R-:W-:-:S07]  /*b650*/  IMAD.MOV.U32 R39, RZ, RZ, R3 ;  /* 0x000000ffff277224 */ /* 0x000fce00078e0003 */
.L_x_3215:
[----:B------:R-:W-:Y:S05]  /*b660*/  BSYNC B0 ;  /* 0x0000000000007941 */ /* 0x000fea0003800000 */
.L_x_3213:
[----:B------:R-:W-:Y:S02]  /*b670*/  IMAD.MOV.U32 R4, RZ, RZ, R0 ;  /* 0x000000ffff047224 */ /* 0x000fe400078e0000 */
[----:B------:R-:W-:Y:S02]  /*b680*/  IMAD.MOV.U32 R5, RZ, RZ, 0x0 ;  /* 0x00000000ff057424 */ /* 0x000fe400078e00ff */
[----:B------:R-:W-:Y:S02]  /*b690*/  IMAD.MOV.U32 R2, RZ, RZ, R38 ;  /* 0x000000ffff027224 */ /* 0x000fe400078e0026 */
[----:B------:R-:W-:Y:S01]  /*b6a0*/  IMAD.MOV.U32 R3, RZ, RZ, R39 ;  /* 0x000000ffff037224 */ /* 0x000fe200078e0027 */
[----:B------:R-:W-:Y:S06]  /*b6b0*/  RET.REL.NODEC R4 `(_ZN2at6native29vectorized_elementwise_kernelILi4EZZZNS0_17asinh_kernel_cudaERNS_18TensorIteratorBaseEENKUlvE0_clEvENKUlvE_clEvEUldE_St5arrayIPcLm2EEEEviT0_T1_) ;  /* 0xffffff4804507950 */ /* 0x000fec0003c3ffff */
.L_x_3218:
        /* <DEDUP_REMOVED lines=12> */
.L_x_21421:


//--------------------- .text._ZN2at6native29vectorized_elementwise_kernelILi8EZZZNS0_17asinh_kernel_cudaERNS_18TensorIteratorBaseEENKUlvE0_clEvENKUlvE_clEvEUldE_St5arrayIPcLm2EEEEviT0_T1_ --------------------------
	.section	.text._ZN2at6native29vectorized_elementwise_kernelILi8EZZZNS0_17asinh_kernel_cudaERNS_18TensorIteratorBaseEENKUlvE0_clEvENKUlvE_clEvEUldE_St5arrayIPcLm2EEEEviT0_T1_,"ax",@progbits
	.align	128
        .global         _ZN2at6native29vectorized_elementwise_kernelILi8EZZZNS0_17asinh_kernel_cudaERNS_18TensorIteratorBaseEENKUlvE0_clEvENKUlvE_clEvEUldE_St5arrayIPcLm2EEEEviT0_T1_
        .type           _ZN2at6native29vectorized_elementwise_kernelILi8EZZZNS0_17asinh_kernel_cudaERNS_18TensorIteratorBaseEENKUlvE0_clEvENKUlvE_clEvEUldE_St5arrayIPcLm2EEEEviT0_T1_,@function
        .size           _ZN2at6native29vectorized_elementwise_kernelILi8EZZZNS0_17asinh_kernel_cudaERNS_18TensorIteratorBaseEENKUlvE0_clEvENKUlvE_clEvEUldE_St5arrayIPcLm2EEEEviT0_T1_,(.L_x_21422 - _ZN2at6native29vectorized_elementwise_kernelILi8EZZZNS0_17asinh_kernel_cudaERNS_18TensorIteratorBaseEENKUlvE0_clEvENKUlvE_clEvEUldE_St5arrayIPcLm2EEEEviT0_T1_)
        .other          _ZN2at6native29vectorized_elementwise_kernelILi8EZZZNS0_17asinh_kernel_cudaERNS_18TensorIteratorBaseEENKUlvE0_clEvENKUlvE_clEvEUldE_St5arrayIPcLm2EEEEviT0_T1_,@"STO_CUDA_ENTRY STV_DEFAULT"
_ZN2at6native29vectorized_elementwise_kernelILi8EZZZNS0_17asinh_kernel_cudaERNS_18TensorIteratorBaseEENKUlvE0_clEvENKUlvE_clEvEUldE_St5arrayIPcLm2EEEEviT0_T1_:
.text._ZN2at6native29vectorized_elementwise_kernelILi8EZZZNS0_17asinh_kernel_cudaERNS_18TensorIteratorBaseEENKUlvE0_clEvENKUlvE_clEvEUldE_St5arrayIPcLm2EEEEviT0_T1_:
        /* <DEDUP_REMOVED lines=124> */
.L_x_3221:
        /* <DEDUP_REMOVED lines=19> */
[----:B-----5:R-:W-:Y:S05]  /*08f0*/  CALL.REL.NOINC `($__internal_6_$__cuda_sm20_div_rn_f64_full) ;  /* 0x000000a400e07944 */ /* 0x020fea0003c00000 */
.L_x_3224:
[----:B------:R-:W-:Y:S05]  /*0900*/  BSYNC B2 ;  /* 0x0000000000027941 */ /* 0x000fea0003800000 */
.L_x_3223:
        /* <DEDUP_REMOVED lines=29> */
.L_x_3222:
[----:B------:R-:W-:Y:S05]  /*0ae0*/  BSYNC B1 ;  /* 0x0000000000017941 */ /* 0x000fea0003800000 */
.L_x_3220:
        /* <DEDUP_REMOVED lines=111> */
.L_x_3226:
        /* <DEDUP_REMOVED lines=20> */
.L_x_3229:
[----:B------:R-:W-:Y:S05]  /*1320*/  BSYNC B2 ;  /* 0x0000000000027941 */ /* 0x000fea0003800000 */
.L_x_3228:
        /* <DEDUP_REMOVED lines=29> */
.L_x_3227:
[----:B------:R-:W-:Y:S05]  /*1500*/  BSYNC B1 ;  /* 0x0000000000017941 */ /* 0x000fea0003800000 */
.L_x_3225:
        /* <DEDUP_REMOVED lines=111> */
.L_x_3231:
        /* <DEDUP_REMOVED lines=19> */
[----:B------:R-:W-:Y:S05]  /*1d30*/  CALL.REL.NOINC `($__internal_6_$__cuda_sm20_div_rn_f64_full) ;  /* 0x0000009000d07944 */ /* 0x000fea0003c00000 */
.L_x_3234:
[----:B------:R-:W-:Y:S05]  /*1d40*/  BSYNC B2 ;  /* 0x0000000000027941 */ /* 0x000fea0003800000 */
.L_x_3233:
        /* <DEDUP_REMOVED lines=29> */
.L_x_3232:
[----:B------:R-:W-:Y:S05]  /*1f20*/  BSYNC B1 ;  /* 0x0000000000017941 */ /* 0x000fea0003800000 */
.L_x_3230:
        /* <DEDUP_REMOVED lines=111> */
.L_x_3236:
        /* <DEDUP_REMOVED lines=19> */
[----:B------:R-:W-:Y:S05]  /*2750*/  CALL.REL.NOINC `($__internal_6_$__cuda_sm20_div_rn_f64_full) ;  /* 0x0000008800487944 */ /* 0x000fea0003c00000 */
.L_x_3239:
[----:B------:R-:W-:Y:S05]  /*2760*/  BSYNC B2 ;  /* 0x0000000000027941 */ /* 0x000fea0003800000 */
.L_x_3238:
        /* <DEDUP_REMOVED lines=29> */
.L_x_3237:
[----:B------:R-:W-:Y:S05]  /*2940*/  BSYNC B1 ;  /* 0x0000000000017941 */ /* 0x000fea0003800000 */
.L_x_3235:
        /* <DEDUP_REMOVED lines=111> */
.L_x_3241:
        /* <DEDUP_REMOVED lines=20> */
.L_x_3244:
[----:B------:R-:W-:Y:S05]  /*3180*/  BSYNC B2 ;  /* 0x0000000000027941 */ /* 0x000fea0003800000 */
.L_x_3243:
        /* <DEDUP_REMOVED lines=29> */
.L_x_3242:
[----:B------:R-:W-:Y:S05]  /*3360*/  BSYNC B1 ;  /* 0x0000000000017941 */ /* 0x000fea0003800000 */
.L_x_3240:
        /* <DEDUP_REMOVED lines=111> */
.L_x_3246:
        /* <DEDUP_REMOVED lines=20> */
.L_x_3249:
[----:B------:R-:W-:Y:S05]  /*3ba0*/  BSYNC B2 ;  /* 0x0000000000027941 */ /* 0x000fea0003800000 */
.L_x_3248:
        /* <DEDUP_REMOVED lines=29> */
.L_x_3247:
[----:B------:R-:W-:Y:S05]  /*3d80*/  BSYNC B1 ;  /* 0x0000000000017941 */ /* 0x000fea0003800000 */
.L_x_3245:
        /* <DEDUP_REMOVED lines=111> */
.L_x_3251:
        /* <DEDUP_REMOVED lines=20> */
.L_x_3254:
[----:B------:R-:W-:Y:S05]  /*45c0*/  BSYNC B2 ;  /* 0x0000000000027941 */ /* 0x000fea0003800000 */
.L_x_3253:
        /* <DEDUP_REMOVED lines=29> */
.L_x_3252:
[----:B------:R-:W-:Y:S05]  /*47a0*/  BSYNC B1 ;  /* 0x0000000000017941 */ /* 0x000fea0003800000 */
.L_x_3250:
        /* <DEDUP_REMOVED lines=111> */
.L_x_3256:
        /* <DEDUP_REMOVED lines=19> */
[----:B------:R-:W-:Y:S05]  /*4fd0*/  CALL.REL.NOINC `($__internal_6_$__cuda_sm20_div_rn_f64_full) ;  /* 0x0000006000287944 */ /* 0x000fea0003c00000 */
.L_x_3259:
[----:B------:R-:W-:Y:S05]  /*4fe0*/  BSYNC B2 ;  /* 0x0000000000027941 */ /* 0x000fea0003800000 */
.L_x_3258:
        /* <DEDUP_REMOVED lines=29> */
.L_x_3257:
[----:B------:R-:W-:Y:S05]  /*51c0*/  BSYNC B1 ;  /* 0x0000000000017941 */ /* 0x000fea0003800000 */
.L_x_3255:
        /* <DEDUP_REMOVED lines=17> */
.L_x_3219:
        /* <DEDUP_REMOVED lines=166> */
.L_x_3263:
        /* <DEDUP_REMOVED lines=20> */
.L_x_3266:
[----:B------:R-:W-:Y:S05]  /*5e80*/  BSYNC B3 ;  /* 0x0000000000037941 */ /* 0x000fea0003800000 */
.L_x_3265:
        /* <DEDUP_REMOVED lines=29> */
.L_x_3264:
[----:B------:R-:W-:Y:S05]  /*6060*/  BSYNC B2 ;  /* 0x0000000000027941 */ /* 0x000fea0003800000 */
.L_x_3262:
        /* <DEDUP_REMOVED lines=8> */
.L_x_3261:
[----:B------:R-:W-:Y:S05]  /*60f0*/  BSYNC B1 ;  /* 0x0000000000017941 */ /* 0x000fea0003800000 */
.L_x_3260:
        /* <DEDUP_REMOVED lines=113> */
.L_x_3270:
        /* <DEDUP_REMOVED lines=20> */
.L_x_3273:
[----:B------:R-:W-:Y:S05]  /*6950*/  BSYNC B3 ;  /* 0x0000000000037941 */ /* 0x000fea0003800000 */
.L_x_3272:
        /* <DEDUP_REMOVED lines=29> */
.L_x_3271:
[----:B------:R-:W-:Y:S05]  /*6b30*/  BSYNC B2 ;  /* 0x0000000000027941 */ /* 0x000fea0003800000 */
.L_x_3269:
        /* <DEDUP_REMOVED lines=8> */
.L_x_3268:
[----:B------:R-:W-:Y:S05]  /*6bc0*/  BSYNC B1 ;  /* 0x0000000000017941 */ /* 0x000fea0003800000 */
.L_x_3267:
        /* <DEDUP_REMOVED lines=113> */
.L_x_3277:
        /* <DEDUP_REMOVED lines=20> */
.L_x_3280:
[----:B------:R-:W-:Y:S05]  /*7420*/  BSYNC B3 ;  /* 0x0000000000037941 */ /* 0x000fea0003800000 */
.L_x_3279:
        /* <DEDUP_REMOVED lines=29> */
.L_x_3278:
[----:B------:R-:W-:Y:S05]  /*7600*/  BSYNC B2 ;  /* 0x0000000000027941 */ /* 0x000fea0003800000 */
.L_x_3276:
        /* <DEDUP_REMOVED lines=8> */
.L_x_3275:
[----:B------:R-:W-:Y:S05]  /*7690*/  BSYNC B1 ;  /* 0x0000000000017941 */ /* 0x000fea0003800000 */
.L_x_3274:
        /* <DEDUP_REMOVED lines=113> */
.L_x_3284:
        /* <DEDUP_REMOVED lines=20> */
.L_x_3287:
[----:B------:R-:W-:Y:S05]  /*7ef0*/  BSYNC B3 ;  /* 0x0000000000037941 */ /* 0x000fea0003800000 */
.L_x_3286:
        /* <DEDUP_REMOVED lines=29> */
.L_x_3285:
[----:B------:R-:W-:Y:S05]  /*80d0*/  BSYNC B2 ;  /* 0x0000000000027941 */ /* 0x000fea0003800000 */
.L_x_3283:
        /* <DEDUP_REMOVED lines=8> */
.L_x_3282:
[----:B------:R-:W-:Y:S05]  /*8160*/  BSYNC B1 ;  /* 0x0000000000017941 */ /* 0x000fea0003800000 */
.L_x_3281:
        /* <DEDUP_REMOVED lines=113> */
.L_x_3291:
        /* <DEDUP_REMOVED lines=20> */
.L_x_3294:
[----:B------:R-:W-:Y:S05]  /*89c0*/  BSYNC B3 ;  /* 0x0000000000037941 */ /* 0x000fea0003800000 */
.L_x_3293:
        /* <DEDUP_REMOVED lines=29> */
.L_x_3292:
[----:B------:R-:W-:Y:S05]  /*8ba0*/  BSYNC B2 ;  /* 0x0000000000027941 */ /* 0x000fea0003800000 */
.L_x_3290:
        /* <DEDUP_REMOVED lines=8> */
.L_x_3289:
[----:B------:R-:W-:Y:S05]  /*8c30*/  BSYNC B1 ;  /* 0x0000000000017941 */ /* 0x000fea0003800000 */
.L_x_3288:
        /* <DEDUP_REMOVED lines=113> */
.L_x_3298:
        /* <DEDUP_REMOVED lines=20> */
.L_x_3301:
[----:B------:R-:W-:Y:S05]  /*9490*/  BSYNC B3 ;  /* 0x0000000000037941 */ /* 0x000fea0003800000 */
.L_x_3300:
        /* <DEDUP_REMOVED lines=29> */
.L_x_3299:
[----:B------:R-:W-:Y:S05]  /*9670*/  BSYNC B2 ;  /* 0x0000000000027941 */ /* 0x000fea0003800000 */
.L_x_3297:
        /* <DEDUP_REMOVED lines=8> */
.L_x_3296:
[----:B------:R-:W-:Y:S05]  /*9700*/  BSYNC B1 ;  /* 0x0000000000017941 */ /* 0x000fea0003800000 */
.L_x_3295:
        /* <DEDUP_REMOVED lines=113> */
.L_x_3305:
        /* <DEDUP_REMOVED lines=20> */
.L_x_3308:
[----:B------:R-:W-:Y:S05]  /*9f60*/  BSYNC B3 ;  /* 0x0000000000037941 */ /* 0x000fea0003800000 */
.L_x_3307:
        /* <DEDUP_REMOVED lines=29> */
.L_x_3306:
[----:B------:R-:W-:Y:S05]  /*a140*/  BSYNC B2 ;  /* 0x0000000000027941 */ /* 0x000fea0003800000 */
.L_x_3304:
        /* <DEDUP_REMOVED lines=8> */
.L_x_3303:
[----:B------:R-:W-:Y:S05]  /*a1d0*/  BSYNC B1 ;  /* 0x0000000000017941 */ /* 0x000fea0003800000 */
.L_x_3302:
        /* <DEDUP_REMOVED lines=113> */
.L_x_3312:
        /* <DEDUP_REMOVED lines=20> */
.L_x_3315:
[----:B------:R-:W-:Y:S05]  /*aa30*/  BSYNC B3 ;  /* 0x0000000000037941 */ /* 0x000fea0003800000 */
.L_x_3314:
        /* <DEDUP_REMOVED lines=29> */
.L_x_3313:
[----:B------:R-:W-:Y:S05]  /*ac10*/  BSYNC B2 ;  /* 0x0000000000027941 */ /* 0x000fea0003800000 */
.L_x_3311:
        /* <DEDUP_REMOVED lines=8> */
.L_x_3310:
[----:B------:R-:W-:Y:S05]  /*aca0*/  BSYNC B1 ;  /* 0x0000000000017941 */ /* 0x000fea0003800000 */
.L_x_3309:
        /* <DEDUP_REMOVED lines=23> */
.L_x_3318:
[----:B------:R-:W-:-:S13]  /*ae20*/  ISETP.GE.AND P0, PT, R0, R30, PT ;  /* 0x0000001e0000720c */ /* 0x000fda0003f06270 */
[----:B------:R-:W-:Y:S05]  /*ae30*/  @P0 BRA `(.L_x_3320) ;  /* 0x0000000000300947 */ /* 0x000fea0003800000 */
[----:B0-----:R-:W0:Y:S01]  /*ae40*/  LDC.64 R4, c[0x0][0x218] ;  /* 0x00008600ff047b82 */ /* 0x001e220000000a00 */
[----:B------:R-:W-:Y:S02]  /*ae50*/  IMAD.IADD R9, R7, 0x1, R0 ;  /* 0x0000000107097824 */ /* 0x000fe400078e0200 */
[----:B------:R-:W-:Y:S02]  /*ae60*/  VIADD R0, R0, 0x80 ;  /* 0x0000008000007836 */ /* 0x000fe40000000000 */
[----:B0-----:R-:W-:-:S05]  /*ae70*/  IMAD.WIDE.U32 R4, R9, 0x8, R4 ;  /* 0x0000000809047825 */ /* 0x001fca00078e0004 */
[----:B------:R1:W-:Y:S02]  /*ae80*/  STG.E.64 desc[UR4][R4.64], R12 ;  /* 0x0000000c04007986 */ /* 0x0003e4000c101b04 */
.L_x_3319:
[----:B------:R-:W-:-:S13]  /*ae90*/  ISETP.GE.AND P0, PT, R0, R30, PT ;  /* 0x0000001e0000720c */ /* 0x000fda0003f06270 */
[----:B------:R-:W-:Y:S05]  /*aea0*/  @P0 BRA `(.L_x_3321) ;  /* 0x0000000000340947 */ /* 0x000fea0003800000 */
[----:B01----:R-:W0:Y:S01]  /*aeb0*/  LDC.64 R4, c[0x0][0x218] ;  /* 0x00008600ff047b82 */ /* 0x003e220000000a00 */
[----:B------:R-:W-:Y:S01]  /*aec0*/  IADD3 R9, R7, R0, RZ ;  /* 0x0000000007097210 */ /* 0x000fe20007ffe0ff */
[----:B------:R-:W-:-:S04]  /*aed0*/  VIADD R0, R0, 0x80 ;  /* 0x0000008000007836 */ /* 0x000fc80000000000 */
[----:B0-----:R-:W-:-:S05]  /*aee0*/  IMAD.WIDE.U32 R4, R9, 0x8, R4 ;  /* 0x0000000809047825 */ /* 0x001fca00078e0004 */
[----:B------:R1:W-:Y:S02]  /*aef0*/  STG.E.64 desc[UR4][R4.64], R14 ;  /* 0x0000000e04007986 */ /* 0x0003e4000c101b04 */
.L_x_3320:
        /* <DEDUP_REMOVED lines=8> */
.L_x_3321:
[----:B------:R-:W-:Y:S05]  /*af80*/  BSYNC B1 ;  /* 0x0000000000017941 */ /* 0x000fea0003800000 */
.L_x_3317:
[----:B------:R-:W-:-:S13]  /*af90*/  ISETP.GE.AND P0, PT, R0, R30, PT ;  /* 0x0000001e0000720c */ /* 0x000fda0003f06270 */
[----:B012---:R-:W0:Y:S01]  /*afa0*/  @!P0 LDC.64 R4, c[0x0][0x218] ;  /* 0x00008600ff048b82 */ /* 0x007e220000000a00 */
[----:B------:R-:W-:Y:S02]  /*afb0*/  @!P0 IMAD.IADD R9, R7, 0x1, R0 ;  /* 0x0000000107098824 */ /* 0x000fe400078e0200 */
[----:B------:R-:W-:Y:S02]  /*afc0*/  @!P0 VIADD R0, R0, 0x80 ;  /* 0x0000008000008836 */ /* 0x000fe40000000000 */
[----:B0-----:R-:W-:-:S05]  /*afd0*/  @!P0 IMAD.WIDE.U32 R4, R9, 0x8, R4 ;  /* 0x0000000809048825 */ /* 0x001fca00078e0004 */
[----:B------:R2:W-:Y:S02]  /*afe0*/  @!P0 STG.E.64 desc[UR4][R4.64], R18 ;  /* 0x0000001204008986 */ /* 0x0005e4000c101b04 */
.L_x_3322:
[----:B------:R-:W-:Y:S05]  /*aff0*/  BSYNC B0 ;  /* 0x0000000000007941 */ /* 0x000fea0003800000 */
.L_x_3316:
        /* <DEDUP_REMOVED lines=8> */
        .weak           $__internal_6_$__cuda_sm20_div_rn_f64_full
        .type           $__internal_6_$__cuda_sm20_div_rn_f64_full,@function
        .size           $__internal_6_$__cuda_sm20_div_rn_f64_full,(.L_x_21422 - $__internal_6_$__cuda_sm20_div_rn_f64_full)
$__internal_6_$__cuda_sm20_div_rn_f64_full:
        /* <DEDUP_REMOVED lines=70> */
.L_x_3324:
        /* <DEDUP_REMOVED lines=17> */
.L_x_3327:
[----:B------:R-:W-:Y:S01]  /*b5f0*/  LOP3.LUT R3, R27, 0x80000, RZ, 0xfc, !PT ;  /* 0x000800001b037812 */ /* 0x000fe200078efcff */
[----:B------:R-:W-:-:S04]  /*b600*/  IMAD.MOV.U32 R38, RZ, RZ, R26 ;  /* 0x000000ffff267224 */ /* 0x000fc800078e001a */
[----:B------:R-:W-:Y:S01]  /*b610*/  IMAD.MOV.U32 R39, RZ, RZ, R3 ;  /* 0x000000ffff277224 */ /* 0x000fe200078e0003 */
[----:B------:R-:W-:Y:S06]  /*b620*/  BRA `(.L_x_3325) ;  /* 0x00000000000c7947 */ /* 0x000fec0003800000 */
.L_x_3326:
[----:B------:R-:W-:Y:S01]  /*b630*/  LOP3.LUT R3, R35, 0x80000, RZ, 0xfc, !PT ;  /* 0x0008000023037812 */ /* 0x000fe200078efcff */
[----:B------:R-:W-:-:S04]  /*b640*/  IMAD.MOV.U32 R38, RZ, RZ, R34 ;  /* 0x000000ffff267224 */ /* 0x000fc800078e0022 */
[----:B------:R-:W-:-:S07]  /*b650*/  IMAD.MOV.U32 R39, RZ, RZ, R3 ;  /* 0x000000ffff277224 */ /* 0x000fce00078e0003 */
.L_x_3325:
[----:B------:R-:W-:Y:S05]  /*b660*/  BSYNC B0 ;  /* 0x0000000000007941 */ /* 0x000fea0003800000 */
.L_x_3323:
[----:B------:R-:W-:Y:S02]  /*b670*/  IMAD.MOV.U32 R4, RZ, RZ, R0 ;  /* 0x000000ffff047224 */ /* 0x000fe400078e0000 */
[----:B------:R-:W-:Y:S02]  /*b680*/  IMAD.MOV.U32 R5, RZ, RZ, 0x0 ;  /* 0x00000000ff057424 */ /* 0x000fe400078e00ff */
[----:B------:R-:W-:Y:S02]  /*b690*/  IMAD.MOV.U32 R2, RZ, RZ, R38 ;  /* 0x000000ffff027224 */ /* 0x000fe400078e0026 */
[----:B------:R-:W-:Y:S01]  /*b6a0*/  IMAD.MOV.U32 R3, RZ, RZ, R39 ;  /* 0x000000ffff037224 */ /* 0x000fe200078e0027 */
[----:B------:R-:W-:Y:S06]  /*b6b0*/  RET.REL.NODEC R4 `(_ZN2at6native29vectorized_elementwise_kernelILi8EZZZNS0_17asinh_kernel_cudaERNS_18TensorIteratorBaseEENKUlvE0_clEvENKUlvE_clEvEUldE_St5arrayIPcLm2EEEEviT0_T1_) ;  /* 0xffffff4804507950 */ /* 0x000fec0003c3ffff */
.L_x_3328:
        /* <DEDUP_REMOVED lines=12> */
.L_x_21422:


//--------------------- .text._ZN2at6native18elementwise_kernelILi128ELi4EZNS0_15gpu_kernel_implIZZZNS0_17asinh_kernel_cudaERNS_18TensorIteratorBaseEENKUlvE_clEvENKUlvE1_clEvEUlN3c107complexINS7_4HalfEEEE_EEvS4_RKT_EUliE_EEviT1_ --------------------------
	.section	.text._ZN2at6native18elementwise_kernelILi128ELi4EZNS0_15gpu_kernel_implIZZZNS0_17asinh_kernel_cudaERNS_18TensorIteratorBaseEENKUlvE_clEvENKUlvE1_clEvEUlN3c107complexINS7_4HalfEEEE_EEvS4_RKT_EUliE_EEviT1_,"ax",@progbits
	.align	128
        .global         _ZN2at6native18elementwise_kernelILi128ELi4EZNS0_15gpu_kernel_implIZZZNS0_17asinh_kernel_cudaERNS_18TensorIteratorBaseEENKUlvE_clEvENKUlvE1_clEvEUlN3c107complexINS7_4HalfEEEE_EEvS4_RKT_EUliE_EEviT1_
        .type           _ZN2at6native18elementwise_kernelILi128ELi4EZNS0_15gpu_kernel_implIZZZNS0_17asinh_kernel_cudaERNS_18TensorIteratorBaseEENKUlvE_clEvENKUlvE1_clEvEUlN3c107complexINS7_4HalfEEEE_EEvS4_RKT_EUliE_EEviT1_,@function
        .size           _ZN2at6native18elementwise_kernelILi128ELi4EZNS0_15gpu_kernel_implIZZZNS0_17asinh_kernel_cudaERNS_18TensorIteratorBaseEENKUlvE_clEvENKUlvE1_clEvEUlN3c107complexINS7_4HalfEEEE_EEvS4_RKT_EUliE_EEviT1_,(.L_x_21423 - _ZN2at6native18elementwise_kernelILi128ELi4EZNS0_15gpu_kernel_implIZZZNS0_17asinh_kernel_cudaERNS_18TensorIteratorBaseEENKUlvE_clEvENKUlvE1_clEvEUlN3c107complexINS7_4HalfEEEE_EEvS4_RKT_EUliE_EEviT1_)
        .other          _ZN2at6native18elementwise_kernelILi128ELi4EZNS0_15gpu_kernel_implIZZZNS0_17asinh_kernel_cudaERNS_18TensorIteratorBaseEENKUlvE_clEvENKUlvE1_clEvEUlN3c107complexINS7_4HalfEEEE_EEvS4_RKT_EUliE_EEviT1_,@"STO_CUDA_ENTRY STV_DEFAULT"
_ZN2at6native18elementwise_kernelILi128ELi4EZNS0_15gpu_kernel_implIZZZNS0_17asinh_kernel_cudaERNS_18TensorIteratorBaseEENKUlvE_clEvENKUlvE1_clEvEUlN3c107complexINS7_4HalfEEEE_EEvS4_RKT_EUliE_EEviT1_:
.text._ZN2at6native18elementwise_kernelILi128ELi4EZNS0_15gpu_kernel_implIZZZNS0_17asinh_kernel_cudaERNS_18TensorIteratorBaseEENKUlvE_clEvENKUlvE1_clEvEUlN3c107complexINS7_4HalfEEEE_EEvS4_RKT_EUliE_EEviT1_:
        /* <DEDUP_REMOVED lines=10> */
[----:B------:R-:W-:Y:S01]  /*00a0*/  HFMA2.MMA R18, -RZ, RZ, 0, 0 ;  /* 0x00000000ff127435 */ /* 0x000fe200000001ff */
        /* <DEDUP_REMOVED lines=301> */
.L_x_3331:
[----:B------:R-:W0:Y:S01]  /*1380*/  LDC.U8 R5, c[0x0][0x422] ;  /* 0x00010880ff057b82 */ /* 0x000e220000000000 */
[----:B------:R-:W-:Y:S02]  /*1390*/  ULDC.64 UR4, c[0x0][0x418] ;  /* 0x0001060000047ab9 */ /* 0x000fe40000000a00 */
[----:B------:R-:W-:-:S04]  /*13a0*/  IADD3 R2, P1, R0, UR4, RZ ;  /* 0x0000000400027c10 */ /* 0x000fc8000ff3e0ff */
        /* <DEDUP_REMOVED lines=12> */
[----:B------:R0:W2:Y:S02]  /*1470*/  LDG.E.S8 R2, desc[UR36][R2.64] ;  /* 0x0000002402027981 */ /* 0x0000a4000c1e1300 */
[----:B0-----:R-:W-:Y:S01]  /*1480*/  PRMT R3, RZ, 0x7610, R3 ;  /* 0x00007610ff037816 */ /* 0x001fe20000000003 */
[----:B--2---:R-:W0:Y:S02]  /*1490*/  I2F.S16 R5, R2 ;  /* 0x0000000200057306 */ /* 0x004e240000101400 */
[----:B0-----:R-:W-:Y:S01]  /*14a0*/  F2FP.F16.F32.PACK_AB R5, RZ, R5 ;  /* 0x00000005ff05723e */ /* 0x001fe200000000ff */
[----:B------:R-:W-:Y:S06]  /*14b0*/  BRA `(.L_x_3337) ;  /* 0x0000000c00fc7947 */ /* 0x000fec0003800000 */
.L_x_3335:
[----:B------:R0:W2:Y:S02]  /*14c0*/  LDG.E.U8 R2, desc[UR36][R2.64] ;  /* 0x0000002402027981 */ /* 0x0000a4000c1e1100 */
[----:B0-----:R-:W-:Y:S02]  /*14d0*/  PRMT R3, RZ, 0x7610, R3 ;  /* 0x00007610ff037816 */ /* 0x001fe40000000003 */
[----:B--2---:R-:W-:-:S04]  /*14e0*/  I2FP.F32.U32 R5, R2 ;  /* 0x0000000200057245 */ /* 0x004fc80000201000 */
[----:B------:R-:W-:Y:S01]  /*14f0*/  F2FP.F16.F32.PACK_AB R5, RZ, R5 ;  /* 0x00000005ff05723e */ /* 0x000fe200000000ff */
[----:B------:R-:W-:Y:S06]  /*1500*/  BRA `(.L_x_3337) ;  /* 0x0000000c00e87947 */ /* 0x000fec0003800000 */
.L_x_3334:
[----:B------:R-:W-:-:S13]  /*1510*/  ISETP.NE.AND P0, PT, R4, 0x2, PT ;  /* 0x000000020400780c */ /* 0x000fda0003f05270 */
[----:B------:R-:W-:Y:S05]  /*1520*/  @!P0 BRA `(.L_x_3338) ;  /* 0x0000000000388947 */ /* 0x000fea0003800000 */
[----:B------:R-:W-:-:S13]  /*1530*/  ISETP.NE.AND P0, PT, R4, 0x3, PT ;  /* 0x000000030400780c */ /* 0x000fda0003f05270 */
[----:B------:R-:W-:Y:S05]  /*1540*/  @!P0 BRA `(.L_x_3339) ;  /* 0x00000000001c8947 */ /* 0x000fea0003800000 */
[----:B------:R-:W-:-:S13]  /*1550*/  ISETP.NE.AND P0, PT, R4, 0x4, PT ;  /* 0x000000040400780c */ /* 0x000fda0003f05270 */
[----:B------:R-:W-:Y:S05]  /*1560*/  @P0 BRA `(.L_x_3336) ;  /* 0x0000000c00600947 */ /* 0x000fea0003800000 */
[----:B------:R-:W2:Y:S02]  /*1570*/  LDG.E.64 R2, desc[UR36][R2.64] ;  /* 0x0000002402027981 */ /* 0x000ea4000c1e1b00 */
[----:B--2---:R0:W1:Y:S02]  /*1580*/  I2F.S64 R5, R2 ;  /* 0x0000000200057312 */ /* 0x0040640000301400 */
[----:B0-----:R-:W-:Y:S02]  /*1590*/  PRMT R3, RZ, 0x7610, R3 ;  /* 0x00007610ff037816 */ /* 0x001fe40000000003 */
[----:B-1----:R-:W-:Y:S01]  /*15a0*/  F2FP.F16.F32.PACK_AB R5, RZ, R5 ;  /* 0x00000005ff05723e */ /* 0x002fe200000000ff */
[----:B------:R-:W-:Y:S06]  /*15b0*/  BRA `(.L_x_3337) ;  /* 0x0000000c00bc7947 */ /* 0x000fec0003800000 */
.L_x_3339:
[----:B------:R0:W2:Y:S02]  /*15c0*/  LDG.E R2, desc[UR36][R2.64] ;  /* 0x0000002402027981 */ /* 0x0000a4000c1e1900 */
[----:B0-----:R-:W-:Y:S02]  /*15d0*/  PRMT R3, RZ, 0x7610, R3 ;  /* 0x00007610ff037816 */ /* 0x001fe40000000003 */
[----:B--2---:R-:W-:-:S04]  /*15e0*/  I2FP.F32.S32 R5, R2 ;  /* 0x0000000200057245 */ /* 0x004fc80000201400 */
[----:B------:R-:W-:Y:S01]  /*15f0*/  F2FP.F16.F32.PACK_AB R5, RZ, R5 ;  /* 0x00000005ff05723e */ /* 0x000fe200000000ff */
[----:B------:R-:W-:Y:S06]  /*1600*/  BRA `(.L_x_3337) ;  /* 0x0000000c00a87947 */ /* 0x000fec0003800000 */
.L_x_3338:
[----:B------:R0:W2:Y:S02]  /*1610*/  LDG.E.U16 R2, desc[UR36][R2.64] ;  /* 0x0000002402027981 */ /* 0x0000a4000c1e1500 */
[----:B0-----:R-:W-:Y:S01]  /*1620*/  PRMT R3, RZ, 0x7610, R3 ;  /* 0x00007610ff037816 */ /* 0x001fe20000000003 */
[----:B--2---:R-:W0:Y:S02]  /*1630*/  I2F.S16 R5, R2 ;  /* 0x0000000200057306 */ /* 0x004e240000101400 */
[----:B0-----:R-:W-:Y:S01]  /*1640*/  F2FP.F16.F32.PACK_AB R5, RZ, R5 ;  /* 0x00000005ff05723e */ /* 0x001fe200000000ff */
[----:B------:R-:W-:Y:S06]  /*1650*/  BRA `(.L_x_3337) ;  /* 0x0000000c00947947 */ /* 0x000fec0003800000 */
.L_x_3333:
[----:B------:R-:W-:-:S13]  /*1660*/  ISETP.GT.AND P0, PT, R4, 0x6, PT ;  /* 0x000000060400780c */ /* 0x000fda0003f04270 */
[----:B------:R-:W-:Y:S05]  /*1670*/  @P0 BRA `(.L_x_3340) ;  /* 0x0000000000340947 */ /* 0x000fea0003800000 */
[----:B------:R-:W-:-:S13]  /*1680*/  ISETP.NE.AND P0, PT, R4, 0x5, PT ;  /* 0x000000050400780c */ /* 0x000fda0003f05270 */
[----:B------:R-:W-:Y:S05]  /*1690*/  @!P0 BRA `(.L_x_3341) ;  /* 0x0000000000188947 */ /* 0x000fea0003800000 */
[----:B------:R-:W-:-:S13]  /*16a0*/  ISETP.NE.AND P0, PT, R4, 0x6, PT ;  /* 0x000000060400780c */ /* 0x000fda0003f05270 */
[----:B------:R-:W-:Y:S05]  /*16b0*/  @P0 BRA `(.L_x_3336) ;  /* 0x0000000c000c0947 */ /* 0x000fea0003800000 */
[----:B------:R0:W2:Y:S02]  /*16c0*/  LDG.E R5, desc[UR36][R2.64] ;  /* 0x0000002402057981 */ /* 0x0000a4000c1e1900 */
[----:B0-----:R-:W-:Y:S02]  /*16d0*/  PRMT R3, RZ, 0x7610, R3 ;  /* 0x00007610ff037816 */ /* 0x001fe40000000003 */
[----:B--2---:R-:W-:Y:S01]  /*16e0*/  F2FP.F16.F32.PACK_AB R5, RZ, R5 ;  /* 0x00000005ff05723e */ /* 0x004fe200000000ff */
[----:B------:R-:W-:Y:S06]  /*16f0*/  BRA `(.L_x_3337) ;  /* 0x0000000c006c7947 */ /* 0x000fec0003800000 */
.L_x_3341:
[----:B------:R0:W2:Y:S02]  /*1700*/  LDG.E.U16 R5, desc[UR36][R2.64] ;  /* 0x0000002402057981 */ /* 0x0000a4000c1e1500 */
[----:B0-----:R-:W-:Y:S01]  /*1710*/  PRMT R3, RZ, 0x7610, R3 ;  /* 0x00007610ff037816 */ /* 0x001fe20000000003 */
[----:B--2---:R-:W-:-:S05]  /*1720*/  HADD2.F32 R5, -RZ, R5.H0_H0 ;  /* 0x20000005ff057230 */ /* 0x004fca0000004100 */
[----:B------:R-:W-:Y:S01]  /*1730*/  F2FP.F16.F32.PACK_AB R5, RZ, R5 ;  /* 0x00000005ff05723e */ /* 0x000fe200000000ff */
[----:B------:R-:W-:Y:S06]  /*1740*/  BRA `(.L_x_3337) ;  /* 0x0000000c00587947 */ /* 0x000fec0003800000 */
.L_x_3340:
[----:B------:R-:W-:-:S13]  /*1750*/  ISETP.NE.AND P0, PT, R4, 0x7, PT ;  /* 0x000000070400780c */ /* 0x000fda0003f05270 */
[----:B------:R-:W-:Y:S05]  /*1760*/  @!P0 BRA `(.L_x_3342) ;  /* 0x0000000000308947 */ /* 0x000fea0003800000 */
[----:B------:R-:W-:-:S13]  /*1770*/  ISETP.NE.AND P0, PT, R4, 0x8, PT ;  /* 0x000000080400780c */ /* 0x000fda0003f05270 */
[----:B------:R-:W-:Y:S05]  /*1780*/  @!P0 BRA `(.L_x_3343) ;  /* 0x0000000000188947 */ /* 0x000fea0003800000 */
[----:B------:R-:W-:-:S13]  /*1790*/  ISETP.NE.AND P0, PT, R4, 0x9, PT ;  /* 0x000000090400780c */ /* 0x000fda0003f05270 */
[----:B------:R-:W-:Y:S05]  /*17a0*/  @P0 BRA `(.L_x_3336) ;  /* 0x0000000800d00947 */ /* 0x000fea0003800000 */
[----:B------:R-:W2:Y:S02]  /*17b0*/  LDG.E.64 R2, desc[UR36][R2.64] ;  /* 0x0000002402027981 */ /* 0x000ea4000c1e1b00 */
[----:B--2---:R-:W-:-:S04]  /*17c0*/  F2FP.F16.F32.PACK_AB R3, R2, R3 ;  /* 0x000000030203723e */ /* 0x004fc800000000ff */
[----:B------:R-:W-:Y:S01]  /*17d0*/  PRMT R5, R3, 0x7632, R5 ;  /* 0x0000763203057816 */ /* 0x000fe20000000005 */
[----:B------:R-:W-:Y:S06]  /*17e0*/  BRA `(.L_x_3337) ;  /* 0x0000000c00307947 */ /* 0x000fec0003800000 */
.L_x_3343:
[----:B------:R-:W2:Y:S02]  /*17f0*/  LDG.E R3, desc[UR36][R2.64] ;  /* 0x0000002402037981 */ /* 0x000ea4000c1e1900 */
[C---:B--2---:R-:W-:Y:S02]  /*1800*/  PRMT R5, R3.reuse, 0x7610, R5 ;  /* 0x0000761003057816 */ /* 0x044fe40000000005 */
[----:B------:R-:W-:Y:S01]  /*1810*/  PRMT R3, R3, 0x7632, R3 ;  /* 0x0000763203037816 */ /* 0x000fe20000000003 */
[----:B------:R-:W-:Y:S06]  /*1820*/  BRA `(.L_x_3337) ;  /* 0x0000000c00207947 */ /* 0x000fec0003800000 */
.L_x_3342:
[----:B------:R-:W2:Y:S01]  /*1830*/  LDG.E.64 R2, desc[UR36][R2.64] ;  /* 0x0000002402027981 */ /* 0x000ea2000c1e1b00 */
[----:B------:R-:W-:Y:S01]  /*1840*/  UMOV UR4, 0xf0000000 ;  /* 0xf000000000047882 */ /* 0x000fe20000000000 */
[----:B------:R-:W-:Y:S01]  /*1850*/  UMOV UR5, 0x380fffff ;  /* 0x380fffff00057882 */ /* 0x000fe20000000000 */
[----:B--2---:R0:W1:Y:S01]  /*1860*/  F2F.F32.F64 R5, R2 ;  /* 0x0000000200057310 */ /* 0x0040620000301000 */
[----:B------:R-:W-:Y:S01]  /*1870*/  DSETP.GEU.AND P0, PT, |R2|, UR4, PT ;  /* 0x0000000402007e2a */ /* 0x000fe2000bf0e200 */
[----:B0-----:R-:W-:-:S13]  /*1880*/  PRMT R3, RZ, 0x7610, R3 ;  /* 0x00007610ff037816 */ /* 0x001fda0000000003 */
[----:B-1----:R-:W-:-:S05]  /*1890*/  @!P0 FMUL R5, R5, 1.175494350822287508e-38 ;  /* 0x0080000005058820 */ /* 0x002fca0000400000 */
[----:B------:R-:W-:Y:S01]  /*18a0*/  F2FP.F16.F32.PACK_AB R5, RZ, R5 ;  /* 0x00000005ff05723e */ /* 0x000fe200000000ff */
[----:B------:R-:W-:Y:S06]  /*18b0*/  BRA `(.L_x_3337) ;  /* 0x0000000800fc7947 */ /* 0x000fec0003800000 */
.L_x_3332:
        /* <DEDUP_REMOVED lines=8> */
[----:B------:R0:W2:Y:S02]  /*1940*/  LDG.E.U8 R2, desc[UR36][R2.64] ;  /* 0x0000002402027981 */ /* 0x0000a4000c1e1100 */
[----:B0-----:R-:W-:Y:S02]  /*1950*/  PRMT R3, RZ, 0x7610, R3 ;  /* 0x00007610ff037816 */ /* 0x001fe40000000003 */
[----:B--2---:R-:W-:-:S04]  /*1960*/  ISETP.NE.AND P0, PT, R2, RZ, PT ;  /* 0x000000ff0200720c */ /* 0x004fc80003f05270 */
[----:B------:R-:W-:-:S04]  /*1970*/  FSEL R5, RZ, 1, !P0 ;  /* 0x3f800000ff057808 */ /* 0x000fc80004000000 */
[----:B------:R-:W-:Y:S01]  /*1980*/  F2FP.F16.F32.PACK_AB R5, RZ, R5 ;  /* 0x00000005ff05723e */ /* 0x000fe200000000ff */
[----:B------:R-:W-:Y:S06]  /*1990*/  BRA `(.L_x_3337) ;  /* 0x0000000800c47947 */ /* 0x000fec0003800000 */
.L_x_3346:
[----:B------:R-:W2:Y:S01]  /*19a0*/  LDG.E.128 R4, desc[UR36][R2.64] ;  /* 0x0000002402047981 */ /* 0x000ea2000c1e1d00 */
[----:B------:R-:W-:Y:S01]  /*19b0*/  UMOV UR4, 0xf0000000 ;  /* 0xf000000000047882 */ /* 0x000fe20000000000 */
[----:B------:R-:W-:Y:S01]  /*19c0*/  UMOV UR5, 0x380fffff ;  /* 0x380fffff00057882 */ /* 0x000fe20000000000 */
[----:B--2---:R-:W0:Y:S01]  /*19d0*/  F2F.F32.F64 R8, R6 ;  /* 0x0000000600087310 */ /* 0x004e220000301000 */
[----:B------:R-:W-:Y:S02]  /*19e0*/  DSETP.GEU.AND P1, PT, |R6|, UR4, PT ;  /* 0x0000000406007e2a */ /* 0x000fe4000bf2e200 */
[----:B------:R-:W-:-:S05]  /*19f0*/  DSETP.GEU.AND P0, PT, |R4|, UR4, PT ;  /* 0x0000000404007e2a */ /* 0x000fca000bf0e200 */
[----:B------:R-:W1:Y:S07]  /*1a00*/  F2F.F32.F64 R0, R4 ;  /* 0x0000000400007310 */ /* 0x000e6e0000301000 */
[----:B0-----:R-:W-:-:S05]  /*1a10*/  @!P1 FMUL R8, R8, 1.175494350822287508e-38 ;  /* 0x0080000008089820 */ /* 0x001fca0000400000 */
[----:B------:R-:W-:Y:S01]  /*1a20*/  F2FP.F16.F32.PACK_AB R3, RZ, R8 ;  /* 0x00000008ff03723e */ /* 0x000fe200000000ff */
[----:B-1----:R-:W-:-:S05]  /*1a30*/  @!P0 FMUL R0, R0, 1.175494350822287508e-38 ;  /* 0x0080000000008820 */ /* 0x002fca0000400000 */
[----:B------:R-:W-:Y:S01]  /*1a40*/  F2FP.F16.F32.PACK_AB R5, RZ, R0 ;  /* 0x00000000ff05723e */ /* 0x000fe200000000ff */
[----:B------:R-:W-:Y:S06]  /*1a50*/  BRA `(.L_x_3337) ;  /* 0x0000000800947947 */ /* 0x000fec0003800000 */
.L_x_3345:
[----:B------:R-:W-:-:S13]  /*1a60*/  ISETP.NE.AND P0, PT, R4, 0xf, PT ;  /* 0x0000000f0400780c */ /* 0x000fda0003f05270 */
[----:B------:R-:W-:Y:S05]  /*1a70*/  @!P0 BRA `(.L_x_3347) ;  /* 0x0000000000a48947 */ /* 0x000fea0003800000 */
[----:B------:R-:W-:-:S13]  /*1a80*/  ISETP.NE.AND P0, PT, R4, 0x17, PT ;  /* 0x000000170400780c */ /* 0x000fda0003f05270 */
[----:B------:R-:W-:Y:S05]  /*1a90*/  @!P0 BRA `(.L_x_3348) ;  /* 0x0000000000608947 */ /* 0x000fea0003800000 */
[----:B------:R-:W-:-:S13]  /*1aa0*/  ISETP.NE.AND P0, PT, R4, 0x18, PT ;  /* 0x000000180400780c */ /* 0x000fda0003f05270 */
[----:B------:R-:W-:Y:S05]  /*1ab0*/  @P0 BRA `(.L_x_3336) ;  /* 0x00000008000c0947 */ /* 0x000fea0003800000 */
[----:B------:R0:W2:Y:S01]  /*1ac0*/  LDG.E.U8 R0, desc[UR36][R2.64] ;  /* 0x0000002402007981 */ /* 0x0000a2000c1e1100 */
[----:B------:R-:W-:Y:S02]  /*1ad0*/  MOV R8, 0xff800000 ;  /* 0xff80000000087802 */ /* 0x000fe40000000f00 */
[----:B0-----:R-:W-:Y:S01]  /*1ae0*/  PRMT R3, RZ, 0x7610, R3 ;  /* 0x00007610ff037816 */ /* 0x001fe20000000003 */
        /* <DEDUP_REMOVED lines=17> */
[----:B------:R-:W-:Y:S01]  /*1c00*/  F2FP.F16.F32.PACK_AB R5, RZ, R5 ;  /* 0x00000005ff05723e */ /* 0x000fe200000000ff */
[----:B------:R-:W-:Y:S06]  /*1c10*/  BRA `(.L_x_3337) ;  /* 0x0000000800247947 */ /* 0x000fec0003800000 */
.L_x_3348:
[----:B------:R0:W2:Y:S02]  /*1c20*/  LDG.E.U8 R2, desc[UR36][R2.64] ;  /* 0x0000002402027981 */ /* 0x0000a4000c1e1100 */
[----:B0-----:R-:W-:Y:S02]  /*1c30*/  PRMT R3, RZ, 0x7610, R3 ;  /* 0x00007610ff037816 */ /* 0x001fe40000000003 */
[C---:B--2---:R-:W-:Y:S02]  /*1c40*/  SHF.L.U32 R0, R2.reuse, 0x19, RZ ;  /* 0x0000001902007819 */ /* 0x044fe400000006ff */
[----:B------:R-:W-:Y:S02]  /*1c50*/  SHF.L.U32 R5, R2, 0x18, RZ ;  /* 0x0000001802057819 */ /* 0x000fe400000006ff */
        /* <DEDUP_REMOVED lines=11> */
.L_x_3347:
[----:B------:R0:W2:Y:S02]  /*1d10*/  LDG.E.U16 R5, desc[UR36][R2.64] ;  /* 0x0000002402057981 */ /* 0x0000a4000c1e1500 */
[----:B0-----:R-:W-:Y:S01]  /*1d20*/  PRMT R3, RZ, 0x7610, R3 ;  /* 0x00007610ff037816 */ /* 0x001fe20000000003 */
[----:B--2---:R-:W-:-:S05]  /*1d30*/  IMAD.U32 R5, R5, 0x10000, RZ ;  /* 0x0001000005057824 */ /* 0x004fca00078e00ff */
[----:B------:R-:W-:Y:S01]  /*1d40*/  F2FP.F16.F32.PACK_AB R5, RZ, R5 ;  /* 0x00000005ff05723e */ /* 0x000fe200000000ff */
[----:B------:R-:W-:Y:S06]  /*1d50*/  BRA `(.L_x_3337) ;  /* 0x0000000400d47947 */ /* 0x000fec0003800000 */
.L_x_3344:
        /* <DEDUP_REMOVED lines=8> */
[----:B------:R0:W2:Y:S02]  /*1de0*/  LDG.E.U16 R0, desc[UR36][R2.64] ;  /* 0x0000002402007981 */ /* 0x0000a4000c1e1500 */
[----:B0-----:R-:W-:Y:S02]  /*1df0*/  PRMT R3, RZ, 0x7610, R3 ;  /* 0x00007610ff037816 */ /* 0x001fe40000000003 */
[----:B--2---:R-:W-:-:S04]  /*1e00*/  I2FP.F32.U32 R0, R0 ;  /* 0x0000000000007245 */ /* 0x004fc80000201000 */
[----:B------:R-:W-:Y:S01]  /*1e10*/  F2FP.F16.F32.PACK_AB R5, RZ, R0 ;  /* 0x00000000ff05723e */ /* 0x000fe200000000ff */
[----:B------:R-:W-:Y:S06]  /*1e20*/  BRA `(.L_x_3337) ;  /* 0x0000000400a07947 */ /* 0x000fec0003800000 */
.L_x_3351:
        /* <DEDUP_REMOVED lines=21> */
.L_x_3355:
[----:B------:R-:W-:Y:S05]  /*1f80*/  BSYNC B1 ;  /* 0x0000000000017941 */ /* 0x000fea0003800000 */
.L_x_3354:
[----:B------:R-:W-:Y:S02]  /*1f90*/  LEA R5, R0, 0x3b800000, 0x17 ;  /* 0x3b80000000057811 */ /* 0x000fe400078eb8ff */
[----:B------:R-:W-:-:S04]  /*1fa0*/  SHF.L.U32 R2, R2, 0x14, RZ ;  /* 0x0000001402027819 */ /* 0x000fc800000006ff */
[----:B------:R-:W-:-:S07]  /*1fb0*/  LOP3.LUT R5, R5, R2, R4, 0xfe, !PT ;  /* 0x0000000205057212 */ /* 0x000fce00078efe04 */
.L_x_3353:
[----:B------:R-:W-:Y:S05]  /*1fc0*/  BSYNC B0 ;  /* 0x0000000000007941 */ /* 0x000fea0003800000 */
.L_x_3352:
[----:B------:R-:W-:Y:S02]  /*1fd0*/  F2FP.F16.F32.PACK_AB R5, RZ, R5 ;  /* 0x00000005ff05723e */ /* 0x000fe400000000ff */
[----:B------:R-:W-:Y:S01]  /*1fe0*/  PRMT R3, RZ, 0x7610, R3 ;  /* 0x00007610ff037816 */ /* 0x000fe20000000003 */
[----:B------:R-:W-:Y:S06]  /*1ff0*/  BRA `(.L_x_3337) ;  /* 0x00000004002c7947 */ /* 0x000fec0003800000 */
.L_x_3350:
        /* <DEDUP_REMOVED lines=21> */
.L_x_3359:
[----:B------:R-:W-:Y:S05]  /*2150*/  BSYNC B1 ;  /* 0x0000000000017941 */ /* 0x000fea0003800000 */
.L_x_3358:
[----:B------:R-:W-:Y:S01]  /*2160*/  IMAD.SHL.U32 R2, R2, 0x200000, RZ ;  /* 0x0020000002027824 */ /* 0x000fe200078e00ff */
[----:B------:R-:W-:-:S04]  /*2170*/  LEA R5, R0, 0x37800000, 0x17 ;  /* 0x3780000000057811 */ /* 0x000fc800078eb8ff */
[----:B------:R-:W-:-:S07]  /*2180*/  LOP3.LUT R5, R5, R2, R4, 0xfe, !PT ;  /* 0x0000000205057212 */ /* 0x000fce00078efe04 */
.L_x_3357:
[----:B------:R-:W-:Y:S05]  /*2190*/  BSYNC B0 ;  /* 0x0000000000007941 */ /* 0x000fea0003800000 */
.L_x_3356:
[----:B------:R-:W-:Y:S02]  /*21a0*/  F2FP.F16.F32.PACK_AB R5, RZ, R5 ;  /* 0x00000005ff05723e */ /* 0x000fe400000000ff */
[----:B------:R-:W-:Y:S01]  /*21b0*/  PRMT R3, RZ, 0x7610, R3 ;  /* 0x00007610ff037816 */ /* 0x000fe20000000003 */
[----:B------:R-:W-:Y:S06]  /*21c0*/  BRA `(.L_x_3337) ;  /* 0x0000000000b87947 */ /* 0x000fec0003800000 */
.L_x_3349:
        /* <DEDUP_REMOVED lines=8> */
[----:B------:R-:W-:Y:S01]  /*2250*/  HFMA2.MMA R5, -RZ, RZ, 3.814697265625e-06, 0 ;  /* 0x00400000ff057435 */ /* 0x000fe200000001ff */
[----:B--2---:R-:W-:-:S13]  /*2260*/  ISETP.NE.AND P0, PT, R2, RZ, PT ;  /* 0x000000ff0200720c */ /* 0x004fda0003f05270 */
[----:B------:R-:W-:Y:S05]  /*2270*/  @!P0 BRA `(.L_x_3363) ;  /* 0x00000000000c8947 */ /* 0x000fea0003800000 */
[----:B------:R-:W-:-:S13]  /*2280*/  ISETP.NE.AND P0, PT, R2, 0xff, PT ;  /* 0x000000ff0200780c */ /* 0x000fda0003f05270 */
[----:B------:R-:W-:Y:S02]  /*2290*/  @!P0 IMAD.MOV.U32 R5, RZ, RZ, 0x7f800001 ;  /* 0x7f800001ff058424 */ /* 0x000fe400078e00ff */
[----:B------:R-:W-:-:S07]  /*22a0*/  @P0 IMAD.SHL.U32 R5, R2, 0x800000, RZ ;  /* 0x0080000002050824 */ /* 0x000fce00078e00ff */
.L_x_3363:
[----:B------:R-:W-:Y:S05]  /*22b0*/  BSYNC B0 ;  /* 0x0000000000007941 */ /* 0x000fea0003800000 */
.L_x_3362:
[----:B------:R-:W-:Y:S02]  /*22c0*/  PRMT R3, RZ, 0x7610, R3 ;  /* 0x00007610ff037816 */ /* 0x000fe40000000003 */
[----:B------:R-:W-:Y:S01]  /*22d0*/  F2FP.F16.F32.PACK_AB R5, RZ, R5 ;  /* 0x00000005ff05723e */ /* 0x000fe200000000ff */
[----:B------:R-:W-:Y:S06]  /*22e0*/  BRA `(.L_x_3337) ;  /* 0x0000000000707947 */ /* 0x000fec0003800000 */
.L_x_3336:
[----:B------:R-:W-:Y:S01]  /*22f0*/  MOV R0, 0x0 ;  /* 0x0000000000007802 */ /* 0x000fe20000000f00 */
[----:B------:R-:W-:Y:S01]  /*2300*/  ULDC.64 UR4, c[0x4][0x158] ;  /* 0x0100560000047ab9 */ /* 0x000fe20000000a00 */
[----:B------:R-:W-:Y:S01]  /*2310*/  ULDC.64 UR6, c[0x4][0x28] ;  /* 0x01000a0000067ab9 */ /* 0x000fe20000000a00 */
[----:B------:R-:W-:Y:S01]  /*2320*/  MOV R4, UR4 ;  /* 0x0000000400047c02 */ /* 0x000fe20008000f00 */
[----:B------:R0:W1:Y:S01]  /*2330*/  LDC.64 R2, c[0x4][R0] ;  /* 0x0100000000027b82 */ /* 0x0000620000000a00 */
[----:B------:R-:W-:Y:S01]  /*2340*/  IMAD.U32 R5, RZ, RZ, UR5 ;  /* 0x00000005ff057e24 */ /* 0x000fe2000f8e00ff */
[----:B------:R-:W-:Y:S01]  /*2350*/  ULDC.64 UR4, c[0x4][0x160] ;  /* 0x0100580000047ab9 */ /* 0x000fe20000000a00 */
[----:B------:R-:W-:Y:S01]  /*2360*/  HFMA2.MMA R8, -RZ, RZ, 0, 4.64916229248046875e-06 ;  /* 0x0000004eff087435 */ /* 0x000fe200000001ff */
[----:B------:R-:W-:Y:S01]  /*2370*/  IMAD.U32 R6, RZ, RZ, UR4 ;  /* 0x00000004ff067e24 */ /* 0x000fe2000f8e00ff */
[----:B------:R-:W-:Y:S01]  /*2380*/  MOV R7, UR5 ;  /* 0x0000000500077c02 */ /* 0x000fe20008000f00 */
[----:B------:R-:W-:-:S02]  /*2390*/  IMAD.U32 R10, RZ, RZ, UR6 ;  /* 0x00000006ff0a7e24 */ /* 0x000fc4000f8e00ff */
[----:B------:R-:W-:Y:S02]  /*23a0*/  IMAD.U32 R11, RZ, RZ, UR7 ;  /* 0x00000007ff0b7e24 */ /* 0x000fe4000f8e00ff */
[----:B------:R-:W-:Y:S02]  /*23b0*/  IMAD.MOV.U32 R12, RZ, RZ, 0x1 ;  /* 0x00000001ff0c7424 */ /* 0x000fe400078e00ff */
[----:B0-----:R-:W-:-:S07]  /*23c0*/  IMAD.MOV.U32 R13, RZ, RZ, RZ ;  /* 0x000000ffff0d7224 */ /* 0x001fce00078e00ff */
[----:B------:R-:W-:-:S07]  /*23d0*/  LEPC R20, `(.L_x_3364) ;  /* 0x000000001014794e */ /* 0x000fce0000000000 */
[----:B-1----:R-:W-:Y:S05]  /*23e0*/  CALL.ABS.NOINC R2 ;  /* 0x0000000002007343 */ /* 0x002fea0003c00000 */
.L_x_3364:
[----:B------:R-:W-:Y:S02]  /*23f0*/  PRMT R3, RZ, 0x7610, R3 ;  /* 0x00007610ff037816 */ /* 0x000fe40000000003 */
[----:B------:R-:W-:Y:S01]  /*2400*/  PRMT R5, RZ, 0x7610, R5 ;  /* 0x00007610ff057816 */ /* 0x000fe20000000005 */
[----:B------:R-:W-:Y:S06]  /*2410*/  BRA `(.L_x_3337) ;  /* 0x0000000000247947 */ /* 0x000fec0003800000 */
.L_x_3361:
[----:B------:R-:W2:Y:S02]  /*2420*/  LDG.E.64 R2, desc[UR36][R2.64] ;  /* 0x0000002402027981 */ /* 0x000ea4000c1e1b00 */
[----:B--2---:R0:W1:Y:S02]  /*2430*/  I2F.U64 R5, R2 ;  /* 0x0000000200057312 */ /* 0x0040640000301000 */
[----:B0-----:R-:W-:Y:S02]  /*2440*/  PRMT R3, RZ, 0x7610, R3 ;  /* 0x00007610ff037816 */ /* 0x001fe40000000003 */
[----:B-1----:R-:W-:Y:S01]  /*2450*/  F2FP.F16.F32.PACK_AB R5, RZ, R5 ;  /* 0x00000005ff05723e */ /* 0x002fe200000000ff */
[----:B------:R-:W-:Y:S06]  /*2460*/  BRA `(.L_x_3337) ;  /* 0x0000000000107947 */ /* 0x000fec0003800000 */
.L_x_3360:
[----:B------:R0:W2:Y:S02]  /*2470*/  LDG.E R2, desc[UR36][R2.64] ;  /* 0x0000002402027981 */ /* 0x0000a4000c1e1900 */
[----:B0-----:R-:W-:Y:S02]  /*2480*/  PRMT R3, RZ, 0x7610, R3 ;  /* 0x00007610ff037816 */ /* 0x001fe40000000003 */
[----:B--2---:R-:W-:-:S04]  /*2490*/  I2FP.F32.U32 R5, R2 ;  /* 0x0000000200057245 */ /* 0x004fc80000201000 */
[----:B------:R-:W-:-:S07]  /*24a0*/  F2FP.F16.F32.PACK_AB R5, RZ, R5 ;  /* 0x00000005ff05723e */ /* 0x000fce00000000ff */
.L_x_3337:
[----:B------:R-:W-:Y:S01]  /*24b0*/  HADD2.F32 R5, -RZ, R5.H0_H0 ;  /* 0x20000005ff057230 */ /* 0x000fe20000004100 */
[----:B------:R-:W-:Y:S01]  /*24c0*/  ULDC.64 UR4, c[0x0][0x410] ;  /* 0x0001040000047ab9 */ /* 0x000fe20000000a00 */
[----:B------:R-:W-:Y:S01]  /*24d0*/  HADD2.F32 R4, -RZ, R3.H0_H0 ;  /* 0x20000003ff047230 */ /* 0x000fe20000004100 */
[----:B------:R-:W-:Y:S01]  /*24e0*/  IADD3 R18, P2, R18, UR4, RZ ;  /* 0x0000000412127c10 */ /* 0x000fe2000ff5e0ff */
[----:B------:R-:W-:Y:S01]  /*24f0*/  BSSY B2, `(.L_x_3365) ;  /* 0x00002be000027945 */ /* 0x000fe20003800000 */
[----:B------:R-:W-:Y:S02]  /*2500*/  FSETP.GTU.FTZ.AND P0, PT, |R5|, +INF , PT ;  /* 0x7f8000000500780b */ /* 0x000fe40003f1c200 */
[C---:B------:R-:W-:Y:S01]  /*2510*/  FSETP.GTU.FTZ.AND P1, PT, |R4|.reuse, +INF , PT ;  /* 0x7f8000000400780b */ /* 0x040fe20003f3c200 */
[----:B------:R-:W-:Y:S01]  /*2520*/  FADD.FTZ R6, |R4|, -RZ ;  /* 0x800000ff04067221 */ /* 0x000fe20000010200 */
[----:B------:R-:W-:Y:S02]  /*2530*/  IADD3.X R19, RZ, UR5, RZ, P2, !PT ;  /* 0x00000005ff137c10 */ /* 0x000fe400097fe4ff */
[----:B------:R-:W-:-:S13]  /*2540*/  PLOP3.LUT P0, PT, P0, P1, PT, 0xa8, 0x0 ;  /* 0x000000000000781c */ /* 0x000fda0000703570 */
[----:B------:R-:W-:Y:S05]  /*2550*/  @P0 BRA `(.L_x_3366) ;  /* 0x0000002800a40947 */ /* 0x000fea0003800000 */
[C---:B------:R-:W-:Y:S01]  /*2560*/  FSETP.GT.FTZ.AND P0, PT, |R5|.reuse, 8388608, PT ;  /* 0x4b0000000500780b */ /* 0x040fe20003f14200 */
[----:B------:R-:W-:Y:S01]  /*2570*/  FADD.FTZ R7, |R5|, -RZ ;  /* 0x800000ff05077221 */ /* 0x000fe20000010200 */
[----:B------:R-:W-:-:S04]  /*2580*/  FSETP.GT.FTZ.AND P1, PT, R6, 8388608, PT ;  /* 0x4b0000000600780b */ /* 0x000fc80003f34000 */
[----:B------:R-:W-:-:S13]  /*2590*/  PLOP3.LUT P0, PT, P0, P1, PT, 0xa8, 0x0 ;  /* 0x000000000000781c */ /* 0x000fda0000703570 */
[----:B------:R-:W-:Y:S05]  /*25a0*/  @P0 BRA `(.L_x_3367) ;  /* 0x0000001000e40947 */ /* 0x000fea0003800000 */
[C---:B------:R-:W-:Y:S02]  /*25b0*/  FSETP.NEU.FTZ.AND P0, PT, R5.reuse, RZ, PT ;  /* 0x000000ff0500720b */ /* 0x040fe40003f1d000 */
[----:B------:R-:W-:Y:S02]  /*25c0*/  FSETP.NEU.FTZ.AND P1, PT, R4, RZ, PT ;  /* 0x000000ff0400720b */ /* 0x000fe40003f3d000 */
[----:B------:R-:W-:Y:S02]  /*25d0*/  FSETP.GEU.FTZ.AND P2, PT, R6, 0.00021143197955098003149, PT ;  /* 0x395db3d70600780b */ /* 0x000fe40003f5e000 */
[----:B------:R-:W-:Y:S02]  /*25e0*/  FSETP.GEU.FTZ.AND P3, PT, |R5|, 0.00021143197955098003149, PT ;  /* 0x395db3d70500780b */ /* 0x000fe40003f7e200 */
[----:B------:R-:W-:-:S04]  /*25f0*/  PLOP3.LUT P0, PT, P0, P1, PT, 0x2, 0x0 ;  /* 0x000000000000781c */ /* 0x000fc80000702072 */
[----:B------:R-:W-:-:S13]  /*2600*/  PLOP3.LUT P0, PT, P0, P3, P2, 0xf1, 0x0 ;  /* 0x000000000000781c */ /* 0x000fda0000707e21 */
[----:B------:R-:W-:Y:S05]  /*2610*/  @P0 BRA `(.L_x_3368) ;  /* 0x0000002800ac0947 */ /* 0x000fea0003800000 */
[C---:B------:R-:W-:Y:S01]  /*2620*/  FADD.FTZ R3, R6.reuse, 1 ;  /* 0x3f80000006037421 */ /* 0x040fe20000010000 */
[----:B------:R-:W-:Y:S01]  /*2630*/  FADD.FTZ R9, |R7|, -RZ ;  /* 0x800000ff07097221 */ /* 0x000fe20000010200 */
[----:B------:R-:W-:Y:S01]  /*2640*/  FADD.FTZ R0, R6, -1 ;  /* 0xbf80000006007421 */ /* 0x000fe20000010000 */
[----:B------:R-:W-:Y:S01]  /*2650*/  BSSY B0, `(.L_x_3369) ;  /* 0x0000096000007945 */ /* 0x000fe20003800000 */
[----:B------:R-:W-:Y:S02]  /*2660*/  FADD.FTZ R2, |R3|, -RZ ;  /* 0x800000ff03027221 */ /* 0x000fe40000010200 */
[----:B------:R-:W-:-:S03]  /*2670*/  FADD.FTZ R12, |R0|, -RZ ;  /* 0x800000ff000c7221 */ /* 0x000fc60000010200 */
[-C--:B------:R-:W-:Y:S02]  /*2680*/  VIMNMX R8, R2, R9.reuse, !PT ;  /* 0x0000000902087248 */ /* 0x080fe40007fe0100 */
[----:B------:R-:W-:Y:S02]  /*2690*/  VIMNMX R14, R9, R12, !PT ;  /* 0x0000000c090e7248 */ /* 0x000fe40007fe0100 */
[----:B------:R-:W-:Y:S02]  /*26a0*/  LOP3.LUT R10, R8, 0xfe000000, RZ, 0xc0, !PT ;  /* 0xfe000000080a7812 */ /* 0x000fe400078ec0ff */
[----:B------:R-:W-:Y:S02]  /*26b0*/  VIMNMX R2, R2, R9, PT ;  /* 0x0000000902027248 */ /* 0x000fe40003fe0100 */
[----:B------:R-:W-:Y:S02]  /*26c0*/  IADD3 R11, -R10, 0x7e800000, RZ ;  /* 0x7e8000000a0b7810 */ /* 0x000fe40007ffe1ff */
[----:B------:R-:W-:-:S02]  /*26d0*/  LOP3.LUT R15, R14, 0xfe000000, RZ, 0xc0, !PT ;  /* 0xfe0000000e0f7812 */ /* 0x000fc400078ec0ff */
[----:B------:R-:W-:Y:S01]  /*26e0*/  VIMNMX R13, R9, R12, PT ;  /* 0x0000000c090d7248 */ /* 0x000fe20003fe0100 */
[-C--:B------:R-:W-:Y:S01]  /*26f0*/  FMUL.FTZ R9, R2, R11.reuse ;  /* 0x0000000b02097220 */ /* 0x080fe20000410000 */
[----:B------:R-:W-:Y:S01]  /*2700*/  IADD3 R20, -R15, 0x7e800000, RZ ;  /* 0x7e8000000f147810 */ /* 0x000fe20007ffe1ff */
[----:B------:R-:W-:Y:S01]  /*2710*/  FMUL.FTZ R11, R8, R11 ;  /* 0x0000000b080b7220 */ /* 0x000fe20000410000 */
[----:B------:R-:W-:Y:S01]  /*2720*/  FSETP.NEU.FTZ.AND P0, PT, R2, RZ, PT ;  /* 0x000000ff0200720b */ /* 0x000fe20003f1d000 */
[----:B------:R-:W-:Y:S01]  /*2730*/  FMUL.FTZ R12, R9, R9 ;  /* 0x00000009090c7220 */ /* 0x000fe20000410000 */
[C---:B------:R-:W-:Y:S01]  /*2740*/  FSETP.NEU.FTZ.AND P2, PT, R13.reuse, RZ, PT ;  /* 0x000000ff0d00720b */ /* 0x040fe20003f5d000 */
[-C--:B------:R-:W-:Y:S01]  /*2750*/  FMUL.FTZ R9, R13, R20.reuse ;  /* 0x000000140d097220 */ /* 0x080fe20000410000 */
[----:B------:R-:W-:Y:S01]  /*2760*/  FMUL.FTZ R20, R14, R20 ;  /* 0x000000140e147220 */ /* 0x000fe20000410000 */
[----:B------:R-:W-:Y:S01]  /*2770*/  FFMA.FTZ R12, R11, R11, R12 ;  /* 0x0000000b0b0c7223 */ /* 0x000fe2000001000c */
[----:B------:R-:W-:Y:S01]  /*2780*/  LOP3.LUT R15, R15, 0x800000, RZ, 0xfc, !PT ;  /* 0x008000000f0f7812 */ /* 0x000fe200078efcff */
[----:B------:R-:W-:Y:S01]  /*2790*/  FMUL.FTZ R9, R9, R9 ;  /* 0x0000000909097220 */ /* 0x000fe20000410000 */
[----:B------:R-:W-:-:S03]  /*27a0*/  FSETP.NEU.FTZ.AND P1, PT, R2, +INF , PT ;  /* 0x7f8000000200780b */ /* 0x000fc60003f3d000 */
[----:B------:R-:W-:Y:S01]  /*27b0*/  FFMA.FTZ R20, R20, R20, R9 ;  /* 0x0000001414147223 */ /* 0x000fe20000010009 */
[----:B------:R-:W0:Y:S01]  /*27c0*/  MUFU.SQRT R12, R12 ;  /* 0x0000000c000c7308 */ /* 0x000e220000002000 */
[----:B------:R-:W-:-:S07]  /*27d0*/  LOP3.LUT R9, R10, 0x800000, RZ, 0xfc, !PT ;  /* 0x008000000a097812 */ /* 0x000fce00078efcff */
[----:B------:R-:W1:Y:S01]  /*27e0*/  MUFU.SQRT R20, R20 ;  /* 0x0000001400147308 */ /* 0x000e620000002000 */
[----:B0-----:R-:W-:Y:S01]  /*27f0*/  @P0 FMUL.FTZ R8, R12, R9 ;  /* 0x000000090c080220 */ /* 0x001fe20000410000 */
[----:B------:R-:W-:-:S04]  /*2800*/  FSETP.NEU.FTZ.AND P0, PT, R13, +INF , PT ;  /* 0x7f8000000d00780b */ /* 0x000fc80003f1d000 */
[----:B------:R-:W-:Y:S01]  /*2810*/  FSEL R22, R8, +INF , P1 ;  /* 0x7f80000008167808 */ /* 0x000fe20000800000 */
[----:B-1----:R-:W-:-:S05]  /*2820*/  @P2 FMUL.FTZ R14, R20, R15 ;  /* 0x0000000f140e2220 */ /* 0x002fca0000410000 */
[----:B------:R-:W-:-:S05]  /*2830*/  FSEL R11, R14, +INF , P0 ;  /* 0x7f8000000e0b7808 */ /* 0x000fca0000000000 */
[----:B------:R-:W-:-:S04]  /*2840*/  FADD.FTZ R2, R22, R11 ;  /* 0x0000000b16027221 */ /* 0x000fc80000010000 */
[----:B------:R-:W-:-:S05]  /*2850*/  FMUL.FTZ R2, R2, 0.5 ;  /* 0x3f00000002027820 */ /* 0x000fca0000410000 */
[----:B------:R-:W-:-:S04]  /*2860*/  FMNMX.NAN R9, R2, 1, !PT ;  /* 0x3f80000002097809 */ /* 0x000fc80007820000 */
[----:B------:R-:W-:-:S13]  /*2870*/  FSETP.GEU.FTZ.AND P0, PT, R9, 10, PT ;  /* 0x412000000900780b */ /* 0x000fda0003f1e000 */
[----:B------:R-:W-:-:S06]  /*2880*/  @P0 FFMA.FTZ R2, R9, R9, -1 ;  /* 0xbf80000009020423 */ /* 0x000fcc0000010009 */
[----:B------:R-:W0:Y:S02]  /*2890*/  @P0 MUFU.SQRT R2, R2 ;  /* 0x0000000200020308 */ /* 0x000e240000002000 */
[----:B0-----:R-:W-:-:S06]  /*28a0*/  @P0 FADD.FTZ R10, R9, R2 ;  /* 0x00000002090a0221 */ /* 0x001fcc0000010000 */
[----:B------:R-:W0:Y:S02]  /*28b0*/  @P0 MUFU.LG2 R10, R10 ;  /* 0x0000000a000a0308 */ /* 0x000e240000000c00 */
[----:B0-----:R-:W-:Y:S01]  /*28c0*/  @P0 FMUL.FTZ R8, R10, 0.69314718246459960938 ;  /* 0x3f3172180a080820 */ /* 0x001fe20000410000 */
[----:B------:R-:W-:Y:S06]  /*28d0*/  @P0 BRA `(.L_x_3370) ;  /* 0x0000000400b40947 */ /* 0x000fec0003800000 */
[----:B------:R-:W-:Y:S02]  /*28e0*/  FSETP.NEU.FTZ.AND P0, PT, R6, 1, PT ;  /* 0x3f8000000600780b */ /* 0x000fe40003f1d000 */
[----:B------:R-:W-:-:S13]  /*28f0*/  FSETP.GEU.FTZ.AND P1, PT, |R5|, 1.1102230246251565404e-16, PT ;  /* 0x250000000500780b */ /* 0x000fda0003f3e200 */
[----:B------:R-:W-:Y:S05]  /*2900*/  @!P0 BRA !P1, `(.L_x_3371) ;  /* 0x0000000400a48947 */ /* 0x000fea0004800000 */
[----:B------:R-:W-:-:S05]  /*2910*/  FMUL.FTZ R2, |R0|, 1.1920928955078125e-07 ;  /* 0x3400000000027820 */ /* 0x000fca0000410200 */
[----:B------:R-:W-:-:S13]  /*2920*/  FSETP.GTU.FTZ.AND P0, PT, R2, |R5|, PT ;  /* 0x400000050200720b */ /* 0x000fda0003f1c000 */
[----:B------:R-:W-:Y:S05]  /*2930*/  @!P0 BRA `(.L_x_3372) ;  /* 0x0000000000a08947 */ /* 0x000fea0003800000 */
[----:B------:R-:W-:-:S13]  /*2940*/  FSETP.GEU.FTZ.AND P0, PT, R6, 1, PT ;  /* 0x3f8000000600780b */ /* 0x000fda0003f1e000 */
[----:B------:R-:W-:-:S04]  /*2950*/  @!P0 FADD.FTZ R2, -R6, 1 ;  /* 0x3f80000006028421 */ /* 0x000fc80000010100 */
[----:B------:R-:W-:-:S06]  /*2960*/  @!P0 FMUL.FTZ R2, R3, R2 ;  /* 0x0000000203028220 */ /* 0x000fcc0000410000 */
[----:B------:R-:W0:Y:S08]  /*2970*/  @!P0 MUFU.SQRT R2, R2 ;  /* 0x0000000200028308 */ /* 0x000e300000002000 */
[----:B0-----:R-:W0:Y:S02]  /*2980*/  @!P0 MUFU.RCP R8, R2 ;  /* 0x0000000200088308 */ /* 0x001e240000001000 */
[----:B0-----:R-:W-:Y:S01]  /*2990*/  @!P0 FMUL.FTZ R8, |R5|, R8 ;  /* 0x0000000805088220 */ /* 0x001fe20000410200 */
[----:B------:R-:W-:Y:S06]  /*29a0*/  @!P0 BRA `(.L_x_3370) ;  /* 0x0000000400808947 */ /* 0x000fec0003800000 */
[----:B------:R-:W-:Y:S01]  /*29b0*/  FMUL.FTZ R2, R3, R0 ;  /* 0x0000000003027220 */ /* 0x000fe20000410000 */
[----:B------:R-:W-:-:S03]  /*29c0*/  IMAD.MOV.U32 R15, RZ, RZ, 0x3d39bf78 ;  /* 0x3d39bf78ff0f7424 */ /* 0x000fc600078e00ff */
[----:B------:R-:W0:Y:S02]  /*29d0*/  MUFU.SQRT R13, R2 ;  /* 0x00000002000d7308 */ /* 0x000e240000002000 */
[----:B0-----:R-:W-:Y:S01]  /*29e0*/  FADD.FTZ R21, R0, R13 ;  /* 0x0000000d00157221 */ /* 0x001fe20000010000 */
[----:B------:R-:W-:-:S03]  /*29f0*/  IMAD.MOV.U32 R13, RZ, RZ, 0x3e800000 ;  /* 0x3e800000ff0d7424 */ /* 0x000fc600078e00ff */
[C---:B------:R-:W-:Y:S01]  /*2a00*/  FADD.FTZ.RZ R8, R21.reuse, 1 ;  /* 0x3f80000015087421 */ /* 0x040fe2000001c000 */
[----:B------:R-:W-:-:S03]  /*2a10*/  ISETP.GE.U32.AND P0, PT, R21, 0x7f800000, PT ;  /* 0x7f8000001500780c */ /* 0x000fc60003f06070 */
[----:B------:R-:W-:-:S05]  /*2a20*/  VIADD R8, R8, 0xc0c00000 ;  /* 0xc0c0000008087836 */ /* 0x000fca0000000000 */
        /* <DEDUP_REMOVED lines=23> */
[----:B------:R-:W-:Y:S01]  /*2ba0*/  FSEL R8, R8, -RZ, P1 ;  /* 0x800000ff08087208 */ /* 0x000fe20000800000 */
[----:B------:R-:W-:Y:S06]  /*2bb0*/  BRA `(.L_x_3370) ;  /* 0x0000000000fc7947 */ /* 0x000fec0003800000 */
.L_x_3372:
[----:B------:R-:W-:Y:S01]  /*2bc0*/  FSETP.GEU.FTZ.AND P0, PT, R3, RZ, PT ;  /* 0x000000ff0300720b */ /* 0x000fe20003f1e000 */
[----:B------:R-:W-:-:S12]  /*2bd0*/  BSSY B1, `(.L_x_3373) ;  /* 0x000000b000017945 */ /* 0x000fd80003800000 */
[----:B------:R-:W-:Y:S05]  /*2be0*/  @!P0 BRA `(.L_x_3374) ;  /* 0x00000000001c8947 */ /* 0x000fea0003800000 */
[----:B------:R-:W-:-:S13]  /*2bf0*/  FSETP.NEU.FTZ.AND P0, PT, R3, RZ, PT ;  /* 0x000000ff0300720b */ /* 0x000fda0003f1d000 */
[----:B------:R-:W-:Y:S01]  /*2c00*/  @P0 FADD.FTZ R8, R3, R22 ;  /* 0x0000001603080221 */ /* 0x000fe20000010000 */
[----:B------:R-:W-:-:S03]  /*2c10*/  @P0 FMUL.FTZ R2, R5, R5 ;  /* 0x0000000505020220 */ /* 0x000fc60000410000 */
[----:B------:R-:W0:Y:S02]  /*2c20*/  @P0 MUFU.RCP R13, R8 ;  /* 0x00000008000d0308 */ /* 0x000e240000001000 */
[----:B0-----:R-:W-:Y:S01]  /*2c30*/  @P0 FMUL.FTZ.D2 R2, R2, R13 ;  /* 0x0000000d02020220 */ /* 0x001fe20000310000 */
[----:B------:R-:W-:Y:S01]  /*2c40*/  @!P0 FMUL.FTZ R2, |R5|, 0.5 ;  /* 0x3f00000005028820 */ /* 0x000fe20000410200 */
[----:B------:R-:W-:Y:S06]  /*2c50*/  BRA `(.L_x_3375) ;  /* 0x0000000000087947 */ /* 0x000fec0003800000 */
.L_x_3374:
[----:B------:R-:W-:-:S04]  /*2c60*/  FADD.FTZ R2, -R3, R22 ;  /* 0x0000001603027221 */ /* 0x000fc80000010100 */
[----:B------:R-:W-:-:S07]  /*2c70*/  FMUL.FTZ R2, R2, 0.5 ;  /* 0x3f00000002027820 */ /* 0x000fce0000410000 */
.L_x_3375:
[----:B------:R-:W-:Y:S05]  /*2c80*/  BSYNC B1 ;  /* 0x0000000000017941 */ /* 0x000fea0003800000 */
.L_x_3373:
[----:B------:R-:W-:Y:S01]  /*2c90*/  FADD.FTZ R8, -R6, 1 ;  /* 0x3f80000006087421 */ /* 0x000fe20000010100 */
[----:B------:R-:W-:Y:S04]  /*2ca0*/  BSSY B1, `(.L_x_3376) ;  /* 0x000000c000017945 */ /* 0x000fe80003800000 */
[----:B------:R-:W-:-:S13]  /*2cb0*/  FSETP.GEU.FTZ.AND P0, PT, R8, RZ, PT ;  /* 0x000000ff0800720b */ /* 0x000fda0003f1e000 */
[----:B------:R-:W-:Y:S05]  /*2cc0*/  @!P0 BRA `(.L_x_3377) ;  /* 0x00000000001c8947 */ /* 0x000fea0003800000 */
[----:B------:R-:W-:-:S13]  /*2cd0*/  FSETP.NEU.FTZ.AND P0, PT, R8, RZ, PT ;  /* 0x000000ff0800720b */ /* 0x000fda0003f1d000 */
[----:B------:R-:W-:Y:S01]  /*2ce0*/  @P0 FADD.FTZ R8, R11, R8 ;  /* 0x000000080b080221 */ /* 0x000fe20000010000 */
[----:B------:R-:W-:-:S05]  /*2cf0*/  @P0 FMUL.FTZ R13, R5, R5 ;  /* 0x00000005050d0220 */ /* 0x000fca0000410000 */
[----:B------:R-:W0:Y:S02]  /*2d00*/  @P0 MUFU.RCP R8, R8 ;  /* 0x0000000800080308 */ /* 0x000e240000001000 */
[----:B0-----:R-:W-:Y:S01]  /*2d10*/  @P0 FMUL.FTZ.D2 R13, R13, R8 ;  /* 0x000000080d0d0220 */ /* 0x001fe20000310000 */
[----:B------:R-:W-:Y:S01]  /*2d20*/  @!P0 FMUL.FTZ R13, |R5|, 0.5 ;  /* 0x3f000000050d8820 */ /* 0x000fe20000410200 */
[----:B------:R-:W-:Y:S06]  /*2d30*/  BRA `(.L_x_3378) ;  /* 0x0000000000087947 */ /* 0x000fec0003800000 */
.L_x_3377:
[----:B------:R-:W-:-:S04]  /*2d40*/  FADD.FTZ R8, R11, -R8 ;  /* 0x800000080b087221 */ /* 0x000fc80000010000 */
[----:B------:R-:W-:-:S07]  /*2d50*/  FMUL.FTZ R13, R8, 0.5 ;  /* 0x3f000000080d7820 */ /* 0x000fce0000410000 */
.L_x_3378:
[----:B------:R-:W-:Y:S05]  /*2d60*/  BSYNC B1 ;  /* 0x0000000000017941 */ /* 0x000fea0003800000 */
.L_x_3376:
[----:B------:R-:W-:Y:S01]  /*2d70*/  FADD.FTZ R13, R13, R2 ;  /* 0x000000020d0d7221 */ /* 0x000fe20000010000 */
[----:B------:R-:W-:Y:S01]  /*2d80*/  FADD.FTZ R2, R9, 1 ;  /* 0x3f80000009027421 */ /* 0x000fe20000010000 */
[----:B------:R-:W-:-:S03]  /*2d90*/  MOV R21, 0x3d39bf78 ;  /* 0x3d39bf7800157802 */ /* 0x000fc60000000f00 */
[----:B------:R-:W-:-:S06]  /*2da0*/  FMUL.FTZ R2, R2, R13 ;  /* 0x0000000d02027220 */ /* 0x000fcc0000410000 */
[----:B------:R-:W0:Y:S02]  /*2db0*/  MUFU.SQRT R2, R2 ;  /* 0x0000000200027308 */ /* 0x000e240000002000 */
[----:B0-----:R-:W-:Y:S01]  /*2dc0*/  FADD.FTZ R15, R13, R2 ;  /* 0x000000020d0f7221 */ /* 0x001fe20000010000 */
[----:B------:R-:W-:-:S03]  /*2dd0*/  IMAD.MOV.U32 R13, RZ, RZ, 0x3e800000 ;  /* 0x3e800000ff0d7424 */ /* 0x000fc600078e00ff */
        /* <DEDUP_REMOVED lines=28> */
.L_x_3371:
[----:B------:R0:W1:Y:S02]  /*2fa0*/  MUFU.SQRT R8, R7 ;  /* 0x0000000700087308 */ /* 0x0000640000002000 */
.L_x_3370:
[----:B------:R-:W-:Y:S05]  /*2fb0*/  BSYNC B0 ;  /* 0x0000000000007941 */ /* 0x000fea0003800000 */
.L_x_3369:
[----:B------:R-:W-:Y:S01]  /*2fc0*/  FSETP.GEU.FTZ.AND P0, PT, R6, 4.336808689942017736e-19, PT ;  /* 0x210000000600780b */ /* 0x000fe20003f1e000 */
[----:B------:R-:W-:Y:S04]  /*2fd0*/  BSSY B3, `(.L_x_3379) ;  /* 0x0000093000037945 */ /* 0x000fe80003800000 */
[----:B------:R-:W-:Y:S08]  /*2fe0*/  BSSY B0, `(.L_x_3380) ;  /* 0x000005d000007945 */ /* 0x000ff00003800000 */
[----:B------:R-:W-:Y:S05]  /*2ff0*/  @!P0 BRA `(.L_x_3381) ;  /* 0x0000000400648947 */ /* 0x000fea0003800000 */
[----:B------:R-:W2:Y:S02]  /*3000*/  MUFU.RCP R13, R9 ;  /* 0x00000009000d7308 */ /* 0x000ea40000001000 */
[----:B--2---:R-:W-:-:S05]  /*3010*/  FMUL.FTZ R13, R6, R13 ;  /* 0x0000000d060d7220 */ /* 0x004fca0000410000 */
[----:B------:R-:W-:-:S13]  /*3020*/  FSETP.GT.FTZ.AND P0, PT, R13, 0.64170002937316894531, PT ;  /* 0x3f2446740d00780b */ /* 0x000fda0003f14000 */
[----:B------:R-:W-:Y:S05]  /*3030*/  @!P0 BREAK B0 ;  /* 0x0000000000008942 */ /* 0x000fea0003800000 */
[----:B------:R-:W-:Y:S05]  /*3040*/  @P0 BRA `(.L_x_3382) ;  /* 0x0000000000680947 */ /* 0x000fea0003800000 */
[----:B------:R-:W-:Y:S02]  /*3050*/  IMAD.MOV.U32 R3, RZ, RZ, 0x3f000000 ;  /* 0x3f000000ff037424 */ /* 0x000fe400078e00ff */
[C---:B------:R-:W-:Y:S01]  /*3060*/  FADD.FTZ R0, |R13|.reuse, -RZ ;  /* 0x800000ff0d007221 */ /* 0x040fe20000010200 */
[C---:B------:R-:W-:Y:S02]  /*3070*/  FSETP.GT.FTZ.AND P0, PT, |R13|.reuse, 0.56000000238418579102, PT ;  /* 0x3f0f5c290d00780b */ /* 0x040fe40003f14200 */
[----:B------:R-:W-:Y:S01]  /*3080*/  FSETP.NEU.FTZ.AND P1, PT, |R13|, 1, PT ;  /* 0x3f8000000d00780b */ /* 0x000fe20003f3d200 */
[----:B------:R-:W-:-:S04]  /*3090*/  FFMA.FTZ R2, -R0, R3, 0.5 ;  /* 0x3f00000000027423 */ /* 0x000fc80000010103 */
[----:B------:R-:W2:Y:S02]  /*30a0*/  MUFU.RSQ R3, R2 ;  /* 0x0000000200037308 */ /* 0x000ea40000001400 */
[----:B--2---:R-:W-:Y:S01]  /*30b0*/  FMUL.FTZ R6, R2, R3 ;  /* 0x0000000302067220 */ /* 0x004fe20000410000 */
[----:B------:R-:W-:-:S04]  /*30c0*/  FMUL.FTZ R3, R3, 0.5 ;  /* 0x3f00000003037820 */ /* 0x000fc80000410000 */
[----:B------:R-:W-:-:S04]  /*30d0*/  FFMA.FTZ R3, -R6, R3, 0.5 ;  /* 0x3f00000006037423 */ /* 0x000fc80000010103 */
[----:B------:R-:W-:Y:S01]  /*30e0*/  FFMA.FTZ R3, R6, R3, R6 ;  /* 0x0000000306037223 */ /* 0x000fe20000010006 */
[----:B------:R-:W-:-:S04]  /*30f0*/  HFMA2.MMA R6, -RZ, RZ, 1.3251953125, -55.71875 ;  /* 0x3d4dd2f7ff067435 */ /* 0x000fc800000001ff */
[----:B------:R-:W-:-:S05]  /*3100*/  @P0 FSEL R0, R3, RZ, P1 ;  /* 0x000000ff03000208 */ /* 0x000fca0000800000 */
[----:B------:R-:W-:-:S04]  /*3110*/  FMUL.FTZ R3, R0, R0 ;  /* 0x0000000000037220 */ /* 0x000fc80000410000 */
[----:B------:R-:W-:-:S04]  /*3120*/  FFMA.FTZ R6, R3, R6, 0.018773360177874565125 ;  /* 0x3c99ca9703067423 */ /* 0x000fc80000010006 */
[----:B------:R-:W-:-:S04]  /*3130*/  FFMA.FTZ R6, R3, R6, 0.046769052743911743164 ;  /* 0x3d3f90e803067423 */ /* 0x000fc80000010006 */
[----:B------:R-:W-:-:S04]  /*3140*/  FFMA.FTZ R6, R3, R6, 0.074823014438152313232 ;  /* 0x3d993ccf03067423 */ /* 0x000fc80000010006 */
[----:B------:R-:W-:-:S04]  /*3150*/  FFMA.FTZ R6, R3, R6, 0.16667181253433227539 ;  /* 0x3e2aac0403067423 */ /* 0x000fc80000010006 */
[----:B------:R-:W-:-:S04]  /*3160*/  FMUL.FTZ R3, R3, R6 ;  /* 0x0000000603037220 */ /* 0x000fc80000410000 */
[----:B------:R-:W-:Y:S01]  /*3170*/  FFMA.FTZ R0, R0, R3, R0 ;  /* 0x0000000300007223 */ /* 0x000fe20000010000 */
[----:B------:R-:W-:-:S03]  /*3180*/  IMAD.MOV.U32 R3, RZ, RZ, 0x3fd774eb ;  /* 0x3fd774ebff037424 */ /* 0x000fc600078e00ff */
[----:B------:R-:W-:-:S04]  /*3190*/  FMUL.FTZ R2, R0, -2 ;  /* 0xc000000000027820 */ /* 0x000fc80000410000 */
[----:B------:R-:W-:-:S05]  /*31a0*/  @P0 FFMA.FTZ R0, R3, 0.93318945169448852539, R2 ;  /* 0x3f6ee58103000823 */ /* 0x000fca0000010002 */
[C---:B------:R-:W-:Y:S02]  /*31b0*/  FSETP.GTU.FTZ.AND P0, PT, R0.reuse, +INF , PT ;  /* 0x7f8000000000780b */ /* 0x040fe40003f1c000 */
[----:B------:R-:W-:-:S04]  /*31c0*/  LOP3.LUT R3, R0, 0x80000000, R13, 0xb8, !PT ;  /* 0x8000000000037812 */ /* 0x000fc800078eb80d */
[----:B------:R-:W-:Y:S01]  /*31d0*/  FSEL R3, R3, R0, !P0 ;  /* 0x0000000003037208 */ /* 0x000fe20004000000 */
[----:B------:R-:W-:Y:S06]  /*31e0*/  BRA `(.L_x_3383) ;  /* 0x0000000400c47947 */ /* 0x000fec0003800000 */
.L_x_3382:
[----:B------:R-:W-:Y:S01]  /*31f0*/  FSETP.NEU.FTZ.AND P0, PT, R6, 1, PT ;  /* 0x3f8000000600780b */ /* 0x000fe20003f1d000 */
[----:B------:R-:W-:Y:S01]  /*3200*/  BSSY B1, `(.L_x_3384) ;  /* 0x0000037000017945 */ /* 0x000fe20003800000 */
[----:B------:R-:W-:-:S13]  /*3210*/  FSETP.GEU.FTZ.AND P1, PT, |R5|, 9.3132257461547851562e-10, PT ;  /* 0x308000000500780b */ /* 0x000fda0003f3e200 */
[----:B------:R-:W-:Y:S05]  /*3220*/  @!P0 BRA !P1, `(.L_x_3385) ;  /* 0x0000000000b88947 */ /* 0x000fea0004800000 */
[----:B------:R-:W-:-:S05]  /*3230*/  FMUL.FTZ R2, |R0|, 1.1920928955078125e-07 ;  /* 0x3400000000027820 */ /* 0x000fca0000410200 */
[----:B------:R-:W-:-:S13]  /*3240*/  FSETP.GTU.FTZ.AND P0, PT, R2, |R5|, PT ;  /* 0x400000050200720b */ /* 0x000fda0003f1c000 */
[----:B------:R-:W-:Y:S05]  /*3250*/  @P0 BRA `(.L_x_3386) ;  /* 0x00000000007c0947 */ /* 0x000fea0003800000 */
[----:B------:R-:W-:Y:S01]  /*3260*/  FSETP.GEU.FTZ.AND P0, PT, R3, RZ, PT ;  /* 0x000000ff0300720b */ /* 0x000fe20003f1e000 */
[----:B------:R-:W-:-:S12]  /*3270*/  BSSY B4, `(.L_x_3387) ;  /* 0x000000b000047945 */ /* 0x000fd80003800000 */
[----:B------:R-:W-:Y:S05]  /*3280*/  @!P0 BRA `(.L_x_3388) ;  /* 0x00000000001c8947 */ /* 0x000fea0003800000 */
[----:B------:R-:W-:-:S13]  /*3290*/  FSETP.NEU.FTZ.AND P0, PT, R3, RZ, PT ;  /* 0x000000ff0300720b */ /* 0x000fda0003f1d000 */
[----:B------:R-:W-:Y:S01]  /*32a0*/  @P0 FADD.FTZ R3, R3, R22 ;  /* 0x0000001603030221 */ /* 0x000fe20000010000 */
[----:B------:R-:W-:-:S05]  /*32b0*/  @P0 FMUL.FTZ R2, R5, R5 ;  /* 0x0000000505020220 */ /* 0x000fca0000410000 */
[----:B------:R-:W2:Y:S02]  /*32c0*/  @P0 MUFU.RCP R3, R3 ;  /* 0x0000000300030308 */ /* 0x000ea40000001000 */
[----:B--2---:R-:W-:Y:S01]  /*32d0*/  @P0 FMUL.FTZ.D2 R2, R2, R3 ;  /* 0x0000000302020220 */ /* 0x004fe20000310000 */
[----:B------:R-:W-:Y:S01]  /*32e0*/  @!P0 FMUL.FTZ R2, |R5|, 0.5 ;  /* 0x3f00000005028820 */ /* 0x000fe20000410200 */
[----:B------:R-:W-:Y:S06]  /*32f0*/  BRA `(.L_x_3389) ;  /* 0x0000000000087947 */ /* 0x000fec0003800000 */
.L_x_3388:
[----:B------:R-:W-:-:S04]  /*3300*/  FADD.FTZ R2, -R3, R22 ;  /* 0x0000001603027221 */ /* 0x000fc80000010100 */
[----:B------:R-:W-:-:S07]  /*3310*/  FMUL.FTZ R2, R2, 0.5 ;  /* 0x3f00000002027820 */ /* 0x000fce0000410000 */
.L_x_3389:
[----:B------:R-:W-:Y:S05]  /*3320*/  BSYNC B4 ;  /* 0x0000000000047941 */ /* 0x000fea0003800000 */
.L_x_3387:
        /* <DEDUP_REMOVED lines=10> */
.L_x_3391:
[----:B------:R-:W-:-:S04]  /*33d0*/  FADD.FTZ R0, -R0, R11 ;  /* 0x0000000b00007221 */ /* 0x000fc80000010100 */
[----:B------:R-:W-:-:S07]  /*33e0*/  FMUL.FTZ R3, R0, 0.5 ;  /* 0x3f00000000037820 */ /* 0x000fce0000410000 */
.L_x_3392:
[----:B------:R-:W-:Y:S05]  /*33f0*/  BSYNC B4 ;  /* 0x0000000000047941 */ /* 0x000fea0003800000 */
.L_x_3390:
[----:B------:R-:W-:Y:S01]  /*3400*/  FADD.FTZ R2, R3, R2 ;  /* 0x0000000203027221 */ /* 0x000fe20000010000 */
[----:B------:R-:W-:-:S04]  /*3410*/  FADD.FTZ R9, R6, R9 ;  /* 0x0000000906097221 */ /* 0x000fc80000010000 */
[----:B------:R-:W-:-:S06]  /*3420*/  FMUL.FTZ R9, R9, R2 ;  /* 0x0000000209097220 */ /* 0x000fcc0000410000 */
[----:B------:R-:W2:Y:S01]  /*3430*/  MUFU.SQRT R9, R9 ;  /* 0x0000000900097308 */ /* 0x000ea20000002000 */
[----:B------:R-:W-:Y:S05]  /*3440*/  BRA `(.L_x_3393) ;  /* 0x0000000000487947 */ /* 0x000fea0003800000 */
.L_x_3386:
[----:B------:R-:W-:-:S13]  /*3450*/  FSETP.GT.FTZ.AND P0, PT, R6, 1, PT ;  /* 0x3f8000000600780b */ /* 0x000fda0003f14000 */
[----:B0-----:R-:W-:Y:S01]  /*3460*/  @P0 FMUL.FTZ R7, R3, R0 ;  /* 0x0000000003070220 */ /* 0x001fe20000410000 */
[----:B------:R-:W-:-:S04]  /*3470*/  @!P0 FADD.FTZ R0, -R6, 1 ;  /* 0x3f80000006008421 */ /* 0x000fc80000010100 */
[----:B------:R-:W-:Y:S01]  /*3480*/  @!P0 FMUL.FTZ R2, R3, R0 ;  /* 0x0000000003028220 */ /* 0x000fe20000410000 */
[----:B------:R-:W0:Y:S01]  /*3490*/  @P0 MUFU.SQRT R7, R7 ;  /* 0x0000000700070308 */ /* 0x000e220000002000 */
[----:B------:R-:W-:-:S04]  /*34a0*/  @P0 FMUL.FTZ R3, |R5|, 2.81474976710656000000e+14 ;  /* 0x5780000005030820 */ /* 0x000fc80000410200 */
[C---:B------:R-:W-:Y:S01]  /*34b0*/  @P0 FMUL.FTZ R3, R6.reuse, R3 ;  /* 0x0000000306030220 */ /* 0x040fe20000410000 */
[----:B------:R-:W-:Y:S02]  /*34c0*/  @P0 FMUL.FTZ R6, R6, 2.81474976710656000000e+14 ;  /* 0x5780000006060820 */ /* 0x000fe40000410000 */
[----:B------:R-:W-:Y:S08]  /*34d0*/  @!P0 MUFU.SQRT R9, R2 ;  /* 0x0000000200098308 */ /* 0x000ff00000002000 */
[----:B0-----:R-:W0:Y:S02]  /*34e0*/  @P0 MUFU.RCP R0, R7 ;  /* 0x0000000700000308 */ /* 0x001e240000001000 */
[----:B0-----:R-:W-:Y:S01]  /*34f0*/  @P0 FMUL.FTZ R9, R3, R0 ;  /* 0x0000000003090220 */ /* 0x001fe20000410000 */
[----:B------:R-:W-:Y:S06]  /*3500*/  BRA `(.L_x_3393) ;  /* 0x0000000000187947 */ /* 0x000fec0003800000 */
.L_x_3385:
[----:B------:R-:W-:Y:S01]  /*3510*/  FADD.FTZ R0, R9, 1 ;  /* 0x3f80000009007421 */ /* 0x000fe20000010000 */
[----:B0-----:R-:W-:Y:S01]  /*3520*/  MUFU.SQRT R7, R7 ;  /* 0x0000000700077308 */ /* 0x001fe20000002000 */
[----:B------:R-:W-:Y:S02]  /*3530*/  IMAD.MOV.U32 R6, RZ, RZ, 0x3f800000 ;  /* 0x3f800000ff067424 */ /* 0x000fe400078e00ff */
[----:B------:R-:W-:-:S06]  /*3540*/  FMUL.FTZ R0, R0, 0.5 ;  /* 0x3f00000000007820 */ /* 0x000fcc0000410000 */
[----:B------:R-:W0:Y:S02]  /*3550*/  MUFU.SQRT R0, R0 ;  /* 0x0000000000007308 */ /* 0x000e240000002000 */
[----:B0-----:R-:W-:-:S07]  /*3560*/  FMUL.FTZ R9, R7, R0 ;  /* 0x0000000007097220 */ /* 0x001fce0000410000 */
.L_x_3393:
[----:B------:R-:W-:Y:S05]  /*3570*/  BSYNC B1 ;  /* 0x0000000000017941 */ /* 0x000fea0003800000 */
.L_x_3384:
[----:B------:R-:W-:Y:S05]  /*3580*/  BRA `(.L_x_3394) ;  /* 0x0000000000087947 */ /* 0x000fea0003800000 */
.L_x_3381:
[----:B------:R-:W-:Y:S01]  /*3590*/  FMUL.FTZ R9, R9, 16777216 ;  /* 0x4b80000009097820 */ /* 0x000fe20000410000 */
[----:B------:R-:W-:-:S07]  /*35a0*/  FMUL.FTZ R6, R6, 16777216 ;  /* 0x4b80000006067820 */ /* 0x000fce0000410000 */
.L_x_3394:
[----:B------:R-:W-:Y:S05]  /*35b0*/  BSYNC B0 ;  /* 0x0000000000007941 */ /* 0x000fea0003800000 */
.L_x_3380:
[C---:B------:R-:W-:Y:S01]  /*35c0*/  FADD.FTZ R0, |R6|.reuse, -RZ ;  /* 0x800000ff06007221 */ /* 0x040fe20000010200 */
[----:B--2---:R-:W-:Y:S01]  /*35d0*/  FADD.FTZ R3, |R9|, -RZ ;  /* 0x800000ff09037221 */ /* 0x004fe20000010200 */
[----:B------:R-:W-:Y:S01]  /*35e0*/  FSETP.GT.FTZ.AND P6, PT, |R6|, |R9|, PT ;  /* 0x400000090600720b */ /* 0x000fe20003fd4200 */
[----:B------:R-:W-:Y:S03]  /*35f0*/  BSSY B4, `(.L_x_3395) ;  /* 0x000000f000047945 */ /* 0x000fe60003800000 */
[----:B------:R-:W-:Y:S02]  /*3600*/  FSEL R23, R0, R3, P6 ;  /* 0x0000000300177208 */ /* 0x000fe40003000000 */
[----:B------:R-:W-:Y:S02]  /*3610*/  FSEL R0, R3, R0, P6 ;  /* 0x0000000003007208 */ /* 0x000fe40003000000 */
[----:B------:R-:W0:Y:S08]  /*3620*/  MUFU.RCP R2, R23 ;  /* 0x0000001700027308 */ /* 0x000e300000001000 */
[----:B------:R-:W2:Y:S01]  /*3630*/  FCHK P0, R0, R23 ;  /* 0x0000001700007302 */ /* 0x000ea20000000000 */
[----:B0-----:R-:W-:-:S04]  /*3640*/  FFMA R7, -R23, R2, 1 ;  /* 0x3f80000017077423 */ /* 0x001fc80000000102 */
[----:B------:R-:W-:-:S04]  /*3650*/  FFMA R7, R2, R7, R2 ;  /* 0x0000000702077223 */ /* 0x000fc80000000002 */
[----:B------:R-:W-:-:S04]  /*3660*/  FFMA R2, R0, R7, RZ ;  /* 0x0000000700027223 */ /* 0x000fc800000000ff */
[----:B------:R-:W-:-:S04]  /*3670*/  FFMA R3, -R23, R2, R0 ;  /* 0x0000000217037223 */ /* 0x000fc80000000100 */
[----:B------:R-:W-:Y:S01]  /*3680*/  FFMA R2, R7, R3, R2 ;  /* 0x0000000307027223 */ /* 0x000fe20000000002 */
[----:B--2---:R-:W-:Y:S06]  /*3690*/  @!P0 BRA `(.L_x_3396) ;  /* 0x0000000000108947 */ /* 0x004fec0003800000 */
[----:B------:R-:W-:Y:S02]  /*36a0*/  MOV R11, R23 ;  /* 0x00000017000b7202 */ /* 0x000fe40000000f00 */
[----:B------:R-:W-:-:S07]  /*36b0*/  MOV R2, 0x36d0 ;  /* 0x000036d000027802 */ /* 0x000fce0000000f00 */
[----:B-1----:R-:W-:Y:S05]  /*36c0*/  CALL.REL.NOINC `($__internal_7_$__cuda_sm3x_div_rn_ftz_f32_slowpath) ;  /* 0x00000148009c7944 */ /* 0x002fea0003c00000 */
[----:B------:R-:W-:-:S07]  /*36d0*/  IMAD.MOV.U32 R2, RZ, RZ, R0 ;  /* 0x000000ffff027224 */ /* 0x000fce00078e0000 */
.L_x_3396:
[----:B------:R-:W-:Y:S05]  /*36e0*/  BSYNC B4 ;  /* 0x0000000000047941 */ /* 0x000fea0003800000 */
.L_x_3395:
[----:B------:R-:W-:Y:S02]  /*36f0*/  IMAD.MOV.U32 R3, RZ, RZ, 0x3b33710b ;  /* 0x3b33710bff037424 */ /* 0x000fe400078e00ff */
[----:B------:R-:W-:Y:S01]  /*3700*/  FMUL.FTZ R0, R2, R2 ;  /* 0x0000000202007220 */ /* 0x000fe20000410000 */
[----:B------:R-:W-:Y:S03]  /*3710*/  BSSY B0, `(.L_x_3397) ;  /* 0x0000014000007945 */ /* 0x000fe60003800000 */
[----:B------:R-:W-:-:S04]  /*3720*/  FFMA.FTZ R3, R0, R3, -0.015681877732276916504 ;  /* 0xbc80774800037423 */ /* 0x000fc80000010003 */
[----:B------:R-:W-:-:S04]  /*3730*/  FFMA.FTZ R3, R0, R3, 0.042200751602649688721 ;  /* 0x3d2cdab200037423 */ /* 0x000fc80000010003 */
[----:B------:R-:W-:-:S04]  /*3740*/  FFMA.FTZ R3, R0, R3, -0.074792981147766113281 ;  /* 0xbd992d1000037423 */ /* 0x000fc80000010003 */
[----:B------:R-:W-:-:S04]  /*3750*/  FFMA.FTZ R3, R0, R3, 0.10640415549278259277 ;  /* 0x3dd9ea6c00037423 */ /* 0x000fc80000010003 */
[----:B------:R-:W-:-:S04]  /*3760*/  FFMA.FTZ R3, R0, R3, -0.14207722246646881104 ;  /* 0xbe117cb100037423 */ /* 0x000fc80000010003 */
[----:B------:R-:W-:-:S04]  /*3770*/  FFMA.FTZ R3, R0, R3, 0.19993925094604492188 ;  /* 0x3e4cbce000037423 */ /* 0x000fc80000010003 */
[----:B------:R-:W-:-:S04]  /*3780*/  FFMA.FTZ R3, R0, R3, -0.33333197236061096191 ;  /* 0xbeaaaa7d00037423 */ /* 0x000fc80000010003 */
[----:B------:R-:W-:-:S04]  /*3790*/  FMUL.FTZ R3, R0, R3 ;  /* 0x0000000300037220 */ /* 0x000fc80000410000 */
[----:B------:R-:W-:Y:S01]  /*37a0*/  FFMA.FTZ R2, R3, R2, R2 ;  /* 0x0000000203027223 */ /* 0x000fe20000010002 */
[----:B------:R-:W-:Y:S06]  /*37b0*/  @P6 BRA `(.L_x_3398) ;  /* 0x0000000000146947 */ /* 0x000fec0003800000 */
[----:B------:R-:W-:-:S13]  /*37c0*/  ISETP.GT.AND P0, PT, R9, -0x1, PT ;  /* 0xffffffff0900780c */ /* 0x000fda0003f04270 */
[----:B------:R-:W-:Y:S05]  /*37d0*/  @P0 BRA `(.L_x_3399) ;  /* 0x00000000001c0947 */ /* 0x000fea0003800000 */
[----:B------:R-:W-:-:S10]  /*37e0*/  HFMA2.MMA R3, -RZ, RZ, 1.9599609375, 20144 ;  /* 0x3fd774ebff037435 */ /* 0x000fd400000001ff */
[----:B------:R-:W-:Y:S01]  /*37f0*/  FFMA.FTZ R2, R3, 1.8663789033889770508, -R2 ;  /* 0x3feee58103027823 */ /* 0x000fe20000010802 */
[----:B------:R-:W-:Y:S06]  /*3800*/  BRA `(.L_x_3399) ;  /* 0x0000000000107947 */ /* 0x000fec0003800000 */
.L_x_3398:
[----:B------:R-:W-:Y:S01]  /*3810*/  ISETP.GE.AND P0, PT, R9, RZ, PT ;  /* 0x000000ff0900720c */ /* 0x000fe20003f06270 */
[----:B------:R-:W-:-:S12]  /*3820*/  IMAD.MOV.U32 R3, RZ, RZ, 0x3fd774eb ;  /* 0x3fd774ebff037424 */ /* 0x000fd800078e00ff */
[----:B------:R-:W-:-:S04]  /*3830*/  @P0 FFMA.FTZ R2, R3, 0.93318945169448852539, -R2 ;  /* 0x3f6ee58103020823 */ /* 0x000fc80000010802 */
[----:B------:R-:W-:-:S07]  /*3840*/  @!P0 FFMA.FTZ R2, R3, 0.93318945169448852539, R2 ;  /* 0x3f6ee58103028823 */ /* 0x000fce0000010002 */
.L_x_3399:
[----:B------:R-:W-:Y:S05]  /*3850*/  BSYNC B0 ;  /* 0x0000000000007941 */ /* 0x000fea0003800000 */
.L_x_3397:
[----:B------:R-:W-:Y:S01]  /*3860*/  FSETP.NEU.FTZ.AND P0, PT, |R9|, |R6|, PT ;  /* 0x400000060900720b */ /* 0x000fe20003f1d200 */
[----:B------:R-:W-:Y:S01]  /*3870*/  IMAD.MOV.U32 R0, RZ, RZ, 0x4016cbe4 ;  /* 0x4016cbe4ff007424 */ /* 0x000fe200078e00ff */
[----:B------:R-:W-:Y:S01]  /*3880*/  FSETP.NEU.FTZ.AND P1, PT, R23, RZ, PT ;  /* 0x000000ff1700720b */ /* 0x000fe20003f3d000 */
[C---:B------:R-:W-:Y:S01]  /*3890*/  FADD.FTZ R3, |R9|.reuse, |R6| ;  /* 0x4000000609037221 */ /* 0x040fe20000010200 */
[----:B------:R-:W-:-:S09]  /*38a0*/  ISETP.GE.AND P2, PT, R9, RZ, PT ;  /* 0x000000ff0900720c */ /* 0x000fd20003f46270 */
[----:B------:R-:W-:Y:S02]  /*38b0*/  @!P0 FSEL R2, R0, 0.78539818525314331055, !P2 ;  /* 0x3f490fdb00028808 */ /* 0x000fe40005000000 */
[----:B------:R-:W-:Y:S02]  /*38c0*/  @!P1 FSEL R2, RZ, 3.1415927410125732422, P2 ;  /* 0x40490fdbff029808 */ /* 0x000fe40001000000 */
[----:B------:R-:W-:Y:S02]  /*38d0*/  FSETP.GTU.FTZ.AND P0, PT, |R3|, +INF , PT ;  /* 0x7f8000000300780b */ /* 0x000fe40003f1c200 */
[----:B------:R-:W-:-:S04]  /*38e0*/  LOP3.LUT R2, R2, 0x80000000, R6, 0xb8, !PT ;  /* 0x8000000002027812 */ /* 0x000fc800078eb806 */
[----:B------:R-:W-:-:S07]  /*38f0*/  FSEL R3, R3, R2, P0 ;  /* 0x0000000203037208 */ /* 0x000fce0000000000 */
.L_x_3383:
[----:B------:R-:W-:Y:S05]  /*3900*/  BSYNC B3 ;  /* 0x0000000000037941 */ /* 0x000fea0003800000 */
.L_x_3379:
[----:B------:R-:W-:Y:S02]  /*3910*/  LOP3.LUT R4, R3, 0x80000000, R4, 0xb8, !PT ;  /* 0x8000000003047812 */ /* 0x000fe400078eb804 */
[----:B-1----:R-:W-:Y:S01]  /*3920*/  LOP3.LUT R5, R8, 0x80000000, R5, 0xb8, !PT ;  /* 0x8000000008057812 */ /* 0x002fe200078eb805 */
[----:B------:R-:W-:Y:S06]  /*3930*/  BRA `(.L_x_3368) ;  /* 0x0000001400e47947 */ /* 0x000fec0003800000 */
.L_x_3367:
[----:B------:R-:W-:Y:S01]  /*3940*/  ISETP.GT.AND P0, PT, R5, -0x1, PT ;  /* 0xffffffff0500780c */ /* 0x000fe20003f04270 */
[----:B------:R-:W-:-:S12]  /*3950*/  BSSY B3, `(.L_x_3400) ;  /* 0x0000165000037945 */ /* 0x000fd80003800000 */
[----:B------:R-:W-:Y:S05]  /*3960*/  @P0 BRA `(.L_x_3401) ;  /* 0x0000000c00180947 */ /* 0x000fea0003800000 */
[----:B------:R-:W-:Y:S01]  /*3970*/  FADD.FTZ R7, -R5, -RZ ;  /* 0x800000ff05077221 */ /* 0x000fe20000010100 */
[----:B------:R-:W-:-:S03]  /*3980*/  FADD.FTZ R6, -R4, -RZ ;  /* 0x800000ff04067221 */ /* 0x000fc60000010100 */
[C---:B------:R-:W-:Y:S01]  /*3990*/  FADD.FTZ R20, |R7|.reuse, -RZ ;  /* 0x800000ff07147221 */ /* 0x040fe20000010200 */
[----:B------:R-:W-:Y:S01]  /*39a0*/  FADD.FTZ R23, |R6|, -RZ ;  /* 0x800000ff06177221 */ /* 0x000fe20000010200 */
[----:B------:R-:W-:-:S04]  /*39b0*/  FSETP.GEU.FTZ.AND P6, PT, |R7|, |R6|, PT ;  /* 0x400000060700720b */ /* 0x000fc80003fde200 */
[----:B------:R-:W-:Y:S02]  /*39c0*/  FSEL R9, R23, R20, !P6 ;  /* 0x0000001417097208 */ /* 0x000fe40007000000 */
[----:B------:R-:W-:Y:S02]  /*39d0*/  FSEL R0, R20, R23, !P6 ;  /* 0x0000001714007208 */ /* 0x000fe40007000000 */
[----:B------:R-:W-:-:S13]  /*39e0*/  FSETP.GT.FTZ.AND P0, PT, R9, 1.70141173319264429906e+38, PT ;  /* 0x7effffff0900780b */ /* 0x000fda0003f14000 */
[----:B------:R-:W-:Y:S05]  /*39f0*/  @P0 BRA `(.L_x_3402) ;  /* 0x0000000400e00947 */ /* 0x000fea0003800000 */
[----:B------:R-:W-:Y:S02]  /*3a00*/  FSETP.GT.FTZ.AND P0, PT, R9, 2.30584300921369395200e+18, PT ;  /* 0x5e0000000900780b */ /* 0x000fe40003f14000 */
[----:B------:R-:W-:-:S04]  /*3a10*/  FSETP.GEU.FTZ.AND P1, PT, R0, 1.084202172485504434e-19, PT ;  /* 0x200000000000780b */ /* 0x000fc80003f3e000 */
[----:B------:R-:W-:-:S13]  /*3a20*/  PLOP3.LUT P0, PT, P0, P1, PT, 0xa2, 0x0 ;  /* 0x000000000000781c */ /* 0x000fda0000703472 */
[----:B------:R-:W-:Y:S05]  /*3a30*/  @P0 BRA `(.L_x_3403) ;  /* 0x0000000000d00947 */ /* 0x000fea0003800000 */
[----:B------:R-:W0:Y:S01]  /*3a40*/  MUFU.RCP R2, R9 ;  /* 0x0000000900027308 */ /* 0x000e220000001000 */
[----:B------:R-:W-:Y:S07]  /*3a50*/  BSSY B4, `(.L_x_3404) ;  /* 0x000000e000047945 */ /* 0x000fee0003800000 */
[----:B------:R-:W1:Y:S01]  /*3a60*/  FCHK P0, R0, R9 ;  /* 0x0000000900007302 */ /* 0x000e620000000000 */
[----:B0-----:R-:W-:-:S04]  /*3a70*/  FFMA R3, -R9, R2, 1 ;  /* 0x3f80000009037423 */ /* 0x001fc80000000102 */
[----:B------:R-:W-:Y:S01]  /*3a80*/  FFMA R3, R2, R3, R2 ;  /* 0x0000000302037223 */ /* 0x000fe20000000002 */
[----:B------:R-:W-:-:S03]  /*3a90*/  FMUL.FTZ R2, R0, R0 ;  /* 0x0000000000027220 */ /* 0x000fc60000410000 */
[----:B------:R-:W-:Y:S01]  /*3aa0*/  FFMA R8, R0, R3, RZ ;  /* 0x0000000300087223 */ /* 0x000fe200000000ff */
[----:B------:R-:W-:-:S03]  /*3ab0*/  FFMA.FTZ R20, R9, R9, R2 ;  /* 0x0000000909147223 */ /* 0x000fc60000010002 */
[----:B------:R-:W-:-:S04]  /*3ac0*/  FFMA R10, -R9, R8, R0 ;  /* 0x00000008090a7223 */ /* 0x000fc80000000100 */
[----:B------:R-:W-:Y:S01]  /*3ad0*/  FFMA R3, R3, R10, R8 ;  /* 0x0000000a03037223 */ /* 0x000fe20000000008 */
[----:B-1----:R-:W-:Y:S06]  /*3ae0*/  @!P0 BRA `(.L_x_3405) ;  /* 0x0000000000108947 */ /* 0x002fec0003800000 */
[----:B------:R-:W-:Y:S02]  /*3af0*/  MOV R11, R9 ;  /* 0x00000009000b7202 */ /* 0x000fe40000000f00 */
[----:B------:R-:W-:-:S07]  /*3b00*/  MOV R2, 0x3b20 ;  /* 0x00003b2000027802 */ /* 0x000fce0000000f00 */
[----:B------:R-:W-:Y:S05]  /*3b10*/  CALL.REL.NOINC `($__internal_7_$__cuda_sm3x_div_rn_ftz_f32_slowpath) ;  /* 0x0000014400887944 */ /* 0x000fea0003c00000 */
[----:B------:R-:W-:-:S07]  /*3b20*/  IMAD.MOV.U32 R3, RZ, RZ, R0 ;  /* 0x000000ffff037224 */ /* 0x000fce00078e0000 */
.L_x_3405:
[----:B------:R-:W-:Y:S05]  /*3b30*/  BSYNC B4 ;  /* 0x0000000000047941 */ /* 0x000fea0003800000 */
.L_x_3404:
        /* <DEDUP_REMOVED lines=12> */
[----:B------:R-:W-:Y:S06]  /*3c00*/  @!P6 BRA `(.L_x_3407) ;  /* 0x000000000014e947 */ /* 0x000fec0003800000 */
[----:B------:R-:W-:-:S13]  /*3c10*/  ISETP.GT.AND P0, PT, R7, -0x1, PT ;  /* 0xffffffff0700780c */ /* 0x000fda0003f04270 */
[----:B------:R-:W-:Y:S05]  /*3c20*/  @P0 BRA `(.L_x_3408) ;  /* 0x00000000001c0947 */ /* 0x000fea0003800000 */
[----:B------:R-:W-:-:S10]  /*3c30*/  HFMA2.MMA R3, -RZ, RZ, 1.9599609375, 20144 ;  /* 0x3fd774ebff037435 */ /* 0x000fd400000001ff */
[----:B------:R-:W-:Y:S01]  /*3c40*/  FFMA.FTZ R0, R3, 1.8663789033889770508, -R0 ;  /* 0x3feee58103007823 */ /* 0x000fe20000010800 */
[----:B------:R-:W-:Y:S06]  /*3c50*/  BRA `(.L_x_3408) ;  /* 0x0000000000107947 */ /* 0x000fec0003800000 */
.L_x_3407:
[----:B------:R-:W-:Y:S01]  /*3c60*/  ISETP.GE.AND P0, PT, R7, RZ, PT ;  /* 0x000000ff0700720c */ /* 0x000fe20003f06270 */
[----:B------:R-:W-:-:S12]  /*3c70*/  IMAD.MOV.U32 R3, RZ, RZ, 0x3fd774eb ;  /* 0x3fd774ebff037424 */ /* 0x000fd800078e00ff */
[----:B------:R-:W-:-:S04]  /*3c80*/  @P0 FFMA.FTZ R0, R3, 0.93318945169448852539, -R0 ;  /* 0x3f6ee58103000823 */ /* 0x000fc80000010800 */
[----:B------:R-:W-:-:S07]  /*3c90*/  @!P0 FFMA.FTZ R0, R3, 0.93318945169448852539, R0 ;  /* 0x3f6ee58103008823 */ /* 0x000fce0000010000 */
.L_x_3408:
[----:B------:R-:W-:Y:S05]  /*3ca0*/  BSYNC B0 ;  /* 0x0000000000007941 */ /* 0x000fea0003800000 */
.L_x_3406:
[----:B------:R-:W-:Y:S01]  /*3cb0*/  FSETP.NEU.FTZ.AND P0, PT, |R7|, |R6|, PT ;  /* 0x400000060700720b */ /* 0x000fe20003f1d200 */
[----:B------:R-:W0:Y:S01]  /*3cc0*/  MUFU.LG2 R8, R20 ;  /* 0x0000001400087308 */ /* 0x000e220000000c00 */
[----:B------:R-:W-:Y:S01]  /*3cd0*/  FSETP.NEU.FTZ.AND P1, PT, R9, RZ, PT ;  /* 0x000000ff0900720b */ /* 0x000fe20003f3d000 */
[----:B------:R-:W-:Y:S01]  /*3ce0*/  IMAD.MOV.U32 R2, RZ, RZ, 0x4016cbe4 ;  /* 0x4016cbe4ff027424 */ /* 0x000fe200078e00ff */
[C---:B------:R-:W-:Y:S01]  /*3cf0*/  ISETP.GE.AND P2, PT, R7.reuse, RZ, PT ;  /* 0x000000ff0700720c */ /* 0x040fe20003f46270 */
[----:B------:R-:W-:-:S08]  /*3d00*/  FADD.FTZ R3, |R7|, |R6| ;  /* 0x4000000607037221 */ /* 0x000fd00000010200 */
[----:B------:R-:W-:Y:S02]  /*3d10*/  @!P0 FSEL R0, R2, 0.78539818525314331055, !P2 ;  /* 0x3f490fdb02008808 */ /* 0x000fe40005000000 */
[----:B------:R-:W-:Y:S02]  /*3d20*/  @!P1 FSEL R0, RZ, 3.1415927410125732422, P2 ;  /* 0x40490fdbff009808 */ /* 0x000fe40001000000 */
[----:B------:R-:W-:Y:S01]  /*3d30*/  FSETP.GTU.FTZ.AND P0, PT, |R3|, +INF , PT ;  /* 0x7f8000000300780b */ /* 0x000fe20003f1c200 */
[----:B0-----:R-:W-:Y:S01]  /*3d40*/  FMUL.FTZ.D2 R8, R8, 0.69314718246459960938 ;  /* 0x3f31721808087820 */ /* 0x001fe20000310000 */
[----:B------:R-:W-:-:S04]  /*3d50*/  LOP3.LUT R0, R0, 0x80000000, R6, 0xb8, !PT ;  /* 0x8000000000007812 */ /* 0x000fc800078eb806 */
[----:B------:R-:W-:Y:S01]  /*3d60*/  FSEL R3, R3, R0, P0 ;  /* 0x0000000003037208 */ /* 0x000fe20000000000 */
[----:B------:R-:W-:Y:S06]  /*3d70*/  BRA `(.L_x_3409) ;  /* 0x0000001000887947 */ /* 0x000fec0003800000 */
.L_x_3403:
[----:B------:R-:W0:Y:S01]  /*3d80*/  MUFU.RCP R2, R9 ;  /* 0x0000000900027308 */ /* 0x000e220000001000 */
[----:B------:R-:W-:Y:S07]  /*3d90*/  BSSY B4, `(.L_x_3410) ;  /* 0x000000c000047945 */ /* 0x000fee0003800000 */
[----:B------:R-:W1:Y:S01]  /*3da0*/  FCHK P0, R0, R9 ;  /* 0x0000000900007302 */ /* 0x000e620000000000 */
[----:B0-----:R-:W-:-:S04]  /*3db0*/  FFMA R3, -R9, R2, 1 ;  /* 0x3f80000009037423 */ /* 0x001fc80000000102 */
[----:B------:R-:W-:-:S04]  /*3dc0*/  FFMA R3, R2, R3, R2 ;  /* 0x0000000302037223 */ /* 0x000fc80000000002 */
[----:B------:R-:W-:-:S04]  /*3dd0*/  FFMA R2, R0, R3, RZ ;  /* 0x0000000300027223 */ /* 0x000fc800000000ff */
[----:B------:R-:W-:-:S04]  /*3de0*/  FFMA R8, -R9, R2, R0 ;  /* 0x0000000209087223 */ /* 0x000fc80000000100 */
[----:B------:R-:W-:Y:S01]  /*3df0*/  FFMA R2, R3, R8, R2 ;  /* 0x0000000803027223 */ /* 0x000fe20000000002 */
[----:B-1----:R-:W-:Y:S06]  /*3e00*/  @!P0 BRA `(.L_x_3411) ;  /* 0x0000000000108947 */ /* 0x002fec0003800000 */
[----:B------:R-:W-:Y:S02]  /*3e10*/  MOV R11, R9 ;  /* 0x00000009000b7202 */ /* 0x000fe40000000f00 */
[----:B------:R-:W-:-:S07]  /*3e20*/  MOV R2, 0x3e40 ;  /* 0x00003e4000027802 */ /* 0x000fce0000000f00 */
[----:B------:R-:W-:Y:S05]  /*3e30*/  CALL.REL.NOINC `($__internal_7_$__cuda_sm3x_div_rn_ftz_f32_slowpath) ;  /* 0x0000014000c07944 */ /* 0x000fea0003c00000 */
[----:B------:R-:W-:-:S07]  /*3e40*/  IMAD.MOV.U32 R2, RZ, RZ, R0 ;  /* 0x000000ffff027224 */ /* 0x000fce00078e0000 */
.L_x_3411:
[----:B------:R-:W-:Y:S05]  /*3e50*/  BSYNC B4 ;  /* 0x0000000000047941 */ /* 0x000fea0003800000 */
.L_x_3410:
        /* <DEDUP_REMOVED lines=18> */
.L_x_3413:
[----:B------:R-:W-:Y:S01]  /*3f80*/  ISETP.GE.AND P0, PT, R7, RZ, PT ;  /* 0x000000ff0700720c */ /* 0x000fe20003f06270 */
[----:B------:R-:W-:-:S12]  /*3f90*/  IMAD.MOV.U32 R3, RZ, RZ, 0x3fd774eb ;  /* 0x3fd774ebff037424 */ /* 0x000fd800078e00ff */
[----:B------:R-:W-:-:S04]  /*3fa0*/  @P0 FFMA.FTZ R2, R3, 0.93318945169448852539, -R2 ;  /* 0x3f6ee58103020823 */ /* 0x000fc80000010802 */
[----:B------:R-:W-:-:S07]  /*3fb0*/  @!P0 FFMA.FTZ R2, R3, 0.93318945169448852539, R2 ;  /* 0x3f6ee58103028823 */ /* 0x000fce0000010002 */
.L_x_3414:
[----:B------:R-:W-:Y:S05]  /*3fc0*/  BSYNC B0 ;  /* 0x0000000000007941 */ /* 0x000fea0003800000 */
.L_x_3412:
[CC--:B------:R-:W-:Y:S02]  /*3fd0*/  VIMNMX R3, R20.reuse, R23.reuse, !PT ;  /* 0x0000001714037248 */ /* 0x0c0fe40007fe0100 */
[----:B------:R-:W-:Y:S02]  /*3fe0*/  VIMNMX R0, R20, R23, PT ;  /* 0x0000001714007248 */ /* 0x000fe40003fe0100 */
[----:B------:R-:W-:Y:S02]  /*3ff0*/  LOP3.LUT R8, R3, 0xfe000000, RZ, 0xc0, !PT ;  /* 0xfe00000003087812 */ /* 0x000fe400078ec0ff */
[----:B------:R-:W-:Y:S02]  /*4000*/  FSETP.NEU.FTZ.AND P0, PT, R0, RZ, PT ;  /* 0x000000ff0000720b */ /* 0x000fe40003f1d000 */
[C---:B------:R-:W-:Y:S02]  /*4010*/  IADD3 R10, -R8.reuse, 0x7e800000, RZ ;  /* 0x7e800000080a7810 */ /* 0x040fe40007ffe1ff */
[----:B------:R-:W-:-:S02]  /*4020*/  LOP3.LUT R8, R8, 0x800000, RZ, 0xfc, !PT ;  /* 0x0080000008087812 */ /* 0x000fc400078efcff */
[----:B------:R-:W-:Y:S01]  /*4030*/  FSETP.NEU.FTZ.AND P1, PT, |R7|, |R6|, PT ;  /* 0x400000060700720b */ /* 0x000fe20003f3d200 */
[-C--:B------:R-:W-:Y:S01]  /*4040*/  FMUL.FTZ R11, R0, R10.reuse ;  /* 0x0000000a000b7220 */ /* 0x080fe20000410000 */
[----:B------:R-:W-:Y:S01]  /*4050*/  FMUL.FTZ R10, R3, R10 ;  /* 0x0000000a030a7220 */ /* 0x000fe20000410000 */
[----:B------:R-:W-:Y:S02]  /*4060*/  FSETP.NEU.FTZ.AND P2, PT, R9, RZ, PT ;  /* 0x000000ff0900720b */ /* 0x000fe40003f5d000 */
[----:B------:R-:W-:-:S04]  /*4070*/  FMUL.FTZ R11, R11, R11 ;  /* 0x0000000b0b0b7220 */ /* 0x000fc80000410000 */
[----:B------:R-:W-:-:S06]  /*4080*/  FFMA.FTZ R11, R10, R10, R11 ;  /* 0x0000000a0a0b7223 */ /* 0x000fcc000001000b */
[----:B------:R-:W0:Y:S02]  /*4090*/  MUFU.SQRT R11, R11 ;  /* 0x0000000b000b7308 */ /* 0x000e240000002000 */
[----:B0-----:R-:W-:Y:S01]  /*40a0*/  @P0 FMUL.FTZ R3, R8, R11 ;  /* 0x0000000b08030220 */ /* 0x001fe20000410000 */
[----:B------:R-:W-:-:S04]  /*40b0*/  FSETP.NEU.FTZ.AND P0, PT, R0, +INF , PT ;  /* 0x7f8000000000780b */ /* 0x000fc80003f1d000 */
[----:B------:R-:W-:Y:S01]  /*40c0*/  FSEL R0, R3, +INF , P0 ;  /* 0x7f80000003007808 */ /* 0x000fe20000000000 */
[----:B------:R-:W-:Y:S01]  /*40d0*/  IMAD.MOV.U32 R3, RZ, RZ, 0x4016cbe4 ;  /* 0x4016cbe4ff037424 */ /* 0x000fe200078e00ff */
[----:B------:R-:W-:-:S04]  /*40e0*/  ISETP.GE.AND P0, PT, R7, RZ, PT ;  /* 0x000000ff0700720c */ /* 0x000fc80003f06270 */
[----:B------:R-:W0:Y:S01]  /*40f0*/  MUFU.LG2 R0, R0 ;  /* 0x0000000000007308 */ /* 0x000e220000000c00 */
[----:B------:R-:W-:Y:S01]  /*4100*/  @!P1 FSEL R2, R3, 0.78539818525314331055, !P0 ;  /* 0x3f490fdb03029808 */ /* 0x000fe20004000000 */
[----:B------:R-:W-:Y:S01]  /*4110*/  FADD.FTZ R3, |R7|, |R6| ;  /* 0x4000000607037221 */ /* 0x000fe20000010200 */
[----:B------:R-:W-:-:S04]  /*4120*/  @!P2 FSEL R2, RZ, 3.1415927410125732422, P0 ;  /* 0x40490fdbff02a808 */ /* 0x000fc80000000000 */
[----:B------:R-:W-:Y:S02]  /*4130*/  FSETP.GTU.FTZ.AND P0, PT, |R3|, +INF , PT ;  /* 0x7f8000000300780b */ /* 0x000fe40003f1c200 */
[----:B------:R-:W-:-:S04]  /*4140*/  LOP3.LUT R2, R2, 0x80000000, R6, 0xb8, !PT ;  /* 0x8000000002027812 */ /* 0x000fc800078eb806 */
[----:B------:R-:W-:Y:S01]  /*4150*/  FSEL R3, R3, R2, P0 ;  /* 0x0000000203037208 */ /* 0x000fe20000000000 */
[----:B0-----:R-:W-:Y:S01]  /*4160*/  FMUL.FTZ R8, R0, 0.69314718246459960938 ;  /* 0x3f31721800087820 */ /* 0x001fe20000410000 */
[----:B------:R-:W-:Y:S06]  /*4170*/  BRA `(.L_x_3409) ;  /* 0x0000000c00887947 */ /* 0x000fec0003800000 */
.L_x_3402:
[----:B------:R-:W-:Y:S01]  /*4180*/  FMUL.FTZ R2, R7, 0.36787945032119750977 ;  /* 0x3ebc5ab207027820 */ /* 0x000fe20000410000 */
[----:B------:R-:W-:Y:S01]  /*4190*/  FMUL.FTZ R3, R6, 0.36787945032119750977 ;  /* 0x3ebc5ab206037820 */ /* 0x000fe20000410000 */
[----:B------:R-:W-:Y:S01]  /*41a0*/  MUFU.RCP R14, R9 ;  /* 0x00000009000e7308 */ /* 0x000fe20000001000 */
[----:B------:R-:W-:Y:S01]  /*41b0*/  BSSY B4, `(.L_x_3415) ;  /* 0x000001f000047945 */ /* 0x000fe20003800000 */
[----:B------:R-:W-:Y:S01]  /*41c0*/  FADD.FTZ R2, |R2|, -RZ ;  /* 0x800000ff02027221 */ /* 0x000fe20000010200 */
[----:B------:R-:W-:-:S05]  /*41d0*/  FADD.FTZ R3, |R3|, -RZ ;  /* 0x800000ff03037221 */ /* 0x000fca0000010200 */
[CC--:B------:R-:W-:Y:S02]  /*41e0*/  VIMNMX R8, R2.reuse, R3.reuse, !PT ;  /* 0x0000000302087248 */ /* 0x0c0fe40007fe0100 */
[----:B------:R-:W-:Y:S02]  /*41f0*/  VIMNMX R2, R2, R3, PT ;  /* 0x0000000302027248 */ /* 0x000fe40003fe0100 */
[----:B------:R-:W-:Y:S02]  /*4200*/  LOP3.LUT R10, R8, 0xfe000000, RZ, 0xc0, !PT ;  /* 0xfe000000080a7812 */ /* 0x000fe400078ec0ff */
[----:B------:R-:W-:Y:S02]  /*4210*/  FSETP.NEU.FTZ.AND P0, PT, R2, RZ, PT ;  /* 0x000000ff0200720b */ /* 0x000fe40003f1d000 */
[----:B------:R-:W-:-:S05]  /*4220*/  IADD3 R3, -R10, 0x7e800000, RZ ;  /* 0x7e8000000a037810 */ /* 0x000fca0007ffe1ff */
[-C--:B------:R-:W-:Y:S01]  /*4230*/  FMUL.FTZ R11, R2, R3.reuse ;  /* 0x00000003020b7220 */ /* 0x080fe20000410000 */
[----:B------:R-:W-:-:S03]  /*4240*/  FMUL.FTZ R3, R8, R3 ;  /* 0x0000000308037220 */ /* 0x000fc60000410000 */
[----:B------:R-:W-:Y:S01]  /*4250*/  FMUL.FTZ R12, R11, R11 ;  /* 0x0000000b0b0c7220 */ /* 0x000fe20000410000 */
[----:B------:R-:W-:-:S03]  /*4260*/  MOV R11, 0x3f800000 ;  /* 0x3f800000000b7802 */ /* 0x000fc60000000f00 */
[----:B------:R-:W-:Y:S01]  /*4270*/  FFMA.FTZ R12, R3, R3, R12 ;  /* 0x00000003030c7223 */ /* 0x000fe2000001000c */
[----:B------:R-:W-:-:S05]  /*4280*/  LOP3.LUT R3, R10, 0x800000, RZ, 0xfc, !PT ;  /* 0x008000000a037812 */ /* 0x000fca00078efcff */
[----:B------:R-:W0:Y:S02]  /*4290*/  MUFU.SQRT R12, R12 ;  /* 0x0000000c000c7308 */ /* 0x000e240000002000 */
[----:B0-----:R-:W-:Y:S01]  /*42a0*/  @P0 FMUL.FTZ R8, R12, R3 ;  /* 0x000000030c080220 */ /* 0x001fe20000410000 */
[----:B------:R-:W-:Y:S01]  /*42b0*/  FSETP.NEU.FTZ.AND P0, PT, R2, +INF , PT ;  /* 0x7f8000000200780b */ /* 0x000fe20003f1d000 */
[----:B------:R-:W-:-:S03]  /*42c0*/  FFMA R3, -R9, R14, 1 ;  /* 0x3f80000009037423 */ /* 0x000fc6000000010e */
[----:B------:R-:W-:Y:S01]  /*42d0*/  FSEL R2, R8, +INF , P0 ;  /* 0x7f80000008027808 */ /* 0x000fe20000000000 */
[----:B------:R-:W-:-:S04]  /*42e0*/  FFMA R3, R14, R3, R14 ;  /* 0x000000030e037223 */ /* 0x000fc8000000000e */
[----:B------:R-:W-:Y:S01]  /*42f0*/  FFMA R8, R0, R3, RZ ;  /* 0x0000000300087223 */ /* 0x000fe200000000ff */
[----:B------:R-:W0:Y:S03]  /*4300*/  MUFU.LG2 R2, R2 ;  /* 0x0000000200027308 */ /* 0x000e260000000c00 */
[----:B------:R-:W-:-:S04]  /*4310*/  FFMA R10, -R9, R8, R0 ;  /* 0x00000008090a7223 */ /* 0x000fc80000000100 */
[----:B------:R-:W-:Y:S01]  /*4320*/  FFMA R3, R3, R10, R8 ;  /* 0x0000000a03037223 */ /* 0x000fe20000000008 */
[----:B------:R-:W1:Y:S01]  /*4330*/  FCHK P0, R0, R9 ;  /* 0x0000000900007302 */ /* 0x000e620000000000 */
[----:B0-----:R-:W-:Y:S01]  /*4340*/  FFMA.FTZ R8, R2, 0.69314718246459960938, R11 ;  /* 0x3f31721802087823 */ /* 0x001fe2000001000b */
[----:B-1----:R-:W-:Y:S06]  /*4350*/  @!P0 BRA `(.L_x_3416) ;  /* 0x0000000000108947 */ /* 0x002fec0003800000 */
[----:B------:R-:W-:Y:S01]  /*4360*/  IMAD.MOV.U32 R11, RZ, RZ, R9 ;  /* 0x000000ffff0b7224 */ /* 0x000fe200078e0009 */
[----:B------:R-:W-:-:S07]  /*4370*/  MOV R2, 0x4390 ;  /* 0x0000439000027802 */ /* 0x000fce0000000f00 */
[----:B------:R-:W-:Y:S05]  /*4380*/  CALL.REL.NOINC `($__internal_7_$__cuda_sm3x_div_rn_ftz_f32_slowpath) ;  /* 0x0000013c006c7944 */ /* 0x000fea0003c00000 */
[----:B------:R-:W-:-:S07]  /*4390*/  IMAD.MOV.U32 R3, RZ, RZ, R0 ;  /* 0x000000ffff037224 */ /* 0x000fce00078e0000 */
.L_x_3416:
[----:B------:R-:W-:Y:S05]  /*43a0*/  BSYNC B4 ;  /* 0x0000000000047941 */ /* 0x000fea0003800000 */
.L_x_3415:
[----:B------:R-:W-:Y:S01]  /*43b0*/  HFMA2.MMA R11, -RZ, RZ, 0.89990234375, 10328 ;  /* 0x3b33710bff0b7435 */ /* 0x000fe200000001ff */
[----:B------:R-:W-:Y:S01]  /*43c0*/  FMUL.FTZ R0, R3, R3 ;  /* 0x0000000303007220 */ /* 0x000fe20000410000 */
[----:B------:R-:W-:Y:S08]  /*43d0*/  BSSY B0, `(.L_x_3417) ;  /* 0x0000014000007945 */ /* 0x000ff00003800000 */
        /* <DEDUP_REMOVED lines=12> */
[----:B------:R-:W-:-:S04]  /*44a0*/  IMAD.MOV.U32 R3, RZ, RZ, 0x3fd774eb ;  /* 0x3fd774ebff037424 */ /* 0x000fc800078e00ff */
[----:B------:R-:W-:Y:S01]  /*44b0*/  FFMA.FTZ R0, R3, 1.8663789033889770508, -R0 ;  /* 0x3feee58103007823 */ /* 0x000fe20000010800 */
[----:B------:R-:W-:Y:S06]  /*44c0*/  BRA `(.L_x_3419) ;  /* 0x0000000000107947 */ /* 0x000fec0003800000 */
.L_x_3418:
[----:B------:R-:W-:Y:S01]  /*44d0*/  ISETP.GE.AND P0, PT, R7, RZ, PT ;  /* 0x000000ff0700720c */ /* 0x000fe20003f06270 */
[----:B------:R-:W-:-:S12]  /*44e0*/  IMAD.MOV.U32 R3, RZ, RZ, 0x3fd774eb ;  /* 0x3fd774ebff037424 */ /* 0x000fd800078e00ff */
[----:B------:R-:W-:-:S04]  /*44f0*/  @P0 FFMA.FTZ R0, R3, 0.93318945169448852539, -R0 ;  /* 0x3f6ee58103000823 */ /* 0x000fc80000010800 */
[----:B------:R-:W-:-:S07]  /*4500*/  @!P0 FFMA.FTZ R0, R3, 0.93318945169448852539, R0 ;  /* 0x3f6ee58103008823 */ /* 0x000fce0000010000 */
.L_x_3419:
[----:B------:R-:W-:Y:S05]  /*4510*/  BSYNC B0 ;  /* 0x0000000000007941 */ /* 0x000fea0003800000 */
.L_x_3417:
[C---:B------:R-:W-:Y:S01]  /*4520*/  FSETP.NEU.FTZ.AND P1, PT, |R7|.reuse, |R6|, PT ;  /* 0x400000060700720b */ /* 0x040fe20003f3d200 */
[----:B------:R-:W-:Y:S01]  /*4530*/  FADD.FTZ R3, |R7|, |R6| ;  /* 0x4000000607037221 */ /* 0x000fe20000010200 */
[----:B------:R-:W-:Y:S02]  /*4540*/  FSETP.NEU.FTZ.AND P2, PT, R9, RZ, PT ;  /* 0x000000ff0900720b */ /* 0x000fe40003f5d000 */
[----:B------:R-:W-:Y:S02]  /*4550*/  ISETP.GE.AND P0, PT, R7, RZ, PT ;  /* 0x000000ff0700720c */ /* 0x000fe40003f06270 */
[----:B------:R-:W-:-:S07]  /*4560*/  MOV R2, 0x4016cbe4 ;  /* 0x4016cbe400027802 */ /* 0x000fce0000000f00 */
[----:B------:R-:W-:Y:S02]  /*4570*/  @!P1 FSEL R0, R2, 0.78539818525314331055, !P0 ;  /* 0x3f490fdb02009808 */ /* 0x000fe40004000000 */
[----:B------:R-:W-:Y:S02]  /*4580*/  @!P2 FSEL R0, RZ, 3.1415927410125732422, P0 ;  /* 0x40490fdbff00a808 */ /* 0x000fe40000000000 */
[----:B------:R-:W-:Y:S02]  /*4590*/  FSETP.GTU.FTZ.AND P0, PT, |R3|, +INF , PT ;  /* 0x7f8000000300780b */ /* 0x000fe40003f1c200 */
[----:B------:R-:W-:-:S04]  /*45a0*/  LOP3.LUT R0, R0, 0x80000000, R6, 0xb8, !PT ;  /* 0x8000000000007812 */ /* 0x000fc800078eb806 */
[----:B------:R-:W-:Y:S01]  /*45b0*/  FSEL R3, R3, R0, P0 ;  /* 0x0000000003037208 */ /* 0x000fe20000000000 */
[----:B------:R-:W-:Y:S06]  /*45c0*/  BRA `(.L_x_3409) ;  /* 0x0000000800747947 */ /* 0x000fec0003800000 */
.L_x_3401:
[----:B------:R-:W-:-:S04]  /*45d0*/  FSETP.GEU.FTZ.AND P6, PT, |R5|, R6, PT ;  /* 0x000000060500720b */ /* 0x000fc80003fde200 */
        /* <DEDUP_REMOVED lines=19> */
[----:B------:R-:W-:Y:S01]  /*4710*/  IMAD.MOV.U32 R11, RZ, RZ, R9 ;  /* 0x000000ffff0b7224 */ /* 0x000fe200078e0009 */
[----:B------:R-:W-:-:S07]  /*4720*/  MOV R2, 0x4740 ;  /* 0x0000474000027802 */ /* 0x000fce0000000f00 */
[----:B------:R-:W-:Y:S05]  /*4730*/  CALL.REL.NOINC `($__internal_7_$__cuda_sm3x_div_rn_ftz_f32_slowpath) ;  /* 0x0000013800807944 */ /* 0x000fea0003c00000 */
[----:B------:R-:W-:-:S07]  /*4740*/  IMAD.MOV.U32 R3, RZ, RZ, R0 ;  /* 0x000000ffff037224 */ /* 0x000fce00078e0000 */
.L_x_3423:
[----:B------:R-:W-:Y:S05]  /*4750*/  BSYNC B4 ;  /* 0x0000000000047941 */ /* 0x000fea0003800000 */
.L_x_3422:
[----:B------:R-:W-:Y:S01]  /*4760*/  HFMA2.MMA R7, -RZ, RZ, 0.89990234375, 10328 ;  /* 0x3b33710bff077435 */ /* 0x000fe200000001ff */
[----:B------:R-:W-:Y:S01]  /*4770*/  FMUL.FTZ R0, R3, R3 ;  /* 0x0000000303007220 */ /* 0x000fe20000410000 */
[----:B------:R-:W0:Y:S01]  /*4780*/  MUFU.LG2 R8, R20 ;  /* 0x0000001400087308 */ /* 0x000e220000000c00 */
[C---:B------:R-:W-:Y:S01]  /*4790*/  FSETP.NEU.FTZ.AND P0, PT, |R5|.reuse, R6, PT ;  /* 0x000000060500720b */ /* 0x040fe20003f1d200 */
[----:B------:R-:W-:Y:S01]  /*47a0*/  FADD.FTZ R6, |R5|, R6 ;  /* 0x0000000605067221 */ /* 0x000fe20000010200 */
[----:B------:R-:W-:-:S05]  /*47b0*/  FSETP.NEU.FTZ.AND P1, PT, R9, RZ, PT ;  /* 0x000000ff0900720b */ /* 0x000fca0003f3d000 */
[----:B------:R-:W-:-:S04]  /*47c0*/  FFMA.FTZ R7, R0, R7, -0.015681877732276916504 ;  /* 0xbc80774800077423 */ /* 0x000fc80000010007 */
[----:B------:R-:W-:-:S04]  /*47d0*/  FFMA.FTZ R7, R0, R7, 0.042200751602649688721 ;  /* 0x3d2cdab200077423 */ /* 0x000fc80000010007 */
[----:B------:R-:W-:Y:S01]  /*47e0*/  FFMA.FTZ R7, R0, R7, -0.074792981147766113281 ;  /* 0xbd992d1000077423 */ /* 0x000fe20000010007 */
[----:B0-----:R-:W-:-:S03]  /*47f0*/  FMUL.FTZ.D2 R8, R8, 0.69314718246459960938 ;  /* 0x3f31721808087820 */ /* 0x001fc60000310000 */
[----:B------:R-:W-:-:S04]  /*4800*/  FFMA.FTZ R7, R0, R7, 0.10640415549278259277 ;  /* 0x3dd9ea6c00077423 */ /* 0x000fc80000010007 */
[----:B------:R-:W-:-:S04]  /*4810*/  FFMA.FTZ R7, R0, R7, -0.14207722246646881104 ;  /* 0xbe117cb100077423 */ /* 0x000fc80000010007 */
[----:B------:R-:W-:-:S04]  /*4820*/  FFMA.FTZ R7, R0, R7, 0.19993925094604492188 ;  /* 0x3e4cbce000077423 */ /* 0x000fc80000010007 */
[----:B------:R-:W-:-:S04]  /*4830*/  FFMA.FTZ R7, R0, R7, -0.33333197236061096191 ;  /* 0xbeaaaa7d00077423 */ /* 0x000fc80000010007 */
[----:B------:R-:W-:Y:S01]  /*4840*/  FMUL.FTZ R0, R0, R7 ;  /* 0x0000000700007220 */ /* 0x000fe20000410000 */
[----:B------:R-:W-:-:S03]  /*4850*/  @!P6 IMAD.MOV.U32 R7, RZ, RZ, 0x3fd774eb ;  /* 0x3fd774ebff07e424 */ /* 0x000fc600078e00ff */
[----:B------:R-:W-:-:S04]  /*4860*/  FFMA.FTZ R0, R0, R3, R3 ;  /* 0x0000000300007223 */ /* 0x000fc80000010003 */
[----:B------:R-:W-:-:S05]  /*4870*/  @!P6 FFMA.FTZ R0, R7, 0.93318945169448852539, -R0 ;  /* 0x3f6ee5810700e823 */ /* 0x000fca0000010800 */
[----:B------:R-:W-:Y:S02]  /*4880*/  FSEL R0, R0, 0.78539818525314331055, P0 ;  /* 0x3f490fdb00007808 */ /* 0x000fe40000000000 */
[----:B------:R-:W-:Y:S02]  /*4890*/  FSETP.GTU.FTZ.AND P0, PT, |R6|, +INF , PT ;  /* 0x7f8000000600780b */ /* 0x000fe40003f1c200 */
[----:B------:R-:W-:-:S04]  /*48a0*/  FSEL R3, R0, RZ, P1 ;  /* 0x000000ff00037208 */ /* 0x000fc80000800000 */
[----:B------:R-:W-:-:S04]  /*48b0*/  LOP3.LUT R3, R3, 0x80000000, R4, 0xb8, !PT ;  /* 0x8000000003037812 */ /* 0x000fc800078eb804 */
[----:B------:R-:W-:Y:S01]  /*48c0*/  FSEL R3, R6, R3, P0 ;  /* 0x0000000306037208 */ /* 0x000fe20000000000 */
[----:B------:R-:W-:Y:S06]  /*48d0*/  BRA `(.L_x_3409) ;  /* 0x0000000400b07947 */ /* 0x000fec0003800000 */
.L_x_3421:
        /* <DEDUP_REMOVED lines=9> */
[----:B------:R-:W-:Y:S01]  /*4970*/  IMAD.MOV.U32 R11, RZ, RZ, R9 ;  /* 0x000000ffff0b7224 */ /* 0x000fe200078e0009 */
[----:B------:R-:W-:-:S07]  /*4980*/  MOV R2, 0x49a0 ;  /* 0x000049a000027802 */ /* 0x000fce0000000f00 */
[----:B------:R-:W-:Y:S05]  /*4990*/  CALL.REL.NOINC `($__internal_7_$__cuda_sm3x_div_rn_ftz_f32_slowpath) ;  /* 0x0000013400e87944 */ /* 0x000fea0003c00000 */
[----:B------:R-:W-:-:S07]  /*49a0*/  MOV R2, R0 ;  /* 0x0000000000027202 */ /* 0x000fce0000000f00 */
.L_x_3425:
[----:B------:R-:W-:Y:S05]  /*49b0*/  BSYNC B4 ;  /* 0x0000000000047941 */ /* 0x000fea0003800000 */
.L_x_3424:
[CC--:B------:R-:W-:Y:S01]  /*49c0*/  VIMNMX R8, R7.reuse, R6.reuse, !PT ;  /* 0x0000000607087248 */ /* 0x0c0fe20007fe0100 */
[----:B------:R-:W-:Y:S01]  /*49d0*/  IMAD.MOV.U32 R3, RZ, RZ, 0x3b33710b ;  /* 0x3b33710bff037424 */ /* 0x000fe200078e00ff */
[----:B------:R-:W-:Y:S01]  /*49e0*/  VIMNMX R7, R7, R6, PT ;  /* 0x0000000607077248 */ /* 0x000fe20003fe0100 */
[----:B------:R-:W-:Y:S01]  /*49f0*/  FMUL.FTZ R0, R2, R2 ;  /* 0x0000000202007220 */ /* 0x000fe20000410000 */
[----:B------:R-:W-:Y:S02]  /*4a00*/  LOP3.LUT R10, R8, 0xfe000000, RZ, 0xc0, !PT ;  /* 0xfe000000080a7812 */ /* 0x000fe400078ec0ff */
[----:B------:R-:W-:Y:S01]  /*4a10*/  FSETP.NEU.FTZ.AND P0, PT, R7, RZ, PT ;  /* 0x000000ff0700720b */ /* 0x000fe20003f1d000 */
[----:B------:R-:W-:Y:S01]  /*4a20*/  FFMA.FTZ R3, R0, R3, -0.015681877732276916504 ;  /* 0xbc80774800037423 */ /* 0x000fe20000010003 */
[C---:B------:R-:W-:Y:S02]  /*4a30*/  IADD3 R11, -R10.reuse, 0x7e800000, RZ ;  /* 0x7e8000000a0b7810 */ /* 0x040fe40007ffe1ff */
[----:B------:R-:W-:Y:S01]  /*4a40*/  LOP3.LUT R10, R10, 0x800000, RZ, 0xfc, !PT ;  /* 0x008000000a0a7812 */ /* 0x000fe200078efcff */
[----:B------:R-:W-:Y:S01]  /*4a50*/  FFMA.FTZ R3, R0, R3, 0.042200751602649688721 ;  /* 0x3d2cdab200037423 */ /* 0x000fe20000010003 */
[----:B------:R-:W-:Y:S01]  /*4a60*/  FSETP.NEU.FTZ.AND P1, PT, R9, RZ, PT ;  /* 0x000000ff0900720b */ /* 0x000fe20003f3d000 */
[-C--:B------:R-:W-:Y:S01]  /*4a70*/  FMUL.FTZ R12, R7, R11.reuse ;  /* 0x0000000b070c7220 */ /* 0x080fe20000410000 */
[----:B------:R-:W-:Y:S01]  /*4a80*/  FMUL.FTZ R11, R8, R11 ;  /* 0x0000000b080b7220 */ /* 0x000fe20000410000 */
[----:B------:R-:W-:-:S02]  /*4a90*/  FFMA.FTZ R3, R0, R3, -0.074792981147766113281 ;  /* 0xbd992d1000037423 */ /* 0x000fc40000010003 */
[----:B------:R-:W-:Y:S02]  /*4aa0*/  FMUL.FTZ R12, R12, R12 ;  /* 0x0000000c0c0c7220 */ /* 0x000fe40000410000 */
[C---:B------:R-:W-:Y:S02]  /*4ab0*/  FFMA.FTZ R3, R0.reuse, R3, 0.10640415549278259277 ;  /* 0x3dd9ea6c00037423 */ /* 0x040fe40000010003 */
[----:B------:R-:W-:Y:S02]  /*4ac0*/  FFMA.FTZ R12, R11, R11, R12 ;  /* 0x0000000b0b0c7223 */ /* 0x000fe4000001000c */
[C---:B------:R-:W-:Y:S02]  /*4ad0*/  FFMA.FTZ R3, R0.reuse, R3, -0.14207722246646881104 ;  /* 0xbe117cb100037423 */ /* 0x040fe40000010003 */
[----:B------:R-:W0:Y:S02]  /*4ae0*/  MUFU.SQRT R11, R12 ;  /* 0x0000000c000b7308 */ /* 0x000e240000002000 */
[----:B------:R-:W-:-:S04]  /*4af0*/  FFMA.FTZ R3, R0, R3, 0.19993925094604492188 ;  /* 0x3e4cbce000037423 */ /* 0x000fc80000010003 */
[----:B------:R-:W-:-:S04]  /*4b00*/  FFMA.FTZ R3, R0, R3, -0.33333197236061096191 ;  /* 0xbeaaaa7d00037423 */ /* 0x000fc80000010003 */
[----:B------:R-:W-:-:S04]  /*4b10*/  FMUL.FTZ R3, R0, R3 ;  /* 0x0000000300037220 */ /* 0x000fc80000410000 */
[----:B------:R-:W-:Y:S01]  /*4b20*/  FFMA.FTZ R2, R3, R2, R2 ;  /* 0x0000000203027223 */ /* 0x000fe20000010002 */
[----:B0-----:R-:W-:Y:S01]  /*4b30*/  @P0 FMUL.FTZ R8, R10, R11 ;  /* 0x0000000b0a080220 */ /* 0x001fe20000410000 */
[----:B------:R-:W-:Y:S01]  /*4b40*/  FSETP.NEU.FTZ.AND P0, PT, R7, +INF , PT ;  /* 0x7f8000000700780b */ /* 0x000fe20003f1d000 */
[----:B------:R-:W-:-:S03]  /*4b50*/  @!P6 IMAD.MOV.U32 R7, RZ, RZ, 0x3fd774eb ;  /* 0x3fd774ebff07e424 */ /* 0x000fc600078e00ff */
[----:B------:R-:W-:Y:S01]  /*4b60*/  FSEL R0, R8, +INF , P0 ;  /* 0x7f80000008007808 */ /* 0x000fe20000000000 */
[----:B------:R-:W-:Y:S01]  /*4b70*/  @!P6 FFMA.FTZ R2, R7, 0.93318945169448852539, -R2 ;  /* 0x3f6ee5810702e823 */ /* 0x000fe20000010802 */
[C---:B------:R-:W-:Y:S01]  /*4b80*/  FSETP.NEU.FTZ.AND P0, PT, |R5|.reuse, R6, PT ;  /* 0x000000060500720b */ /* 0x040fe20003f1d200 */
[----:B------:R-:W-:-:S03]  /*4b90*/  FADD.FTZ R6, |R5|, R6 ;  /* 0x0000000605067221 */ /* 0x000fc60000010200 */
[----:B------:R-:W0:Y:S01]  /*4ba0*/  MUFU.LG2 R0, R0 ;  /* 0x0000000000007308 */ /* 0x000e220000000c00 */
[----:B------:R-:W-:Y:S02]  /*4bb0*/  FSEL R2, R2, 0.78539818525314331055, P0 ;  /* 0x3f490fdb02027808 */ /* 0x000fe40000000000 */
[----:B------:R-:W-:Y:S02]  /*4bc0*/  FSETP.GTU.FTZ.AND P0, PT, |R6|, +INF , PT ;  /* 0x7f8000000600780b */ /* 0x000fe40003f1c200 */
[----:B------:R-:W-:-:S04]  /*4bd0*/  FSEL R3, R2, RZ, P1 ;  /* 0x000000ff02037208 */ /* 0x000fc80000800000 */
[----:B------:R-:W-:-:S04]  /*4be0*/  LOP3.LUT R3, R3, 0x80000000, R4, 0xb8, !PT ;  /* 0x8000000003037812 */ /* 0x000fc800078eb804 */
[----:B------:R-:W-:Y:S01]  /*4bf0*/  FSEL R3, R6, R3, P0 ;  /* 0x0000000306037208 */ /* 0x000fe20000000000 */
[----:B0-----:R-:W-:Y:S01]  /*4c00*/  FMUL.FTZ R8, R0, 0.69314718246459960938 ;  /* 0x3f31721800087820 */ /* 0x001fe20000410000 */
[----:B------:R-:W-:Y:S06]  /*4c10*/  BRA `(.L_x_3409) ;  /* 0x0000000000e07947 */ /* 0x000fec0003800000 */
.L_x_3420:
        /* <DEDUP_REMOVED lines=13> */
[----:B------:R-:W-:-:S04]  /*4cf0*/  FMUL.FTZ R10, R10, R10 ;  /* 0x0000000a0a0a7220 */ /* 0x000fc80000410000 */
[----:B------:R-:W-:Y:S01]  /*4d00*/  FFMA.FTZ R10, R3, R3, R10 ;  /* 0x00000003030a7223 */ /* 0x000fe2000001000a */
[----:B------:R-:W-:Y:S01]  /*4d10*/  LOP3.LUT R3, R8, 0x800000, RZ, 0xfc, !PT ;  /* 0x0080000008037812 */ /* 0x000fe200078efcff */
[----:B------:R-:W-:-:S04]  /*4d20*/  HFMA2.MMA R8, -RZ, RZ, 1.875, 0 ;  /* 0x3f800000ff087435 */ /* 0x000fc800000001ff */
        /* <DEDUP_REMOVED lines=17> */
.L_x_3427:
[----:B------:R-:W-:Y:S05]  /*4e40*/  BSYNC B4 ;  /* 0x0000000000047941 */ /* 0x000fea0003800000 */
.L_x_3426:
[----:B------:R-:W-:Y:S01]  /*4e50*/  MOV R3, 0x3b33710b ;  /* 0x3b33710b00037802 */ /* 0x000fe20000000f00 */
[----:B------:R-:W-:Y:S01]  /*4e60*/  FMUL.FTZ R0, R2, R2 ;  /* 0x0000000202007220 */ /* 0x000fe20000410000 */
[----:B------:R-:W-:Y:S01]  /*4e70*/  @!P6 IMAD.MOV.U32 R7, RZ, RZ, 0x3fd774eb ;  /* 0x3fd774ebff07e424 */ /* 0x000fe200078e00ff */
[C---:B------:R-:W-:Y:S01]  /*4e80*/  FSETP.NEU.FTZ.AND P0, PT, |R5|.reuse, R6, PT ;  /* 0x000000060500720b */ /* 0x040fe20003f1d200 */
[----:B------:R-:W-:Y:S01]  /*4e90*/  FADD.FTZ R6, |R5|, R6 ;  /* 0x0000000605067221 */ /* 0x000fe20000010200 */
[----:B------:R-:W-:Y:S01]  /*4ea0*/  FFMA.FTZ R3, R0, R3, -0.015681877732276916504 ;  /* 0xbc80774800037423 */ /* 0x000fe20000010003 */
[----:B------:R-:W-:-:S03]  /*4eb0*/  FSETP.NEU.FTZ.AND P1, PT, R9, RZ, PT ;  /* 0x000000ff0900720b */ /* 0x000fc60003f3d000 */
[----:B------:R-:W-:-:S04]  /*4ec0*/  FFMA.FTZ R3, R0, R3, 0.042200751602649688721 ;  /* 0x3d2cdab200037423 */ /* 0x000fc80000010003 */
[----:B------:R-:W-:-:S04]  /*4ed0*/  FFMA.FTZ R3, R0, R3, -0.074792981147766113281 ;  /* 0xbd992d1000037423 */ /* 0x000fc80000010003 */
[----:B------:R-:W-:-:S04]  /*4ee0*/  FFMA.FTZ R3, R0, R3, 0.10640415549278259277 ;  /* 0x3dd9ea6c00037423 */ /* 0x000fc80000010003 */
[----:B------:R-:W-:-:S04]  /*4ef0*/  FFMA.FTZ R3, R0, R3, -0.14207722246646881104 ;  /* 0xbe117cb100037423 */ /* 0x000fc80000010003 */
[----:B------:R-:W-:-:S04]  /*4f00*/  FFMA.FTZ R3, R0, R3, 0.19993925094604492188 ;  /* 0x3e4cbce000037423 */ /* 0x000fc80000010003 */
[----:B------:R-:W-:-:S04]  /*4f10*/  FFMA.FTZ R3, R0, R3, -0.33333197236061096191 ;  /* 0xbeaaaa7d00037423 */ /* 0x000fc80000010003 */
[----:B------:R-:W-:-:S04]  /*4f20*/  FMUL.FTZ R3, R0, R3 ;  /* 0x0000000300037220 */ /* 0x000fc80000410000 */
[----:B------:R-:W-:-:S04]  /*4f30*/  FFMA.FTZ R2, R3, R2, R2 ;  /* 0x0000000203027223 */ /* 0x000fc80000010002 */
[----:B------:R-:W-:-:S05]  /*4f40*/  @!P6 FFMA.FTZ R2, R7, 0.93318945169448852539, -R2 ;  /* 0x3f6ee5810702e823 */ /* 0x000fca0000010802 */
[----:B------:R-:W-:Y:S02]  /*4f50*/  FSEL R2, R2, 0.78539818525314331055, P0 ;  /* 0x3f490fdb02027808 */ /* 0x000fe40000000000 */
[----:B------:R-:W-:Y:S02]  /*4f60*/  FSETP.GTU.FTZ.AND P0, PT, |R6|, +INF , PT ;  /* 0x7f8000000600780b */ /* 0x000fe40003f1c200 */
[----:B------:R-:W-:-:S04]  /*4f70*/  FSEL R3, R2, RZ, P1 ;  /* 0x000000ff02037208 */ /* 0x000fc80000800000 */
[----:B------:R-:W-:-:S04]  /*4f80*/  LOP3.LUT R3, R3, 0x80000000, R4, 0xb8, !PT ;  /* 0x8000000003037812 */ /* 0x000fc800078eb804 */
[----:B------:R-:W-:-:S07]  /*4f90*/  FSEL R3, R6, R3, P0 ;  /* 0x0000000306037208 */ /* 0x000fce0000000000 */
.L_x_3409:
[----:B------:R-:W-:Y:S05]  /*4fa0*/  BSYNC B3 ;  /* 0x0000000000037941 */ /* 0x000fea0003800000 */
.L_x_3400:
[----:B------:R-:W-:Y:S01]  /*4fb0*/  FADD.FTZ R8, R8, 0.69314718246459960938 ;  /* 0x3f31721808087421 */ /* 0x000fe20000010000 */
[----:B------:R-:W-:-:S04]  /*4fc0*/  LOP3.LUT R4, R3, 0x80000000, R4, 0xb8, !PT ;  /* 0x8000000003047812 */ /* 0x000fc800078eb804 */
[----:B------:R-:W-:Y:S01]  /*4fd0*/  LOP3.LUT R5, R8, 0x80000000, R5, 0xb8, !PT ;  /* 0x8000000008057812 */ /* 0x000fe200078eb805 */
[----:B------:R-:W-:Y:S06]  /*4fe0*/  BRA `(.L_x_3368) ;  /* 0x0000000000387947 */ /* 0x000fec0003800000 */
.L_x_3366:
[----:B------:R-:W-:-:S13]  /*4ff0*/  FSETP.NEU.FTZ.AND P0, PT, |R5|, +INF , PT ;  /* 0x7f8000000500780b */ /* 0x000fda0003f1d200 */
[----:B------:R-:W-:Y:S01]  /*5000*/  @!P0 FADD.FTZ R4, R4, R4 ;  /* 0x0000000404048221 */ /* 0x000fe20000010000 */
[----:B------:R-:W-:Y:S06]  /*5010*/  @!P0 BRA `(.L_x_3368) ;  /* 0x00000000002c8947 */ /* 0x000fec0003800000 */
[----:B------:R-:W-:-:S13]  /*5020*/  FSETP.NEU.FTZ.AND P0, PT, R6, +INF , PT ;  /* 0x7f8000000600780b */ /* 0x000fda0003f1d000 */
[----:B------:R-:W-:Y:S01]  /*5030*/  @!P0 FADD.FTZ R0, R5, R5 ;  /* 0x0000000505008221 */ /* 0x000fe20000010000 */
[----:B------:R-:W-:-:S04]  /*5040*/  @!P0 IMAD.MOV.U32 R5, RZ, RZ, R4 ;  /* 0x000000ffff058224 */ /* 0x000fc800078e0004 */
[----:B------:R-:W-:Y:S01]  /*5050*/  @!P0 MOV R4, R0 ;  /* 0x0000000000048202 */ /* 0x000fe20000000f00 */
[----:B------:R-:W-:Y:S06]  /*5060*/  @!P0 BRA `(.L_x_3368) ;  /* 0x0000000000188947 */ /* 0x000fec0003800000 */
[----:B------:R-:W-:-:S13]  /*5070*/  FSETP.NEU.FTZ.AND P0, PT, R4, RZ, PT ;  /* 0x000000ff0400720b */ /* 0x000fda0003f1d000 */
[----:B------:R-:W-:Y:S01]  /*5080*/  @P0 FADD.FTZ R0, RZ, R5 ;  /* 0x00000005ff000221 */ /* 0x000fe20000010000 */
[----:B------:R-:W-:-:S04]  /*5090*/  @P0 FADD.FTZ R3, RZ, R4 ;  /* 0x00000004ff030221 */ /* 0x000fc80000010000 */
[----:B------:R-:W-:-:S04]  /*50a0*/  @P0 FADD.FTZ R4, R0, R3 ;  /* 0x0000000300040221 */ /* 0x000fc80000010000 */
[----:B------:R-:W-:-:S04]  /*50b0*/  @P0 IMAD.MOV.U32 R5, RZ, RZ, R4 ;  /* 0x000000ffff050224 */ /* 0x000fc800078e0004 */
[----:B------:R-:W-:-:S07]  /*50c0*/  @!P0 FADD.FTZ R5, R5, R5 ;  /* 0x0000000505058221 */ /* 0x000fce0000010000 */
.L_x_3368:
[----:B------:R-:W-:Y:S05]  /*50d0*/  BSYNC B2 ;  /* 0x0000000000027941 */ /* 0x000fea0003800000 */
.L_x_3365:
[----:B------:R-:W1:Y:S01]  /*50e0*/  LDC.U8 R2, c[0x0][0x421] ;  /* 0x00010840ff027b82 */ /* 0x000e620000000000 */
[----:B------:R-:W-:Y:S02]  /*50f0*/  F2FP.F16.F32.PACK_AB R3, R4, R5 ;  /* 0x000000050403723e */ /* 0x000fe400000000ff */
[----:B-1----:R-:W-:-:S04]  /*5100*/  PRMT R0, R2, 0x9910, RZ ;  /* 0x0000991002007816 */ /* 0x002fc800000000ff */
        /* <DEDUP_REMOVED lines=11> */
[----:B------:R-:W1:Y:S02]  /*51c0*/  F2I.FTZ.TRUNC.NTZ R3, R0 ;  /* 0x0000000000037305 */ /* 0x000e64000021f100 */
[----:B-1----:R1:W-:Y:S01]  /*51d0*/  STG.E.U8 desc[UR36][R18.64], R3 ;  /* 0x0000000312007986 */ /* 0x0023e2000c101124 */
[----:B------:R-:W-:Y:S05]  /*51e0*/  BRA `(.L_x_3433) ;  /* 0x0000000c00a07947 */ /* 0x000fea0003800000 */
.L_x_3431:
[----:B------:R-:W-:-:S06]  /*51f0*/  HADD2.F32 R3, -RZ, R3.H0_H0 ;  /* 0x20000003ff037230 */ /* 0x000fcc0000004100 */
[----:B------:R-:W1:Y:S02]  /*5200*/  F2I.S64.TRUNC R2, R3 ;  /* 0x0000000300027311 */ /* 0x000e64000020d900 */
[----:B-1----:R1:W-:Y:S01]  /*5210*/  STG.E.U8 desc[UR36][R18.64], R2 ;  /* 0x0000000212007986 */ /* 0x0023e2000c101124 */
[----:B------:R-:W-:Y:S05]  /*5220*/  BRA `(.L_x_3433) ;  /* 0x0000000c00907947 */ /* 0x000fea0003800000 */
.L_x_3430:
[----:B------:R-:W-:-:S13]  /*5230*/  ISETP.NE.AND P0, PT, R0, 0x2, PT ;  /* 0x000000020000780c */ /* 0x000fda0003f05270 */
[----:B------:R-:W-:Y:S05]  /*5240*/  @!P0 BRA `(.L_x_3434) ;  /* 0x0000000000308947 */ /* 0x000fea0003800000 */
[----:B------:R-:W-:-:S13]  /*5250*/  ISETP.NE.AND P0, PT, R0, 0x3, PT ;  /* 0x000000030000780c */ /* 0x000fda0003f05270 */
[----:B------:R-:W-:Y:S05]  /*5260*/  @!P0 BRA `(.L_x_3435) ;  /* 0x0000000000188947 */ /* 0x000fea0003800000 */
[----:B------:R-:W-:-:S13]  /*5270*/  ISETP.NE.AND P0, PT, R0, 0x4, PT ;  /* 0x000000040000780c */ /* 0x000fda0003f05270 */
[----:B------:R-:W-:Y:S05]  /*5280*/  @P0 BRA `(.L_x_3432) ;  /* 0x0000000c00180947 */ /* 0x000fea0003800000 */
[----:B------:R-:W-:-:S06]  /*5290*/  HADD2.F32 R3, -RZ, R3.H0_H0 ;  /* 0x20000003ff037230 */ /* 0x000fcc0000004100 */
[----:B------:R-:W1:Y:S02]  /*52a0*/  F2I.S64.TRUNC R2, R3 ;  /* 0x0000000300027311 */ /* 0x000e64000020d900 */
[----:B-1----:R1:W-:Y:S01]  /*52b0*/  STG.E.64 desc[UR36][R18.64], R2 ;  /* 0x0000000212007986 */ /* 0x0023e2000c101b24 */
[----:B------:R-:W-:Y:S05]  /*52c0*/  BRA `(.L_x_3433) ;  /* 0x0000000c00687947 */ /* 0x000fea0003800000 */
.L_x_3435:
[----:B------:R-:W-:-:S06]  /*52d0*/  HADD2.F32 R3, -RZ, R3.H0_H0 ;  /* 0x20000003ff037230 */ /* 0x000fcc0000004100 */
[----:B------:R-:W1:Y:S02]  /*52e0*/  F2I.FTZ.TRUNC.NTZ R3, R3 ;  /* 0x0000000300037305 */ /* 0x000e64000021f100 */
[----:B-1----:R1:W-:Y:S01]  /*52f0*/  STG.E desc[UR36][R18.64], R3 ;  /* 0x0000000312007986 */ /* 0x0023e2000c101924 */
[----:B------:R-:W-:Y:S05]  /*5300*/  BRA `(.L_x_3433) ;  /* 0x0000000c00587947 */ /* 0x000fea0003800000 */
.L_x_3434:
[----:B------:R-:W-:-:S06]  /*5310*/  HADD2.F32 R3, -RZ, R3.H0_H0 ;  /* 0x20000003ff037230 */ /* 0x000fcc0000004100 */
[----:B------:R-:W1:Y:S02]  /*5320*/  F2I.FTZ.TRUNC.NTZ R3, R3 ;  /* 0x0000000300037305 */ /* 0x000e64000021f100 */
[----:B-1----:R1:W-:Y:S01]  /*5330*/  STG.E.U16 desc[UR36][R18.64], R3 ;  /* 0x0000000312007986 */ /* 0x0023e2000c101524 */
[----:B------:R-:W-:Y:S05]  /*5340*/  BRA `(.L_x_3433) ;  /* 0x0000000c00487947 */ /* 0x000fea0003800000 */
.L_x_3429:
        /* <DEDUP_REMOVED lines=9> */
.L_x_3437:
[----:B------:R1:W-:Y:S01]  /*53e0*/  STG.E.U16 desc[UR36][R18.64], R3 ;  /* 0x0000000312007986 */ /* 0x0003e2000c101524 */
[----:B------:R-:W-:Y:S05]  /*53f0*/  BRA `(.L_x_3433) ;  /* 0x0000000c001c7947 */ /* 0x000fea0003800000 */
.L_x_3436:
[----:B------:R-:W-:-:S13]  /*5400*/  ISETP.NE.AND P0, PT, R0, 0x7, PT ;  /* 0x000000070000780c */ /* 0x000fda0003f05270 */
[----:B------:R-:W-:Y:S05]  /*5410*/  @!P0 BRA `(.L_x_3438) ;  /* 0x0000000000288947 */ /* 0x000fea0003800000 */
[----:B------:R-:W-:-:S13]  /*5420*/  ISETP.NE.AND P0, PT, R0, 0x8, PT ;  /* 0x000000080000780c */ /* 0x000fda0003f05270 */
[----:B------:R-:W-:Y:S05]  /*5430*/  @!P0 BRA `(.L_x_3439) ;  /* 0x0000000000188947 */ /* 0x000fea0003800000 */
[----:B------:R-:W-:-:S13]  /*5440*/  ISETP.NE.AND P0, PT, R0, 0x9, PT ;  /* 0x000000090000780c */ /* 0x000fda0003f05270 */
[----:B------:R-:W-:Y:S05]  /*5450*/  @P0 BRA `(.L_x_3432) ;  /* 0x0000000800a40947 */ /* 0x000fea0003800000 */
[--C-:B------:R-:W-:Y:S02]  /*5460*/  HADD2.F32 R5, -RZ, R3.reuse.H1_H1 ;  /* 0x30000003ff057230 */ /* 0x100fe40000004100 */
[----:B------:R-:W-:-:S05]  /*5470*/  HADD2.F32 R4, -RZ, R3.H0_H0 ;  /* 0x20000003ff047230 */ /* 0x000fca0000004100 */
[----:B------:R4:W-:Y:S01]  /*5480*/  STG.E.64 desc[UR36][R18.64], R4 ;  /* 0x0000000412007986 */ /* 0x0009e2000c101b24 */
[----:B------:R-:W-:Y:S05]  /*5490*/  BRA `(.L_x_3433) ;  /* 0x0000000800f47947 */ /* 0x000fea0003800000 */
.L_x_3439:
[----:B------:R3:W-:Y:S01]  /*54a0*/  STG.E desc[UR36][R18.64], R3 ;  /* 0x0000000312007986 */ /* 0x0007e2000c101924 */
[----:B------:R-:W-:Y:S05]  /*54b0*/  BRA `(.L_x_3433) ;  /* 0x0000000800ec7947 */ /* 0x000fea0003800000 */
.L_x_3438:
[----:B------:R-:W-:-:S05]  /*54c0*/  HADD2.F32 R2, -RZ, R3.H0_H0 ;  /* 0x20000003ff027230 */ /* 0x000fca0000004100 */
[----:B------:R-:W-:-:S06]  /*54d0*/  FMUL.FTZ R2, R2, 1 ;  /* 0x3f80000002027820 */ /* 0x000fcc0000410000 */
[----:B------:R-:W1:Y:S02]  /*54e0*/  F2F.F64.F32 R2, R2 ;  /* 0x0000000200027310 */ /* 0x000e640000201800 */
[----:B-1----:R1:W-:Y:S01]  /*54f0*/  STG.E.64 desc[UR36][R18.64], R2 ;  /* 0x0000000212007986 */ /* 0x0023e2000c101b24 */
[----:B------:R-:W-:Y:S05]  /*5500*/  BRA `(.L_x_3433) ;  /* 0x0000000800d87947 */ /* 0x000fea0003800000 */
.L_x_3428:
        /* <DEDUP_REMOVED lines=9> */
[----:B------:R-:W-:-:S03]  /*55a0*/  IMAD.MOV.U32 R2, RZ, RZ, 0x1 ;  /* 0x00000001ff027424 */ /* 0x000fc600078e00ff */
[----:B------:R-:W-:-:S13]  /*55b0*/  FSETP.NEU.FTZ.AND P0, PT, R0, RZ, PT ;  /* 0x000000ff0000720b */ /* 0x000fda0003f1d000 */
[----:B------:R-:W-:Y:S01]  /*55c0*/  @!P0 HADD2.F32 R0, -RZ, R3.H1_H1 ;  /* 0x30000003ff008230 */ /* 0x000fe20000004100 */
[----:B------:R-:W-:-:S04]  /*55d0*/  PRMT R3, R2, 0x7610, R3 ;  /* 0x0000761002037816 */ /* 0x000fc80000000003 */
[----:B------:R-:W-:-:S04]  /*55e0*/  @!P0 FSETP.NEU.FTZ.AND P1, PT, R0, RZ, PT ;  /* 0x000000ff0000820b */ /* 0x000fc80003f3d000 */
[----:B------:R-:W-:-:S05]  /*55f0*/  @!P0 SEL R3, RZ, 0x1, !P1 ;  /* 0x00000001ff038807 */ /* 0x000fca0004800000 */
[----:B------:R1:W-:Y:S01]  /*5600*/  STG.E.U8 desc[UR36][R18.64], R3 ;  /* 0x0000000312007986 */ /* 0x0003e2000c101124 */
[----:B------:R-:W-:Y:S05]  /*5610*/  BRA `(.L_x_3433) ;  /* 0x0000000800947947 */ /* 0x000fea0003800000 */
.L_x_3442:
[--C-:B------:R-:W-:Y:S02]  /*5620*/  HADD2.F32 R6, -RZ, R3.reuse.H1_H1 ;  /* 0x30000003ff067230 */ /* 0x100fe40000004100 */
[----:B------:R-:W-:-:S03]  /*5630*/  HADD2.F32 R3, -RZ, R3.H0_H0 ;  /* 0x20000003ff037230 */ /* 0x000fc60000004100 */
[----:B------:R-:W-:Y:S02]  /*5640*/  FMUL.FTZ R6, R6, 1 ;  /* 0x3f80000006067820 */ /* 0x000fe40000410000 */
[----:B------:R-:W-:-:S04]  /*5650*/  FMUL.FTZ R3, R3, 1 ;  /* 0x3f80000003037820 */ /* 0x000fc80000410000 */
[----:B0-----:R-:W-:Y:S08]  /*5660*/  F2F.F64.F32 R6, R6 ;  /* 0x0000000600067310 */ /* 0x001ff00000201800 */
[----:B------:R-:W0:Y:S02]  /*5670*/  F2F.F64.F32 R4, R3 ;  /* 0x0000000300047310 */ /* 0x000e240000201800 */
[----:B0-----:R0:W-:Y:S01]  /*5680*/  STG.E.128 desc[UR36][R18.64], R4 ;  /* 0x0000000412007986 */ /* 0x0011e2000c101d24 */
[----:B------:R-:W-:Y:S05]  /*5690*/  BRA `(.L_x_3433) ;  /* 0x0000000800747947 */ /* 0x000fea0003800000 */
.L_x_3441:
        /* <DEDUP_REMOVED lines=12> */
[----:B------:R-:W-:-:S10]  /*5760*/  HFMA2.MMA R0, -RZ, RZ, 0, 7.569789886474609375e-06 ;  /* 0x0000007fff007435 */ /* 0x000fd400000001ff */
        /* <DEDUP_REMOVED lines=8> */
.L_x_3446:
[----:B------:R-:W-:Y:S05]  /*57f0*/  BSYNC B0 ;  /* 0x0000000000007941 */ /* 0x000fea0003800000 */
.L_x_3445:
[----:B------:R-:W-:-:S05]  /*5800*/  LOP3.LUT R3, R0, R3, RZ, 0xfc, !PT ;  /* 0x0000000300037212 */ /* 0x000fca00078efcff */
[----:B------:R1:W-:Y:S01]  /*5810*/  STG.E.U8 desc[UR36][R18.64], R3 ;  /* 0x0000000312007986 */ /* 0x0003e2000c101124 */
[----:B------:R-:W-:Y:S05]  /*5820*/  BRA `(.L_x_3433) ;  /* 0x0000000800107947 */ /* 0x000fea0003800000 */
.L_x_3444:
        /* <DEDUP_REMOVED lines=13> */
.L_x_3448:
[----:B------:R-:W-:Y:S02]  /*5900*/  ISETP.GT.U32.AND P0, PT, R2, 0x7f800000, PT ;  /* 0x7f8000000200780c */ /* 0x000fe40003f04070 */
[----:B------:R-:W-:-:S04]  /*5910*/  MOV R0, 0x7f ;  /* 0x0000007f00007802 */ /* 0x000fc80000000f00 */
[----:B------:R-:W-:-:S07]  /*5920*/  SEL R0, R0, 0x7c, P0 ;  /* 0x0000007c00007807 */ /* 0x000fce0000000000 */
.L_x_3449:
[----:B------:R-:W-:Y:S05]  /*5930*/  BSYNC B0 ;  /* 0x0000000000007941 */ /* 0x000fea0003800000 */
.L_x_3447:
[----:B------:R-:W-:-:S04]  /*5940*/  LOP3.LUT R2, R3, 0x80000000, RZ, 0xc0, !PT ;  /* 0x8000000003027812 */ /* 0x000fc800078ec0ff */
[----:B------:R-:W-:-:S04]  /*5950*/  SHF.R.U32.HI R3, RZ, 0x18, R2 ;  /* 0x00000018ff037819 */ /* 0x000fc80000011602 */
[----:B------:R-:W-:-:S05]  /*5960*/  LOP3.LUT R3, R0, R3, RZ, 0xfc, !PT ;  /* 0x0000000300037212 */ /* 0x000fca00078efcff */
[----:B------:R1:W-:Y:S01]  /*5970*/  STG.E.U8 desc[UR36][R18.64], R3 ;  /* 0x0000000312007986 */ /* 0x0003e2000c101124 */
[----:B------:R-:W-:Y:S05]  /*5980*/  BRA `(.L_x_3433) ;  /* 0x0000000400b87947 */ /* 0x000fea0003800000 */
.L_x_3443:
[----:B------:R-:W-:-:S05]  /*5990*/  HADD2.F32 R0, -RZ, R3.H0_H0 ;  /* 0x20000003ff007230 */ /* 0x000fca0000004100 */
[----:B------:R-:W-:-:S05]  /*59a0*/  F2FP.BF16.F32.PACK_AB R0, RZ, R0 ;  /* 0x00000000ff00723e */ /* 0x000fca00000010ff */
[----:B------:R1:W-:Y:S01]  /*59b0*/  STG.E.U16 desc[UR36][R18.64], R0 ;  /* 0x0000000012007986 */ /* 0x0003e2000c101524 */
[----:B------:R-:W-:Y:S05]  /*59c0*/  BRA `(.L_x_3433) ;  /* 0x0000000400a87947 */ /* 0x000fea0003800000 */
.L_x_3440:
        /* <DEDUP_REMOVED lines=9> */
[----:B------:R-:W1:Y:S02]  /*5a60*/  F2I.FTZ.U32.TRUNC.NTZ R3, R3 ;  /* 0x0000000300037305 */ /* 0x000e64000021f000 */
[----:B-1----:R1:W-:Y:S01]  /*5a70*/  STG.E.U16 desc[UR36][R18.64], R3 ;  /* 0x0000000312007986 */ /* 0x0023e2000c101524 */
[----:B------:R-:W-:Y:S05]  /*5a80*/  BRA `(.L_x_3433) ;  /* 0x0000000400787947 */ /* 0x000fea0003800000 */
.L_x_3452:
        /* <DEDUP_REMOVED lines=17> */
.L_x_3455:
[----:B------:R-:W-:-:S04]  /*5ba0*/  LOP3.LUT R2, R3, 0x80000000, RZ, 0xc0, !PT ;  /* 0x8000000003027812 */ /* 0x000fc800078ec0ff */
[----:B------:R-:W-:-:S04]  /*5bb0*/  SHF.R.U32.HI R3, RZ, 0x18, R2 ;  /* 0x00000018ff037819 */ /* 0x000fc80000011602 */
[----:B------:R-:W-:-:S04]  /*5bc0*/  LOP3.LUT R0, R0, R3, RZ, 0xfc, !PT ;  /* 0x0000000300007212 */ /* 0x000fc800078efcff */
[----:B------:R-:W-:-:S07]  /*5bd0*/  PRMT R9, R0, 0x7610, R9 ;  /* 0x0000761000097816 */ /* 0x000fce0000000009 */
.L_x_3454:
[----:B------:R-:W-:Y:S05]  /*5be0*/  BSYNC B0 ;  /* 0x0000000000007941 */ /* 0x000fea0003800000 */
.L_x_3453:
[----:B------:R1:W-:Y:S01]  /*5bf0*/  STG.E.U8 desc[UR36][R18.64], R9 ;  /* 0x0000000912007986 */ /* 0x0003e2000c101124 */
[----:B------:R-:W-:Y:S05]  /*5c00*/  BRA `(.L_x_3433) ;  /* 0x0000000400187947 */ /* 0x000fea0003800000 */
.L_x_3451:
        /* <DEDUP_REMOVED lines=17> */
.L_x_3458:
[----:B------:R-:W-:-:S04]  /*5d20*/  LOP3.LUT R2, R3, 0x80000000, RZ, 0xc0, !PT ;  /* 0x8000000003027812 */ /* 0x000fc800078ec0ff */
[----:B------:R-:W-:-:S04]  /*5d30*/  SHF.R.U32.HI R3, RZ, 0x18, R2 ;  /* 0x00000018ff037819 */ /* 0x000fc80000011602 */
[----:B------:R-:W-:-:S04]  /*5d40*/  LOP3.LUT R0, R0, R3, RZ, 0xfc, !PT ;  /* 0x0000000300007212 */ /* 0x000fc800078efcff */
[----:B------:R-:W-:-:S07]  /*5d50*/  PRMT R9, R0, 0x7610, R9 ;  /* 0x0000761000097816 */ /* 0x000fce0000000009 */
.L_x_3457:
[----:B------:R-:W-:Y:S05]  /*5d60*/  BSYNC B0 ;  /* 0x0000000000007941 */ /* 0x000fea0003800000 */
.L_x_3456:
[----:B------:R1:W-:Y:S01]  /*5d70*/  STG.E.U8 desc[UR36][R18.64], R9 ;  /* 0x0000000912007986 */ /* 0x0003e2000c101124 */
[----:B------:R-:W-:Y:S05]  /*5d80*/  BRA `(.L_x_3433) ;  /* 0x0000000000b87947 */ /* 0x000fea0003800000 */
.L_x_3450:
        /* <DEDUP_REMOVED lines=18> */
[----:B------:R-:W-:-:S05]  /*5eb0*/  @!P0 IMAD.MOV R0, RZ, RZ, R4 ;  /* 0x000000ffff008224 */ /* 0x000fca00078e0204 */
[----:B------:R-:W-:-:S05]  /*5ec0*/  @P2 MOV R3, R0 ;  /* 0x0000000000032202 */ /* 0x000fca0000000f00 */
[----:B------:R1:W-:Y:S01]  /*5ed0*/  STG.E.U8 desc[UR36][R18.64], R3 ;  /* 0x0000000312007986 */ /* 0x0003e2000c101124 */
[----:B------:R-:W-:Y:S05]  /*5ee0*/  BRA `(.L_x_3433) ;  /* 0x0000000000607947 */ /* 0x000fea0003800000 */
.L_x_3432:
[----:B------:R-:W-:Y:S01]  /*5ef0*/  MOV R0, 0x0 ;  /* 0x0000000000007802 */ /* 0x000fe20000000f00 */
[----:B------:R-:W-:Y:S01]  /*5f00*/  ULDC.64 UR4, c[0x4][0x158] ;  /* 0x0100560000047ab9 */ /* 0x000fe20000000a00 */
[----:B------:R-:W-:Y:S01]  /*5f10*/  ULDC.64 UR6, c[0x4][0x160] ;  /* 0x0100580000067ab9 */ /* 0x000fe20000000a00 */
[----:B------:R-:W-:Y:S01]  /*5f20*/  IMAD.U32 R4, RZ, RZ, UR4 ;  /* 0x00000004ff047e24 */ /* 0x000fe2000f8e00ff */
[----:B------:R1:W2:Y:S01]  /*5f30*/  LDC.64 R2, c[0x4][R0] ;  /* 0x0100000000027b82 */ /* 0x0002a20000000a00 */
[----:B------:R-:W-:Y:S01]  /*5f40*/  IMAD.U32 R5, RZ, RZ, UR5 ;  /* 0x00000005ff057e24 */ /* 0x000fe2000f8e00ff */
[----:B------:R-:W-:Y:S01]  /*5f50*/  ULDC.64 UR4, c[0x4][0x30] ;  /* 0x01000c0000047ab9 */ /* 0x000fe20000000a00 */
[----:B------:R-:W-:Y:S01]  /*5f60*/  HFMA2.MMA R13, -RZ, RZ, 0, 0 ;  /* 0x00000000ff0d7435 */ /* 0x000fe200000001ff */
[----:B------:R-:W-:Y:S01]  /*5f70*/  MOV R6, UR6 ;  /* 0x0000000600067c02 */ /* 0x000fe20008000f00 */
[----:B0-----:R-:W-:Y:S01]  /*5f80*/  IMAD.U32 R7, RZ, RZ, UR7 ;  /* 0x00000007ff077e24 */ /* 0x001fe2000f8e00ff */
[----:B------:R-:W-:Y:S01]  /*5f90*/  MOV R11, UR5 ;  /* 0x00000005000b7c02 */ /* 0x000fe20008000f00 */
[----:B------:R-:W-:-:S02]  /*5fa0*/  IMAD.U32 R10, RZ, RZ, UR4 ;  /* 0x00000004ff0a7e24 */ /* 0x000fc4000f8e00ff */
[----:B------:R-:W-:Y:S02]  /*5fb0*/  IMAD.MOV.U32 R8, RZ, RZ, 0x65 ;  /* 0x00000065ff087424 */ /* 0x000fe400078e00ff */
[----:B-1----:R-:W-:-:S07]  /*5fc0*/  IMAD.MOV.U32 R12, RZ, RZ, 0x1 ;  /* 0x00000001ff0c7424 */ /* 0x002fce00078e00ff */
[----:B------:R-:W-:-:S07]  /*5fd0*/  LEPC R20, `(.L_x_3461) ;  /* 0x000000001014794e */ /* 0x000fce0000000000 */
[----:B--2---:R-:W-:Y:S05]  /*5fe0*/  CALL.ABS.NOINC R2 ;  /* 0x0000000002007343 */ /* 0x004fea0003c00000 */
.L_x_3461:
[----:B------:R-:W-:Y:S05]  /*5ff0*/  BRA `(.L_x_3433) ;  /* 0x00000000001c7947 */ /* 0x000fea0003800000 */
.L_x_3460:
[----:B------:R-:W-:-:S06]  /*6000*/  HADD2.F32 R3, -RZ, R3.H0_H0 ;  /* 0x20000003ff037230 */ /* 0x000fcc0000004100 */
[----:B------:R-:W1:Y:S02]  /*6010*/  F2I.U64.TRUNC R2, R3 ;  /* 0x0000000300027311 */ /* 0x000e64000020d800 */
[----:B-1----:R1:W-:Y:S01]  /*6020*/  STG.E.64 desc[UR36][R18.64], R2 ;  /* 0x0000000212007986 */ /* 0x0023e2000c101b24 */
[----:B------:R-:W-:Y:S05]  /*6030*/  BRA `(.L_x_3433) ;  /* 0x00000000000c7947 */ /* 0x000fea0003800000 */
.L_x_3459:
[----:B------:R-:W-:-:S06]  /*6040*/  HADD2.F32 R3, -RZ, R3.H0_H0 ;  /* 0x20000003ff037230 */ /* 0x000fcc0000004100 */
[----:B------:R-:W1:Y:S02]  /*6050*/  F2I.FTZ.U32.TRUNC.NTZ R3, R3 ;  /* 0x0000000300037305 */ /* 0x000e64000021f000 */
[----:B-1----:R1:W-:Y:S02]  /*6060*/  STG.E desc[UR36][R18.64], R3 ;  /* 0x0000000312007986 */ /* 0x0023e4000c101924 */
.L_x_3433:
[----:B------:R-:W-:-:S04]  /*6070*/  IMAD R16, R17, 0x200, R16 ;  /* 0x0000020011107824 */ /* 0x000fc800078e0210 */
[----:B01234-:R-:W-:-:S07]  /*6080*/  VIADD R19, R16, 0x80 ;  /* 0x0000008010137836 */ /* 0x01ffce0000000000 */
.L_x_3330:
[----:B------:R-:W-:Y:S05]  /*6090*/  BSYNC B6 ;  /* 0x0000000000067941 */ /* 0x000fea0003800000 */
.L_x_3329:
[----:B------:R-:W-:Y:S01]  /*60a0*/  ULDC UR4, c[0x0][0x210] ;  /* 0x0000840000047ab9 */ /* 0x000fe20000000800 */
[----:B------:R-:W-:Y:S01]  /*60b0*/  BSSY B6, `(.L_x_3462) ;  /* 0x0000602000067945 */ /* 0x000fe20003800000 */
[----:B------:R-:W-:-:S13]  /*60c0*/  ISETP.GE.AND P0, PT, R19, UR4, PT ;  /* 0x0000000413007c0c */ /* 0x000fda000bf06270 */
[----:B------:R-:W-:Y:S05]  /*60d0*/  @P0 BRA `(.L_x_3463) ;  /* 0x0000005c00fc0947 */ /* 0x000fea0003800000 */
[----:B------:R-:W0:Y:S01]  /*60e0*/  LDC R6, c[0x0][0x218] ;  /* 0x00008600ff067b82 */ /* 0x000e220000000800 */
[----:B------:R-:W-:Y:S01]  /*60f0*/  MOV R0, RZ ;  /* 0x000000ff00007202 */ /* 0x000fe20000000f00 */
        /* <DEDUP_REMOVED lines=295> */
[----:B------:R-:W-:-:S04]  /*7370*/  SHF.R.U32.HI R2, RZ, UR5, R2 ;  /* 0x00000005ff027c19 */ /* 0x000fc80008011602 */
[----:B------:R-:W-:-:S05]  /*7380*/  IADD3 R3, -R2, RZ, RZ ;  /* 0x000000ff02037210 */ /* 0x000fca0007ffe1ff */
[----:B------:R-:W-:Y:S01]  /*7390*/  IMAD R5, R3, UR4, R5 ;  /* 0x0000000403057c24 */ /* 0x000fe2000f8e0205 */
[----:B------:R-:W-:-:S03]  /*73a0*/  ULDC.64 UR4, c[0x0][0x408] ;  /* 0x0001020000047ab9 */ /* 0x000fc60000000a00 */
[C---:B------:R-:W-:Y:S02]  /*73b0*/  IMAD R16, R5.reuse, UR4, R16 ;  /* 0x0000000405107c24 */ /* 0x040fe4000f8e0210 */
[----:B------:R-:W-:-:S07]  /*73c0*/  IMAD R0, R5, UR5, R0 ;  /* 0x0000000505007c24 */ /* 0x000fce000f8e0200 */
.L_x_3464:
        /* <DEDUP_REMOVED lines=23> */
.L_x_3468:
[----:B------:R0:W2:Y:S02]  /*7540*/  LDG.E.U8 R2, desc[UR36][R2.64] ;  /* 0x0000002402027981 */ /* 0x0000a4000c1e1100 */
[----:B0-----:R-:W-:Y:S02]  /*7550*/  PRMT R3, RZ, 0x7610, R3 ;  /* 0x00007610ff037816 */ /* 0x001fe40000000003 */
[----:B--2---:R-:W-:-:S04]  /*7560*/  I2FP.F32.U32 R5, R2 ;  /* 0x0000000200057245 */ /* 0x004fc80000201000 */
[----:B------:R-:W-:Y:S01]  /*7570*/  F2FP.F16.F32.PACK_AB R5, RZ, R5 ;  /* 0x00000005ff05723e */ /* 0x000fe200000000ff */
[----:B------:R-:W-:Y:S06]  /*7580*/  BRA `(.L_x_3470) ;  /* 0x0000000c00e87947 */ /* 0x000fec0003800000 */
.L_x_3467:
        /* <DEDUP_REMOVED lines=11> */
.L_x_3472:
[----:B------:R0:W2:Y:S02]  /*7640*/  LDG.E R2, desc[UR36][R2.64] ;  /* 0x0000002402027981 */ /* 0x0000a4000c1e1900 */
[----:B0-----:R-:W-:Y:S02]  /*7650*/  PRMT R3, RZ, 0x7610, R3 ;  /* 0x00007610ff037816 */ /* 0x001fe40000000003 */
[----:B--2---:R-:W-:-:S04]  /*7660*/  I2FP.F32.S32 R5, R2 ;  /* 0x0000000200057245 */ /* 0x004fc80000201400 */
[----:B------:R-:W-:Y:S01]  /*7670*/  F2FP.F16.F32.PACK_AB R5, RZ, R5 ;  /* 0x00000005ff05723e */ /* 0x000fe200000000ff */
[----:B------:R-:W-:Y:S06]  /*7680*/  BRA `(.L_x_3470) ;  /* 0x0000000c00a87947 */ /* 0x000fec0003800000 */
.L_x_3471:
[----:B------:R0:W2:Y:S02]  /*7690*/  LDG.E.U16 R2, desc[UR36][R2.64] ;  /* 0x0000002402027981 */ /* 0x0000a4000c1e1500 */
[----:B0-----:R-:W-:Y:S01]  /*76a0*/  PRMT R3, RZ, 0x7610, R3 ;  /* 0x00007610ff037816 */ /* 0x001fe20000000003 */
[----:B--2---:R-:W0:Y:S02]  /*76b0*/  I2F.S16 R5, R2 ;  /* 0x0000000200057306 */ /* 0x004e240000101400 */
[----:B0-----:R-:W-:Y:S01]  /*76c0*/  F2FP.F16.F32.PACK_AB R5, RZ, R5 ;  /* 0x00000005ff05723e */ /* 0x001fe200000000ff */
[----:B------:R-:W-:Y:S06]  /*76d0*/  BRA `(.L_x_3470) ;  /* 0x0000000c00947947 */ /* 0x000fec0003800000 */
.L_x_3466:
        /* <DEDUP_REMOVED lines=10> */
.L_x_3474:
[----:B------:R0:W2:Y:S02]  /*7780*/  LDG.E.U16 R5, desc[UR36][R2.64] ;  /* 0x0000002402057981 */ /* 0x0000a4000c1e1500 */
[----:B0-----:R-:W-:Y:S01]  /*7790*/  PRMT R3, RZ, 0x7610, R3 ;  /* 0x00007610ff037816 */ /* 0x001fe20000000003 */
[----:B--2---:R-:W-:-:S05]  /*77a0*/  HADD2.F32 R5, -RZ, R5.H0_H0 ;  /* 0x20000005ff057230 */ /* 0x004fca0000004100 */
[----:B------:R-:W-:Y:S01]  /*77b0*/  F2FP.F16.F32.PACK_AB R5, RZ, R5 ;  /* 0x00000005ff05723e */ /* 0x000fe200000000ff */
[----:B------:R-:W-:Y:S06]  /*77c0*/  BRA `(.L_x_3470) ;  /* 0x0000000c00587947 */ /* 0x000fec0003800000 */
.L_x_3473:
        /* <DEDUP_REMOVED lines=10> */
.L_x_3476:
[----:B------:R-:W2:Y:S02]  /*7870*/  LDG.E R3, desc[UR36][R2.64] ;  /* 0x0000002402037981 */ /* 0x000ea4000c1e1900 */
[C---:B--2---:R-:W-:Y:S02]  /*7880*/  PRMT R5, R3.reuse, 0x7610, R5 ;  /* 0x0000761003057816 */ /* 0x044fe40000000005 */
[----:B------:R-:W-:Y:S01]  /*7890*/  PRMT R3, R3, 0x7632, R3 ;  /* 0x0000763203037816 */ /* 0x000fe20000000003 */
[----:B------:R-:W-:Y:S06]  /*78a0*/  BRA `(.L_x_3470) ;  /* 0x0000000c00207947 */ /* 0x000fec0003800000 */
.L_x_3475:
        /* <DEDUP_REMOVED lines=9> */
.L_x_3465:
        /* <DEDUP_REMOVED lines=14> */
.L_x_3479:
        /* <DEDUP_REMOVED lines=12> */
.L_x_3478:
[----:B------:R-:W-:-:S13]  /*7ae0*/  ISETP.NE.AND P0, PT, R4, 0xf, PT ;  /* 0x0000000f0400780c */ /* 0x000fda0003f05270 */
[----:B------:R-:W-:Y:S05]  /*7af0*/  @!P0 BRA `(.L_x_3480) ;  /* 0x0000000000a48947 */ /* 0x000fea0003800000 */
[----:B------:R-:W-:-:S13]  /*7b00*/  ISETP.NE.AND P0, PT, R4, 0x17, PT ;  /* 0x000000170400780c */ /* 0x000fda0003f05270 */
[----:B------:R-:W-:Y:S05]  /*7b10*/  @!P0 BRA `(.L_x_3481) ;  /* 0x0000000000608947 */ /* 0x000fea0003800000 */
[----:B------:R-:W-:-:S13]  /*7b20*/  ISETP.NE.AND P0, PT, R4, 0x18, PT ;  /* 0x000000180400780c */ /* 0x000fda0003f05270 */
[----:B------:R-:W-:Y:S05]  /*7b30*/  @P0 BRA `(.L_x_3469) ;  /* 0x00000008000c0947 */ /* 0x000fea0003800000 */
[----:B------:R0:W2:Y:S01]  /*7b40*/  LDG.E.U8 R0, desc[UR36][R2.64] ;  /* 0x0000002402007981 */ /* 0x0000a2000c1e1100 */
[----:B------:R-:W-:Y:S01]  /*7b50*/  IMAD.MOV.U32 R8, RZ, RZ, -0x800000 ;  /* 0xff800000ff087424 */ /* 0x000fe200078e00ff */
[----:B0-----:R-:W-:Y:S02]  /*7b60*/  PRMT R3, RZ, 0x7610, R3 ;  /* 0x00007610ff037816 */ /* 0x001fe40000000003 */
[----:B--2---:R-:W-:-:S04]  /*7b70*/  SHF.L.U32 R0, R0, 0x18, RZ ;  /* 0x0000001800007819 */ /* 0x004fc800000006ff */
[----:B------:R-:W-:-:S04]  /*7b80*/  LOP3.LUT R4, R0, 0x7f000000, RZ, 0xc0, !PT ;  /* 0x7f00000000047812 */ /* 0x000fc800078ec0ff */
[----:B------:R-:W0:Y:S01]  /*7b90*/  FLO.U32 R5, R4 ;  /* 0x0000000400057300 */ /* 0x000e2200000e0000 */
[C---:B------:R-:W-:Y:S01]  /*7ba0*/  IADD3 R6, R4.reuse, 0x1000000, RZ ;  /* 0x0100000004067810 */ /* 0x040fe20007ffe0ff */
        /* <DEDUP_REMOVED lines=15> */
.L_x_3481:
[----:B------:R0:W2:Y:S02]  /*7ca0*/  LDG.E.U8 R2, desc[UR36][R2.64] ;  /* 0x0000002402027981 */ /* 0x0000a4000c1e1100 */
[----:B0-----:R-:W-:Y:S01]  /*7cb0*/  PRMT R3, RZ, 0x7610, R3 ;  /* 0x00007610ff037816 */ /* 0x001fe20000000003 */
[C---:B--2---:R-:W-:Y:S02]  /*7cc0*/  IMAD.SHL.U32 R0, R2.reuse, 0x2000000, RZ ;  /* 0x0200000002007824 */ /* 0x044fe400078e00ff */
[----:B------:R-:W-:-:S03]  /*7cd0*/  IMAD.SHL.U32 R5, R2, 0x1000000, RZ ;  /* 0x0100000002057824 */ /* 0x000fc600078e00ff */
[----:B------:R-:W-:-:S13]  /*7ce0*/  ISETP.GE.U32.AND P0, PT, R0, 0x8000000, PT ;  /* 0x080000000000780c */ /* 0x000fda0003f06070 */
[C---:B------:R-:W-:Y:S01]  /*7cf0*/  @!P0 IMAD.SHL.U32 R0, R2.reuse, 0x100, RZ ;  /* 0x0000010002008824 */ /* 0x040fe200078e00ff */
[----:B------:R-:W-:-:S04]  /*7d00*/  @P0 SHF.L.U32 R4, R2, 0x15, RZ ;  /* 0x0000001502040819 */ /* 0x000fc800000006ff */
        /* <DEDUP_REMOVED lines=8> */
.L_x_3480:
[----:B------:R0:W2:Y:S02]  /*7d90*/  LDG.E.U16 R5, desc[UR36][R2.64] ;  /* 0x0000002402057981 */ /* 0x0000a4000c1e1500 */
[----:B0-----:R-:W-:Y:S02]  /*7da0*/  PRMT R3, RZ, 0x7610, R3 ;  /* 0x00007610ff037816 */ /* 0x001fe40000000003 */
[----:B--2---:R-:W-:-:S04]  /*7db0*/  SHF.L.U32 R5, R5, 0x10, RZ ;  /* 0x0000001005057819 */ /* 0x004fc800000006ff */
[----:B------:R-:W-:Y:S01]  /*7dc0*/  F2FP.F16.F32.PACK_AB R5, RZ, R5 ;  /* 0x00000005ff05723e */ /* 0x000fe200000000ff */
[----:B------:R-:W-:Y:S06]  /*7dd0*/  BRA `(.L_x_3470) ;  /* 0x0000000400d47947 */ /* 0x000fec0003800000 */
.L_x_3477:
        /* <DEDUP_REMOVED lines=13> */
.L_x_3484:
        /* <DEDUP_REMOVED lines=21> */
.L_x_3488:
[----:B------:R-:W-:Y:S05]  /*8000*/  BSYNC B1 ;  /* 0x0000000000017941 */ /* 0x000fea0003800000 */
.L_x_3487:
[----:B------:R-:W-:Y:S01]  /*8010*/  IMAD.SHL.U32 R2, R2, 0x100000, RZ ;  /* 0x0010000002027824 */ /* 0x000fe200078e00ff */
[----:B------:R-:W-:-:S04]  /*8020*/  LEA R5, R0, 0x3b800000, 0x17 ;  /* 0x3b80000000057811 */ /* 0x000fc800078eb8ff */
[----:B------:R-:W-:-:S07]  /*8030*/  LOP3.LUT R5, R5, R2, R4, 0xfe, !PT ;  /* 0x0000000205057212 */ /* 0x000fce00078efe04 */
.L_x_3486:
[----:B------:R-:W-:Y:S05]  /*8040*/  BSYNC B0 ;  /* 0x0000000000007941 */ /* 0x000fea0003800000 */
.L_x_3485:
[----:B------:R-:W-:Y:S02]  /*8050*/  F2FP.F16.F32.PACK_AB R5, RZ, R5 ;  /* 0x00000005ff05723e */ /* 0x000fe400000000ff */
[----:B------:R-:W-:Y:S01]  /*8060*/  PRMT R3, RZ, 0x7610, R3 ;  /* 0x00007610ff037816 */ /* 0x000fe20000000003 */
[----:B------:R-:W-:Y:S06]  /*8070*/  BRA `(.L_x_3470) ;  /* 0x00000004002c7947 */ /* 0x000fec0003800000 */
.L_x_3483:
        /* <DEDUP_REMOVED lines=21> */
.L_x_3492:
[----:B------:R-:W-:Y:S05]  /*81d0*/  BSYNC B1 ;  /* 0x0000000000017941 */ /* 0x000fea0003800000 */
.L_x_3491:
[----:B------:R-:W-:Y:S01]  /*81e0*/  IMAD.SHL.U32 R2, R2, 0x200000, RZ ;  /* 0x0020000002027824 */ /* 0x000fe200078e00ff */
[----:B------:R-:W-:-:S04]  /*81f0*/  LEA R5, R0, 0x37800000, 0x17 ;  /* 0x3780000000057811 */ /* 0x000fc800078eb8ff */
[----:B------:R-:W-:-:S07]  /*8200*/  LOP3.LUT R5, R5, R2, R4, 0xfe, !PT ;  /* 0x0000000205057212 */ /* 0x000fce00078efe04 */
.L_x_3490:
[----:B------:R-:W-:Y:S05]  /*8210*/  BSYNC B0 ;  /* 0x0000000000007941 */ /* 0x000fea0003800000 */
.L_x_3489:
[----:B------:R-:W-:Y:S02]  /*8220*/  F2FP.F16.F32.PACK_AB R5, RZ, R5 ;  /* 0x00000005ff05723e */ /* 0x000fe400000000ff */
[----:B------:R-:W-:Y:S01]  /*8230*/  PRMT R3, RZ, 0x7610, R3 ;  /* 0x00007610ff037816 */ /* 0x000fe20000000003 */
[----:B------:R-:W-:Y:S06]  /*8240*/  BRA `(.L_x_3470) ;  /* 0x0000000000b87947 */ /* 0x000fec0003800000 */
.L_x_3482:
        /* <DEDUP_REMOVED lines=12> */
[----:B------:R-:W-:Y:S01]  /*8310*/  @!P0 MOV R5, 0x7f800001 ;  /* 0x7f80000100058802 */ /* 0x000fe20000000f00 */
[----:B------:R-:W-:-:S07]  /*8320*/  @P0 IMAD.SHL.U32 R5, R2, 0x800000, RZ ;  /* 0x0080000002050824 */ /* 0x000fce00078e00ff */
.L_x_3496:
[----:B------:R-:W-:Y:S05]  /*8330*/  BSYNC B0 ;  /* 0x0000000000007941 */ /* 0x000fea0003800000 */
.L_x_3495:
[----:B------:R-:W-:Y:S02]  /*8340*/  PRMT R3, RZ, 0x7610, R3 ;  /* 0x00007610ff037816 */ /* 0x000fe40000000003 */
[----:B------:R-:W-:Y:S01]  /*8350*/  F2FP.F16.F32.PACK_AB R5, RZ, R5 ;  /* 0x00000005ff05723e */ /* 0x000fe200000000ff */
[----:B------:R-:W-:Y:S06]  /*8360*/  BRA `(.L_x_3470) ;  /* 0x0000000000707947 */ /* 0x000fec0003800000 */
.L_x_3469:
[----:B------:R-:W-:Y:S01]  /*8370*/  MOV R0, 0x0 ;  /* 0x0000000000007802 */ /* 0x000fe20000000f00 */
[----:B------:R-:W-:Y:S01]  /*8380*/  ULDC.64 UR4, c[0x4][0x158] ;  /* 0x0100560000047ab9 */ /* 0x000fe20000000a00 */
[----:B------:R-:W-:Y:S01]  /*8390*/  ULDC.64 UR6, c[0x4][0x28] ;  /* 0x01000a0000067ab9 */ /* 0x000fe20000000a00 */
[----:B------:R-:W-:Y:S01]  /*83a0*/  IMAD.U32 R4, RZ, RZ, UR4 ;  /* 0x00000004ff047e24 */ /* 0x000fe2000f8e00ff */
[----:B------:R0:W1:Y:S01]  /*83b0*/  LDC.64 R2, c[0x4][R0] ;  /* 0x0100000000027b82 */ /* 0x0000620000000a00 */
[----:B------:R-:W-:Y:S01]  /*83c0*/  MOV R5, UR5 ;  /* 0x0000000500057c02 */ /* 0x000fe20008000f00 */
[----:B------:R-:W-:Y:S01]  /*83d0*/  ULDC.64 UR4, c[0x4][0x160] ;  /* 0x0100580000047ab9 */ /* 0x000fe20000000a00 */
[----:B------:R-:W-:Y:S01]  /*83e0*/  HFMA2.MMA R12, -RZ, RZ, 0, 5.9604644775390625e-08 ;  /* 0x00000001ff0c7435 */ /* 0x000fe200000001ff */
        /* <DEDUP_REMOVED lines=8> */
.L_x_3497:
[----:B------:R-:W-:Y:S02]  /*8470*/  PRMT R3, RZ, 0x7610, R3 ;  /* 0x00007610ff037816 */ /* 0x000fe40000000003 */
[----:B------:R-:W-:Y:S01]  /*8480*/  PRMT R5, RZ, 0x7610, R5 ;  /* 0x00007610ff057816 */ /* 0x000fe20000000005 */
[----:B------:R-:W-:Y:S06]  /*8490*/  BRA `(.L_x_3470) ;  /* 0x0000000000247947 */ /* 0x000fec0003800000 */
.L_x_3494:
[----:B------:R-:W2:Y:S02]  /*84a0*/  LDG.E.64 R2, desc[UR36][R2.64] ;  /* 0x0000002402027981 */ /* 0x000ea4000c1e1b00 */
[----:B--2---:R0:W1:Y:S02]  /*84b0*/  I2F.U64 R5, R2 ;  /* 0x0000000200057312 */ /* 0x0040640000301000 */
[----:B0-----:R-:W-:Y:S02]  /*84c0*/  PRMT R3, RZ, 0x7610, R3 ;  /* 0x00007610ff037816 */ /* 0x001fe40000000003 */
[----:B-1----:R-:W-:Y:S01]  /*84d0*/  F2FP.F16.F32.PACK_AB R5, RZ, R5 ;  /* 0x00000005ff05723e */ /* 0x002fe200000000ff */
[----:B------:R-:W-:Y:S06]  /*84e0*/  BRA `(.L_x_3470) ;  /* 0x0000000000107947 */ /* 0x000fec0003800000 */
.L_x_3493:
[----:B------:R0:W2:Y:S02]  /*84f0*/  LDG.E R2, desc[UR36][R2.64] ;  /* 0x0000002402027981 */ /* 0x0000a4000c1e1900 */
[----:B0-----:R-:W-:Y:S02]  /*8500*/  PRMT R3, RZ, 0x7610, R3 ;  /* 0x00007610ff037816 */ /* 0x001fe40000000003 */
[----:B--2---:R-:W-:-:S04]  /*8510*/  I2FP.F32.U32 R5, R2 ;  /* 0x0000000200057245 */ /* 0x004fc80000201000 */
[----:B------:R-:W-:-:S07]  /*8520*/  F2FP.F16.F32.PACK_AB R5, RZ, R5 ;  /* 0x00000005ff05723e */ /* 0x000fce00000000ff */
.L_x_3470:
[----:B------:R-:W-:Y:S01]  /*8530*/  HADD2.F32 R5, -RZ, R5.H0_H0 ;  /* 0x20000005ff057230 */ /* 0x000fe20000004100 */
[----:B------:R-:W-:Y:S01]  /*8540*/  BSSY B2, `(.L_x_3498) ;  /* 0x00002be000027945 */ /* 0x000fe20003800000 */
[----:B------:R-:W-:-:S03]  /*8550*/  HADD2.F32 R4, -RZ, R3.H0_H0 ;  /* 0x20000003ff047230 */ /* 0x000fc60000004100 */
[----:B------:R-:W-:Y:S02]  /*8560*/  FSETP.GTU.FTZ.AND P0, PT, |R5|, +INF , PT ;  /* 0x7f8000000500780b */ /* 0x000fe40003f1c200 */
[C---:B------:R-:W-:Y:S01]  /*8570*/  FSETP.GTU.FTZ.AND P1, PT, |R4|.reuse, +INF , PT ;  /* 0x7f8000000400780b */ /* 0x040fe20003f3c200 */
[----:B------:R-:W-:-:S03]  /*8580*/  FADD.FTZ R6, |R4|, -RZ ;  /* 0x800000ff04067221 */ /* 0x000fc60000010200 */
        /* <DEDUP_REMOVED lines=75> */
[----:B------:R-:W-:-:S03]  /*8a40*/  MOV R13, 0x3e800000 ;  /* 0x3e800000000d7802 */ /* 0x000fc60000000f00 */
        /* <DEDUP_REMOVED lines=26> */
[----:B------:R-:W-:Y:S01]  /*8bf0*/  FSEL R8, R8, -RZ, P1 ;  /* 0x800000ff08087208 */ /* 0x000fe20000800000 */
[----:B------:R-:W-:Y:S06]  /*8c00*/  BRA `(.L_x_3503) ;  /* 0x0000000000fc7947 */ /* 0x000fec0003800000 */
.L_x_3505:
        /* <DEDUP_REMOVED lines=10> */
.L_x_3507:
[----:B------:R-:W-:-:S04]  /*8cb0*/  FADD.FTZ R2, -R3, R20 ;  /* 0x0000001403027221 */ /* 0x000fc80000010100 */
[----:B------:R-:W-:-:S07]  /*8cc0*/  FMUL.FTZ R2, R2, 0.5 ;  /* 0x3f00000002027820 */ /* 0x000fce0000410000 */
.L_x_3508:
[----:B------:R-:W-:Y:S05]  /*8cd0*/  BSYNC B1 ;  /* 0x0000000000017941 */ /* 0x000fea0003800000 */
.L_x_3506:
        /* <DEDUP_REMOVED lines=11> */
.L_x_3510:
[----:B------:R-:W-:-:S04]  /*8d90*/  FADD.FTZ R8, R11, -R8 ;  /* 0x800000080b087221 */ /* 0x000fc80000010000 */
[----:B------:R-:W-:-:S07]  /*8da0*/  FMUL.FTZ R13, R8, 0.5 ;  /* 0x3f000000080d7820 */ /* 0x000fce0000410000 */
.L_x_3511:
[----:B------:R-:W-:Y:S05]  /*8db0*/  BSYNC B1 ;  /* 0x0000000000017941 */ /* 0x000fea0003800000 */
.L_x_3509:
[----:B------:R-:W-:Y:S01]  /*8dc0*/  FADD.FTZ R13, R13, R2 ;  /* 0x000000020d0d7221 */ /* 0x000fe20000010000 */
[----:B------:R-:W-:Y:S01]  /*8dd0*/  FADD.FTZ R2, R9, 1 ;  /* 0x3f80000009027421 */ /* 0x000fe20000010000 */
[----:B------:R-:W-:-:S03]  /*8de0*/  IMAD.MOV.U32 R21, RZ, RZ, 0x3d39bf78 ;  /* 0x3d39bf78ff157424 */ /* 0x000fc600078e00ff */
[----:B------:R-:W-:-:S06]  /*8df0*/  FMUL.FTZ R2, R2, R13 ;  /* 0x0000000d02027220 */ /* 0x000fcc0000410000 */
        /* <DEDUP_REMOVED lines=31> */
.L_x_3504:
[----:B------:R0:W1:Y:S02]  /*8ff0*/  MUFU.SQRT R8, R7 ;  /* 0x0000000700087308 */ /* 0x0000640000002000 */
.L_x_3503:
[----:B------:R-:W-:Y:S05]  /*9000*/  BSYNC B0 ;  /* 0x0000000000007941 */ /* 0x000fea0003800000 */
.L_x_3502:
        /* <DEDUP_REMOVED lines=9> */
[----:B------:R-:W-:Y:S01]  /*90a0*/  HFMA2.MMA R3, -RZ, RZ, 1.75, 0 ;  /* 0x3f000000ff037435 */ /* 0x000fe200000001ff */
[C---:B------:R-:W-:Y:S01]  /*90b0*/  FADD.FTZ R0, |R13|.reuse, -RZ ;  /* 0x800000ff0d007221 */ /* 0x040fe20000010200 */
[C---:B------:R-:W-:Y:S02]  /*90c0*/  FSETP.GT.FTZ.AND P0, PT, |R13|.reuse, 0.56000000238418579102, PT ;  /* 0x3f0f5c290d00780b */ /* 0x040fe40003f14200 */
[----:B------:R-:W-:-:S06]  /*90d0*/  FSETP.NEU.FTZ.AND P1, PT, |R13|, 1, PT ;  /* 0x3f8000000d00780b */ /* 0x000fcc0003f3d200 */
[----:B------:R-:W-:-:S04]  /*90e0*/  FFMA.FTZ R2, -R0, R3, 0.5 ;  /* 0x3f00000000027423 */ /* 0x000fc80000010103 */
[----:B------:R-:W2:Y:S02]  /*90f0*/  MUFU.RSQ R3, R2 ;  /* 0x0000000200037308 */ /* 0x000ea40000001400 */
[----:B--2---:R-:W-:Y:S01]  /*9100*/  FMUL.FTZ R6, R2, R3 ;  /* 0x0000000302067220 */ /* 0x004fe20000410000 */
[----:B------:R-:W-:-:S04]  /*9110*/  FMUL.FTZ R3, R3, 0.5 ;  /* 0x3f00000003037820 */ /* 0x000fc80000410000 */
[----:B------:R-:W-:-:S04]  /*9120*/  FFMA.FTZ R3, -R6, R3, 0.5 ;  /* 0x3f00000006037423 */ /* 0x000fc80000010103 */
[----:B------:R-:W-:Y:S01]  /*9130*/  FFMA.FTZ R3, R6, R3, R6 ;  /* 0x0000000306037223 */ /* 0x000fe20000010006 */
[----:B------:R-:W-:-:S04]  /*9140*/  IMAD.MOV.U32 R6, RZ, RZ, 0x3d4dd2f7 ;  /* 0x3d4dd2f7ff067424 */ /* 0x000fc800078e00ff */
        /* <DEDUP_REMOVED lines=15> */
.L_x_3515:
        /* <DEDUP_REMOVED lines=17> */
.L_x_3521:
[----:B------:R-:W-:-:S04]  /*9350*/  FADD.FTZ R2, -R3, R20 ;  /* 0x0000001403027221 */ /* 0x000fc80000010100 */
[----:B------:R-:W-:-:S07]  /*9360*/  FMUL.FTZ R2, R2, 0.5 ;  /* 0x3f00000002027820 */ /* 0x000fce0000410000 */
.L_x_3522:
[----:B------:R-:W-:Y:S05]  /*9370*/  BSYNC B4 ;  /* 0x0000000000047941 */ /* 0x000fea0003800000 */
.L_x_3520:
        /* <DEDUP_REMOVED lines=10> */
.L_x_3524:
[----:B------:R-:W-:-:S04]  /*9420*/  FADD.FTZ R0, -R0, R11 ;  /* 0x0000000b00007221 */ /* 0x000fc80000010100 */
[----:B------:R-:W-:-:S07]  /*9430*/  FMUL.FTZ R3, R0, 0.5 ;  /* 0x3f00000000037820 */ /* 0x000fce0000410000 */
.L_x_3525:
[----:B------:R-:W-:Y:S05]  /*9440*/  BSYNC B4 ;  /* 0x0000000000047941 */ /* 0x000fea0003800000 */
.L_x_3523:
[----:B------:R-:W-:Y:S01]  /*9450*/  FADD.FTZ R2, R3, R2 ;  /* 0x0000000203027221 */ /* 0x000fe20000010000 */
[----:B------:R-:W-:-:S04]  /*9460*/  FADD.FTZ R9, R6, R9 ;  /* 0x0000000906097221 */ /* 0x000fc80000010000 */
[----:B------:R-:W-:-:S06]  /*9470*/  FMUL.FTZ R9, R9, R2 ;  /* 0x0000000209097220 */ /* 0x000fcc0000410000 */
[----:B------:R-:W2:Y:S01]  /*9480*/  MUFU.SQRT R9, R9 ;  /* 0x0000000900097308 */ /* 0x000ea20000002000 */
[----:B------:R-:W-:Y:S05]  /*9490*/  BRA `(.L_x_3526) ;  /* 0x0000000000487947 */ /* 0x000fea0003800000 */
.L_x_3519:
        /* <DEDUP_REMOVED lines=12> */
.L_x_3518:
[----:B------:R-:W-:Y:S01]  /*9560*/  FADD.FTZ R0, R9, 1 ;  /* 0x3f80000009007421 */ /* 0x000fe20000010000 */
[----:B0-----:R-:W-:Y:S01]  /*9570*/  MUFU.SQRT R7, R7 ;  /* 0x0000000700077308 */ /* 0x001fe20000002000 */
[----:B------:R-:W-:Y:S02]  /*9580*/  MOV R6, 0x3f800000 ;  /* 0x3f80000000067802 */ /* 0x000fe40000000f00 */
[----:B------:R-:W-:-:S06]  /*9590*/  FMUL.FTZ R0, R0, 0.5 ;  /* 0x3f00000000007820 */ /* 0x000fcc0000410000 */
[----:B------:R-:W0:Y:S02]  /*95a0*/  MUFU.SQRT R0, R0 ;  /* 0x0000000000007308 */ /* 0x000e240000002000 */
[----:B0-----:R-:W-:-:S07]  /*95b0*/  FMUL.FTZ R9, R7, R0 ;  /* 0x0000000007097220 */ /* 0x001fce0000410000 */
.L_x_3526:
[----:B------:R-:W-:Y:S05]  /*95c0*/  BSYNC B1 ;  /* 0x0000000000017941 */ /* 0x000fea0003800000 */
.L_x_3517:
[----:B------:R-:W-:Y:S05]  /*95d0*/  BRA `(.L_x_3527) ;  /* 0x0000000000087947 */ /* 0x000fea0003800000 */
.L_x_3514:
[----:B------:R-:W-:Y:S01]  /*95e0*/  FMUL.FTZ R9, R9, 16777216 ;  /* 0x4b80000009097820 */ /* 0x000fe20000410000 */
[----:B------:R-:W-:-:S07]  /*95f0*/  FMUL.FTZ R6, R6, 16777216 ;  /* 0x4b80000006067820 */ /* 0x000fce0000410000 */
.L_x_3527:
[----:B------:R-:W-:Y:S05]  /*9600*/  BSYNC B0 ;  /* 0x0000000000007941 */ /* 0x000fea0003800000 */
.L_x_3513:
        /* <DEDUP_REMOVED lines=14> */
[----:B------:R-:W-:Y:S01]  /*96f0*/  IMAD.MOV.U32 R11, RZ, RZ, R23 ;  /* 0x000000ffff0b7224 */ /* 0x000fe200078e0017 */
[----:B------:R-:W-:-:S07]  /*9700*/  MOV R2, 0x9720 ;  /* 0x0000972000027802 */ /* 0x000fce0000000f00 */
[----:B-1----:R-:W-:Y:S05]  /*9710*/  CALL.REL.NOINC `($__internal_7_$__cuda_sm3x_div_rn_ftz_f32_slowpath) ;  /* 0x000000e800887944 */ /* 0x002fea0003c00000 */
[----:B------:R-:W-:-:S07]  /*9720*/  IMAD.MOV.U32 R2, RZ, RZ, R0 ;  /* 0x000000ffff027224 */ /* 0x000fce00078e0000 */
.L_x_3529:
[----:B------:R-:W-:Y:S05]  /*9730*/  BSYNC B4 ;  /* 0x0000000000047941 */ /* 0x000fea0003800000 */
.L_x_3528:
        /* <DEDUP_REMOVED lines=15> */
[----:B------:R-:W-:-:S04]  /*9830*/  IMAD.MOV.U32 R3, RZ, RZ, 0x3fd774eb ;  /* 0x3fd774ebff037424 */ /* 0x000fc800078e00ff */
[----:B------:R-:W-:Y:S01]  /*9840*/  FFMA.FTZ R2, R3, 1.8663789033889770508, -R2 ;  /* 0x3feee58103027823 */ /* 0x000fe20000010802 */
[----:B------:R-:W-:Y:S06]  /*9850*/  BRA `(.L_x_3532) ;  /* 0x0000000000107947 */ /* 0x000fec0003800000 */
.L_x_3531:
[----:B------:R-:W-:Y:S01]  /*9860*/  ISETP.GE.AND P0, PT, R9, RZ, PT ;  /* 0x000000ff0900720c */ /* 0x000fe20003f06270 */
[----:B------:R-:W-:-:S12]  /*9870*/  IMAD.MOV.U32 R3, RZ, RZ, 0x3fd774eb ;  /* 0x3fd774ebff037424 */ /* 0x000fd800078e00ff */
[----:B------:R-:W-:-:S04]  /*9880*/  @P0 FFMA.FTZ R2, R3, 0.93318945169448852539, -R2 ;  /* 0x3f6ee58103020823 */ /* 0x000fc80000010802 */
[----:B------:R-:W-:-:S07]  /*9890*/  @!P0 FFMA.FTZ R2, R3, 0.93318945169448852539, R2 ;  /* 0x3f6ee58103028823 */ /* 0x000fce0000010002 */
.L_x_3532:
[----:B------:R-:W-:Y:S05]  /*98a0*/  BSYNC B0 ;  /* 0x0000000000007941 */ /* 0x000fea0003800000 */
.L_x_3530:
        /* <DEDUP_REMOVED lines=9> */
[----:B------:R-:W-:-:S07]  /*9940*/  FSEL R3, R3, R2, P0 ;  /* 0x0000000203037208 */ /* 0x000fce0000000000 */
.L_x_3516:
[----:B------:R-:W-:Y:S05]  /*9950*/  BSYNC B3 ;  /* 0x0000000000037941 */ /* 0x000fea0003800000 */
.L_x_3512:
[----:B------:R-:W-:Y:S02]  /*9960*/  LOP3.LUT R4, R3, 0x80000000, R4, 0xb8, !PT ;  /* 0x8000000003047812 */ /* 0x000fe400078eb804 */
[----:B-1----:R-:W-:Y:S01]  /*9970*/  LOP3.LUT R5, R8, 0x80000000, R5, 0xb8, !PT ;  /* 0x8000000008057812 */ /* 0x002fe200078eb805 */
[----:B------:R-:W-:Y:S06]  /*9980*/  BRA `(.L_x_3501) ;  /* 0x0000001400e47947 */ /* 0x000fec0003800000 */
.L_x_3500:
        /* <DEDUP_REMOVED lines=31> */
.L_x_3538:
[----:B------:R-:W-:Y:S05]  /*9b80*/  BSYNC B4 ;  /* 0x0000000000047941 */ /* 0x000fea0003800000 */
.L_x_3537:
        /* <DEDUP_REMOVED lines=18> */
.L_x_3540:
[----:B------:R-:W-:Y:S01]  /*9cb0*/  ISETP.GE.AND P0, PT, R7, RZ, PT ;  /* 0x000000ff0700720c */ /* 0x000fe20003f06270 */
[----:B------:R-:W-:-:S12]  /*9cc0*/  IMAD.MOV.U32 R3, RZ, RZ, 0x3fd774eb ;  /* 0x3fd774ebff037424 */ /* 0x000fd800078e00ff */
[----:B------:R-:W-:-:S04]  /*9cd0*/  @P0 FFMA.FTZ R0, R3, 0.93318945169448852539, -R0 ;  /* 0x3f6ee58103000823 */ /* 0x000fc80000010800 */
[----:B------:R-:W-:-:S07]  /*9ce0*/  @!P0 FFMA.FTZ R0, R3, 0.93318945169448852539, R0 ;  /* 0x3f6ee58103008823 */ /* 0x000fce0000010000 */
.L_x_3541:
[----:B------:R-:W-:Y:S05]  /*9cf0*/  BSYNC B0 ;  /* 0x0000000000007941 */ /* 0x000fea0003800000 */
.L_x_3539:
[----:B------:R-:W-:Y:S01]  /*9d00*/  FSETP.NEU.FTZ.AND P0, PT, |R7|, |R6|, PT ;  /* 0x400000060700720b */ /* 0x000fe20003f1d200 */
[----:B------:R-:W0:Y:S01]  /*9d10*/  MUFU.LG2 R8, R18 ;  /* 0x0000001200087308 */ /* 0x000e220000000c00 */
[----:B------:R-:W-:Y:S01]  /*9d20*/  FSETP.NEU.FTZ.AND P1, PT, R9, RZ, PT ;  /* 0x000000ff0900720b */ /* 0x000fe20003f3d000 */
[C---:B------:R-:W-:Y:S01]  /*9d30*/  FADD.FTZ R3, |R7|.reuse, |R6| ;  /* 0x4000000607037221 */ /* 0x040fe20000010200 */
[----:B------:R-:W-:Y:S02]  /*9d40*/  ISETP.GE.AND P2, PT, R7, RZ, PT ;  /* 0x000000ff0700720c */ /* 0x000fe40003f46270 */
[----:B------:R-:W-:-:S07]  /*9d50*/  MOV R2, 0x4016cbe4 ;  /* 0x4016cbe400027802 */ /* 0x000fce0000000f00 */
[----:B------:R-:W-:Y:S02]  /*9d60*/  @!P0 FSEL R0, R2, 0.78539818525314331055, !P2 ;  /* 0x3f490fdb02008808 */ /* 0x000fe40005000000 */
[----:B------:R-:W-:Y:S02]  /*9d70*/  @!P1 FSEL R0, RZ, 3.1415927410125732422, P2 ;  /* 0x40490fdbff009808 */ /* 0x000fe40001000000 */
[----:B------:R-:W-:Y:S01]  /*9d80*/  FSETP.GTU.FTZ.AND P0, PT, |R3|, +INF , PT ;  /* 0x7f8000000300780b */ /* 0x000fe20003f1c200 */
[----:B0-----:R-:W-:Y:S01]  /*9d90*/  FMUL.FTZ.D2 R8, R8, 0.69314718246459960938 ;  /* 0x3f31721808087820 */ /* 0x001fe20000310000 */
[----:B------:R-:W-:-:S04]  /*9da0*/  LOP3.LUT R0, R0, 0x80000000, R6, 0xb8, !PT ;  /* 0x8000000000007812 */ /* 0x000fc800078eb806 */
[----:B------:R-:W-:Y:S01]  /*9db0*/  FSEL R3, R3, R0, P0 ;  /* 0x0000000003037208 */ /* 0x000fe20000000000 */
[----:B------:R-:W-:Y:S06]  /*9dc0*/  BRA `(.L_x_3542) ;  /* 0x0000001000887947 */ /* 0x000fec0003800000 */
.L_x_3536:
        /* <DEDUP_REMOVED lines=12> */
[----:B------:R-:W-:-:S07]  /*9e90*/  IMAD.MOV.U32 R2, RZ, RZ, R0 ;  /* 0x000000ffff027224 */ /* 0x000fce00078e0000 */
.L_x_3544:
[----:B------:R-:W-:Y:S05]  /*9ea0*/  BSYNC B4 ;  /* 0x0000000000047941 */ /* 0x000fea0003800000 */
.L_x_3543:
        /* <DEDUP_REMOVED lines=18> */
.L_x_3546:
[----:B------:R-:W-:Y:S01]  /*9fd0*/  ISETP.GE.AND P0, PT, R7, RZ, PT ;  /* 0x000000ff0700720c */ /* 0x000fe20003f06270 */
[----:B------:R-:W-:-:S12]  /*9fe0*/  IMAD.MOV.U32 R3, RZ, RZ, 0x3fd774eb ;  /* 0x3fd774ebff037424 */ /* 0x000fd800078e00ff */
[----:B------:R-:W-:-:S04]  /*9ff0*/  @P0 FFMA.FTZ R2, R3, 0.93318945169448852539, -R2 ;  /* 0x3f6ee58103020823 */ /* 0x000fc80000010802 */
[----:B------:R-:W-:-:S07]  /*a000*/  @!P0 FFMA.FTZ R2, R3, 0.93318945169448852539, R2 ;  /* 0x3f6ee58103028823 */ /* 0x000fce0000010002 */
.L_x_3547:
[----:B------:R-:W-:Y:S05]  /*a010*/  BSYNC B0 ;  /* 0x0000000000007941 */ /* 0x000fea0003800000 */
.L_x_3545:
        /* <DEDUP_REMOVED lines=15> */
[----:B------:R-:W-:Y:S02]  /*a110*/  FSEL R0, R3, +INF , P0 ;  /* 0x7f80000003007808 */ /* 0x000fe40000000000 */
[----:B------:R-:W-:Y:S02]  /*a120*/  ISETP.GE.AND P0, PT, R7, RZ, PT ;  /* 0x000000ff0700720c */ /* 0x000fe40003f06270 */
[----:B------:R-:W-:Y:S02]  /*a130*/  MOV R3, 0x4016cbe4 ;  /* 0x4016cbe400037802 */ /* 0x000fe40000000f00 */
[----:B------:R-:W0:Y:S02]  /*a140*/  MUFU.LG2 R0, R0 ;  /* 0x0000000000007308 */ /* 0x000e240000000c00 */
        /* <DEDUP_REMOVED lines=8> */
.L_x_3535:
        /* <DEDUP_REMOVED lines=14> */
[----:B------:R-:W-:-:S03]  /*a2b0*/  IMAD.MOV.U32 R11, RZ, RZ, 0x3f800000 ;  /* 0x3f800000ff0b7424 */ /* 0x000fc600078e00ff */
        /* <DEDUP_REMOVED lines=18> */
[----:B------:R-:W-:-:S07]  /*a3e0*/  MOV R3, R0 ;  /* 0x0000000000037202 */ /* 0x000fce0000000f00 */
.L_x_3549:
[----:B------:R-:W-:Y:S05]  /*a3f0*/  BSYNC B4 ;  /* 0x0000000000047941 */ /* 0x000fea0003800000 */
.L_x_3548:
        /* <DEDUP_REMOVED lines=18> */
.L_x_3551:
[----:B------:R-:W-:Y:S01]  /*a520*/  ISETP.GE.AND P0, PT, R7, RZ, PT ;  /* 0x000000ff0700720c */ /* 0x000fe20003f06270 */
[----:B------:R-:W-:-:S12]  /*a530*/  HFMA2.MMA R3, -RZ, RZ, 1.9599609375, 20144 ;  /* 0x3fd774ebff037435 */ /* 0x000fd800000001ff */
[----:B------:R-:W-:-:S04]  /*a540*/  @P0 FFMA.FTZ R0, R3, 0.93318945169448852539, -R0 ;  /* 0x3f6ee58103000823 */ /* 0x000fc80000010800 */
[----:B------:R-:W-:-:S07]  /*a550*/  @!P0 FFMA.FTZ R0, R3, 0.93318945169448852539, R0 ;  /* 0x3f6ee58103008823 */ /* 0x000fce0000010000 */
.L_x_3552:
[----:B------:R-:W-:Y:S05]  /*a560*/  BSYNC B0 ;  /* 0x0000000000007941 */ /* 0x000fea0003800000 */
.L_x_3550:
        /* <DEDUP_REMOVED lines=9> */
[----:B------:R-:W-:Y:S01]  /*a600*/  FSEL R3, R3, R0, P0 ;  /* 0x0000000003037208 */ /* 0x000fe20000000000 */
[----:B------:R-:W-:Y:S06]  /*a610*/  BRA `(.L_x_3542) ;  /* 0x0000000800747947 */ /* 0x000fec0003800000 */
.L_x_3534:
        /* <DEDUP_REMOVED lines=23> */
[----:B------:R-:W-:-:S07]  /*a790*/  MOV R3, R0 ;  /* 0x0000000000037202 */ /* 0x000fce0000000f00 */
.L_x_3556:
[----:B------:R-:W-:Y:S05]  /*a7a0*/  BSYNC B4 ;  /* 0x0000000000047941 */ /* 0x000fea0003800000 */
.L_x_3555:
[----:B------:R-:W-:Y:S02]  /*a7b0*/  IMAD.MOV.U32 R7, RZ, RZ, 0x3b33710b ;  /* 0x3b33710bff077424 */ /* 0x000fe400078e00ff */
[----:B------:R-:W-:Y:S01]  /*a7c0*/  FMUL.FTZ R0, R3, R3 ;  /* 0x0000000303007220 */ /* 0x000fe20000410000 */
[----:B------:R-:W0:Y:S01]  /*a7d0*/  MUFU.LG2 R8, R18 ;  /* 0x0000001200087308 */ /* 0x000e220000000c00 */
[C---:B------:R-:W-:Y:S01]  /*a7e0*/  FSETP.NEU.FTZ.AND P0, PT, |R5|.reuse, R6, PT ;  /* 0x000000060500720b */ /* 0x040fe20003f1d200 */
[----:B------:R-:W-:Y:S01]  /*a7f0*/  FADD.FTZ R6, |R5|, R6 ;  /* 0x0000000605067221 */ /* 0x000fe20000010200 */
[----:B------:R-:W-:Y:S01]  /*a800*/  FFMA.FTZ R7, R0, R7, -0.015681877732276916504 ;  /* 0xbc80774800077423 */ /* 0x000fe20000010007 */
[----:B------:R-:W-:-:S03]  /*a810*/  FSETP.NEU.FTZ.AND P1, PT, R9, RZ, PT ;  /* 0x000000ff0900720b */ /* 0x000fc60003f3d000 */
[----:B------:R-:W-:-:S04]  /*a820*/  FFMA.FTZ R7, R0, R7, 0.042200751602649688721 ;  /* 0x3d2cdab200077423 */ /* 0x000fc80000010007 */
[----:B------:R-:W-:-:S04]  /*a830*/  FFMA.FTZ R7, R0, R7, -0.074792981147766113281 ;  /* 0xbd992d1000077423 */ /* 0x000fc80000010007 */
[----:B------:R-:W-:Y:S01]  /*a840*/  FFMA.FTZ R7, R0, R7, 0.10640415549278259277 ;  /* 0x3dd9ea6c00077423 */ /* 0x000fe20000010007 */
[----:B0-----:R-:W-:-:S03]  /*a850*/  FMUL.FTZ.D2 R8, R8, 0.69314718246459960938 ;  /* 0x3f31721808087820 */ /* 0x001fc60000310000 */
        /* <DEDUP_REMOVED lines=13> */
.L_x_3554:
        /* <DEDUP_REMOVED lines=13> */
.L_x_3558:
[----:B------:R-:W-:Y:S05]  /*aa00*/  BSYNC B4 ;  /* 0x0000000000047941 */ /* 0x000fea0003800000 */
.L_x_3557:
        /* <DEDUP_REMOVED lines=24> */
[----:B------:R-:W-:Y:S02]  /*ab90*/  FSETP.NEU.FTZ.AND P0, PT, R7, +INF , PT ;  /* 0x7f8000000700780b */ /* 0x000fe40003f1d000 */
[----:B------:R-:W-:Y:S02]  /*aba0*/  @!P6 MOV R7, 0x3fd774eb ;  /* 0x3fd774eb0007e802 */ /* 0x000fe40000000f00 */
[----:B------:R-:W-:Y:S02]  /*abb0*/  FSEL R0, R8, +INF , P0 ;  /* 0x7f80000008007808 */ /* 0x000fe40000000000 */
[----:B------:R-:W-:Y:S01]  /*abc0*/  FSETP.NEU.FTZ.AND P0, PT, |R5|, R6, PT ;  /* 0x000000060500720b */ /* 0x000fe20003f1d200 */
[----:B------:R-:W-:Y:S01]  /*abd0*/  @!P6 FFMA.FTZ R2, R7, 0.93318945169448852539, -R2 ;  /* 0x3f6ee5810702e823 */ /* 0x000fe20000010802 */
[----:B------:R-:W-:-:S02]  /*abe0*/  FADD.FTZ R6, |R5|, R6 ;  /* 0x0000000605067221 */ /* 0x000fc40000010200 */
[----:B------:R-:W0:Y:S02]  /*abf0*/  MUFU.LG2 R0, R0 ;  /* 0x0000000000007308 */ /* 0x000e240000000c00 */
[----:B------:R-:W-:Y:S02]  /*ac00*/  FSEL R2, R2, 0.78539818525314331055, P0 ;  /* 0x3f490fdb02027808 */ /* 0x000fe40000000000 */
[----:B------:R-:W-:Y:S02]  /*ac10*/  FSETP.GTU.FTZ.AND P0, PT, |R6|, +INF , PT ;  /* 0x7f8000000600780b */ /* 0x000fe40003f1c200 */
[----:B------:R-:W-:-:S04]  /*ac20*/  FSEL R3, R2, RZ, P1 ;  /* 0x000000ff02037208 */ /* 0x000fc80000800000 */
[----:B------:R-:W-:-:S04]  /*ac30*/  LOP3.LUT R3, R3, 0x80000000, R4, 0xb8, !PT ;  /* 0x8000000003037812 */ /* 0x000fc800078eb804 */
[----:B------:R-:W-:Y:S01]  /*ac40*/  FSEL R3, R6, R3, P0 ;  /* 0x0000000306037208 */ /* 0x000fe20000000000 */
[----:B0-----:R-:W-:Y:S01]  /*ac50*/  FMUL.FTZ R8, R0, 0.69314718246459960938 ;  /* 0x3f31721800087820 */ /* 0x001fe20000410000 */
[----:B------:R-:W-:Y:S06]  /*ac60*/  BRA `(.L_x_3542) ;  /* 0x0000000000e07947 */ /* 0x000fec0003800000 */
.L_x_3553:
        /* <DEDUP_REMOVED lines=16> */
[----:B------:R-:W-:-:S04]  /*ad70*/  IMAD.MOV.U32 R8, RZ, RZ, 0x3f800000 ;  /* 0x3f800000ff087424 */ /* 0x000fc800078e00ff */
        /* <DEDUP_REMOVED lines=17> */
.L_x_3560:
[----:B------:R-:W-:Y:S05]  /*ae90*/  BSYNC B4 ;  /* 0x0000000000047941 */ /* 0x000fea0003800000 */
.L_x_3559:
[----:B------:R-:W-:Y:S02]  /*aea0*/  IMAD.MOV.U32 R3, RZ, RZ, 0x3b33710b ;  /* 0x3b33710bff037424 */ /* 0x000fe400078e00ff */
        /* <DEDUP_REMOVED lines=20> */
.L_x_3542:
[----:B------:R-:W-:Y:S05]  /*aff0*/  BSYNC B3 ;  /* 0x0000000000037941 */ /* 0x000fea0003800000 */
.L_x_3533:
[----:B------:R-:W-:Y:S01]  /*b000*/  FADD.FTZ R8, R8, 0.69314718246459960938 ;  /* 0x3f31721808087421 */ /* 0x000fe20000010000 */
[----:B------:R-:W-:-:S04]  /*b010*/  LOP3.LUT R4, R3, 0x80000000, R4, 0xb8, !PT ;  /* 0x8000000003047812 */ /* 0x000fc800078eb804 */
[----:B------:R-:W-:Y:S01]  /*b020*/  LOP3.LUT R5, R8, 0x80000000, R5, 0xb8, !PT ;  /* 0x8000000008057812 */ /* 0x000fe200078eb805 */
[----:B------:R-:W-:Y:S06]  /*b030*/  BRA `(.L_x_3501) ;  /* 0x0000000000387947 */ /* 0x000fec0003800000 */
.L_x_3499:
[----:B------:R-:W-:-:S13]  /*b040*/  FSETP.NEU.FTZ.AND P0, PT, |R5|, +INF , PT ;  /* 0x7f8000000500780b */ /* 0x000fda0003f1d200 */
[----:B------:R-:W-:Y:S01]  /*b050*/  @!P0 FADD.FTZ R4, R4, R4 ;  /* 0x0000000404048221 */ /* 0x000fe20000010000 */
[----:B------:R-:W-:Y:S06]  /*b060*/  @!P0 BRA `(.L_x_3501) ;  /* 0x00000000002c8947 */ /* 0x000fec0003800000 */
[----:B------:R-:W-:-:S13]  /*b070*/  FSETP.NEU.FTZ.AND P0, PT, R6, +INF , PT ;  /* 0x7f8000000600780b */ /* 0x000fda0003f1d000 */
[----:B------:R-:W-:Y:S01]  /*b080*/  @!P0 FADD.FTZ R0, R5, R5 ;  /* 0x0000000505008221 */ /* 0x000fe20000010000 */
[----:B------:R-:W-:-:S03]  /*b090*/  @!P0 MOV R5, R4 ;  /* 0x0000000400058202 */ /* 0x000fc60000000f00 */
[----:B------:R-:W-:Y:S01]  /*b0a0*/  @!P0 IMAD.MOV.U32 R4, RZ, RZ, R0 ;  /* 0x000000ffff048224 */ /* 0x000fe200078e0000 */
[----:B------:R-:W-:Y:S06]  /*b0b0*/  @!P0 BRA `(.L_x_3501) ;  /* 0x0000000000188947 */ /* 0x000fec0003800000 */
[----:B------:R-:W-:-:S13]  /*b0c0*/  FSETP.NEU.FTZ.AND P0, PT, R4, RZ, PT ;  /* 0x000000ff0400720b */ /* 0x000fda0003f1d000 */
[----:B------:R-:W-:Y:S01]  /*b0d0*/  @P0 FADD.FTZ R0, RZ, R5 ;  /* 0x00000005ff000221 */ /* 0x000fe20000010000 */
[----:B------:R-:W-:-:S04]  /*b0e0*/  @P0 FADD.FTZ R3, RZ, R4 ;  /* 0x00000004ff030221 */ /* 0x000fc80000010000 */
[----:B------:R-:W-:-:S04]  /*b0f0*/  @P0 FADD.FTZ R4, R0, R3 ;  /* 0x0000000300040221 */ /* 0x000fc80000010000 */
[----:B------:R-:W-:-:S04]  /*b100*/  @P0 IMAD.MOV.U32 R5, RZ, RZ, R4 ;  /* 0x000000ffff050224 */ /* 0x000fc800078e0004 */
[----:B------:R-:W-:-:S07]  /*b110*/  @!P0 FADD.FTZ R5, R5, R5 ;  /* 0x0000000505058221 */ /* 0x000fce0000010000 */
.L_x_3501:
[----:B------:R-:W-:Y:S05]  /*b120*/  BSYNC B2 ;  /* 0x0000000000027941 */ /* 0x000fea0003800000 */
.L_x_3498:
        /* <DEDUP_REMOVED lines=17> */
.L_x_3564:
[----:B------:R-:W-:-:S06]  /*b240*/  HADD2.F32 R3, -RZ, R3.H0_H0 ;  /* 0x20000003ff037230 */ /* 0x000fcc0000004100 */
[----:B------:R-:W1:Y:S02]  /*b250*/  F2I.S64.TRUNC R2, R3 ;  /* 0x0000000300027311 */ /* 0x000e64000020d900 */
[----:B-1----:R1:W-:Y:S01]  /*b260*/  STG.E.U8 desc[UR36][R16.64], R2 ;  /* 0x0000000210007986 */ /* 0x0023e2000c101124 */
[----:B------:R-:W-:Y:S05]  /*b270*/  BRA `(.L_x_3566) ;  /* 0x0000000c00907947 */ /* 0x000fea0003800000 */
.L_x_3563:
        /* <DEDUP_REMOVED lines=10> */
.L_x_3568:
[----:B------:R-:W-:-:S06]  /*b320*/  HADD2.F32 R3, -RZ, R3.H0_H0 ;  /* 0x20000003ff037230 */ /* 0x000fcc0000004100 */
[----:B------:R-:W1:Y:S02]  /*b330*/  F2I.FTZ.TRUNC.NTZ R3, R3 ;  /* 0x0000000300037305 */ /* 0x000e64000021f100 */
[----:B-1----:R1:W-:Y:S01]  /*b340*/  STG.E desc[UR36][R16.64], R3 ;  /* 0x0000000310007986 */ /* 0x0023e2000c101924 */
[----:B------:R-:W-:Y:S05]  /*b350*/  BRA `(.L_x_3566) ;  /* 0x0000000c00587947 */ /* 0x000fea0003800000 */
.L_x_3567:
[----:B------:R-:W-:-:S06]  /*b360*/  HADD2.F32 R3, -RZ, R3.H0_H0 ;  /* 0x20000003ff037230 */ /* 0x000fcc0000004100 */
[----:B------:R-:W1:Y:S02]  /*b370*/  F2I.FTZ.TRUNC.NTZ R3, R3 ;  /* 0x0000000300037305 */ /* 0x000e64000021f100 */
[----:B-1----:R1:W-:Y:S01]  /*b380*/  STG.E.U16 desc[UR36][R16.64], R3 ;  /* 0x0000000310007986 */ /* 0x0023e2000c101524 */
[----:B------:R-:W-:Y:S05]  /*b390*/  BRA `(.L_x_3566) ;  /* 0x0000000c00487947 */ /* 0x000fea0003800000 */
.L_x_3562:
        /* <DEDUP_REMOVED lines=9> */
.L_x_3570:
[----:B------:R1:W-:Y:S01]  /*b430*/  STG.E.U16 desc[UR36][R16.64], R3 ;  /* 0x0000000310007986 */ /* 0x0003e2000c101524 */
[----:B------:R-:W-:Y:S05]  /*b440*/  BRA `(.L_x_3566) ;  /* 0x0000000c001c7947 */ /* 0x000fea0003800000 */
.L_x_3569:
        /* <DEDUP_REMOVED lines=10> */
.L_x_3572:
[----:B------:R1:W-:Y:S01]  /*b4f0*/  STG.E desc[UR36][R16.64], R3 ;  /* 0x0000000310007986 */ /* 0x0003e2000c101924 */
[----:B------:R-:W-:Y:S05]  /*b500*/  BRA `(.L_x_3566) ;  /* 0x0000000800ec7947 */ /* 0x000fea0003800000 */
.L_x_3571:
[----:B------:R-:W-:-:S05]  /*b510*/  HADD2.F32 R2, -RZ, R3.H0_H0 ;  /* 0x20000003ff027230 */ /* 0x000fca0000004100 */
[----:B------:R-:W-:-:S06]  /*b520*/  FMUL.FTZ R2, R2, 1 ;  /* 0x3f80000002027820 */ /* 0x000fcc0000410000 */
[----:B------:R-:W1:Y:S02]  /*b530*/  F2F.F64.F32 R2, R2 ;  /* 0x0000000200027310 */ /* 0x000e640000201800 */
[----:B-1----:R1:W-:Y:S01]  /*b540*/  STG.E.64 desc[UR36][R16.64], R2 ;  /* 0x0000000210007986 */ /* 0x0023e2000c101b24 */
[----:B------:R-:W-:Y:S05]  /*b550*/  BRA `(.L_x_3566) ;  /* 0x0000000800d87947 */ /* 0x000fea0003800000 */
.L_x_3561:
        /* <DEDUP_REMOVED lines=8> */
[----:B------:R-:W-:Y:S01]  /*b5e0*/  HADD2.F32 R0, -RZ, R3.H0_H0 ;  /* 0x20000003ff007230 */ /* 0x000fe20000004100 */
[----:B------:R-:W-:-:S04]  /*b5f0*/  HFMA2.MMA R2, -RZ, RZ, 0, 5.9604644775390625e-08 ;  /* 0x00000001ff027435 */ /* 0x000fc800000001ff */
[----:B------:R-:W-:-:S13]  /*b600*/  FSETP.NEU.FTZ.AND P0, PT, R0, RZ, PT ;  /* 0x000000ff0000720b */ /* 0x000fda0003f1d000 */
[----:B------:R-:W-:Y:S01]  /*b610*/  @!P0 HADD2.F32 R0, -RZ, R3.H1_H1 ;  /* 0x30000003ff008230 */ /* 0x000fe20000004100 */
[----:B------:R-:W-:-:S04]  /*b620*/  PRMT R3, R2, 0x7610, R3 ;  /* 0x0000761002037816 */ /* 0x000fc80000000003 */
[----:B------:R-:W-:-:S04]  /*b630*/  @!P0 FSETP.NEU.FTZ.AND P1, PT, R0, RZ, PT ;  /* 0x000000ff0000820b */ /* 0x000fc80003f3d000 */
[----:B------:R-:W-:-:S05]  /*b640*/  @!P0 SEL R3, RZ, 0x1, !P1 ;  /* 0x00000001ff038807 */ /* 0x000fca0004800000 */
[----:B------:R1:W-:Y:S01]  /*b650*/  STG.E.U8 desc[UR36][R16.64], R3 ;  /* 0x0000000310007986 */ /* 0x0003e2000c101124 */
[----:B------:R-:W-:Y:S05]  /*b660*/  BRA `(.L_x_3566) ;  /* 0x0000000800947947 */ /* 0x000fea0003800000 */
.L_x_3575:
        /* <DEDUP_REMOVED lines=8> */
.L_x_3574:
        /* <DEDUP_REMOVED lines=21> */
.L_x_3579:
[----:B------:R-:W-:Y:S05]  /*b840*/  BSYNC B0 ;  /* 0x0000000000007941 */ /* 0x000fea0003800000 */
.L_x_3578:
[----:B------:R-:W-:-:S05]  /*b850*/  LOP3.LUT R3, R0, R3, RZ, 0xfc, !PT ;  /* 0x0000000300037212 */ /* 0x000fca00078efcff */
[----:B------:R1:W-:Y:S01]  /*b860*/  STG.E.U8 desc[UR36][R16.64], R3 ;  /* 0x0000000310007986 */ /* 0x0003e2000c101124 */
[----:B------:R-:W-:Y:S05]  /*b870*/  BRA `(.L_x_3566) ;  /* 0x0000000800107947 */ /* 0x000fea0003800000 */
.L_x_3577:
        /* <DEDUP_REMOVED lines=13> */
.L_x_3581:
[----:B------:R-:W-:Y:S01]  /*b950*/  IMAD.MOV.U32 R0, RZ, RZ, 0x7f ;  /* 0x0000007fff007424 */ /* 0x000fe200078e00ff */
[----:B------:R-:W-:-:S04]  /*b960*/  ISETP.GT.U32.AND P0, PT, R2, 0x7f800000, PT ;  /* 0x7f8000000200780c */ /* 0x000fc80003f04070 */
[----:B------:R-:W-:-:S09]  /*b970*/  SEL R0, R0, 0x7c, P0 ;  /* 0x0000007c00007807 */ /* 0x000fd20000000000 */
.L_x_3582:
[----:B------:R-:W-:Y:S05]  /*b980*/  BSYNC B0 ;  /* 0x0000000000007941 */ /* 0x000fea0003800000 */
.L_x_3580:
[----:B------:R-:W-:-:S04]  /*b990*/  LOP3.LUT R2, R3, 0x80000000, RZ, 0xc0, !PT ;  /* 0x8000000003027812 */ /* 0x000fc800078ec0ff */
[----:B------:R-:W-:-:S04]  /*b9a0*/  SHF.R.U32.HI R3, RZ, 0x18, R2 ;  /* 0x00000018ff037819 */ /* 0x000fc80000011602 */
[----:B------:R-:W-:-:S05]  /*b9b0*/  LOP3.LUT R3, R0, R3, RZ, 0xfc, !PT ;  /* 0x0000000300037212 */ /* 0x000fca00078efcff */
[----:B------:R1:W-:Y:S01]  /*b9c0*/  STG.E.U8 desc[UR36][R16.64], R3 ;  /* 0x0000000310007986 */ /* 0x0003e2000c101124 */
[----:B------:R-:W-:Y:S05]  /*b9d0*/  BRA `(.L_x_3566) ;  /* 0x0000000400b87947 */ /* 0x000fea0003800000 */
.L_x_3576:
[----:B------:R-:W-:-:S05]  /*b9e0*/  HADD2.F32 R0, -RZ, R3.H0_H0 ;  /* 0x20000003ff007230 */ /* 0x000fca0000004100 */
[----:B------:R-:W-:-:S05]  /*b9f0*/  F2FP.BF16.F32.PACK_AB R0, RZ, R0 ;  /* 0x00000000ff00723e */ /* 0x000fca00000010ff */
[----:B------:R1:W-:Y:S01]  /*ba00*/  STG.E.U16 desc[UR36][R16.64], R0 ;  /* 0x0000000010007986 */ /* 0x0003e2000c101524 */
[----:B------:R-:W-:Y:S05]  /*ba10*/  BRA `(.L_x_3566) ;  /* 0x0000000400a87947 */ /* 0x000fea0003800000 */
.L_x_3573:
        /* <DEDUP_REMOVED lines=12> */
.L_x_3585:
        /* <DEDUP_REMOVED lines=17> */
.L_x_3588:
[----:B------:R-:W-:-:S04]  /*bbf0*/  LOP3.LUT R2, R3, 0x80000000, RZ, 0xc0, !PT ;  /* 0x8000000003027812 */ /* 0x000fc800078ec0ff */
[----:B------:R-:W-:-:S04]  /*bc00*/  SHF.R.U32.HI R3, RZ, 0x18, R2 ;  /* 0x00000018ff037819 */ /* 0x000fc80000011602 */
[----:B------:R-:W-:-:S04]  /*bc10*/  LOP3.LUT R0, R0, R3, RZ, 0xfc, !PT ;  /* 0x0000000300007212 */ /* 0x000fc800078efcff */
[----:B------:R-:W-:-:S07]  /*bc20*/  PRMT R8, R0, 0x7610, R8 ;  /* 0x0000761000087816 */ /* 0x000fce0000000008 */
.L_x_3587:
[----:B------:R-:W-:Y:S05]  /*bc30*/  BSYNC B0 ;  /* 0x0000000000007941 */ /* 0x000fea0003800000 */
.L_x_3586:
[----:B------:R1:W-:Y:S01]  /*bc40*/  STG.E.U8 desc[UR36][R16.64], R8 ;  /* 0x0000000810007986 */ /* 0x0003e2000c101124 */
[----:B------:R-:W-:Y:S05]  /*bc50*/  BRA `(.L_x_3566) ;  /* 0x0000000400187947 */ /* 0x000fea0003800000 */
.L_x_3584:
[----:B------:R-:W-:Y:S01]  /*bc60*/  HADD2.F32 R3, -RZ, R3.H0_H0 ;  /* 0x20000003ff037230 */ /* 0x000fe20000004100 */
[----:B------:R-:W-:Y:S01]  /*bc70*/  BSSY B0, `(.L_x_3589) ;  /* 0x0000014000007945 */ /* 0x000fe20003800000 */
[----:B------:R-:W-:-:S03]  /*bc80*/  MOV R8, 0x80 ;  /* 0x0000008000087802 */ /* 0x000fc60000000f00 */
        /* <DEDUP_REMOVED lines=14> */
.L_x_3591:
[----:B------:R-:W-:-:S04]  /*bd70*/  LOP3.LUT R2, R3, 0x80000000, RZ, 0xc0, !PT ;  /* 0x8000000003027812 */ /* 0x000fc800078ec0ff */
[----:B------:R-:W-:-:S04]  /*bd80*/  SHF.R.U32.HI R3, RZ, 0x18, R2 ;  /* 0x00000018ff037819 */ /* 0x000fc80000011602 */
[----:B------:R-:W-:-:S04]  /*bd90*/  LOP3.LUT R0, R0, R3, RZ, 0xfc, !PT ;  /* 0x0000000300007212 */ /* 0x000fc800078efcff */
[----:B------:R-:W-:-:S07]  /*bda0*/  PRMT R8, R0, 0x7610, R8 ;  /* 0x0000761000087816 */ /* 0x000fce0000000008 */
.L_x_3590:
[----:B------:R-:W-:Y:S05]  /*bdb0*/  BSYNC B0 ;  /* 0x0000000000007941 */ /* 0x000fea0003800000 */
.L_x_3589:
[----:B------:R4:W-:Y:S01]  /*bdc0*/  STG.E.U8 desc[UR36][R16.64], R8 ;  /* 0x0000000810007986 */ /* 0x0009e2000c101124 */
[----:B------:R-:W-:Y:S05]  /*bdd0*/  BRA `(.L_x_3566) ;  /* 0x0000000000b87947 */ /* 0x000fea0003800000 */
.L_x_3583:
        /* <DEDUP_REMOVED lines=18> */
[----:B------:R-:W-:-:S05]  /*bf00*/  @!P0 IADD3 R0, R4, RZ, RZ ;  /* 0x000000ff04008210 */ /* 0x000fca0007ffe0ff */
[----:B------:R-:W-:-:S05]  /*bf10*/  @P2 IMAD.MOV.U32 R3, RZ, RZ, R0 ;  /* 0x000000ffff032224 */ /* 0x000fca00078e0000 */
[----:B------:R2:W-:Y:S01]  /*bf20*/  STG.E.U8 desc[UR36][R16.64], R3 ;  /* 0x0000000310007986 */ /* 0x0005e2000c101124 */
[----:B------:R-:W-:Y:S05]  /*bf30*/  BRA `(.L_x_3566) ;  /* 0x0000000000607947 */ /* 0x000fea0003800000 */
.L_x_3565:
[----:B------:R-:W-:Y:S01]  /*bf40*/  MOV R0, 0x0 ;  /* 0x0000000000007802 */ /* 0x000fe20000000f00 */
[----:B------:R-:W-:Y:S01]  /*bf50*/  ULDC.64 UR4, c[0x4][0x158] ;  /* 0x0100560000047ab9 */ /* 0x000fe20000000a00 */
[----:B------:R-:W-:Y:S01]  /*bf60*/  ULDC.64 UR6, c[0x4][0x30] ;  /* 0x01000c0000067ab9 */ /* 0x000fe20000000a00 */
[----:B------:R-:W-:Y:S01]  /*bf70*/  IMAD.U32 R4, RZ, RZ, UR4 ;  /* 0x00000004ff047e24 */ /* 0x000fe2000f8e00ff */
[----:B------:R1:W2:Y:S01]  /*bf80*/  LDC.64 R2, c[0x4][R0] ;  /* 0x0100000000027b82 */ /* 0x0002a20000000a00 */
[----:B------:R-:W-:Y:S01]  /*bf90*/  MOV R5, UR5 ;  /* 0x0000000500057c02 */ /* 0x000fe20008000f00 */
[----:B------:R-:W-:Y:S01]  /*bfa0*/  ULDC.64 UR4, c[0x4][0x160] ;  /* 0x0100580000047ab9 */ /* 0x000fe20000000a00 */
[----:B------:R-:W-:Y:S01]  /*bfb0*/  HFMA2.MMA R12, -RZ, RZ, 0, 5.9604644775390625e-08 ;  /* 0x00000001ff0c7435 */ /* 0x000fe200000001ff */
[----:B------:R-:W-:Y:S01]  /*bfc0*/  IMAD.U32 R6, RZ, RZ, UR4 ;  /* 0x00000004ff067e24 */ /* 0x000fe2000f8e00ff */
[----:B------:R-:W-:Y:S01]  /*bfd0*/  MOV R10, UR6 ;  /* 0x00000006000a7c02 */ /* 0x000fe20008000f00 */
[----:B0-----:R-:W-:-:S02]  /*bfe0*/  IMAD.U32 R7, RZ, RZ, UR5 ;  /* 0x00000005ff077e24 */ /* 0x001fc4000f8e00ff */
[----:B------:R-:W-:Y:S02]  /*bff0*/  IMAD.U32 R11, RZ, RZ, UR7 ;  /* 0x00000007ff0b7e24 */ /* 0x000fe4000f8e00ff */
[----:B------:R-:W-:Y:S02]  /*c000*/  IMAD.MOV.U32 R8, RZ, RZ, 0x65 ;  /* 0x00000065ff087424 */ /* 0x000fe400078e00ff */
[----:B-1----:R-:W-:-:S07]  /*c010*/  IMAD.MOV.U32 R13, RZ, RZ, RZ ;  /* 0x000000ffff0d7224 */ /* 0x002fce00078e00ff */
[----:B------:R-:W-:-:S07]  /*c020*/  LEPC R20, `(.L_x_3594) ;  /* 0x000000001014794e */ /* 0x000fce0000000000 */
[----:B--2---:R-:W-:Y:S05]  /*c030*/  CALL.ABS.NOINC R2 ;  /* 0x0000000002007343 */ /* 0x004fea0003c00000 */
.L_x_3594:
[----:B------:R-:W-:Y:S05]  /*c040*/  BRA `(.L_x_3566) ;  /* 0x00000000001c7947 */ /* 0x000fea0003800000 */
.L_x_3593:
[----:B------:R-:W-:-:S06]  /*c050*/  HADD2.F32 R3, -RZ, R3.H0_H0 ;  /* 0x20000003ff037230 */ /* 0x000fcc0000004100 */
[----:B------:R-:W1:Y:S02]  /*c060*/  F2I.U64.TRUNC R2, R3 ;  /* 0x0000000300027311 */ /* 0x000e64000020d800 */
[----:B-1----:R3:W-:Y:S01]  /*c070*/  STG.E.64 desc[UR36][R16.64], R2 ;  /* 0x0000000210007986 */ /* 0x0027e2000c101b24 */
[----:B------:R-:W-:Y:S05]  /*c080*/  BRA `(.L_x_3566) ;  /* 0x00000000000c7947 */ /* 0x000fea0003800000 */
.L_x_3592:
[----:B------:R-:W-:-:S06]  /*c090*/  HADD2.F32 R3, -RZ, R3.H0_H0 ;  /* 0x20000003ff037230 */ /* 0x000fcc0000004100 */
[----:B------:R-:W1:Y:S02]  /*c0a0*/  F2I.FTZ.U32.TRUNC.NTZ R3, R3 ;  /* 0x0000000300037305 */ /* 0x000e64000021f000 */
[----:B-1----:R1:W-:Y:S02]  /*c0b0*/  STG.E desc[UR36][R16.64], R3 ;  /* 0x0000000310007986 */ /* 0x0023e4000c101924 */
.L_x_3566:
[----:B------:R-:W-:-:S07]  /*c0c0*/  VIADD R19, R19, 0x80 ;  /* 0x0000008013137836 */ /* 0x000fce0000000000 */
.L_x_3463:
[----:B------:R-:W-:Y:S05]  /*c0d0*/  BSYNC B6 ;  /* 0x0000000000067941 */ /* 0x000fea0003800000 */
.L_x_3462:
[----:B------:R-:W-:Y:S01]  /*c0e0*/  ULDC UR4, c[0x0][0x210] ;  /* 0x0000840000047ab9 */ /* 0x000fe20000000800 */
[----:B------:R-:W-:Y:S01]  /*c0f0*/  BSSY B6, `(.L_x_3595) ;  /* 0x0000602000067945 */ /* 0x000fe20003800000 */
[----:B------:R-:W-:-:S13]  /*c100*/  ISETP.GE.AND P0, PT, R19, UR4, PT ;  /* 0x0000000413007c0c */ /* 0x000fda000bf06270 */
[----:B------:R-:W-:Y:S05]  /*c110*/  @P0 BRA `(.L_x_3596) ;  /* 0x0000005c00fc0947 */ /* 0x000fea0003800000 */
[----:B0-----:R-:W0:Y:S01]  /*c120*/  LDC R6, c[0x0][0x218] ;  /* 0x00008600ff067b82 */ /* 0x001e220000000800 */
[----:B-1----:R-:W-:Y:S01]  /*c130*/  MOV R0, RZ ;  /* 0x000000ff00007202 */ /* 0x002fe20000000f00 */
[----:B--234-:R-:W-:Y:S01]  /*c140*/  IMAD.MOV.U32 R16, RZ, RZ, RZ ;  /* 0x000000ffff107224 */ /* 0x01cfe200078e00ff */
        /* <DEDUP_REMOVED lines=300> */
.L_x_3597:
        /* <DEDUP_REMOVED lines=23> */
.L_x_3601:
[----:B------:R0:W2:Y:S02]  /*d580*/  LDG.E.U8 R2, desc[UR36][R2.64] ;  /* 0x0000002402027981 */ /* 0x0000a4000c1e1100 */
[----:B0-----:R-:W-:Y:S02]  /*d590*/  PRMT R3, RZ, 0x7610, R3 ;  /* 0x00007610ff037816 */ /* 0x001fe40000000003 */
[----:B--2---:R-:W-:-:S04]  /*d5a0*/  I2FP.F32.U32 R5, R2 ;  /* 0x0000000200057245 */ /* 0x004fc80000201000 */
[----:B------:R-:W-:Y:S01]  /*d5b0*/  F2FP.F16.F32.PACK_AB R5, RZ, R5 ;  /* 0x00000005ff05723e */ /* 0x000fe200000000ff */
[----:B------:R-:W-:Y:S06]  /*d5c0*/  BRA `(.L_x_3603) ;  /* 0x0000000c00e87947 */ /* 0x000fec0003800000 */
.L_x_3600:
        /* <DEDUP_REMOVED lines=11> */
.L_x_3605:
[----:B------:R0:W2:Y:S02]  /*d680*/  LDG.E R2, desc[UR36][R2.64] ;  /* 0x0000002402027981 */ /* 0x0000a4000c1e1900 */
[----:B0-----:R-:W-:Y:S02]  /*d690*/  PRMT R3, RZ, 0x7610, R3 ;  /* 0x00007610ff037816 */ /* 0x001fe40000000003 */
[----:B--2---:R-:W-:-:S04]  /*d6a0*/  I2FP.F32.S32 R5, R2 ;  /* 0x0000000200057245 */ /* 0x004fc80000201400 */
[----:B------:R-:W-:Y:S01]  /*d6b0*/  F2FP.F16.F32.PACK_AB R5, RZ, R5 ;  /* 0x00000005ff05723e */ /* 0x000fe200000000ff */
[----:B------:R-:W-:Y:S06]  /*d6c0*/  BRA `(.L_x_3603) ;  /* 0x0000000c00a87947 */ /* 0x000fec0003800000 */
.L_x_3604:
[----:B------:R0:W2:Y:S02]  /*d6d0*/  LDG.E.U16 R2, desc[UR36][R2.64] ;  /* 0x0000002402027981 */ /* 0x0000a4000c1e1500 */
[----:B0-----:R-:W-:Y:S01]  /*d6e0*/  PRMT R3, RZ, 0x7610, R3 ;  /* 0x00007610ff037816 */ /* 0x001fe20000000003 */
[----:B--2---:R-:W0:Y:S02]  /*d6f0*/  I2F.S16 R5, R2 ;  /* 0x0000000200057306 */ /* 0x004e240000101400 */
[----:B0-----:R-:W-:Y:S01]  /*d700*/  F2FP.F16.F32.PACK_AB R5, RZ, R5 ;  /* 0x00000005ff05723e */ /* 0x001fe200000000ff */
[----:B------:R-:W-:Y:S06]  /*d710*/  BRA `(.L_x_3603) ;  /* 0x0000000c00947947 */ /* 0x000fec0003800000 */
.L_x_3599:
        /* <DEDUP_REMOVED lines=10> */
.L_x_3607:
[----:B------:R0:W2:Y:S02]  /*d7c0*/  LDG.E.U16 R5, desc[UR36][R2.64] ;  /* 0x0000002402057981 */ /* 0x0000a4000c1e1500 */
[----:B0-----:R-:W-:Y:S01]  /*d7d0*/  PRMT R3, RZ, 0x7610, R3 ;  /* 0x00007610ff037816 */ /* 0x001fe20000000003 */
[----:B--2---:R-:W-:-:S05]  /*d7e0*/  HADD2.F32 R5, -RZ, R5.H0_H0 ;  /* 0x20000005ff057230 */ /* 0x004fca0000004100 */
[----:B------:R-:W-:Y:S01]  /*d7f0*/  F2FP.F16.F32.PACK_AB R5, RZ, R5 ;  /* 0x00000005ff05723e */ /* 0x000fe200000000ff */
[----:B------:R-:W-:Y:S06]  /*d800*/  BRA `(.L_x_3603) ;  /* 0x0000000c00587947 */ /* 0x000fec0003800000 */
.L_x_3606:
        /* <DEDUP_REMOVED lines=10> */
.L_x_3609:
[----:B------:R-:W2:Y:S02]  /*d8b0*/  LDG.E R3, desc[UR36][R2.64] ;  /* 0x0000002402037981 */ /* 0x000ea4000c1e1900 */
[C---:B--2---:R-:W-:Y:S02]  /*d8c0*/  PRMT R5, R3.reuse, 0x7610, R5 ;  /* 0x0000761003057816 */ /* 0x044fe40000000005 */
[----:B------:R-:W-:Y:S01]  /*d8d0*/  PRMT R3, R3, 0x7632, R3 ;  /* 0x0000763203037816 */ /* 0x000fe20000000003 */
[----:B------:R-:W-:Y:S06]  /*d8e0*/  BRA `(.L_x_3603) ;  /* 0x0000000c00207947 */ /* 0x000fec0003800000 */
.L_x_3608:
        /* <DEDUP_REMOVED lines=9> */
.L_x_3598:
        /* <DEDUP_REMOVED lines=14> */
.L_x_3612:
        /* <DEDUP_REMOVED lines=12> */
.L_x_3611:
        /* <DEDUP_REMOVED lines=8> */
[----:B0-----:R-:W-:Y:S01]  /*dba0*/  PRMT R3, RZ, 0x7610, R3 ;  /* 0x00007610ff037816 */ /* 0x001fe20000000003 */
[----:B--2---:R-:W-:-:S05]  /*dbb0*/  IMAD.SHL.U32 R0, R0, 0x1000000, RZ ;  /* 0x0100000000007824 */ /* 0x004fca00078e00ff */
[----:B------:R-:W-:-:S04]  /*dbc0*/  LOP3.LUT R4, R0, 0x7f000000, RZ, 0xc0, !PT ;  /* 0x7f00000000047812 */ /* 0x000fc800078ec0ff */
[----:B------:R-:W0:Y:S01]  /*dbd0*/  FLO.U32 R5, R4 ;  /* 0x0000000400057300 */ /* 0x000e2200000e0000 */
[C---:B------:R-:W-:Y:S01]  /*dbe0*/  IADD3 R6, R4.reuse, 0x1000000, RZ ;  /* 0x0100000004067810 */ /* 0x040fe20007ffe0ff */
        /* <DEDUP_REMOVED lines=15> */
.L_x_3614:
[----:B------:R0:W2:Y:S02]  /*dce0*/  LDG.E.U8 R2, desc[UR36][R2.64] ;  /* 0x0000002402027981 */ /* 0x0000a4000c1e1100 */
[----:B0-----:R-:W-:Y:S02]  /*dcf0*/  PRMT R3, RZ, 0x7610, R3 ;  /* 0x00007610ff037816 */ /* 0x001fe40000000003 */
[C---:B--2---:R-:W-:Y:S01]  /*dd00*/  SHF.L.U32 R0, R2.reuse, 0x19, RZ ;  /* 0x0000001902007819 */ /* 0x044fe200000006ff */
        /* <DEDUP_REMOVED lines=12> */
.L_x_3613:
[----:B------:R0:W2:Y:S02]  /*ddd0*/  LDG.E.U16 R5, desc[UR36][R2.64] ;  /* 0x0000002402057981 */ /* 0x0000a4000c1e1500 */
[----:B0-----:R-:W-:Y:S02]  /*dde0*/  PRMT R3, RZ, 0x7610, R3 ;  /* 0x00007610ff037816 */ /* 0x001fe40000000003 */
[----:B--2---:R-:W-:-:S04]  /*ddf0*/  SHF.L.U32 R5, R5, 0x10, RZ ;  /* 0x0000001005057819 */ /* 0x004fc800000006ff */
[----:B------:R-:W-:Y:S01]  /*de00*/  F2FP.F16.F32.PACK_AB R5, RZ, R5 ;  /* 0x00000005ff05723e */ /* 0x000fe200000000ff */
[----:B------:R-:W-:Y:S06]  /*de10*/  BRA `(.L_x_3603) ;  /* 0x0000000400d47947 */ /* 0x000fec0003800000 */
.L_x_3610:
        /* <DEDUP_REMOVED lines=13> */
.L_x_3617:
        /* <DEDUP_REMOVED lines=21> */
.L_x_3621:
[----:B------:R-:W-:Y:S05]  /*e040*/  BSYNC B1 ;  /* 0x0000000000017941 */ /* 0x000fea0003800000 */
.L_x_3620:
[----:B------:R-:W-:Y:S01]  /*e050*/  IMAD.SHL.U32 R2, R2, 0x100000, RZ ;  /* 0x0010000002027824 */ /* 0x000fe200078e00ff */
[----:B------:R-:W-:-:S04]  /*e060*/  LEA R5, R0, 0x3b800000, 0x17 ;  /* 0x3b80000000057811 */ /* 0x000fc800078eb8ff */
[----:B------:R-:W-:-:S07]  /*e070*/  LOP3.LUT R5, R5, R2, R4, 0xfe, !PT ;  /* 0x0000000205057212 */ /* 0x000fce00078efe04 */
.L_x_3619:
[----:B------:R-:W-:Y:S05]  /*e080*/  BSYNC B0 ;  /* 0x0000000000007941 */ /* 0x000fea0003800000 */
.L_x_3618:
[----:B------:R-:W-:Y:S02]  /*e090*/  F2FP.F16.F32.PACK_AB R5, RZ, R5 ;  /* 0x00000005ff05723e */ /* 0x000fe400000000ff */
[----:B------:R-:W-:Y:S01]  /*e0a0*/  PRMT R3, RZ, 0x7610, R3 ;  /* 0x00007610ff037816 */ /* 0x000fe20000000003 */
[----:B------:R-:W-:Y:S06]  /*e0b0*/  BRA `(.L_x_3603) ;  /* 0x00000004002c7947 */ /* 0x000fec0003800000 */
.L_x_3616:
[----:B------:R-:W2:Y:S01]  /*e0c0*/  LDG.E.U8 R2, desc[UR36][R2.64] ;  /* 0x0000002402027981 */ /* 0x000ea2000c1e1100 */
[----:B------:R-:W-:Y:S01]  /*e0d0*/  BSSY B0, `(.L_x_3622) ;  /* 0x0000018000007945 */ /* 0x000fe20003800000 */
[----:B------:R-:W-:Y:S01]  /*e0e0*/  HFMA2.MMA R5, -RZ, RZ, 0, 0 ;  /* 0x00000000ff057435 */ /* 0x000fe200000001ff */
        /* <DEDUP_REMOVED lines=18> */
.L_x_3625:
[----:B------:R-:W-:Y:S05]  /*e210*/  BSYNC B1 ;  /* 0x0000000000017941 */ /* 0x000fea0003800000 */
.L_x_3624:
[----:B------:R-:W-:Y:S02]  /*e220*/  LEA R5, R0, 0x37800000, 0x17 ;  /* 0x3780000000057811 */ /* 0x000fe400078eb8ff */
[----:B------:R-:W-:-:S04]  /*e230*/  SHF.L.U32 R2, R2, 0x15, RZ ;  /* 0x0000001502027819 */ /* 0x000fc800000006ff */
[----:B------:R-:W-:-:S07]  /*e240*/  LOP3.LUT R5, R5, R2, R4, 0xfe, !PT ;  /* 0x0000000205057212 */ /* 0x000fce00078efe04 */
.L_x_3623:
[----:B------:R-:W-:Y:S05]  /*e250*/  BSYNC B0 ;  /* 0x0000000000007941 */ /* 0x000fea0003800000 */
.L_x_3622:
[----:B------:R-:W-:Y:S02]  /*e260*/  F2FP.F16.F32.PACK_AB R5, RZ, R5 ;  /* 0x00000005ff05723e */ /* 0x000fe400000000ff */
[----:B------:R-:W-:Y:S01]  /*e270*/  PRMT R3, RZ, 0x7610, R3 ;  /* 0x00007610ff037816 */ /* 0x000fe20000000003 */
[----:B------:R-:W-:Y:S06]  /*e280*/  BRA `(.L_x_3603) ;  /* 0x0000000000b87947 */ /* 0x000fec0003800000 */
.L_x_3615:
        /* <DEDUP_REMOVED lines=14> */
.L_x_3629:
[----:B------:R-:W-:Y:S05]  /*e370*/  BSYNC B0 ;  /* 0x0000000000007941 */ /* 0x000fea0003800000 */
.L_x_3628:
[----:B------:R-:W-:Y:S02]  /*e380*/  PRMT R3, RZ, 0x7610, R3 ;  /* 0x00007610ff037816 */ /* 0x000fe40000000003 */
[----:B------:R-:W-:Y:S01]  /*e390*/  F2FP.F16.F32.PACK_AB R5, RZ, R5 ;  /* 0x00000005ff05723e */ /* 0x000fe200000000ff */
[----:B------:R-:W-:Y:S06]  /*e3a0*/  BRA `(.L_x_3603) ;  /* 0x0000000000707947 */ /* 0x000fec0003800000 */
.L_x_3602:
        /* <DEDUP_REMOVED lines=8> */
[----:B------:R-:W-:Y:S01]  /*e430*/  MOV R6, UR4 ;  /* 0x0000000400067c02 */ /* 0x000fe20008000f00 */
[----:B------:R-:W-:Y:S01]  /*e440*/  IMAD.U32 R7, RZ, RZ, UR5 ;  /* 0x00000005ff077e24 */ /* 0x000fe2000f8e00ff */
[----:B------:R-:W-:Y:S01]  /*e450*/  MOV R10, UR6 ;  /* 0x00000006000a7c02 */ /* 0x000fe20008000f00 */
[----:B------:R-:W-:Y:S01]  /*e460*/  IMAD.U32 R11, RZ, RZ, UR7 ;  /* 0x00000007ff0b7e24 */ /* 0x000fe2000f8e00ff */
[----:B------:R-:W-:Y:S01]  /*e470*/  MOV R13, RZ ;  /* 0x000000ff000d7202 */ /* 0x000fe20000000f00 */
[----:B0-----:R-:W-:-:S07]  /*e480*/  IMAD.MOV.U32 R12, RZ, RZ, 0x1 ;  /* 0x00000001ff0c7424 */ /* 0x001fce00078e00ff */
[----:B------:R-:W-:-:S07]  /*e490*/  LEPC R20, `(.L_x_3630) ;  /* 0x000000001014794e */ /* 0x000fce0000000000 */
[----:B-1----:R-:W-:Y:S05]  /*e4a0*/  CALL.ABS.NOINC R2 ;  /* 0x0000000002007343 */ /* 0x002fea0003c00000 */
.L_x_3630:
[----:B------:R-:W-:Y:S02]  /*e4b0*/  PRMT R3, RZ, 0x7610, R3 ;  /* 0x00007610ff037816 */ /* 0x000fe40000000003 */
[----:B------:R-:W-:Y:S01]  /*e4c0*/  PRMT R5, RZ, 0x7610, R5 ;  /* 0x00007610ff057816 */ /* 0x000fe20000000005 */
[----:B------:R-:W-:Y:S06]  /*e4d0*/  BRA `(.L_x_3603) ;  /* 0x0000000000247947 */ /* 0x000fec0003800000 */
.L_x_3627:
[----:B------:R-:W2:Y:S02]  /*e4e0*/  LDG.E.64 R2, desc[UR36][R2.64] ;  /* 0x0000002402027981 */ /* 0x000ea4000c1e1b00 */
[----:B--2---:R0:W1:Y:S02]  /*e4f0*/  I2F.U64 R5, R2 ;  /* 0x0000000200057312 */ /* 0x0040640000301000 */
[----:B0-----:R-:W-:Y:S02]  /*e500*/  PRMT R3, RZ, 0x7610, R3 ;  /* 0x00007610ff037816 */ /* 0x001fe40000000003 */
[----:B-1----:R-:W-:Y:S01]  /*e510*/  F2FP.F16.F32.PACK_AB R5, RZ, R5 ;  /* 0x00000005ff05723e */ /* 0x002fe200000000ff */
[----:B------:R-:W-:Y:S06]  /*e520*/  BRA `(.L_x_3603) ;  /* 0x0000000000107947 */ /* 0x000fec0003800000 */
.L_x_3626:
[----:B------:R0:W2:Y:S02]  /*e530*/  LDG.E R2, desc[UR36][R2.64] ;  /* 0x0000002402027981 */ /* 0x0000a4000c1e1900 */
[----:B0-----:R-:W-:Y:S02]  /*e540*/  PRMT R3, RZ, 0x7610, R3 ;  /* 0x00007610ff037816 */ /* 0x001fe40000000003 */
[----:B--2---:R-:W-:-:S04]  /*e550*/  I2FP.F32.U32 R5, R2 ;  /* 0x0000000200057245 */ /* 0x004fc80000201000 */
[----:B------:R-:W-:-:S07]  /*e560*/  F2FP.F16.F32.PACK_AB R5, RZ, R5 ;  /* 0x00000005ff05723e */ /* 0x000fce00000000ff */
.L_x_3603:
        /* <DEDUP_REMOVED lines=78> */
[----:B------:R-:W-:-:S03]  /*ea50*/  MOV R21, 0x3d39bf78 ;  /* 0x3d39bf7800157802 */ /* 0x000fc60000000f00 */
[----:B------:R-:W0:Y:S02]  /*ea60*/  MUFU.SQRT R13, R2 ;  /* 0x00000002000d7308 */ /* 0x000e240000002000 */
[----:B0-----:R-:W-:Y:S01]  /*ea70*/  FADD.FTZ R15, R0, R13 ;  /* 0x0000000d000f7221 */ /* 0x001fe20000010000 */
[----:B------:R-:W-:-:S03]  /*ea80*/  HFMA2.MMA R13, -RZ, RZ, 1.625, 0 ;  /* 0x3e800000ff0d7435 */ /* 0x000fc600000001ff */
        /* <DEDUP_REMOVED lines=28> */
.L_x_3638:
        /* <DEDUP_REMOVED lines=10> */
.L_x_3640:
[----:B------:R-:W-:-:S04]  /*ecf0*/  FADD.FTZ R2, -R3, R20 ;  /* 0x0000001403027221 */ /* 0x000fc80000010100 */
[----:B------:R-:W-:-:S07]  /*ed00*/  FMUL.FTZ R2, R2, 0.5 ;  /* 0x3f00000002027820 */ /* 0x000fce0000410000 */
.L_x_3641:
[----:B------:R-:W-:Y:S05]  /*ed10*/  BSYNC B1 ;  /* 0x0000000000017941 */ /* 0x000fea0003800000 */
.L_x_3639:
        /* <DEDUP_REMOVED lines=11> */
.L_x_3643:
[----:B------:R-:W-:-:S04]  /*edd0*/  FADD.FTZ R8, R11, -R8 ;  /* 0x800000080b087221 */ /* 0x000fc80000010000 */
[----:B------:R-:W-:-:S07]  /*ede0*/  FMUL.FTZ R13, R8, 0.5 ;  /* 0x3f000000080d7820 */ /* 0x000fce0000410000 */
.L_x_3644:
[----:B------:R-:W-:Y:S05]  /*edf0*/  BSYNC B1 ;  /* 0x0000000000017941 */ /* 0x000fea0003800000 */
.L_x_3642:
        /* <DEDUP_REMOVED lines=35> */
.L_x_3637:
[----:B------:R0:W1:Y:S02]  /*f030*/  MUFU.SQRT R8, R7 ;  /* 0x0000000700087308 */ /* 0x0000640000002000 */
.L_x_3636:
[----:B------:R-:W-:Y:S05]  /*f040*/  BSYNC B0 ;  /* 0x0000000000007941 */ /* 0x000fea0003800000 */
.L_x_3635:
        /* <DEDUP_REMOVED lines=35> */
.L_x_3648:
        /* <DEDUP_REMOVED lines=17> */
.L_x_3654:
[----:B------:R-:W-:-:S04]  /*f390*/  FADD.FTZ R2, -R3, R20 ;  /* 0x0000001403027221 */ /* 0x000fc80000010100 */
[----:B------:R-:W-:-:S07]  /*f3a0*/  FMUL.FTZ R2, R2, 0.5 ;  /* 0x3f00000002027820 */ /* 0x000fce0000410000 */
.L_x_3655:
[----:B------:R-:W-:Y:S05]  /*f3b0*/  BSYNC B4 ;  /* 0x0000000000047941 */ /* 0x000fea0003800000 */
.L_x_3653:
        /* <DEDUP_REMOVED lines=10> */
.L_x_3657:
[----:B------:R-:W-:-:S04]  /*f460*/  FADD.FTZ R0, -R0, R11 ;  /* 0x0000000b00007221 */ /* 0x000fc80000010100 */
[----:B------:R-:W-:-:S07]  /*f470*/  FMUL.FTZ R3, R0, 0.5 ;  /* 0x3f00000000037820 */ /* 0x000fce0000410000 */
.L_x_3658:
[----:B------:R-:W-:Y:S05]  /*f480*/  BSYNC B4 ;  /* 0x0000000000047941 */ /* 0x000fea0003800000 */
.L_x_3656:
[----:B------:R-:W-:Y:S01]  /*f490*/  FADD.FTZ R2, R3, R2 ;  /* 0x0000000203027221 */ /* 0x000fe20000010000 */
[----:B------:R-:W-:-:S04]  /*f4a0*/  FADD.FTZ R9, R6, R9 ;  /* 0x0000000906097221 */ /* 0x000fc80000010000 */
[----:B------:R-:W-:-:S06]  /*f4b0*/  FMUL.FTZ R9, R9, R2 ;  /* 0x0000000209097220 */ /* 0x000fcc0000410000 */
[----:B------:R-:W2:Y:S01]  /*f4c0*/  MUFU.SQRT R9, R9 ;  /* 0x0000000900097308 */ /* 0x000ea20000002000 */
[----:B------:R-:W-:Y:S05]  /*f4d0*/  BRA `(.L_x_3659) ;  /* 0x0000000000487947 */ /* 0x000fea0003800000 */
.L_x_3652:
        /* <DEDUP_REMOVED lines=12> */
.L_x_3651:
[----:B------:R-:W-:Y:S01]  /*f5a0*/  FADD.FTZ R0, R9, 1 ;  /* 0x3f80000009007421 */ /* 0x000fe20000010000 */
[----:B0-----:R-:W-:Y:S01]  /*f5b0*/  MUFU.SQRT R7, R7 ;  /* 0x0000000700077308 */ /* 0x001fe20000002000 */
[----:B------:R-:W-:Y:S02]  /*f5c0*/  MOV R6, 0x3f800000 ;  /* 0x3f80000000067802 */ /* 0x000fe40000000f00 */
[----:B------:R-:W-:-:S06]  /*f5d0*/  FMUL.FTZ R0, R0, 0.5 ;  /* 0x3f00000000007820 */ /* 0x000fcc0000410000 */
[----:B------:R-:W0:Y:S02]  /*f5e0*/  MUFU.SQRT R0, R0 ;  /* 0x0000000000007308 */ /* 0x000e240000002000 */
[----:B0-----:R-:W-:-:S07]  /*f5f0*/  FMUL.FTZ R9, R7, R0 ;  /* 0x0000000007097220 */ /* 0x001fce0000410000 */
.L_x_3659:
[----:B------:R-:W-:Y:S05]  /*f600*/  BSYNC B1 ;  /* 0x0000000000017941 */ /* 0x000fea0003800000 */
.L_x_3650:
[----:B------:R-:W-:Y:S05]  /*f610*/  BRA `(.L_x_3660) ;  /* 0x0000000000087947 */ /* 0x000fea0003800000 */
.L_x_3647:
[----:B------:R-:W-:Y:S01]  /*f620*/  FMUL.FTZ R9, R9, 16777216 ;  /* 0x4b80000009097820 */ /* 0x000fe20000410000 */
[----:B------:R-:W-:-:S07]  /*f630*/  FMUL.FTZ R6, R6, 16777216 ;  /* 0x4b80000006067820 */ /* 0x000fce0000410000 */
.L_x_3660:
[----:B------:R-:W-:Y:S05]  /*f640*/  BSYNC B0 ;  /* 0x0000000000007941 */ /* 0x000fea0003800000 */
.L_x_3646:
        /* <DEDUP_REMOVED lines=17> */
[----:B------:R-:W-:-:S07]  /*f760*/  MOV R2, R0 ;  /* 0x0000000000027202 */ /* 0x000fce0000000f00 */
.L_x_3662:
[----:B------:R-:W-:Y:S05]  /*f770*/  BSYNC B4 ;  /* 0x0000000000047941 */ /* 0x000fea0003800000 */
.L_x_3661:
        /* <DEDUP_REMOVED lines=18> */
.L_x_3664:
[----:B------:R-:W-:Y:S01]  /*f8a0*/  ISETP.GE.AND P0, PT, R9, RZ, PT ;  /* 0x000000ff0900720c */ /* 0x000fe20003f06270 */
[----:B------:R-:W-:-:S12]  /*f8b0*/  IMAD.MOV.U32 R3, RZ, RZ, 0x3fd774eb ;  /* 0x3fd774ebff037424 */ /* 0x000fd800078e00ff */
[----:B------:R-:W-:-:S04]  /*f8c0*/  @P0 FFMA.FTZ R2, R3, 0.93318945169448852539, -R2 ;  /* 0x3f6ee58103020823 */ /* 0x000fc80000010802 */
[----:B------:R-:W-:-:S07]  /*f8d0*/  @!P0 FFMA.FTZ R2, R3, 0.93318945169448852539, R2 ;  /* 0x3f6ee58103028823 */ /* 0x000fce0000010002 */
.L_x_3665:
[----:B------:R-:W-:Y:S05]  /*f8e0*/  BSYNC B0 ;  /* 0x0000000000007941 */ /* 0x000fea0003800000 */
.L_x_3663:
        /* <DEDUP_REMOVED lines=10> */
.L_x_3649:
[----:B------:R-:W-:Y:S05]  /*f990*/  BSYNC B3 ;  /* 0x0000000000037941 */ /* 0x000fea0003800000 */
.L_x_3645:
[----:B------:R-:W-:Y:S02]  /*f9a0*/  LOP3.LUT R4, R3, 0x80000000, R4, 0xb8, !PT ;  /* 0x8000000003047812 */ /* 0x000fe400078eb804 */
[----:B-1----:R-:W-:Y:S01]  /*f9b0*/  LOP3.LUT R5, R8, 0x80000000, R5, 0xb8, !PT ;  /* 0x8000000008057812 */ /* 0x002fe200078eb805 */
[----:B------:R-:W-:Y:S06]  /*f9c0*/  BRA `(.L_x_3634) ;  /* 0x0000001400e47947 */ /* 0x000fec0003800000 */
.L_x_3633:
        /* <DEDUP_REMOVED lines=31> */
.L_x_3671:
[----:B------:R-:W-:Y:S05]  /*fbc0*/  BSYNC B4 ;  /* 0x0000000000047941 */ /* 0x000fea0003800000 */
.L_x_3670:
        /* <DEDUP_REMOVED lines=18> */
.L_x_3673:
[----:B------:R-:W-:Y:S01]  /*fcf0*/  ISETP.GE.AND P0, PT, R7, RZ, PT ;  /* 0x000000ff0700720c */ /* 0x000fe20003f06270 */
[----:B------:R-:W-:-:S12]  /*fd00*/  IMAD.MOV.U32 R3, RZ, RZ, 0x3fd774eb ;  /* 0x3fd774ebff037424 */ /* 0x000fd800078e00ff */
[----:B------:R-:W-:-:S04]  /*fd10*/  @P0 FFMA.FTZ R0, R3, 0.93318945169448852539, -R0 ;  /* 0x3f6ee58103000823 */ /* 0x000fc80000010800 */
[----:B------:R-:W-:-:S07]  /*fd20*/  @!P0 FFMA.FTZ R0, R3, 0.93318945169448852539, R0 ;  /* 0x3f6ee58103008823 */ /* 0x000fce0000010000 */
.L_x_3674:
[----:B------:R-:W-:Y:S05]  /*fd30*/  BSYNC B0 ;  /* 0x0000000000007941 */ /* 0x000fea0003800000 */
.L_x_3672:
        /* <DEDUP_REMOVED lines=13> */
.L_x_3669:
        /* <DEDUP_REMOVED lines=13> */
.L_x_3677:
[----:B------:R-:W-:Y:S05]  /*fee0*/  BSYNC B4 ;  /* 0x0000000000047941 */ /* 0x000fea0003800000 */
.L_x_3676:
        /* <DEDUP_REMOVED lines=18> */
.L_x_3679:
[----:B------:R-:W-:Y:S01]  /*10010*/  ISETP.GE.AND P0, PT, R7, RZ, PT ;  /* 0x000000ff0700720c */ /* 0x000fe20003f06270 */
[----:B------:R-:W-:-:S12]  /*10020*/  IMAD.MOV.U32 R3, RZ, RZ, 0x3fd774eb ;  /* 0x3fd774ebff037424 */ /* 0x000fd800078e00ff */
[----:B------:R-:W-:-:S04]  /*10030*/  @P0 FFMA.FTZ R2, R3, 0.93318945169448852539, -R2 ;  /* 0x3f6ee58103020823 */ /* 0x000fc80000010802 */
[----:B------:R-:W-:-:S07]  /*10040*/  @!P0 FFMA.FTZ R2, R3, 0.93318945169448852539, R2 ;  /* 0x3f6ee58103028823 */ /* 0x000fce0000010002 */
.L_x_3680:
[----:B------:R-:W-:Y:S05]  /*10050*/  BSYNC B0 ;  /* 0x0000000000007941 */ /* 0x000fea0003800000 */
.L_x_3678:
        /* <DEDUP_REMOVED lines=27> */
.L_x_3668:
        /* <DEDUP_REMOVED lines=30> */
[----:B------:R-:W-:Y:S02]  /*103f0*/  MOV R11, R9 ;  /* 0x00000009000b7202 */ /* 0x000fe40000000f00 */
[----:B------:R-:W-:-:S07]  /*10400*/  MOV R2, 0x10420 ;  /* 0x0001042000027802 */ /* 0x000fce0000000f00 */
[----:B------:R-:W-:Y:S05]  /*10410*/  CALL.REL.NOINC `($__internal_7_$__cuda_sm3x_div_rn_ftz_f32_slowpath) ;  /* 0x0000007c00487944 */ /* 0x000fea0003c00000 */
[----:B------:R-:W-:-:S07]  /*10420*/  IMAD.MOV.U32 R3, RZ, RZ, R0 ;  /* 0x000000ffff037224 */ /* 0x000fce00078e0000 */
.L_x_3682:
[----:B------:R-:W-:Y:S05]  /*10430*/  BSYNC B4 ;  /* 0x0000000000047941 */ /* 0x000fea0003800000 */
.L_x_3681:
        /* <DEDUP_REMOVED lines=18> */
.L_x_3684:
[----:B------:R-:W-:Y:S02]  /*10560*/  ISETP.GE.AND P0, PT, R7, RZ, PT ;  /* 0x000000ff0700720c */ /* 0x000fe40003f06270 */
[----:B------:R-:W-:-:S11]  /*10570*/  MOV R3, 0x3fd774eb ;  /* 0x3fd774eb00037802 */ /* 0x000fd60000000f00 */
[----:B------:R-:W-:-:S04]  /*10580*/  @P0 FFMA.FTZ R0, R3, 0.93318945169448852539, -R0 ;  /* 0x3f6ee58103000823 */ /* 0x000fc80000010800 */
[----:B------:R-:W-:-:S07]  /*10590*/  @!P0 FFMA.FTZ R0, R3, 0.93318945169448852539, R0 ;  /* 0x3f6ee58103008823 */ /* 0x000fce0000010000 */
.L_x_3685:
[----:B------:R-:W-:Y:S05]  /*105a0*/  BSYNC B0 ;  /* 0x0000000000007941 */ /* 0x000fea0003800000 */
.L_x_3683:
        /* <DEDUP_REMOVED lines=11> */
.L_x_3667:
        /* <DEDUP_REMOVED lines=24> */
.L_x_3689:
[----:B------:R-:W-:Y:S05]  /*107e0*/  BSYNC B4 ;  /* 0x0000000000047941 */ /* 0x000fea0003800000 */
.L_x_3688:
        /* <DEDUP_REMOVED lines=24> */
.L_x_3687:
        /* <DEDUP_REMOVED lines=13> */
.L_x_3691:
[----:B------:R-:W-:Y:S05]  /*10a40*/  BSYNC B4 ;  /* 0x0000000000047941 */ /* 0x000fea0003800000 */
.L_x_3690:
[CC--:B------:R-:W-:Y:S01]  /*10a50*/  VIMNMX R8, R7.reuse, R6.reuse, !PT ;  /* 0x0000000607087248 */ /* 0x0c0fe20007fe0100 */
[----:B------:R-:W-:Y:S01]  /*10a60*/  HFMA2.MMA R3, -RZ, RZ, 0.89990234375, 10328 ;  /* 0x3b33710bff037435 */ /* 0x000fe200000001ff */
[----:B------:R-:W-:Y:S01]  /*10a70*/  VIMNMX R7, R7, R6, PT ;  /* 0x0000000607077248 */ /* 0x000fe20003fe0100 */
[----:B------:R-:W-:Y:S01]  /*10a80*/  FMUL.FTZ R0, R2, R2 ;  /* 0x0000000202007220 */ /* 0x000fe20000410000 */
[----:B------:R-:W-:Y:S02]  /*10a90*/  LOP3.LUT R10, R8, 0xfe000000, RZ, 0xc0, !PT ;  /* 0xfe000000080a7812 */ /* 0x000fe400078ec0ff */
[----:B------:R-:W-:Y:S02]  /*10aa0*/  FSETP.NEU.FTZ.AND P0, PT, R7, RZ, PT ;  /* 0x000000ff0700720b */ /* 0x000fe40003f1d000 */
[C---:B------:R-:W-:Y:S02]  /*10ab0*/  IADD3 R11, -R10.reuse, 0x7e800000, RZ ;  /* 0x7e8000000a0b7810 */ /* 0x040fe40007ffe1ff */
[----:B------:R-:W-:Y:S01]  /*10ac0*/  LOP3.LUT R10, R10, 0x800000, RZ, 0xfc, !PT ;  /* 0x008000000a0a7812 */ /* 0x000fe200078efcff */
[----:B------:R-:W-:Y:S01]  /*10ad0*/  FFMA.FTZ R3, R0, R3, -0.015681877732276916504 ;  /* 0xbc80774800037423 */ /* 0x000fe20000010003 */
[----:B------:R-:W-:Y:S01]  /*10ae0*/  FSETP.NEU.FTZ.AND P1, PT, R9, RZ, PT ;  /* 0x000000ff0900720b */ /* 0x000fe20003f3d000 */
[-C--:B------:R-:W-:Y:S01]  /*10af0*/  FMUL.FTZ R12, R7, R11.reuse ;  /* 0x0000000b070c7220 */ /* 0x080fe20000410000 */
[----:B------:R-:W-:Y:S01]  /*10b00*/  FMUL.FTZ R11, R8, R11 ;  /* 0x0000000b080b7220 */ /* 0x000fe20000410000 */
[----:B------:R-:W-:-:S02]  /*10b10*/  FFMA.FTZ R3, R0, R3, 0.042200751602649688721 ;  /* 0x3d2cdab200037423 */ /* 0x000fc40000010003 */
[----:B------:R-:W-:Y:S02]  /*10b20*/  FMUL.FTZ R12, R12, R12 ;  /* 0x0000000c0c0c7220 */ /* 0x000fe40000410000 */
[C---:B------:R-:W-:Y:S02]  /*10b30*/  FFMA.FTZ R3, R0.reuse, R3, -0.074792981147766113281 ;  /* 0xbd992d1000037423 */ /* 0x040fe40000010003 */
[----:B------:R-:W-:Y:S02]  /*10b40*/  FFMA.FTZ R12, R11, R11, R12 ;  /* 0x0000000b0b0c7223 */ /* 0x000fe4000001000c */
[C---:B------:R-:W-:Y:S02]  /*10b50*/  FFMA.FTZ R3, R0.reuse, R3, 0.10640415549278259277 ;  /* 0x3dd9ea6c00037423 */ /* 0x040fe40000010003 */
[----:B------:R-:W0:Y:S02]  /*10b60*/  MUFU.SQRT R11, R12 ;  /* 0x0000000c000b7308 */ /* 0x000e240000002000 */
[----:B------:R-:W-:-:S04]  /*10b70*/  FFMA.FTZ R3, R0, R3, -0.14207722246646881104 ;  /* 0xbe117cb100037423 */ /* 0x000fc80000010003 */
[----:B------:R-:W-:-:S04]  /*10b80*/  FFMA.FTZ R3, R0, R3, 0.19993925094604492188 ;  /* 0x3e4cbce000037423 */ /* 0x000fc80000010003 */
[----:B------:R-:W-:-:S04]  /*10b90*/  FFMA.FTZ R3, R0, R3, -0.33333197236061096191 ;  /* 0xbeaaaa7d00037423 */ /* 0x000fc80000010003 */
[----:B------:R-:W-:Y:S01]  /*10ba0*/  FMUL.FTZ R3, R0, R3 ;  /* 0x0000000300037220 */ /* 0x000fe20000410000 */
[----:B0-----:R-:W-:Y:S01]  /*10bb0*/  @P0 FMUL.FTZ R8, R10, R11 ;  /* 0x0000000b0a080220 */ /* 0x001fe20000410000 */
[----:B------:R-:W-:Y:S01]  /*10bc0*/  FSETP.NEU.FTZ.AND P0, PT, R7, +INF , PT ;  /* 0x7f8000000700780b */ /* 0x000fe20003f1d000 */
[----:B------:R-:W-:Y:S02]  /*10bd0*/  @!P6 IMAD.MOV.U32 R7, RZ, RZ, 0x3fd774eb ;  /* 0x3fd774ebff07e424 */ /* 0x000fe400078e00ff */
[----:B------:R-:W-:Y:S01]  /*10be0*/  FFMA.FTZ R2, R3, R2, R2 ;  /* 0x0000000203027223 */ /* 0x000fe20000010002 */
[----:B------:R-:W-:-:S03]  /*10bf0*/  FSEL R0, R8, +INF , P0 ;  /* 0x7f80000008007808 */ /* 0x000fc60000000000 */
[----:B------:R-:W-:Y:S01]  /*10c00*/  @!P6 FFMA.FTZ R2, R7, 0.93318945169448852539, -R2 ;  /* 0x3f6ee5810702e823 */ /* 0x000fe20000010802 */
[C---:B------:R-:W-:Y:S01]  /*10c10*/  FSETP.NEU.FTZ.AND P0, PT, |R5|.reuse, R6, PT ;  /* 0x000000060500720b */ /* 0x040fe20003f1d200 */
[----:B------:R-:W-:Y:S01]  /*10c20*/  FADD.FTZ R6, |R5|, R6 ;  /* 0x0000000605067221 */ /* 0x000fe20000010200 */
        /* <DEDUP_REMOVED lines=8> */
.L_x_3686:
        /* <DEDUP_REMOVED lines=15> */
[----:B------:R-:W-:Y:S02]  /*10da0*/  LOP3.LUT R3, R8, 0x800000, RZ, 0xfc, !PT ;  /* 0x0080000008037812 */ /* 0x000fe400078efcff */
[----:B------:R-:W-:-:S03]  /*10db0*/  MOV R8, 0x3f800000 ;  /* 0x3f80000000087802 */ /* 0x000fc60000000f00 */
        /* <DEDUP_REMOVED lines=17> */
.L_x_3693:
[----:B------:R-:W-:Y:S05]  /*10ed0*/  BSYNC B4 ;  /* 0x0000000000047941 */ /* 0x000fea0003800000 */
.L_x_3692:
[----:B------:R-:W-:Y:S02]  /*10ee0*/  IMAD.MOV.U32 R3, RZ, RZ, 0x3b33710b ;  /* 0x3b33710bff037424 */ /* 0x000fe400078e00ff */
[----:B------:R-:W-:Y:S01]  /*10ef0*/  FMUL.FTZ R0, R2, R2 ;  /* 0x0000000202007220 */ /* 0x000fe20000410000 */
[----:B------:R-:W-:Y:S02]  /*10f00*/  @!P6 MOV R7, 0x3fd774eb ;  /* 0x3fd774eb0007e802 */ /* 0x000fe40000000f00 */
[----:B------:R-:W-:Y:S01]  /*10f10*/  FSETP.NEU.FTZ.AND P0, PT, |R5|, R6, PT ;  /* 0x000000060500720b */ /* 0x000fe20003f1d200 */
[C---:B------:R-:W-:Y:S01]  /*10f20*/  FFMA.FTZ R3, R0.reuse, R3, -0.015681877732276916504 ;  /* 0xbc80774800037423 */ /* 0x040fe20000010003 */
[----:B------:R-:W-:Y:S01]  /*10f30*/  FSETP.NEU.FTZ.AND P1, PT, R9, RZ, PT ;  /* 0x000000ff0900720b */ /* 0x000fe20003f3d000 */
[----:B------:R-:W-:Y:S02]  /*10f40*/  FADD.FTZ R6, |R5|, R6 ;  /* 0x0000000605067221 */ /* 0x000fe40000010200 */
        /* <DEDUP_REMOVED lines=14> */
.L_x_3675:
[----:B------:R-:W-:Y:S05]  /*11030*/  BSYNC B3 ;  /* 0x0000000000037941 */ /* 0x000fea0003800000 */
.L_x_3666:
[----:B------:R-:W-:Y:S01]  /*11040*/  FADD.FTZ R8, R8, 0.69314718246459960938 ;  /* 0x3f31721808087421 */ /* 0x000fe20000010000 */
[----:B------:R-:W-:-:S04]  /*11050*/  LOP3.LUT R4, R3, 0x80000000, R4, 0xb8, !PT ;  /* 0x8000000003047812 */ /* 0x000fc800078eb804 */
[----:B------:R-:W-:Y:S01]  /*11060*/  LOP3.LUT R5, R8, 0x80000000, R5, 0xb8, !PT ;  /* 0x8000000008057812 */ /* 0x000fe200078eb805 */
[----:B------:R-:W-:Y:S06]  /*11070*/  BRA `(.L_x_3634) ;  /* 0x0000000000387947 */ /* 0x000fec0003800000 */
.L_x_3632:
        /* <DEDUP_REMOVED lines=14> */
.L_x_3634:
[----:B------:R-:W-:Y:S05]  /*11160*/  BSYNC B2 ;  /* 0x0000000000027941 */ /* 0x000fea0003800000 */
.L_x_3631:
        /* <DEDUP_REMOVED lines=17> */
.L_x_3697:
[----:B------:R-:W-:-:S06]  /*11280*/  HADD2.F32 R3, -RZ, R3.H0_H0 ;  /* 0x20000003ff037230 */ /* 0x000fcc0000004100 */
[----:B------:R-:W1:Y:S02]  /*11290*/  F2I.S64.TRUNC R2, R3 ;  /* 0x0000000300027311 */ /* 0x000e64000020d900 */
[----:B-1----:R1:W-:Y:S01]  /*112a0*/  STG.E.U8 desc[UR36][R16.64], R2 ;  /* 0x0000000210007986 */ /* 0x0023e2000c101124 */
[----:B------:R-:W-:Y:S05]  /*112b0*/  BRA `(.L_x_3699) ;  /* 0x0000000c00907947 */ /* 0x000fea0003800000 */
.L_x_3696:
        /* <DEDUP_REMOVED lines=10> */
.L_x_3701:
[----:B------:R-:W-:-:S06]  /*11360*/  HADD2.F32 R3, -RZ, R3.H0_H0 ;  /* 0x20000003ff037230 */ /* 0x000fcc0000004100 */
[----:B------:R-:W1:Y:S02]  /*11370*/  F2I.FTZ.TRUNC.NTZ R3, R3 ;  /* 0x0000000300037305 */ /* 0x000e64000021f100 */
[----:B-1----:R1:W-:Y:S01]  /*11380*/  STG.E desc[UR36][R16.64], R3 ;  /* 0x0000000310007986 */ /* 0x0023e2000c101924 */
[----:B------:R-:W-:Y:S05]  /*11390*/  BRA `(.L_x_3699) ;  /* 0x0000000c00587947 */ /* 0x000fea0003800000 */
.L_x_3700:
[----:B------:R-:W-:-:S06]  /*113a0*/  HADD2.F32 R3, -RZ, R3.H0_H0 ;  /* 0x20000003ff037230 */ /* 0x000fcc0000004100 */
[----:B------:R-:W1:Y:S02]  /*113b0*/  F2I.FTZ.TRUNC.NTZ R3, R3 ;  /* 0x0000000300037305 */ /* 0x000e64000021f100 */
[----:B-1----:R1:W-:Y:S01]  /*113c0*/  STG.E.U16 desc[UR36][R16.64], R3 ;  /* 0x0000000310007986 */ /* 0x0023e2000c101524 */
[----:B------:R-:W-:Y:S05]  /*113d0*/  BRA `(.L_x_3699) ;  /* 0x0000000c00487947 */ /* 0x000fea0003800000 */
.L_x_3695:
        /* <DEDUP_REMOVED lines=9> */
.L_x_3703:
[----:B------:R1:W-:Y:S01]  /*11470*/  STG.E.U16 desc[UR36][R16.64], R3 ;  /* 0x0000000310007986 */ /* 0x0003e2000c101524 */
[----:B------:R-:W-:Y:S05]  /*11480*/  BRA `(.L_x_3699) ;  /* 0x0000000c001c7947 */ /* 0x000fea0003800000 */
.L_x_3702:
        /* <DEDUP_REMOVED lines=10> */
.L_x_3705:
[----:B------:R1:W-:Y:S01]  /*11530*/  STG.E desc[UR36][R16.64], R3 ;  /* 0x0000000310007986 */ /* 0x0003e2000c101924 */
[----:B------:R-:W-:Y:S05]  /*11540*/  BRA `(.L_x_3699) ;  /* 0x0000000800ec7947 */ /* 0x000fea0003800000 */
.L_x_3704:
[----:B------:R-:W-:-:S05]  /*11550*/  HADD2.F32 R2, -RZ, R3.H0_H0 ;  /* 0x20000003ff027230 */ /* 0x000fca0000004100 */
[----:B------:R-:W-:-:S06]  /*11560*/  FMUL.FTZ R2, R2, 1 ;  /* 0x3f80000002027820 */ /* 0x000fcc0000410000 */
[----:B------:R-:W1:Y:S02]  /*11570*/  F2F.F64.F32 R2, R2 ;  /* 0x0000000200027310 */ /* 0x000e640000201800 */
[----:B-1----:R1:W-:Y:S01]  /*11580*/  STG.E.64 desc[UR36][R16.64], R2 ;  /* 0x0000000210007986 */ /* 0x0023e2000c101b24 */
[----:B------:R-:W-:Y:S05]  /*11590*/  BRA `(.L_x_3699) ;  /* 0x0000000800d87947 */ /* 0x000fea0003800000 */
.L_x_3694:
        /* <DEDUP_REMOVED lines=17> */
.L_x_3708:
        /* <DEDUP_REMOVED lines=8> */
.L_x_3707:
        /* <DEDUP_REMOVED lines=19> */
[----:B------:R-:W-:Y:S02]  /*11860*/  @P0 SHF.R.U32.HI R0, RZ, 0x14, R0 ;  /* 0x00000014ff000819 */ /* 0x000fe40000011600 */
[----:B------:R-:W-:-:S07]  /*11870*/  @!P0 IADD3 R0, R2, -0x46800000, RZ ;  /* 0xb980000002008810 */ /* 0x000fce0007ffe0ff */
.L_x_3712:
[----:B------:R-:W-:Y:S05]  /*11880*/  BSYNC B0 ;  /* 0x0000000000007941 */ /* 0x000fea0003800000 */
.L_x_3711:
[----:B------:R-:W-:-:S05]  /*11890*/  LOP3.LUT R3, R0, R3, RZ, 0xfc, !PT ;  /* 0x0000000300037212 */ /* 0x000fca00078efcff */
[----:B------:R3:W-:Y:S01]  /*118a0*/  STG.E.U8 desc[UR36][R16.64], R3 ;  /* 0x0000000310007986 */ /* 0x0007e2000c101124 */
[----:B------:R-:W-:Y:S05]  /*118b0*/  BRA `(.L_x_3699) ;  /* 0x0000000800107947 */ /* 0x000fea0003800000 */
.L_x_3710:
        /* <DEDUP_REMOVED lines=13> */
.L_x_3714:
[----:B------:R-:W-:Y:S02]  /*11990*/  ISETP.GT.U32.AND P0, PT, R2, 0x7f800000, PT ;  /* 0x7f8000000200780c */ /* 0x000fe40003f04070 */
[----:B------:R-:W-:-:S04]  /*119a0*/  MOV R0, 0x7f ;  /* 0x0000007f00007802 */ /* 0x000fc80000000f00 */
[----:B------:R-:W-:-:S07]  /*119b0*/  SEL R0, R0, 0x7c, P0 ;  /* 0x0000007c00007807 */ /* 0x000fce0000000000 */
.L_x_3715:
[----:B------:R-:W-:Y:S05]  /*119c0*/  BSYNC B0 ;  /* 0x0000000000007941 */ /* 0x000fea0003800000 */
.L_x_3713:
[----:B------:R-:W-:-:S04]  /*119d0*/  LOP3.LUT R2, R3, 0x80000000, RZ, 0xc0, !PT ;  /* 0x8000000003027812 */ /* 0x000fc800078ec0ff */
[----:B------:R-:W-:-:S04]  /*119e0*/  SHF.R.U32.HI R3, RZ, 0x18, R2 ;  /* 0x00000018ff037819 */ /* 0x000fc80000011602 */
[----:B------:R-:W-:-:S05]  /*119f0*/  LOP3.LUT R3, R0, R3, RZ, 0xfc, !PT ;  /* 0x0000000300037212 */ /* 0x000fca00078efcff */
[----:B------:R4:W-:Y:S01]  /*11a00*/  STG.E.U8 desc[UR36][R16.64], R3 ;  /* 0x0000000310007986 */ /* 0x0009e2000c101124 */
[----:B------:R-:W-:Y:S05]  /*11a10*/  BRA `(.L_x_3699) ;  /* 0x0000000400b87947 */ /* 0x000fea0003800000 */
.L_x_3709:
[----:B------:R-:W-:-:S05]  /*11a20*/  HADD2.F32 R0, -RZ, R3.H0_H0 ;  /* 0x20000003ff007230 */ /* 0x000fca0000004100 */
[----:B------:R-:W-:-:S05]  /*11a30*/  F2FP.BF16.F32.PACK_AB R0, RZ, R0 ;  /* 0x00000000ff00723e */ /* 0x000fca00000010ff */
[----:B------:R1:W-:Y:S01]  /*11a40*/  STG.E.U16 desc[UR36][R16.64], R0 ;  /* 0x0000000010007986 */ /* 0x0003e2000c101524 */
[----:B------:R-:W-:Y:S05]  /*11a50*/  BRA `(.L_x_3699) ;  /* 0x0000000400a87947 */ /* 0x000fea0003800000 */
.L_x_3706:
        /* <DEDUP_REMOVED lines=12> */
.L_x_3718:
        /* <DEDUP_REMOVED lines=17> */
.L_x_3721:
[----:B------:R-:W-:-:S04]  /*11c30*/  LOP3.LUT R2, R3, 0x80000000, RZ, 0xc0, !PT ;  /* 0x8000000003027812 */ /* 0x000fc800078ec0ff */
[----:B------:R-:W-:-:S04]  /*11c40*/  SHF.R.U32.HI R3, RZ, 0x18, R2 ;  /* 0x00000018ff037819 */ /* 0x000fc80000011602 */
[----:B------:R-:W-:-:S04]  /*11c50*/  LOP3.LUT R0, R0, R3, RZ, 0xfc, !PT ;  /* 0x0000000300007212 */ /* 0x000fc800078efcff */
[----:B------:R-:W-:-:S07]  /*11c60*/  PRMT R8, R0, 0x7610, R8 ;  /* 0x0000761000087816 */ /* 0x000fce0000000008 */
.L_x_3720:
[----:B------:R-:W-:Y:S05]  /*11c70*/  BSYNC B0 ;  /* 0x0000000000007941 */ /* 0x000fea0003800000 */
.L_x_3719:
[----:B------:R1:W-:Y:S01]  /*11c80*/  STG.E.U8 desc[UR36][R16.64], R8 ;  /* 0x0000000810007986 */ /* 0x0003e2000c101124 */
[----:B------:R-:W-:Y:S05]  /*11c90*/  BRA `(.L_x_3699) ;  /* 0x0000000400187947 */ /* 0x000fea0003800000 */
.L_x_3717:
[----:B------:R-:W-:Y:S01]  /*11ca0*/  HADD2.F32 R3, -RZ, R3.H0_H0 ;  /* 0x20000003ff037230 */ /* 0x000fe20000004100 */
        /* <DEDUP_REMOVED lines=16> */
.L_x_3724:
[----:B------:R-:W-:-:S04]  /*11db0*/  LOP3.LUT R2, R3, 0x80000000, RZ, 0xc0, !PT ;  /* 0x8000000003027812 */ /* 0x000fc800078ec0ff */
[----:B------:R-:W-:-:S04]  /*11dc0*/  SHF.R.U32.HI R3, RZ, 0x18, R2 ;  /* 0x00000018ff037819 */ /* 0x000fc80000011602 */
[----:B------:R-:W-:-:S04]  /*11dd0*/  LOP3.LUT R0, R0, R3, RZ, 0xfc, !PT ;  /* 0x0000000300007212 */ /* 0x000fc800078efcff */
[----:B------:R-:W-:-:S07]  /*11de0*/  PRMT R8, R0, 0x7610, R8 ;  /* 0x0000761000087816 */ /* 0x000fce0000000008 */
.L_x_3723:
[----:B------:R-:W-:Y:S05]  /*11df0*/  BSYNC B0 ;  /* 0x0000000000007941 */ /* 0x000fea0003800000 */
.L_x_3722:
[----:B------:R1:W-:Y:S01]  /*11e00*/  STG.E.U8 desc[UR36][R16.64], R8 ;  /* 0x0000000810007986 */ /* 0x0003e2000c101124 */
[----:B------:R-:W-:Y:S05]  /*11e10*/  BRA `(.L_x_3699) ;  /* 0x0000000000b87947 */ /* 0x000fea0003800000 */
.L_x_3716:
        /* <DEDUP_REMOVED lines=14> */
[----:B------:R-:W-:Y:S02]  /*11f00*/  @P2 ISETP.EQ.U32.AND P1, PT, R0, 0x1, P0 ;  /* 0x000000010000280c */ /* 0x000fe40000722070 */
[----:B------:R-:W-:Y:S02]  /*11f10*/  PLOP3.LUT P0, PT, PT, PT, PT, 0x80, 0x0 ;  /* 0x000000000000781c */ /* 0x000fe40003f0f070 */
[----:B------:R-:W-:Y:S02]  /*11f20*/  @P2 PLOP3.LUT P0, PT, P1, PT, PT, 0x80, 0x0 ;  /* 0x000000000000281c */ /* 0x000fe40000f0f070 */
[----:B------:R-:W-:-:S11]  /*11f30*/  @P2 IADD3 R0, R4, 0x1, RZ ;  /* 0x0000000104002810 */ /* 0x000fd60007ffe0ff */
[----:B------:R-:W-:-:S05]  /*11f40*/  @!P0 IMAD.MOV R0, RZ, RZ, R4 ;  /* 0x000000ffff008224 */ /* 0x000fca00078e0204 */
[----:B------:R-:W-:-:S05]  /*11f50*/  @P2 MOV R3, R0 ;  /* 0x0000000000032202 */ /* 0x000fca0000000f00 */
[----:B------:R1:W-:Y:S01]  /*11f60*/  STG.E.U8 desc[UR36][R16.64], R3 ;  /* 0x0000000310007986 */ /* 0x0003e2000c101124 */
[----:B------:R-:W-:Y:S05]  /*11f70*/  BRA `(.L_x_3699) ;  /* 0x0000000000607947 */ /* 0x000fea0003800000 */
.L_x_3698:
        /* <DEDUP_REMOVED lines=9> */
[----:B0-----:R-:W-:Y:S01]  /*12010*/  MOV R7, UR5 ;  /* 0x0000000500077c02 */ /* 0x001fe20008000f00 */
[----:B------:R-:W-:Y:S01]  /*12020*/  IMAD.U32 R10, RZ, RZ, UR6 ;  /* 0x00000006ff0a7e24 */ /* 0x000fe2000f8e00ff */
[----:B------:R-:W-:Y:S01]  /*12030*/  MOV R11, UR7 ;  /* 0x00000007000b7c02 */ /* 0x000fe20008000f00 */
[----:B------:R-:W-:-:S02]  /*12040*/  IMAD.MOV.U32 R8, RZ, RZ, 0x65 ;  /* 0x00000065ff087424 */ /* 0x000fc400078e00ff */
[----:B-1----:R-:W-:-:S07]  /*12050*/  IMAD.MOV.U32 R13, RZ, RZ, RZ ;  /* 0x000000ffff0d7224 */ /* 0x002fce00078e00ff */
[----:B------:R-:W-:-:S07]  /*12060*/  LEPC R20, `(.L_x_3727) ;  /* 0x000000001014794e */ /* 0x000fce0000000000 */
[----:B--2---:R-:W-:Y:S05]  /*12070*/  CALL.ABS.NOINC R2 ;  /* 0x0000000002007343 */ /* 0x004fea0003c00000 */
.L_x_3727:
[----:B------:R-:W-:Y:S05]  /*12080*/  BRA `(.L_x_3699) ;  /* 0x00000000001c7947 */ /* 0x000fea0003800000 */
.L_x_3726:
[----:B------:R-:W-:-:S06]  /*12090*/  HADD2.F32 R3, -RZ, R3.H0_H0 ;  /* 0x20000003ff037230 */ /* 0x000fcc0000004100 */
[----:B------:R-:W1:Y:S02]  /*120a0*/  F2I.U64.TRUNC R2, R3 ;  /* 0x0000000300027311 */ /* 0x000e64000020d800 */
[----:B-1----:R1:W-:Y:S01]  /*120b0*/  STG.E.64 desc[UR36][R16.64], R2 ;  /* 0x0000000210007986 */ /* 0x0023e2000c101b24 */
[----:B------:R-:W-:Y:S05]  /*120c0*/  BRA `(.L_x_3699) ;  /* 0x00000000000c7947 */ /* 0x000fea0003800000 */
.L_x_3725:
[----:B------:R-:W-:-:S06]  /*120d0*/  HADD2.F32 R3, -RZ, R3.H0_H0 ;  /* 0x20000003ff037230 */ /* 0x000fcc0000004100 */
[----:B------:R-:W1:Y:S02]  /*120e0*/  F2I.FTZ.U32.TRUNC.NTZ R3, R3 ;  /* 0x0000000300037305 */ /* 0x000e64000021f000 */
[----:B-1----:R1:W-:Y:S02]  /*120f0*/  STG.E desc[UR36][R16.64], R3 ;  /* 0x0000000310007986 */ /* 0x0023e4000c101924 */
.L_x_3699:
[----:B------:R-:W-:-:S07]  /*12100*/  IADD3 R19, R19, 0x80, RZ ;  /* 0x0000008013137810 */ /* 0x000fce0007ffe0ff */
.L_x_3596:
[----:B------:R-:W-:Y:S05]  /*12110*/  BSYNC B6 ;  /* 0x0000000000067941 */ /* 0x000fea0003800000 */
.L_x_3595:
[----:B------:R-:W-:Y:S02]  /*12120*/  ULDC UR4, c[0x0][0x210] ;  /* 0x0000840000047ab9 */ /* 0x000fe40000000800 */
[----:B------:R-:W-:-:S13]  /*12130*/  ISETP.GE.AND P0, PT, R19, UR4, PT ;  /* 0x0000000413007c0c */ /* 0x000fda000bf06270 */
[----:B------:R-:W-:Y:S05]  /*12140*/  @P0 EXIT ;  /* 0x000000000000094d */ /* 0x000fea0003800000 */
[----:B0-2---:R-:W0:Y:S01]  /*12150*/  LDC R6, c[0x0][0x218] ;  /* 0x00008600ff067b82 */ /* 0x005e220000000800 */
[----:B-1----:R-:W-:Y:S01]  /*12160*/  IMAD.MOV.U32 R0, RZ, RZ, RZ ;  /* 0x000000ffff007224 */ /* 0x002fe200078e00ff */
[----:B---34-:R-:W-:Y:S02]  /*12170*/  MOV R16, RZ ;  /* 0x000000ff00107202 */ /* 0x018fe40000000f00 */
        /* <DEDUP_REMOVED lines=300> */
.L_x_3728:
        /* <DEDUP_REMOVED lines=23> */
.L_x_3732:
[----:B------:R0:W2:Y:S02]  /*135b0*/  LDG.E.U8 R2, desc[UR36][R2.64] ;  /* 0x0000002402027981 */ /* 0x0000a4000c1e1100 */
[----:B0-----:R-:W-:Y:S02]  /*135c0*/  PRMT R3, RZ, 0x7610, R3 ;  /* 0x00007610ff037816 */ /* 0x001fe40000000003 */
[----:B--2---:R-:W-:-:S04]  /*135d0*/  I2FP.F32.U32 R5, R2 ;  /* 0x0000000200057245 */ /* 0x004fc80000201000 */
[----:B------:R-:W-:Y:S01]  /*135e0*/  F2FP.F16.F32.PACK_AB R5, RZ, R5 ;  /* 0x00000005ff05723e */ /* 0x000fe200000000ff */
[----:B------:R-:W-:Y:S06]  /*135f0*/  BRA `(.L_x_3734) ;  /* 0x0000000c00e87947 */ /* 0x000fec0003800000 */
.L_x_3731:
        /* <DEDUP_REMOVED lines=11> */
.L_x_3736:
[----:B------:R0:W2:Y:S02]  /*136b0*/  LDG.E R2, desc[UR36][R2.64] ;  /* 0x0000002402027981 */ /* 0x0000a4000c1e1900 */
[----:B0-----:R-:W-:Y:S02]  /*136c0*/  PRMT R3, RZ, 0x7610, R3 ;  /* 0x00007610ff037816 */ /* 0x001fe40000000003 */
[----:B--2---:R-:W-:-:S04]  /*136d0*/  I2FP.F32.S32 R5, R2 ;  /* 0x0000000200057245 */ /* 0x004fc80000201400 */
[----:B------:R-:W-:Y:S01]  /*136e0*/  F2FP.F16.F32.PACK_AB R5, RZ, R5 ;  /* 0x00000005ff05723e */ /* 0x000fe200000000ff */
[----:B------:R-:W-:Y:S06]  /*136f0*/  BRA `(.L_x_3734) ;  /* 0x0000000c00a87947 */ /* 0x000fec0003800000 */
.L_x_3735:
[----:B------:R0:W2:Y:S02]  /*13700*/  LDG.E.U16 R2, desc[UR36][R2.64] ;  /* 0x0000002402027981 */ /* 0x0000a4000c1e1500 */
[----:B0-----:R-:W-:Y:S01]  /*13710*/  PRMT R3, RZ, 0x7610, R3 ;  /* 0x00007610ff037816 */ /* 0x001fe20000000003 */
[----:B--2---:R-:W0:Y:S02]  /*13720*/  I2F.S16 R5, R2 ;  /* 0x0000000200057306 */ /* 0x004e240000101400 */
[----:B0-----:R-:W-:Y:S01]  /*13730*/  F2FP.F16.F32.PACK_AB R5, RZ, R5 ;  /* 0x00000005ff05723e */ /* 0x001fe200000000ff */
[----:B------:R-:W-:Y:S06]  /*13740*/  BRA `(.L_x_3734) ;  /* 0x0000000c00947947 */ /* 0x000fec0003800000 */
.L_x_3730:
        /* <DEDUP_REMOVED lines=10> */
.L_x_3738:
[----:B------:R0:W2:Y:S02]  /*137f0*/  LDG.E.U16 R5, desc[UR36][R2.64] ;  /* 0x0000002402057981 */ /* 0x0000a4000c1e1500 */
[----:B0-----:R-:W-:Y:S01]  /*13800*/  PRMT R3, RZ, 0x7610, R3 ;  /* 0x00007610ff037816 */ /* 0x001fe20000000003 */
[----:B--2---:R-:W-:-:S05]  /*13810*/  HADD2.F32 R5, -RZ, R5.H0_H0 ;  /* 0x20000005ff057230 */ /* 0x004fca0000004100 */
[----:B------:R-:W-:Y:S01]  /*13820*/  F2FP.F16.F32.PACK_AB R5, RZ, R5 ;  /* 0x00000005ff05723e */ /* 0x000fe200000000ff */
[----:B------:R-:W-:Y:S06]  /*13830*/  BRA `(.L_x_3734) ;  /* 0x0000000c00587947 */ /* 0x000fec0003800000 */
.L_x_3737:
        /* <DEDUP_REMOVED lines=10> */
.L_x_3740:
[----:B------:R-:W2:Y:S02]  /*138e0*/  LDG.E R3, desc[UR36][R2.64] ;  /* 0x0000002402037981 */ /* 0x000ea4000c1e1900 */
[C---:B--2---:R-:W-:Y:S02]  /*138f0*/  PRMT R5, R3.reuse, 0x7610, R5 ;  /* 0x0000761003057816 */ /* 0x044fe40000000005 */
[----:B------:R-:W-:Y:S01]  /*13900*/  PRMT R3, R3, 0x7632, R3 ;  /* 0x0000763203037816 */ /* 0x000fe20000000003 */
[----:B------:R-:W-:Y:S06]  /*13910*/  BRA `(.L_x_3734) ;  /* 0x0000000c00207947 */ /* 0x000fec0003800000 */
.L_x_3739:
        /* <DEDUP_REMOVED lines=9> */
.L_x_3729:
        /* <DEDUP_REMOVED lines=14> */
.L_x_3743:
        /* <DEDUP_REMOVED lines=12> */
.L_x_3742:
        /* <DEDUP_REMOVED lines=28> */
.L_x_3745:
        /* <DEDUP_REMOVED lines=15> */
.L_x_3744:
[----:B------:R0:W2:Y:S02]  /*13e00*/  LDG.E.U16 R5, desc[UR36][R2.64] ;  /* 0x0000002402057981 */ /* 0x0000a4000c1e1500 */
[----:B0-----:R-:W-:Y:S02]  /*13e10*/  PRMT R3, RZ, 0x7610, R3 ;  /* 0x00007610ff037816 */ /* 0x001fe40000000003 */
[----:B--2---:R-:W-:-:S04]  /*13e20*/  SHF.L.U32 R5, R5, 0x10, RZ ;  /* 0x0000001005057819 */ /* 0x004fc800000006ff */
[----:B------:R-:W-:Y:S01]  /*13e30*/  F2FP.F16.F32.PACK_AB R5, RZ, R5 ;  /* 0x00000005ff05723e */ /* 0x000fe200000000ff */
[----:B------:R-:W-:Y:S06]  /*13e40*/  BRA `(.L_x_3734) ;  /* 0x0000000400d47947 */ /* 0x000fec0003800000 */
.L_x_3741:
        /* <DEDUP_REMOVED lines=13> */
.L_x_3748:
        /* <DEDUP_REMOVED lines=21> */
.L_x_3752:
[----:B------:R-:W-:Y:S05]  /*14070*/  BSYNC B1 ;  /* 0x0000000000017941 */ /* 0x000fea0003800000 */
.L_x_3751:
[----:B------:R-:W-:Y:S01]  /*14080*/  IMAD.SHL.U32 R2, R2, 0x100000, RZ ;  /* 0x0010000002027824 */ /* 0x000fe200078e00ff */
[----:B------:R-:W-:-:S04]  /*14090*/  LEA R5, R0, 0x3b800000, 0x17 ;  /* 0x3b80000000057811 */ /* 0x000fc800078eb8ff */
[----:B------:R-:W-:-:S07]  /*140a0*/  LOP3.LUT R5, R5, R2, R4, 0xfe, !PT ;  /* 0x0000000205057212 */ /* 0x000fce00078efe04 */
.L_x_3750:
[----:B------:R-:W-:Y:S05]  /*140b0*/  BSYNC B0 ;  /* 0x0000000000007941 */ /* 0x000fea0003800000 */
.L_x_3749:
[----:B------:R-:W-:Y:S02]  /*140c0*/  F2FP.F16.F32.PACK_AB R5, RZ, R5 ;  /* 0x00000005ff05723e */ /* 0x000fe400000000ff */
[----:B------:R-:W-:Y:S01]  /*140d0*/  PRMT R3, RZ, 0x7610, R3 ;  /* 0x00007610ff037816 */ /* 0x000fe20000000003 */
[----:B------:R-:W-:Y:S06]  /*140e0*/  BRA `(.L_x_3734) ;  /* 0x00000004002c7947 */ /* 0x000fec0003800000 */
.L_x_3747:
        /* <DEDUP_REMOVED lines=21> */
.L_x_3756:
[----:B------:R-:W-:Y:S05]  /*14240*/  BSYNC B1 ;  /* 0x0000000000017941 */ /* 0x000fea0003800000 */
.L_x_3755:
[----:B------:R-:W-:Y:S02]  /*14250*/  LEA R5, R0, 0x37800000, 0x17 ;  /* 0x3780000000057811 */ /* 0x000fe400078eb8ff */
[----:B------:R-:W-:-:S04]  /*14260*/  SHF.L.U32 R2, R2, 0x15, RZ ;  /* 0x0000001502027819 */ /* 0x000fc800000006ff */
[----:B------:R-:W-:-:S07]  /*14270*/  LOP3.LUT R5, R5, R2, R4, 0xfe, !PT ;  /* 0x0000000205057212 */ /* 0x000fce00078efe04 */
.L_x_3754:
[----:B------:R-:W-:Y:S05]  /*14280*/  BSYNC B0 ;  /* 0x0000000000007941 */ /* 0x000fea0003800000 */
.L_x_3753:
[----:B------:R-:W-:Y:S02]  /*14290*/  F2FP.F16.F32.PACK_AB R5, RZ, R5 ;  /* 0x00000005ff05723e */ /* 0x000fe400000000ff */
[----:B------:R-:W-:Y:S01]  /*142a0*/  PRMT R3, RZ, 0x7610, R3 ;  /* 0x00007610ff037816 */ /* 0x000fe20000000003 */
[----:B------:R-:W-:Y:S06]  /*142b0*/  BRA `(.L_x_3734) ;  /* 0x0000000000b87947 */ /* 0x000fec0003800000 */
.L_x_3746:
        /* <DEDUP_REMOVED lines=14> */
.L_x_3760:
[----:B------:R-:W-:Y:S05]  /*143a0*/  BSYNC B0 ;  /* 0x0000000000007941 */ /* 0x000fea0003800000 */
.L_x_3759:
[----:B------:R-:W-:Y:S02]  /*143b0*/  PRMT R3, RZ, 0x7610, R3 ;  /* 0x00007610ff037816 */ /* 0x000fe40000000003 */
[----:B------:R-:W-:Y:S01]  /*143c0*/  F2FP.F16.F32.PACK_AB R5, RZ, R5 ;  /* 0x00000005ff05723e */ /* 0x000fe200000000ff */
[----:B------:R-:W-:Y:S06]  /*143d0*/  BRA `(.L_x_3734) ;  /* 0x0000000000707947 */ /* 0x000fec0003800000 */
.L_x_3733:
        /* <DEDUP_REMOVED lines=16> */
.L_x_3761:
[----:B------:R-:W-:Y:S02]  /*144e0*/  PRMT R3, RZ, 0x7610, R3 ;  /* 0x00007610ff037816 */ /* 0x000fe40000000003 */
[----:B------:R-:W-:Y:S01]  /*144f0*/  PRMT R5, RZ, 0x7610, R5 ;  /* 0x00007610ff057816 */ /* 0x000fe20000000005 */
[----:B------:R-:W-:Y:S06]  /*14500*/  BRA `(.L_x_3734) ;  /* 0x0000000000247947 */ /* 0x000fec0003800000 */
.L_x_3758:
[----:B------:R-:W2:Y:S02]  /*14510*/  LDG.E.64 R2, desc[UR36][R2.64] ;  /* 0x0000002402027981 */ /* 0x000ea4000c1e1b00 */
[----:B--2---:R0:W1:Y:S02]  /*14520*/  I2F.U64 R5, R2 ;  /* 0x0000000200057312 */ /* 0x0040640000301000 */
[----:B0-----:R-:W-:Y:S02]  /*14530*/  PRMT R3, RZ, 0x7610, R3 ;  /* 0x00007610ff037816 */ /* 0x001fe40000000003 */
[----:B-1----:R-:W-:Y:S01]  /*14540*/  F2FP.F16.F32.PACK_AB R5, RZ, R5 ;  /* 0x00000005ff05723e */ /* 0x002fe200000000ff */
[----:B------:R-:W-:Y:S06]  /*14550*/  BRA `(.L_x_3734) ;  /* 0x0000000000107947 */ /* 0x000fec0003800000 */
.L_x_3757:
[----:B------:R0:W2:Y:S02]  /*14560*/  LDG.E R2, desc[UR36][R2.64] ;  /* 0x0000002402027981 */ /* 0x0000a4000c1e1900 */
[----:B0-----:R-:W-:Y:S02]  /*14570*/  PRMT R3, RZ, 0x7610, R3 ;  /* 0x00007610ff037816 */ /* 0x001fe40000000003 */
[----:B--2---:R-:W-:-:S04]  /*14580*/  I2FP.F32.U32 R5, R2 ;  /* 0x0000000200057245 */ /* 0x004fc80000201000 */
[----:B------:R-:W-:-:S07]  /*14590*/  F2FP.F16.F32.PACK_AB R5, RZ, R5 ;  /* 0x00000005ff05723e */ /* 0x000fce00000000ff */
.L_x_3734:
        /* <DEDUP_REMOVED lines=110> */
.L_x_3769:
        /* <DEDUP_REMOVED lines=10> */
.L_x_3771:
[----:B------:R-:W-:-:S04]  /*14d20*/  FADD.FTZ R2, -R3, R20 ;  /* 0x0000001403027221 */ /* 0x000fc80000010100 */
[----:B------:R-:W-:-:S07]  /*14d30*/  FMUL.FTZ R2, R2, 0.5 ;  /* 0x3f00000002027820 */ /* 0x000fce0000410000 */
.L_x_3772:
[----:B------:R-:W-:Y:S05]  /*14d40*/  BSYNC B1 ;  /* 0x0000000000017941 */ /* 0x000fea0003800000 */
.L_x_3770:
        /* <DEDUP_REMOVED lines=11> */
.L_x_3774:
[----:B------:R-:W-:-:S04]  /*14e00*/  FADD.FTZ R8, R11, -R8 ;  /* 0x800000080b087221 */ /* 0x000fc80000010000 */
[----:B------:R-:W-:-:S07]  /*14e10*/  FMUL.FTZ R13, R8, 0.5 ;  /* 0x3f000000080d7820 */ /* 0x000fce0000410000 */
.L_x_3775:
[----:B------:R-:W-:Y:S05]  /*14e20*/  BSYNC B1 ;  /* 0x0000000000017941 */ /* 0x000fea0003800000 */
.L_x_3773:
        /* <DEDUP_REMOVED lines=35> */
.L_x_3768:
[----:B------:R0:W1:Y:S02]  /*15060*/  MUFU.SQRT R8, R7 ;  /* 0x0000000700087308 */ /* 0x0000640000002000 */
.L_x_3767:
[----:B------:R-:W-:Y:S05]  /*15070*/  BSYNC B0 ;  /* 0x0000000000007941 */ /* 0x000fea0003800000 */
.L_x_3766:
        /* <DEDUP_REMOVED lines=35> */
.L_x_3779:
        /* <DEDUP_REMOVED lines=17> */
.L_x_3785:
[----:B------:R-:W-:-:S04]  /*153c0*/  FADD.FTZ R2, -R3, R20 ;  /* 0x0000001403027221 */ /* 0x000fc80000010100 */
[----:B------:R-:W-:-:S07]  /*153d0*/  FMUL.FTZ R2, R2, 0.5 ;  /* 0x3f00000002027820 */ /* 0x000fce0000410000 */
.L_x_3786:
[----:B------:R-:W-:Y:S05]  /*153e0*/  BSYNC B4 ;  /* 0x0000000000047941 */ /* 0x000fea0003800000 */
.L_x_3784:
        /* <DEDUP_REMOVED lines=10> */
.L_x_3788:
[----:B------:R-:W-:-:S04]  /*15490*/  FADD.FTZ R0, -R0, R11 ;  /* 0x0000000b00007221 */ /* 0x000fc80000010100 */
[----:B------:R-:W-:-:S07]  /*154a0*/  FMUL.FTZ R3, R0, 0.5 ;  /* 0x3f00000000037820 */ /* 0x000fce0000410000 */
.L_x_3789:
[----:B------:R-:W-:Y:S05]  /*154b0*/  BSYNC B4 ;  /* 0x0000000000047941 */ /* 0x000fea0003800000 */
.L_x_3787:
[----:B------:R-:W-:Y:S01]  /*154c0*/  FADD.FTZ R2, R3, R2 ;  /* 0x0000000203027221 */ /* 0x000fe20000010000 */
[----:B------:R-:W-:-:S04]  /*154d0*/  FADD.FTZ R9, R6, R9 ;  /* 0x0000000906097221 */ /* 0x000fc80000010000 */
[----:B------:R-:W-:-:S06]  /*154e0*/  FMUL.FTZ R9, R9, R2 ;  /* 0x0000000209097220 */ /* 0x000fcc0000410000 */
[----:B------:R-:W2:Y:S01]  /*154f0*/  MUFU.SQRT R9, R9 ;  /* 0x0000000900097308 */ /* 0x000ea20000002000 */
[----:B------:R-:W-:Y:S05]  /*15500*/  BRA `(.L_x_3790) ;  /* 0x0000000000487947 */ /* 0x000fea0003800000 */
.L_x_3783:
        /* <DEDUP_REMOVED lines=12> */
.L_x_3782:
[----:B------:R-:W-:Y:S01]  /*155d0*/  FADD.FTZ R0, R9, 1 ;  /* 0x3f80000009007421 */ /* 0x000fe20000010000 */
[----:B0-----:R-:W-:Y:S01]  /*155e0*/  MUFU.SQRT R7, R7 ;  /* 0x0000000700077308 */ /* 0x001fe20000002000 */
[----:B------:R-:W-:Y:S02]  /*155f0*/  MOV R6, 0x3f800000 ;  /* 0x3f80000000067802 */ /* 0x000fe40000000f00 */
[----:B------:R-:W-:-:S06]  /*15600*/  FMUL.FTZ R0, R0, 0.5 ;  /* 0x3f00000000007820 */ /* 0x000fcc0000410000 */
[----:B------:R-:W0:Y:S02]  /*15610*/  MUFU.SQRT R0, R0 ;  /* 0x0000000000007308 */ /* 0x000e240000002000 */
[----:B0-----:R-:W-:-:S07]  /*15620*/  FMUL.FTZ R9, R7, R0 ;  /* 0x0000000007097220 */ /* 0x001fce0000410000 */
.L_x_3790:
[----:B------:R-:W-:Y:S05]  /*15630*/  BSYNC B1 ;  /* 0x0000000000017941 */ /* 0x000fea0003800000 */
.L_x_3781:
[----:B------:R-:W-:Y:S05]  /*15640*/  BRA `(.L_x_3791) ;  /* 0x0000000000087947 */ /* 0x000fea0003800000 */
.L_x_3778:
[----:B------:R-:W-:Y:S01]  /*15650*/  FMUL.FTZ R9, R9, 16777216 ;  /* 0x4b80000009097820 */ /* 0x000fe20000410000 */
[----:B------:R-:W-:-:S07]  /*15660*/  FMUL.FTZ R6, R6, 16777216 ;  /* 0x4b80000006067820 */ /* 0x000fce0000410000 */
.L_x_3791:
[----:B------:R-:W-:Y:S05]  /*15670*/  BSYNC B0 ;  /* 0x0000000000007941 */ /* 0x000fea0003800000 */
.L_x_3777:
        /* <DEDUP_REMOVED lines=18> */
.L_x_3793:
[----:B------:R-:W-:Y:S05]  /*157a0*/  BSYNC B4 ;  /* 0x0000000000047941 */ /* 0x000fea0003800000 */
.L_x_3792:
        /* <DEDUP_REMOVED lines=18> */
.L_x_3795:
[----:B------:R-:W-:Y:S01]  /*158d0*/  ISETP.GE.AND P0, PT, R9, RZ, PT ;  /* 0x000000ff0900720c */ /* 0x000fe20003f06270 */
[----:B------:R-:W-:-:S12]  /*158e0*/  IMAD.MOV.U32 R3, RZ, RZ, 0x3fd774eb ;  /* 0x3fd774ebff037424 */ /* 0x000fd800078e00ff */
[----:B------:R-:W-:-:S04]  /*158f0*/  @P0 FFMA.FTZ R2, R3, 0.93318945169448852539, -R2 ;  /* 0x3f6ee58103020823 */ /* 0x000fc80000010802 */
[----:B------:R-:W-:-:S07]  /*15900*/  @!P0 FFMA.FTZ R2, R3, 0.93318945169448852539, R2 ;  /* 0x3f6ee58103028823 */ /* 0x000fce0000010002 */
.L_x_3796:
[----:B------:R-:W-:Y:S05]  /*15910*/  BSYNC B0 ;  /* 0x0000000000007941 */ /* 0x000fea0003800000 */
.L_x_3794:
        /* <DEDUP_REMOVED lines=10> */
.L_x_3780:
[----:B------:R-:W-:Y:S05]  /*159c0*/  BSYNC B3 ;  /* 0x0000000000037941 */ /* 0x000fea0003800000 */
.L_x_3776:
[----:B------:R-:W-:Y:S02]  /*159d0*/  LOP3.LUT R4, R3, 0x80000000, R4, 0xb8, !PT ;  /* 0x8000000003047812 */ /* 0x000fe400078eb804 */
[----:B-1----:R-:W-:Y:S01]  /*159e0*/  LOP3.LUT R5, R8, 0x80000000, R5, 0xb8, !PT ;  /* 0x8000000008057812 */ /* 0x002fe200078eb805 */
[----:B------:R-:W-:Y:S06]  /*159f0*/  BRA `(.L_x_3765) ;  /* 0x0000001400e47947 */ /* 0x000fec0003800000 */
.L_x_3764:
        /* <DEDUP_REMOVED lines=31> */
.L_x_3802:
[----:B------:R-:W-:Y:S05]  /*15bf0*/  BSYNC B4 ;  /* 0x0000000000047941 */ /* 0x000fea0003800000 */
.L_x_3801:
        /* <DEDUP_REMOVED lines=18> */
.L_x_3804:
[----:B------:R-:W-:Y:S01]  /*15d20*/  ISETP.GE.AND P0, PT, R7, RZ, PT ;  /* 0x000000ff0700720c */ /* 0x000fe20003f06270 */
[----:B------:R-:W-:-:S12]  /*15d30*/  IMAD.MOV.U32 R3, RZ, RZ, 0x3fd774eb ;  /* 0x3fd774ebff037424 */ /* 0x000fd800078e00ff */
[----:B------:R-:W-:-:S04]  /*15d40*/  @P0 FFMA.FTZ R0, R3, 0.93318945169448852539, -R0 ;  /* 0x3f6ee58103000823 */ /* 0x000fc80000010800 */
[----:B------:R-:W-:-:S07]  /*15d50*/  @!P0 FFMA.FTZ R0, R3, 0.93318945169448852539, R0 ;  /* 0x3f6ee58103008823 */ /* 0x000fce0000010000 */
.L_x_3805:
[----:B------:R-:W-:Y:S05]  /*15d60*/  BSYNC B0 ;  /* 0x0000000000007941 */ /* 0x000fea0003800000 */
.L_x_3803:
        /* <DEDUP_REMOVED lines=13> */
.L_x_3800:
        /* <DEDUP_REMOVED lines=13> */
.L_x_3808:
[----:B------:R-:W-:Y:S05]  /*15f10*/  BSYNC B4 ;  /* 0x0000000000047941 */ /* 0x000fea0003800000 */
.L_x_3807:
        /* <DEDUP_REMOVED lines=18> */
.L_x_3810:
[----:B------:R-:W-:Y:S01]  /*16040*/  ISETP.GE.AND P0, PT, R7, RZ, PT ;  /* 0x000000ff0700720c */ /* 0x000fe20003f06270 */
[----:B------:R-:W-:-:S12]  /*16050*/  IMAD.MOV.U32 R3, RZ, RZ, 0x3fd774eb ;  /* 0x3fd774ebff037424 */ /* 0x000fd800078e00ff */
[----:B------:R-:W-:-:S04]  /*16060*/  @P0 FFMA.FTZ R2, R3, 0.93318945169448852539, -R2 ;  /* 0x3f6ee58103020823 */ /* 0x000fc80000010802 */
[----:B------:R-:W-:-:S07]  /*16070*/  @!P0 FFMA.FTZ R2, R3, 0.93318945169448852539, R2 ;  /* 0x3f6ee58103028823 */ /* 0x000fce0000010002 */
.L_x_3811:
[----:B------:R-:W-:Y:S05]  /*16080*/  BSYNC B0 ;  /* 0x0000000000007941 */ /* 0x000fea0003800000 */
.L_x_3809:
        /* <DEDUP_REMOVED lines=27> */
.L_x_3799:
        /* <DEDUP_REMOVED lines=34> */
.L_x_3813:
[----:B------:R-:W-:Y:S05]  /*16460*/  BSYNC B4 ;  /* 0x0000000000047941 */ /* 0x000fea0003800000 */
.L_x_3812:
        /* <DEDUP_REMOVED lines=18> */
.L_x_3815:
[----:B------:R-:W-:Y:S02]  /*16590*/  ISETP.GE.AND P0, PT, R7, RZ, PT ;  /* 0x000000ff0700720c */ /* 0x000fe40003f06270 */
[----:B------:R-:W-:-:S11]  /*165a0*/  MOV R3, 0x3fd774eb ;  /* 0x3fd774eb00037802 */ /* 0x000fd60000000f00 */
[----:B------:R-:W-:-:S04]  /*165b0*/  @P0 FFMA.FTZ R0, R3, 0.93318945169448852539, -R0 ;  /* 0x3f6ee58103000823 */ /* 0x000fc80000010800 */
[----:B------:R-:W-:-:S07]  /*165c0*/  @!P0 FFMA.FTZ R0, R3, 0.93318945169448852539, R0 ;  /* 0x3f6ee58103008823 */ /* 0x000fce0000010000 */
.L_x_3816:
[----:B------:R-:W-:Y:S05]  /*165d0*/  BSYNC B0 ;  /* 0x0000000000007941 */ /* 0x000fea0003800000 */
.L_x_3814:
        /* <DEDUP_REMOVED lines=11> */
.L_x_3798:
        /* <DEDUP_REMOVED lines=24> */
.L_x_3820:
[----:B------:R-:W-:Y:S05]  /*16810*/  BSYNC B4 ;  /* 0x0000000000047941 */ /* 0x000fea0003800000 */
.L_x_3819:
        /* <DEDUP_REMOVED lines=24> */
.L_x_3818:
        /* <DEDUP_REMOVED lines=13> */
.L_x_3822:
[----:B------:R-:W-:Y:S05]  /*16a70*/  BSYNC B4 ;  /* 0x0000000000047941 */ /* 0x000fea0003800000 */
.L_x_3821:
        /* <DEDUP_REMOVED lines=38> */
.L_x_3817:
        /* <DEDUP_REMOVED lines=34> */
.L_x_3824:
[----:B------:R-:W-:Y:S05]  /*16f00*/  BSYNC B4 ;  /* 0x0000000000047941 */ /* 0x000fea0003800000 */
.L_x_3823:
        /* <DEDUP_REMOVED lines=21> */
.L_x_3806:
[----:B------:R-:W-:Y:S05]  /*17060*/  BSYNC B3 ;  /* 0x0000000000037941 */ /* 0x000fea0003800000 */
.L_x_3797:
[----:B------:R-:W-:Y:S01]  /*17070*/  FADD.FTZ R8, R8, 0.69314718246459960938 ;  /* 0x3f31721808087421 */ /* 0x000fe20000010000 */
[----:B------:R-:W-:-:S04]  /*17080*/  LOP3.LUT R4, R3, 0x80000000, R4, 0xb8, !PT ;  /* 0x8000000003047812 */ /* 0x000fc800078eb804 */
[----:B------:R-:W-:Y:S01]  /*17090*/  LOP3.LUT R5, R8, 0x80000000, R5, 0xb8, !PT ;  /* 0x8000000008057812 */ /* 0x000fe200078eb805 */
[----:B------:R-:W-:Y:S06]  /*170a0*/  BRA `(.L_x_3765) ;  /* 0x0000000000387947 */ /* 0x000fec0003800000 */
.L_x_3763:
        /* <DEDUP_REMOVED lines=14> */
.L_x_3765:
[----:B------:R-:W-:Y:S05]  /*17190*/  BSYNC B2 ;  /* 0x0000000000027941 */ /* 0x000fea0003800000 */
.L_x_3762:
        /* <DEDUP_REMOVED lines=15> */
[----:B-1----:R-:W-:Y:S01]  /*17290*/  STG.E.U8 desc[UR36][R16.64], R3 ;  /* 0x0000000310007986 */ /* 0x002fe2000c101124 */
[----:B------:R-:W-:Y:S05]  /*172a0*/  EXIT ;  /* 0x000000000000794d */ /* 0x000fea0003800000 */
.L_x_3828:
[----:B------:R-:W-:-:S06]  /*172b0*/  HADD2.F32 R3, -RZ, R3.H0_H0 ;  /* 0x20000003ff037230 */ /* 0x000fcc0000004100 */
[----:B------:R-:W1:Y:S02]  /*172c0*/  F2I.S64.TRUNC R2, R3 ;  /* 0x0000000300027311 */ /* 0x000e64000020d900 */
[----:B-1----:R-:W-:Y:S01]  /*172d0*/  STG.E.U8 desc[UR36][R16.64], R2 ;  /* 0x0000000210007986 */ /* 0x002fe2000c101124 */
[----:B------:R-:W-:Y:S05]  /*172e0*/  EXIT ;  /* 0x000000000000794d */ /* 0x000fea0003800000 */
.L_x_3827:
        /* <DEDUP_REMOVED lines=8> */
[----:B-1----:R-:W-:Y:S01]  /*17370*/  STG.E.64 desc[UR36][R16.64], R2 ;  /* 0x0000000210007986 */ /* 0x002fe2000c101b24 */
[----:B------:R-:W-:Y:S05]  /*17380*/  EXIT ;  /* 0x000000000000794d */ /* 0x000fea0003800000 */
.L_x_3831:
[----:B------:R-:W-:-:S06]  /*17390*/  HADD2.F32 R3, -RZ, R3.H0_H0 ;  /* 0x20000003ff037230 */ /* 0x000fcc0000004100 */
[----:B------:R-:W1:Y:S02]  /*173a0*/  F2I.FTZ.TRUNC.NTZ R3, R3 ;  /* 0x0000000300037305 */ /* 0x000e64000021f100 */
[----:B-1----:R-:W-:Y:S01]  /*173b0*/  STG.E desc[UR36][R16.64], R3 ;  /* 0x0000000310007986 */ /* 0x002fe2000c101924 */
[----:B------:R-:W-:Y:S05]  /*173c0*/  EXIT ;  /* 0x000000000000794d */ /* 0x000fea0003800000 */
.L_x_3830:
[----:B------:R-:W-:-:S06]  /*173d0*/  HADD2.F32 R3, -RZ, R3.H0_H0 ;  /* 0x20000003ff037230 */ /* 0x000fcc0000004100 */
[----:B------:R-:W1:Y:S02]  /*173e0*/  F2I.FTZ.TRUNC.NTZ R3, R3 ;  /* 0x0000000300037305 */ /* 0x000e64000021f100 */
[----:B-1----:R-:W-:Y:S01]  /*173f0*/  STG.E.U16 desc[UR36][R16.64], R3 ;  /* 0x0000000310007986 */ /* 0x002fe2000c101524 */
[----:B------:R-:W-:Y:S05]  /*17400*/  EXIT ;  /* 0x000000000000794d */ /* 0x000fea0003800000 */
.L_x_3826:
        /* <DEDUP_REMOVED lines=9> */
.L_x_3833:
[----:B------:R-:W-:Y:S01]  /*174a0*/  STG.E.U16 desc[UR36][R16.64], R3 ;  /* 0x0000000310007986 */ /* 0x000fe2000c101524 */
[----:B------:R-:W-:Y:S05]  /*174b0*/  EXIT ;  /* 0x000000000000794d */ /* 0x000fea0003800000 */
.L_x_3832:
        /* <DEDUP_REMOVED lines=8> */
[----:B------:R-:W-:Y:S01]  /*17540*/  STG.E.64 desc[UR36][R16.64], R4 ;  /* 0x0000000410007986 */ /* 0x000fe2000c101b24 */
[----:B------:R-:W-:Y:S05]  /*17550*/  EXIT ;  /* 0x000000000000794d */ /* 0x000fea0003800000 */
.L_x_3835:
[----:B------:R-:W-:Y:S01]  /*17560*/  STG.E desc[UR36][R16.64], R3 ;  /* 0x0000000310007986 */ /* 0x000fe2000c101924 */
[----:B------:R-:W-:Y:S05]  /*17570*/  EXIT ;  /* 0x000000000000794d */ /* 0x000fea0003800000 */
.L_x_3834:
[----:B------:R-:W-:-:S05]  /*17580*/  HADD2.F32 R2, -RZ, R3.H0_H0 ;  /* 0x20000003ff027230 */ /* 0x000fca0000004100 */
[----:B------:R-:W-:-:S06]  /*17590*/  FMUL.FTZ R2, R2, 1 ;  /* 0x3f80000002027820 */ /* 0x000fcc0000410000 */
[----:B------:R-:W1:Y:S02]  /*175a0*/  F2F.F64.F32 R2, R2 ;  /* 0x0000000200027310 */ /* 0x000e640000201800 */
[----:B-1----:R-:W-:Y:S01]  /*175b0*/  STG.E.64 desc[UR36][R16.64], R2 ;  /* 0x0000000210007986 */ /* 0x002fe2000c101b24 */
[----:B------:R-:W-:Y:S05]  /*175c0*/  EXIT ;  /* 0x000000000000794d */ /* 0x000fea0003800000 */
.L_x_3825:
        /* <DEDUP_REMOVED lines=15> */
[----:B------:R-:W-:Y:S01]  /*176c0*/  STG.E.U8 desc[UR36][R16.64], R3 ;  /* 0x0000000310007986 */ /* 0x000fe2000c101124 */
[----:B------:R-:W-:Y:S05]  /*176d0*/  EXIT ;  /* 0x000000000000794d */ /* 0x000fea0003800000 */
.L_x_3838:
[--C-:B------:R-:W-:Y:S02]  /*176e0*/  HADD2.F32 R6, -RZ, R3.reuse.H1_H1 ;  /* 0x30000003ff067230 */ /* 0x100fe40000004100 */
[----:B------:R-:W-:-:S03]  /*176f0*/  HADD2.F32 R3, -RZ, R3.H0_H0 ;  /* 0x20000003ff037230 */ /* 0x000fc60000004100 */
[----:B------:R-:W-:Y:S02]  /*17700*/  FMUL.FTZ R6, R6, 1 ;  /* 0x3f80000006067820 */ /* 0x000fe40000410000 */
[----:B------:R-:W-:-:S04]  /*17710*/  FMUL.FTZ R3, R3, 1 ;  /* 0x3f80000003037820 */ /* 0x000fc80000410000 */
[----:B0-----:R-:W-:Y:S08]  /*17720*/  F2F.F64.F32 R6, R6 ;  /* 0x0000000600067310 */ /* 0x001ff00000201800 */
[----:B------:R-:W0:Y:S02]  /*17730*/  F2F.F64.F32 R4, R3 ;  /* 0x0000000300047310 */ /* 0x000e240000201800 */
[----:B0-----:R-:W-:Y:S01]  /*17740*/  STG.E.128 desc[UR36][R16.64], R4 ;  /* 0x0000000410007986 */ /* 0x001fe2000c101d24 */
[----:B------:R-:W-:Y:S05]  /*17750*/  EXIT ;  /* 0x000000000000794d */ /* 0x000fea0003800000 */
.L_x_3837:
        /* <DEDUP_REMOVED lines=21> */
.L_x_3842:
[----:B------:R-:W-:Y:S05]  /*178b0*/  BSYNC B0 ;  /* 0x0000000000007941 */ /* 0x000fea0003800000 */
.L_x_3841:
[----:B------:R-:W-:-:S05]  /*178c0*/  LOP3.LUT R3, R0, R3, RZ, 0xfc, !PT ;  /* 0x0000000300037212 */ /* 0x000fca00078efcff */
[----:B------:R-:W-:Y:S01]  /*178d0*/  STG.E.U8 desc[UR36][R16.64], R3 ;  /* 0x0000000310007986 */ /* 0x000fe2000c101124 */
[----:B------:R-:W-:Y:S05]  /*178e0*/  EXIT ;  /* 0x000000000000794d */ /* 0x000fea0003800000 */
.L_x_3840:
        /* <DEDUP_REMOVED lines=13> */
.L_x_3844:
[----:B------:R-:W-:Y:S02]  /*179c0*/  ISETP.GT.U32.AND P0, PT, R2, 0x7f800000, PT ;  /* 0x7f8000000200780c */ /* 0x000fe40003f04070 */
[----:B------:R-:W-:-:S04]  /*179d0*/  MOV R0, 0x7f ;  /* 0x0000007f00007802 */ /* 0x000fc80000000f00 */
[----:B------:R-:W-:-:S07]  /*179e0*/  SEL R0, R0, 0x7c, P0 ;  /* 0x0000007c00007807 */ /* 0x000fce0000000000 */
.L_x_3845:
[----:B------:R-:W-:Y:S05]  /*179f0*/  BSYNC B0 ;  /* 0x0000000000007941 */ /* 0x000fea0003800000 */
.L_x_3843:
[----:B------:R-:W-:-:S04]  /*17a00*/  LOP3.LUT R2, R3, 0x80000000, RZ, 0xc0, !PT ;  /* 0x8000000003027812 */ /* 0x000fc800078ec0ff */
[----:B------:R-:W-:-:S04]  /*17a10*/  SHF.R.U32.HI R3, RZ, 0x18, R2 ;  /* 0x00000018ff037819 */ /* 0x000fc80000011602 */
[----:B------:R-:W-:-:S05]  /*17a20*/  LOP3.LUT R3, R0, R3, RZ, 0xfc, !PT ;  /* 0x0000000300037212 */ /* 0x000fca00078efcff */
[----:B------:R-:W-:Y:S01]  /*17a30*/  STG.E.U8 desc[UR36][R16.64], R3 ;  /* 0x0000000310007986 */ /* 0x000fe2000c101124 */
[----:B------:R-:W-:Y:S05]  /*17a40*/  EXIT ;  /* 0x000000000000794d */ /* 0x000fea0003800000 */
.L_x_3839:
[----:B------:R-:W-:-:S05]  /*17a50*/  HADD2.F32 R0, -RZ, R3.H0_H0 ;  /* 0x20000003ff007230 */ /* 0x000fca0000004100 */
[----:B------:R-:W-:-:S05]  /*17a60*/  F2FP.BF16.F32.PACK_AB R0, RZ, R0 ;  /* 0x00000000ff00723e */ /* 0x000fca00000010ff */
[----:B------:R-:W-:Y:S01]  /*17a70*/  STG.E.U16 desc[UR36][R16.64], R0 ;  /* 0x0000000010007986 */ /* 0x000fe2000c101524 */
[----:B------:R-:W-:Y:S05]  /*17a80*/  EXIT ;  /* 0x000000000000794d */ /* 0x000fea0003800000 */
.L_x_3836:
        /* <DEDUP_REMOVED lines=10> */
[----:B-1----:R-:W-:Y:S01]  /*17b30*/  STG.E.U16 desc[UR36][R16.64], R3 ;  /* 0x0000000310007986 */ /* 0x002fe2000c101524 */
[----:B------:R-:W-:Y:S05]  /*17b40*/  EXIT ;  /* 0x000000000000794d */ /* 0x000fea0003800000 */
.L_x_3848:
        /* <DEDUP_REMOVED lines=17> */
.L_x_3851:
[----:B------:R-:W-:-:S04]  /*17c60*/  LOP3.LUT R2, R3, 0x80000000, RZ, 0xc0, !PT ;  /* 0x8000000003027812 */ /* 0x000fc800078ec0ff */
[----:B------:R-:W-:-:S04]  /*17c70*/  SHF.R.U32.HI R3, RZ, 0x18, R2 ;  /* 0x00000018ff037819 */ /* 0x000fc80000011602 */
[----:B------:R-:W-:-:S04]  /*17c80*/  LOP3.LUT R0, R0, R3, RZ, 0xfc, !PT ;  /* 0x0000000300007212 */ /* 0x000fc800078efcff */
[----:B------:R-:W-:-:S07]  /*17c90*/  PRMT R8, R0, 0x7610, R8 ;  /* 0x0000761000087816 */ /* 0x000fce0000000008 */
.L_x_3850:
[----:B------:R-:W-:Y:S05]  /*17ca0*/  BSYNC B0 ;  /* 0x0000000000007941 */ /* 0x000fea0003800000 */
.L_x_3849:
[----:B------:R-:W-:Y:S01]  /*17cb0*/  STG.E.U8 desc[UR36][R16.64], R8 ;  /* 0x0000000810007986 */ /* 0x000fe2000c101124 */
[----:B------:R-:W-:Y:S05]  /*17cc0*/  EXIT ;  /* 0x000000000000794d */ /* 0x000fea0003800000 */
.L_x_3847:
        /* <DEDUP_REMOVED lines=17> */
.L_x_3854:
[----:B------:R-:W-:-:S04]  /*17de0*/  LOP3.LUT R2, R3, 0x80000000, RZ, 0xc0, !PT ;  /* 0x8000000003027812 */ /* 0x000fc800078ec0ff */
[----:B------:R-:W-:-:S04]  /*17df0*/  SHF.R.U32.HI R3, RZ, 0x18, R2 ;  /* 0x00000018ff037819 */ /* 0x000fc80000011602 */
[----:B------:R-:W-:-:S04]  /*17e00*/  LOP3.LUT R0, R0, R3, RZ, 0xfc, !PT ;  /* 0x0000000300007212 */ /* 0x000fc800078efcff */
[----:B------:R-:W-:-:S07]  /*17e10*/  PRMT R8, R0, 0x7610, R8 ;  /* 0x0000761000087816 */ /* 0x000fce0000000008 */
.L_x_3853:
[----:B------:R-:W-:Y:S05]  /*17e20*/  BSYNC B0 ;  /* 0x0000000000007941 */ /* 0x000fea0003800000 */
.L_x_3852:
[----:B------:R-:W-:Y:S01]  /*17e30*/  STG.E.U8 desc[UR36][R16.64], R8 ;  /* 0x0000000810007986 */ /* 0x000fe2000c101124 */
[----:B------:R-:W-:Y:S05]  /*17e40*/  EXIT ;  /* 0x000000000000794d */ /* 0x000fea0003800000 */
.L_x_3846:
        /* <DEDUP_REMOVED lines=20> */
[----:B------:R-:W-:Y:S01]  /*17f90*/  STG.E.U8 desc[UR36][R16.64], R3 ;  /* 0x0000000310007986 */ /* 0x000fe2000c101124 */
[----:B------:R-:W-:Y:S05]  /*17fa0*/  EXIT ;  /* 0x000000000000794d */ /* 0x000fea0003800000 */
.L_x_3829:
        /* <DEDUP_REMOVED lines=16> */
.L_x_3857:
[----:B------:R-:W-:Y:S05]  /*180b0*/  EXIT ;  /* 0x000000000000794d */ /* 0x000fea0003800000 */
.L_x_3856:
[----:B------:R-:W-:-:S06]  /*180c0*/  HADD2.F32 R3, -RZ, R3.H0_H0 ;  /* 0x20000003ff037230 */ /* 0x000fcc0000004100 */
[----:B------:R-:W1:Y:S02]  /*180d0*/  F2I.U64.TRUNC R2, R3 ;  /* 0x0000000300027311 */ /* 0x000e64000020d800 */
[----:B-1----:R-:W-:Y:S01]  /*180e0*/  STG.E.64 desc[UR36][R16.64], R2 ;  /* 0x0000000210007986 */ /* 0x002fe2000c101b24 */
[----:B------:R-:W-:Y:S05]  /*180f0*/  EXIT ;  /* 0x000000000000794d */ /* 0x000fea0003800000 */
.L_x_3855:
[----:B------:R-:W-:-:S06]  /*18100*/  HADD2.F32 R3, -RZ, R3.H0_H0 ;  /* 0x20000003ff037230 */ /* 0x000fcc0000004100 */
[----:B------:R-:W1:Y:S02]  /*18110*/  F2I.FTZ.U32.TRUNC.NTZ R3, R3 ;  /* 0x0000000300037305 */ /* 0x000e64000021f000 */
[----:B-1----:R-:W-:Y:S01]  /*18120*/  STG.E desc[UR36][R16.64], R3 ;  /* 0x0000000310007986 */ /* 0x002fe2000c101924 */
[----:B------:R-:W-:Y:S05]  /*18130*/  EXIT ;  /* 0x000000000000794d */ /* 0x000fea0003800000 */
        .weak           $__internal_7_$__cuda_sm3x_div_rn_ftz_f32_slowpath
        .type           $__internal_7_$__cuda_sm3x_div_rn_ftz_f32_slowpath,@function
        .size           $__internal_7_$__cuda_sm3x_div_rn_ftz_f32_slowpath,(.L_x_21423 - $__internal_7_$__cuda_sm3x_div_rn_ftz_f32_slowpath)
$__internal_7_$__cuda_sm3x_div_rn_ftz_f32_slowpath:
[----:B------:R-:W-:Y:S01]  /*18140*/  SHF.R.U32.HI R10, RZ, 0x17, R11 ;  /* 0x00000017ff0a7819 */ /* 0x000fe2000001160b */
[----:B------:R-:W-:Y:S01]  /*18150*/  BSSY B0, `(.L_x_3858) ;  /* 0x0000046000007945 */ /* 0x000fe20003800000 */
[----:B------:R-:W-:-:S03]  /*18160*/  SHF.R.U32.HI R3, RZ, 0x17, R0 ;  /* 0x00000017ff037819 */ /* 0x000fc60000011600 */
[----:B------:R-:W-:Y:S01]  /*18170*/  BSSY B1, `(.L_x_3859) ;  /* 0x000001d000017945 */ /* 0x000fe20003800000 */
[----:B------:R-:W-:Y:S02]  /*18180*/  LOP3.LUT R12, R10, 0xff, RZ, 0xc0, !PT ;  /* 0x000000ff0a0c7812 */ /* 0x000fe400078ec0ff */
[----:B------:R-:W-:Y:S02]  /*18190*/  LOP3.LUT R10, R3, 0xff, RZ, 0xc0, !PT ;  /* 0x000000ff030a7812 */ /* 0x000fe400078ec0ff */
[----:B------:R-:W-:-:S03]  /*181a0*/  IADD3 R13, R12, -0x1, RZ ;  /* 0xffffffff0c0d7810 */ /* 0x000fc60007ffe0ff */
[----:B------:R-:W-:Y:S01]  /*181b0*/  VIADD R3, R10, 0xffffffff ;  /* 0xffffffff0a037836 */ /* 0x000fe20000000000 */
[----:B------:R-:W-:-:S04]  /*181c0*/  ISETP.GT.U32.AND P0, PT, R13, 0xfd, PT ;  /* 0x000000fd0d00780c */ /* 0x000fc80003f04070 */
[----:B------:R-:W-:-:S13]  /*181d0*/  ISETP.GT.U32.OR P0, PT, R3, 0xfd, P0 ;  /* 0x000000fd0300780c */ /* 0x000fda0000704470 */
[----:B------:R-:W-:Y:S05]  /*181e0*/  @!P0 BRA `(.L_x_3860) ;  /* 0x0000000000548947 */ /* 0x000fea0003800000 */
[----:B------:R-:W-:Y:S02]  /*181f0*/  FSETP.GTU.FTZ.AND P0, PT, |R0|, +INF , PT ;  /* 0x7f8000000000780b */ /* 0x000fe40003f1c200 */
[----:B------:R-:W-:-:S04]  /*18200*/  FSETP.GTU.FTZ.AND P1, PT, |R11|, +INF , PT ;  /* 0x7f8000000b00780b */ /* 0x000fc80003f3c200 */
[----:B------:R-:W-:-:S13]  /*18210*/  PLOP3.LUT P0, PT, P0, P1, PT, 0xa8, 0x0 ;  /* 0x000000000000781c */ /* 0x000fda0000703570 */
[----:B------:R-:W-:Y:S05]  /*18220*/  @P0 BREAK B1 ;  /* 0x0000000000010942 */ /* 0x000fea0003800000 */
[----:B------:R-:W-:Y:S05]  /*18230*/  @P0 BRA `(.L_x_3861) ;  /* 0x0000000000d80947 */ /* 0x000fea0003800000 */
[C---:B------:R-:W-:Y:S02]  /*18240*/  FSETP.NEU.FTZ.AND P2, PT, R0.reuse, RZ, PT ;  /* 0x000000ff0000720b */ /* 0x040fe40003f5d000 */
[----:B------:R-:W-:Y:S02]  /*18250*/  FSETP.NEU.FTZ.AND P1, PT, R11, RZ, PT ;  /* 0x000000ff0b00720b */ /* 0x000fe40003f3d000 */
[----:B------:R-:W-:-:S11]  /*18260*/  FSETP.NEU.FTZ.AND P0, PT, R0, RZ, PT ;  /* 0x000000ff0000720b */ /* 0x000fd60003f1d000 */
[----:B------:R-:W-:Y:S05]  /*18270*/  @!P1 BREAK !P2, B1 ;  /* 0x0000000000019942 */ /* 0x000fea0005000000 */
[----:B------:R-:W-:Y:S05]  /*18280*/  @!P1 BRA !P2, `(.L_x_3862) ;  /* 0x0000000000bc9947 */ /* 0x000fea0005000000 */
[C---:B------:R-:W-:Y:S02]  /*18290*/  FSETP.NEU.FTZ.AND P4, PT, |R0|.reuse, +INF , PT ;  /* 0x7f8000000000780b */ /* 0x040fe40003f9d200 */
[----:B------:R-:W-:Y:S02]  /*182a0*/  FSETP.NEU.FTZ.AND P3, PT, |R11|, +INF , PT ;  /* 0x7f8000000b00780b */ /* 0x000fe40003f7d200 */
[----:B------:R-:W-:-:S11]  /*182b0*/  FSETP.NEU.FTZ.AND P2, PT, |R0|, +INF , PT ;  /* 0x7f8000000000780b */ /* 0x000fd60003f5d200 */
[----:B------:R-:W-:Y:S05]  /*182c0*/  @!P3 BREAK !P4, B1 ;  /* 0x000000000001b942 */ /* 0x000fea0006000000 */
[----:B------:R-:W-:Y:S05]  /*182d0*/  @!P3 BRA !P4, `(.L_x_3862) ;  /* 0x0000000000a8b947 */ /* 0x000fea0006000000 */
[----:B------:R-:W-:-:S13]  /*182e0*/  PLOP3.LUT P0, PT, P3, P0, PT, 0x2a, 0x0 ;  /* 0x000000000000781c */ /* 0x000fda0001f00572 */
[----:B------:R-:W-:Y:S05]  /*182f0*/  @P0 BREAK B1 ;  /* 0x0000000000010942 */ /* 0x000fea0003800000 */
[----:B------:R-:W-:Y:S05]  /*18300*/  @P0 BRA `(.L_x_3863) ;  /* 0x0000000000940947 */ /* 0x000fea0003800000 */
[----:B------:R-:W-:-:S13]  /*18310*/  PLOP3.LUT P2, PT, P2, P1, PT, 0x2a, 0x0 ;  /* 0x000000000000781c */ /* 0x000fda0001742572 */
[----:B------:R-:W-:Y:S05]  /*18320*/  @P2 BREAK B1 ;  /* 0x0000000000012942 */ /* 0x000fea0003800000 */
[----:B------:R-:W-:Y:S05]  /*18330*/  @P2 BRA `(.L_x_3864) ;  /* 0x00000000007c2947 */ /* 0x000fea0003800000 */
.L_x_3860:
[----:B------:R-:W-:Y:S05]  /*18340*/  BSYNC B1 ;  /* 0x0000000000017941 */ /* 0x000fea0003800000 */
.L_x_3859:
[----:B------:R-:W-:Y:S01]  /*18350*/  IADD3 R3, R12, -0x7f, RZ ;  /* 0xffffff810c037810 */ /* 0x000fe20007ffe0ff */
[----:B------:R-:W-:Y:S01]  /*18360*/  VIADD R10, R10, 0xffffff81 ;  /* 0xffffff810a0a7836 */ /* 0x000fe20000000000 */
[----:B------:R-:W-:Y:S03]  /*18370*/  BSSY B1, `(.L_x_3865) ;  /* 0x000001a000017945 */ /* 0x000fe60003800000 */
[----:B------:R-:W-:Y:S01]  /*18380*/  IMAD R11, R3, -0x800000, R11 ;  /* 0xff800000030b7824 */ /* 0x000fe200078e020b */
[C---:B------:R-:W-:Y:S01]  /*18390*/  IADD3 R3, R10.reuse, -R3, RZ ;  /* 0x800000030a037210 */ /* 0x040fe20007ffe0ff */
[----:B------:R-:W-:Y:S02]  /*183a0*/  IMAD R0, R10, -0x800000, R0 ;  /* 0xff8000000a007824 */ /* 0x000fe400078e0200 */
[----:B------:R-:W0:Y:S01]  /*183b0*/  MUFU.RCP R12, R11 ;  /* 0x0000000b000c7308 */ /* 0x000e220000001000 */
[----:B------:R-:W-:-:S04]  /*183c0*/  FADD.FTZ R13, -R11, -RZ ;  /* 0x800000ff0b0d7221 */ /* 0x000fc80000010100 */
[----:B0-----:R-:W-:-:S04]  /*183d0*/  FFMA R15, R12, R13, 1 ;  /* 0x3f8000000c0f7423 */ /* 0x001fc8000000000d */
[----:B------:R-:W-:-:S04]  /*183e0*/  FFMA R15, R12, R15, R12 ;  /* 0x0000000f0c0f7223 */ /* 0x000fc8000000000c */
[----:B------:R-:W-:-:S04]  /*183f0*/  FFMA R12, R0, R15, RZ ;  /* 0x0000000f000c7223 */ /* 0x000fc800000000ff */
[----:B------:R-:W-:-:S04]  /*18400*/  FFMA R14, R13, R12, R0 ;  /* 0x0000000c0d0e7223 */ /* 0x000fc80000000000 */
[----:B------:R-:W-:-:S04]  /*18410*/  FFMA R21, R15, R14, R12 ;  /* 0x0000000e0f157223 */ /* 0x000fc8000000000c */
[----:B------:R-:W-:-:S04]  /*18420*/  FFMA R0, R13, R21, R0 ;  /* 0x000000150d007223 */ /* 0x000fc80000000000 */
[----:B------:R-:W-:-:S05]  /*18430*/  FFMA.FTZ R15, R15, R0, R21 ;  /* 0x000000000f0f7223 */ /* 0x000fca0000010015 */
[----:B------:R-:W-:-:S04]  /*18440*/  SHF.R.U32.HI R0, RZ, 0x17, R15 ;  /* 0x00000017ff007819 */ /* 0x000fc8000001160f */
[----:B------:R-:W-:-:S05]  /*18450*/  LOP3.LUT R0, R0, 0xff, RZ, 0xc0, !PT ;  /* 0x000000ff00007812 */ /* 0x000fca00078ec0ff */
[----:B------:R-:W-:-:S05]  /*18460*/  IMAD.IADD R0, R0, 0x1, R3 ;  /* 0x0000000100007824 */ /* 0x000fca00078e0203 */
[----:B------:R-:W-:-:S04]  /*18470*/  IADD3 R10, R0, -0x1, RZ ;  /* 0xffffffff000a7810 */ /* 0x000fc80007ffe0ff */
[----:B------:R-:W-:-:S13]  /*18480*/  ISETP.GE.U32.AND P0, PT, R10, 0xfe, PT ;  /* 0x000000fe0a00780c */ /* 0x000fda0003f06070 */
[----:B------:R-:W-:Y:S05]  /*18490*/  @!P0 BRA `(.L_x_3866) ;  /* 0x0000000000188947 */ /* 0x000fea0003800000 */
[----:B------:R-:W-:Y:S02]  /*184a0*/  ISETP.GT.AND P0, PT, R0, 0xfe, PT ;  /* 0x000000fe0000780c */ /* 0x000fe40003f04270 */
[----:B------:R-:W-:-:S11]  /*184b0*/  LOP3.LUT R10, R15, 0x80000000, RZ, 0xc0, !PT ;  /* 0x800000000f0a7812 */ /* 0x000fd600078ec0ff */
[----:B------:R-:W-:-:S04]  /*184c0*/  @!P0 ISETP.GE.AND P1, PT, R0, 0x1, PT ;  /* 0x000000010000880c */ /* 0x000fc80003f26270 */
[C---:B------:R-:W-:Y:S02]  /*184d0*/  @!P0 SEL R0, R10.reuse, R15, !P1 ;  /* 0x0000000f0a008207 */ /* 0x040fe40004800000 */
[----:B------:R-:W-:Y:S01]  /*184e0*/  @P0 LOP3.LUT R0, R10, 0x7f800000, RZ, 0xfc, !PT ;  /* 0x7f8000000a000812 */ /* 0x000fe200078efcff */
[----:B------:R-:W-:Y:S06]  /*184f0*/  BRA `(.L_x_3867) ;  /* 0x0000000000047947 */ /* 0x000fec0003800000 */
.L_x_3866:
[----:B------:R-:W-:-:S07]  /*18500*/  IMAD R0, R3, 0x800000, R15 ;  /* 0x0080000003007824 */ /* 0x000fce00078e020f */
.L_x_3867:
[----:B------:R-:W-:Y:S05]  /*18510*/  BSYNC B1 ;  /* 0x0000000000017941 */ /* 0x000fea0003800000 */
.L_x_3865:
[----:B------:R-:W-:Y:S05]  /*18520*/  BRA `(.L_x_3868) ;  /* 0x0000000000207947 */ /* 0x000fea0003800000 */
.L_x_3864:
[----:B------:R-:W-:-:S04]  /*18530*/  LOP3.LUT R0, R11, 0x80000000, R0, 0x48, !PT ;  /* 0x800000000b007812 */ /* 0x000fc800078e4800 */
[----:B------:R-:W-:Y:S01]  /*18540*/  LOP3.LUT R0, R0, 0x7f800000, RZ, 0xfc, !PT ;  /* 0x7f80000000007812 */ /* 0x000fe200078efcff */
[----:B------:R-:W-:Y:S06]  /*18550*/  BRA `(.L_x_3868) ;  /* 0x0000000000147947 */ /* 0x000fec0003800000 */
.L_x_3863:
[----:B------:R-:W-:Y:S01]  /*18560*/  LOP3.LUT R0, R11, 0x80000000, R0, 0x48, !PT ;  /* 0x800000000b007812 */ /* 0x000fe200078e4800 */
[----:B------:R-:W-:Y:S06]  /*18570*/  BRA `(.L_x_3868) ;  /* 0x00000000000c7947 */ /* 0x000fec0003800000 */
.L_x_3862:
[----:B------:R-:W0:Y:S01]  /*18580*/  MUFU.RSQ R0, -QNAN ;  /* 0xffc0000000007908 */ /* 0x000e220000001400 */
[----:B------:R-:W-:Y:S05]  /*18590*/  BRA `(.L_x_3868) ;  /* 0x0000000000047947 */ /* 0x000fea0003800000 */
.L_x_3861:
[----:B------:R-:W-:-:S07]  /*185a0*/  FADD.FTZ R0, R0, R11 ;  /* 0x0000000b00007221 */ /* 0x000fce0000010000 */
.L_x_3868:
[----:B------:R-:W-:Y:S05]  /*185b0*/  BSYNC B0 ;  /* 0x0000000000007941 */ /* 0x000fea0003800000 */
.L_x_3858:
[----:B------:R-:W-:-:S04]  /*185c0*/  MOV R3, 0x0 ;  /* 0x0000000000037802 */ /* 0x000fc80000000f00 */
[----:B0-----:R-:W-:Y:S05]  /*185d0*/  RET.REL.NODEC R2 `(_ZN2at6native18elementwise_kernelILi128ELi4EZNS0_15gpu_kernel_implIZZZNS0_17asinh_kernel_cudaERNS_18TensorIteratorBaseEENKUlvE_clEvENKUlvE1_clEvEUlN3c107complexINS7_4HalfEEEE_EEvS4_RKT_EUliE_EEviT1_) ;  /* 0xfffffe7802887950 */ /* 0x001fea0003c3ffff */
.L_x_3869:
        /* <DEDUP_REMOVED lines=10> */
.L_x_21423:


//--------------------- .text._ZN2at6native27unrolled_elementwise_kernelIZZZNS0_17asinh_kernel_cudaERNS_18TensorIteratorBaseEENKUlvE_clEvENKUlvE1_clEvEUlN3c107complexINS6_4HalfEEEE_St5arrayIPcLm2EELi4E23TrivialOffsetCalculatorILi1EjESF_NS0_6memory12LoadWithCastILi1EEENSG_13StoreWithCastILi1EEEEEviT_T0_T2_T3_T4_T5_ --------------------------
	.section	.text._ZN2at6native27unrolled_elementwise_kernelIZZZNS0_17asinh_kernel_cudaERNS_18TensorIteratorBaseEENKUlvE_clEvENKUlvE1_clEvEUlN3c107complexINS6_4HalfEEEE_St5arrayIPcLm2EELi4E23TrivialOffsetCalculatorILi1EjESF_NS0_6memory12LoadWithCastILi1EEENSG_13StoreWithCastILi1EEEEEviT_T0_T2_T3_T4_T5_,"ax",@progbits
	.align	128
        .global         _ZN2at6native27unrolled_elementwise_kernelIZZZNS0_17asinh_kernel_cudaERNS_18TensorIteratorBaseEENKUlvE_clEvENKUlvE1_clEvEUlN3c107complexINS6_4HalfEEEE_St5arrayIPcLm2EELi4E23TrivialOffsetCalculatorILi1EjESF_NS0_6memory12LoadWithCastILi1EEENSG_13StoreWithCastILi1EEEEEviT_T0_T2_T3_T4_T5_
        .type           _ZN2at6native27unrolled_elementwise_kernelIZZZNS0_17asinh_kernel_cudaERNS_18TensorIteratorBaseEENKUlvE_clEvENKUlvE1_clEvEUlN3c107complexINS6_4HalfEEEE_St5arrayIPcLm2EELi4E23TrivialOffsetCalculatorILi1EjESF_NS0_6memory12LoadWithCastILi1EEENSG_13StoreWithCastILi1EEEEEviT_T0_T2_T3_T4_T5_,@function
        .size           _ZN2at6native27unrolled_elementwise_kernelIZZZNS0_17asinh_kernel_cudaERNS_18TensorIteratorBaseEENKUlvE_clEvENKUlvE1_clEvEUlN3c107complexINS6_4HalfEEEE_St5arrayIPcLm2EELi4E23TrivialOffsetCalculatorILi1EjESF_NS0_6memory12LoadWithCastILi1EEENSG_13StoreWithCastILi1EEEEEviT_T0_T2_T3_T4_T5_,(.L_x_21424 - _ZN2at6native27unrolled_elementwise_kernelIZZZNS0_17asinh_kernel_cudaERNS_18TensorIteratorBaseEENKUlvE_clEvENKUlvE1_clEvEUlN3c107complexINS6_4HalfEEEE_St5arrayIPcLm2EELi4E23TrivialOffsetCalculatorILi1EjESF_NS0_6memory12LoadWithCastILi1EEENSG_13StoreWithCastILi1EEEEEviT_T0_T2_T3_T4_T5_)
        .other          _ZN2at6native27unrolled_elementwise_kernelIZZZNS0_17asinh_kernel_cudaERNS_18TensorIteratorBaseEENKUlvE_clEvENKUlvE1_clEvEUlN3c107complexINS6_4HalfEEEE_St5arrayIPcLm2EELi4E23TrivialOffsetCalculatorILi1EjESF_NS0_6memory12LoadWithCastILi1EEENSG_13StoreWithCastILi1EEEEEviT_T0_T2_T3_T4_T5_,@"STO_CUDA_ENTRY STV_DEFAULT"
_ZN2at6native27unrolled_elementwise_kernelIZZZNS0_17asinh_kernel_cudaERNS_18TensorIteratorBaseEENKUlvE_clEvENKUlvE1_clEvEUlN3c107complexINS6_4HalfEEEE_St5arrayIPcLm2EELi4E23TrivialOffsetCalculatorILi1EjESF_NS0_6memory12LoadWithCastILi1EEENSG_13StoreWithCastILi1EEEEEviT_T0_T2_T3_T4_T5_:
.text._ZN2at6native27unrolled_elementwise_kernelIZZZNS0_17asinh_kernel_cudaERNS_18TensorIteratorBaseEENKUlvE_clEvENKUlvE1_clEvEUlN3c107complexINS6_4HalfEEEE_St5arrayIPcLm2EELi4E23TrivialOffsetCalculatorILi1EjESF_NS0_6memory12LoadWithCastILi1EEENSG_13StoreWithCastILi1EEEEEviT_T0_T2_T3_T4_T5_:
        /* <DEDUP_REMOVED lines=9> */
[----:B------:R-:W-:Y:S01]  /*0090*/  PRMT R24, RZ, 0x7610, R24 ;  /* 0x00007610ff187816 */ /* 0x000fe20000000018 */
[----:B-1----:R-:W-:-:S05]  /*00a0*/  IMAD R27, R28, -0x200, R27 ;  /* 0xfffffe001c1b7824 */ /* 0x002fca00078e021b */
[----:B--2---:R-:W-:-:S04]  /*00b0*/  ISETP.GE.AND P0, PT, R22, R27, PT ;  /* 0x0000001b1600720c */ /* 0x004fc80003f06270 */
[----:B------:R-:W-:-:S09]  /*00c0*/  P2R R26, PR, RZ, 0x1 ;  /* 0x00000001ff1a7803 */ /* 0x000fd20000000000 */
[----:B0--3--:R-:W-:Y:S05]  /*00d0*/  @P0 BRA `(.L_x_3871) ;  /* 0x00000010005c0947 */ /* 0x009fea0003800000 */
        /* <DEDUP_REMOVED lines=18> */
[----:B------:R-:W2:Y:S01]  /*0200*/  LDG.E.S8 R2, desc[UR36][R2.64] ;  /* 0x0000002402027981 */ /* 0x000ea2000c1e1300 */
[----:B------:R-:W-:Y:S01]  /*0210*/  PRMT R23, RZ, 0x7610, R23 ;  /* 0x00007610ff177816 */ /* 0x000fe20000000017 */
[----:B--2---:R-:W0:Y:S02]  /*0220*/  I2F.S16 R24, R2 ;  /* 0x0000000200187306 */ /* 0x004e240000101400 */
[----:B0-----:R-:W-:Y:S01]  /*0230*/  F2FP.F16.F32.PACK_AB R24, RZ, R24 ;  /* 0x00000018ff18723e */ /* 0x001fe200000000ff */
[----:B------:R-:W-:Y:S06]  /*0240*/  BRA `(.L_x_3877) ;  /* 0x0000000c00fc7947 */ /* 0x000fec0003800000 */
.L_x_3875:
[----:B------:R-:W2:Y:S01]  /*0250*/  LDG.E.U8 R2, desc[UR36][R2.64] ;  /* 0x0000002402027981 */ /* 0x000ea2000c1e1100 */
[----:B------:R-:W-:Y:S02]  /*0260*/  PRMT R23, RZ, 0x7610, R23 ;  /* 0x00007610ff177816 */ /* 0x000fe40000000017 */
[----:B--2---:R-:W-:-:S04]  /*0270*/  I2FP.F32.U32 R24, R2 ;  /* 0x0000000200187245 */ /* 0x004fc80000201000 */
[----:B------:R-:W-:Y:S01]  /*0280*/  F2FP.F16.F32.PACK_AB R24, RZ, R24 ;  /* 0x00000018ff18723e */ /* 0x000fe200000000ff */
[----:B------:R-:W-:Y:S06]  /*0290*/  BRA `(.L_x_3877) ;  /* 0x0000000c00e87947 */ /* 0x000fec0003800000 */
.L_x_3874:
[----:B------:R-:W-:-:S13]  /*02a0*/  ISETP.NE.AND P0, PT, R0, 0x2, PT ;  /* 0x000000020000780c */ /* 0x000fda0003f05270 */
[----:B------:R-:W-:Y:S05]  /*02b0*/  @!P0 BRA `(.L_x_3878) ;  /* 0x0000000000388947 */ /* 0x000fea0003800000 */
[----:B------:R-:W-:-:S13]  /*02c0*/  ISETP.NE.AND P0, PT, R0, 0x3, PT ;  /* 0x000000030000780c */ /* 0x000fda0003f05270 */
[----:B------:R-:W-:Y:S05]  /*02d0*/  @!P0 BRA `(.L_x_3879) ;  /* 0x00000000001c8947 */ /* 0x000fea0003800000 */
[----:B------:R-:W-:-:S13]  /*02e0*/  ISETP.NE.AND P0, PT, R0, 0x4, PT ;  /* 0x000000040000780c */ /* 0x000fda0003f05270 */
[----:B------:R-:W-:Y:S05]  /*02f0*/  @P0 BRA `(.L_x_3876) ;  /* 0x0000000c00600947 */ /* 0x000fea0003800000 */
[----:B------:R-:W2:Y:S01]  /*0300*/  LDG.E.64 R2, desc[UR36][R2.64] ;  /* 0x0000002402027981 */ /* 0x000ea2000c1e1b00 */
[----:B------:R-:W-:Y:S01]  /*0310*/  PRMT R23, RZ, 0x7610, R23 ;  /* 0x00007610ff177816 */ /* 0x000fe20000000017 */
[----:B--2---:R-:W0:Y:S02]  /*0320*/  I2F.S64 R24, R2 ;  /* 0x0000000200187312 */ /* 0x004e240000301400 */
[----:B0-----:R-:W-:Y:S01]  /*0330*/  F2FP.F16.F32.PACK_AB R24, RZ, R24 ;  /* 0x00000018ff18723e */ /* 0x001fe200000000ff */
[----:B------:R-:W-:Y:S06]  /*0340*/  BRA `(.L_x_3877) ;  /* 0x0000000c00bc7947 */ /* 0x000fec0003800000 */
.L_x_3879:
[----:B------:R-:W2:Y:S01]  /*0350*/  LDG.E R2, desc[UR36][R2.64] ;  /* 0x0000002402027981 */ /* 0x000ea2000c1e1900 */
[----:B------:R-:W-:Y:S02]  /*0360*/  PRMT R23, RZ, 0x7610, R23 ;  /* 0x00007610ff177816 */ /* 0x000fe40000000017 */
[----:B--2---:R-:W-:-:S04]  /*0370*/  I2FP.F32.S32 R24, R2 ;  /* 0x0000000200187245 */ /* 0x004fc80000201400 */
[----:B------:R-:W-:Y:S01]  /*0380*/  F2FP.F16.F32.PACK_AB R24, RZ, R24 ;  /* 0x00000018ff18723e */ /* 0x000fe200000000ff */
[----:B------:R-:W-:Y:S06]  /*0390*/  BRA `(.L_x_3877) ;  /* 0x0000000c00a87947 */ /* 0x000fec0003800000 */
.L_x_3878:
[----:B------:R-:W2:Y:S01]  /*03a0*/  LDG.E.U16 R2, desc[UR36][R2.64] ;  /* 0x0000002402027981 */ /* 0x000ea2000c1e1500 */
[----:B------:R-:W-:Y:S01]  /*03b0*/  PRMT R23, RZ, 0x7610, R23 ;  /* 0x00007610ff177816 */ /* 0x000fe20000000017 */
[----:B--2---:R-:W0:Y:S02]  /*03c0*/  I2F.S16 R24, R2 ;  /* 0x0000000200187306 */ /* 0x004e240000101400 */
[----:B0-----:R-:W-:Y:S01]  /*03d0*/  F2FP.F16.F32.PACK_AB R24, RZ, R24 ;  /* 0x00000018ff18723e */ /* 0x001fe200000000ff */
[----:B------:R-:W-:Y:S06]  /*03e0*/  BRA `(.L_x_3877) ;  /* 0x0000000c00947947 */ /* 0x000fec0003800000 */
.L_x_3873:
[----:B------:R-:W-:-:S13]  /*03f0*/  ISETP.GT.AND P0, PT, R0, 0x6, PT ;  /* 0x000000060000780c */ /* 0x000fda0003f04270 */
[----:B------:R-:W-:Y:S05]  /*0400*/  @P0 BRA `(.L_x_3880) ;  /* 0x0000000000340947 */ /* 0x000fea0003800000 */
[----:B------:R-:W-:-:S13]  /*0410*/  ISETP.NE.AND P0, PT, R0, 0x5, PT ;  /* 0x000000050000780c */ /* 0x000fda0003f05270 */
[----:B------:R-:W-:Y:S05]  /*0420*/  @!P0 BRA `(.L_x_3881) ;  /* 0x0000000000188947 */ /* 0x000fea0003800000 */
[----:B------:R-:W-:-:S13]  /*0430*/  ISETP.NE.AND P0, PT, R0, 0x6, PT ;  /* 0x000000060000780c */ /* 0x000fda0003f05270 */
[----:B------:R-:W-:Y:S05]  /*0440*/  @P0 BRA `(.L_x_3876) ;  /* 0x0000000c000c0947 */ /* 0x000fea0003800000 */
[----:B------:R-:W2:Y:S01]  /*0450*/  LDG.E R24, desc[UR36][R2.64] ;  /* 0x0000002402187981 */ /* 0x000ea2000c1e1900 */
[----:B------:R-:W-:Y:S02]  /*0460*/  PRMT R23, RZ, 0x7610, R23 ;  /* 0x00007610ff177816 */ /* 0x000fe40000000017 */
[----:B--2---:R-:W-:Y:S01]  /*0470*/  F2FP.F16.F32.PACK_AB R24, RZ, R24 ;  /* 0x00000018ff18723e */ /* 0x004fe200000000ff */
[----:B------:R-:W-:Y:S06]  /*0480*/  BRA `(.L_x_3877) ;  /* 0x0000000c006c7947 */ /* 0x000fec0003800000 */
.L_x_3881:
[----:B------:R-:W2:Y:S01]  /*0490*/  LDG.E.U16 R24, desc[UR36][R2.64] ;  /* 0x0000002402187981 */ /* 0x000ea2000c1e1500 */
[----:B------:R-:W-:Y:S01]  /*04a0*/  PRMT R23, RZ, 0x7610, R23 ;  /* 0x00007610ff177816 */ /* 0x000fe20000000017 */
[----:B--2---:R-:W-:-:S05]  /*04b0*/  HADD2.F32 R24, -RZ, R24.H0_H0 ;  /* 0x20000018ff187230 */ /* 0x004fca0000004100 */
[----:B------:R-:W-:Y:S01]  /*04c0*/  F2FP.F16.F32.PACK_AB R24, RZ, R24 ;  /* 0x00000018ff18723e */ /* 0x000fe200000000ff */
[----:B------:R-:W-:Y:S06]  /*04d0*/  BRA `(.L_x_3877) ;  /* 0x0000000c00587947 */ /* 0x000fec0003800000 */
.L_x_3880:
        /* <DEDUP_REMOVED lines=10> */
.L_x_3883:
[----:B------:R-:W2:Y:S02]  /*0580*/  LDG.E R2, desc[UR36][R2.64] ;  /* 0x0000002402027981 */ /* 0x000ea4000c1e1900 */
[C---:B--2---:R-:W-:Y:S02]  /*0590*/  PRMT R24, R2.reuse, 0x7610, R24 ;  /* 0x0000761002187816 */ /* 0x044fe40000000018 */
[----:B------:R-:W-:Y:S01]  /*05a0*/  PRMT R23, R2, 0x7632, R23 ;  /* 0x0000763202177816 */ /* 0x000fe20000000017 */
[----:B------:R-:W-:Y:S06]  /*05b0*/  BRA `(.L_x_3877) ;  /* 0x0000000c00207947 */ /* 0x000fec0003800000 */
.L_x_3882:
[----:B------:R-:W2:Y:S01]  /*05c0*/  LDG.E.64 R2, desc[UR36][R2.64] ;  /* 0x0000002402027981 */ /* 0x000ea2000c1e1b00 */
[----:B------:R-:W-:Y:S01]  /*05d0*/  UMOV UR4, 0xf0000000 ;  /* 0xf000000000047882 */ /* 0x000fe20000000000 */
[----:B------:R-:W-:Y:S01]  /*05e0*/  UMOV UR5, 0x380fffff ;  /* 0x380fffff00057882 */ /* 0x000fe20000000000 */
[----:B------:R-:W-:Y:S01]  /*05f0*/  PRMT R23, RZ, 0x7610, R23 ;  /* 0x00007610ff177816 */ /* 0x000fe20000000017 */
[----:B--2---:R-:W0:Y:S01]  /*0600*/  F2F.F32.F64 R24, R2 ;  /* 0x0000000200187310 */ /* 0x004e220000301000 */
[----:B------:R-:W-:-:S14]  /*0610*/  DSETP.GEU.AND P0, PT, |R2|, UR4, PT ;  /* 0x0000000402007e2a */ /* 0x000fdc000bf0e200 */
[----:B0-----:R-:W-:-:S05]  /*0620*/  @!P0 FMUL R24, R24, 1.175494350822287508e-38 ;  /* 0x0080000018188820 */ /* 0x001fca0000400000 */
[----:B------:R-:W-:Y:S01]  /*0630*/  F2FP.F16.F32.PACK_AB R24, RZ, R24 ;  /* 0x00000018ff18723e */ /* 0x000fe200000000ff */
[----:B------:R-:W-:Y:S06]  /*0640*/  BRA `(.L_x_3877) ;  /* 0x0000000800fc7947 */ /* 0x000fec0003800000 */
.L_x_3872:
        /* <DEDUP_REMOVED lines=9> */
[----:B------:R-:W-:Y:S02]  /*06e0*/  PRMT R23, RZ, 0x7610, R23 ;  /* 0x00007610ff177816 */ /* 0x000fe40000000017 */
[----:B--2---:R-:W-:-:S04]  /*06f0*/  ISETP.NE.AND P0, PT, R2, RZ, PT ;  /* 0x000000ff0200720c */ /* 0x004fc80003f05270 */
[----:B------:R-:W-:-:S04]  /*0700*/  FSEL R24, RZ, 1, !P0 ;  /* 0x3f800000ff187808 */ /* 0x000fc80004000000 */
[----:B------:R-:W-:Y:S01]  /*0710*/  F2FP.F16.F32.PACK_AB R24, RZ, R24 ;  /* 0x00000018ff18723e */ /* 0x000fe200000000ff */
[----:B------:R-:W-:Y:S06]  /*0720*/  BRA `(.L_x_3877) ;  /* 0x0000000800c47947 */ /* 0x000fec0003800000 */
.L_x_3886:
        /* <DEDUP_REMOVED lines=12> */
.L_x_3885:
[----:B------:R-:W-:-:S13]  /*07f0*/  ISETP.NE.AND P0, PT, R0, 0xf, PT ;  /* 0x0000000f0000780c */ /* 0x000fda0003f05270 */
[----:B------:R-:W-:Y:S05]  /*0800*/  @!P0 BRA `(.L_x_3887) ;  /* 0x0000000000a48947 */ /* 0x000fea0003800000 */
[----:B------:R-:W-:-:S13]  /*0810*/  ISETP.NE.AND P0, PT, R0, 0x17, PT ;  /* 0x000000170000780c */ /* 0x000fda0003f05270 */
[----:B------:R-:W-:Y:S05]  /*0820*/  @!P0 BRA `(.L_x_3888) ;  /* 0x0000000000608947 */ /* 0x000fea0003800000 */
[----:B------:R-:W-:-:S13]  /*0830*/  ISETP.NE.AND P0, PT, R0, 0x18, PT ;  /* 0x000000180000780c */ /* 0x000fda0003f05270 */
[----:B------:R-:W-:Y:S05]  /*0840*/  @P0 BRA `(.L_x_3876) ;  /* 0x00000008000c0947 */ /* 0x000fea0003800000 */
[----:B------:R-:W2:Y:S01]  /*0850*/  LDG.E.U8 R0, desc[UR36][R2.64] ;  /* 0x0000002402007981 */ /* 0x000ea2000c1e1100 */
[----:B------:R-:W-:Y:S01]  /*0860*/  IMAD.MOV.U32 R8, RZ, RZ, -0x800000 ;  /* 0xff800000ff087424 */ /* 0x000fe200078e00ff */
[----:B------:R-:W-:Y:S01]  /*0870*/  PRMT R23, RZ, 0x7610, R23 ;  /* 0x00007610ff177816 */ /* 0x000fe20000000017 */
        /* <DEDUP_REMOVED lines=19> */
.L_x_3888:
[----:B------:R-:W2:Y:S01]  /*09b0*/  LDG.E.U8 R2, desc[UR36][R2.64] ;  /* 0x0000002402027981 */ /* 0x000ea2000c1e1100 */
[----:B------:R-:W-:Y:S01]  /*09c0*/  PRMT R23, RZ, 0x7610, R23 ;  /* 0x00007610ff177816 */ /* 0x000fe20000000017 */
        /* <DEDUP_REMOVED lines=13> */
.L_x_3887:
[----:B------:R-:W2:Y:S01]  /*0aa0*/  LDG.E.U16 R24, desc[UR36][R2.64] ;  /* 0x0000002402187981 */ /* 0x000ea2000c1e1500 */
[----:B------:R-:W-:Y:S02]  /*0ab0*/  PRMT R23, RZ, 0x7610, R23 ;  /* 0x00007610ff177816 */ /* 0x000fe40000000017 */
[----:B--2---:R-:W-:-:S04]  /*0ac0*/  SHF.L.U32 R24, R24, 0x10, RZ ;  /* 0x0000001018187819 */ /* 0x004fc800000006ff */
[----:B------:R-:W-:Y:S01]  /*0ad0*/  F2FP.F16.F32.PACK_AB R24, RZ, R24 ;  /* 0x00000018ff18723e */ /* 0x000fe200000000ff */
[----:B------:R-:W-:Y:S06]  /*0ae0*/  BRA `(.L_x_3877) ;  /* 0x0000000400d47947 */ /* 0x000fec0003800000 */
.L_x_3884:
        /* <DEDUP_REMOVED lines=8> */
[----:B------:R-:W2:Y:S01]  /*0b70*/  LDG.E.U16 R24, desc[UR36][R2.64] ;  /* 0x0000002402187981 */ /* 0x000ea2000c1e1500 */
[----:B------:R-:W-:Y:S02]  /*0b80*/  PRMT R23, RZ, 0x7610, R23 ;  /* 0x00007610ff177816 */ /* 0x000fe40000000017 */
[----:B--2---:R-:W-:-:S04]  /*0b90*/  I2FP.F32.U32 R24, R24 ;  /* 0x0000001800187245 */ /* 0x004fc80000201000 */
[----:B------:R-:W-:Y:S01]  /*0ba0*/  F2FP.F16.F32.PACK_AB R24, RZ, R24 ;  /* 0x00000018ff18723e */ /* 0x000fe200000000ff */
[----:B------:R-:W-:Y:S06]  /*0bb0*/  BRA `(.L_x_3877) ;  /* 0x0000000400a07947 */ /* 0x000fec0003800000 */
.L_x_3891:
        /* <DEDUP_REMOVED lines=21> */
.L_x_3895:
[----:B------:R-:W-:Y:S05]  /*0d10*/  BSYNC B1 ;  /* 0x0000000000017941 */ /* 0x000fea0003800000 */
.L_x_3894:
[----:B------:R-:W-:Y:S01]  /*0d20*/  IMAD.SHL.U32 R2, R2, 0x100000, RZ ;  /* 0x0010000002027824 */ /* 0x000fe200078e00ff */
[----:B------:R-:W-:-:S04]  /*0d30*/  LEA R3, R0, 0x3b800000, 0x17 ;  /* 0x3b80000000037811 */ /* 0x000fc800078eb8ff */
[----:B------:R-:W-:-:S07]  /*0d40*/  LOP3.LUT R24, R3, R2, R24, 0xfe, !PT ;  /* 0x0000000203187212 */ /* 0x000fce00078efe18 */
.L_x_3893:
[----:B------:R-:W-:Y:S05]  /*0d50*/  BSYNC B0 ;  /* 0x0000000000007941 */ /* 0x000fea0003800000 */
.L_x_3892:
[----:B------:R-:W-:Y:S02]  /*0d60*/  F2FP.F16.F32.PACK_AB R24, RZ, R24 ;  /* 0x00000018ff18723e */ /* 0x000fe400000000ff */
[----:B------:R-:W-:Y:S01]  /*0d70*/  PRMT R23, RZ, 0x7610, R23 ;  /* 0x00007610ff177816 */ /* 0x000fe20000000017 */
[----:B------:R-:W-:Y:S06]  /*0d80*/  BRA `(.L_x_3877) ;  /* 0x00000004002c7947 */ /* 0x000fec0003800000 */
.L_x_3890:
        /* <DEDUP_REMOVED lines=21> */
.L_x_3899:
[----:B------:R-:W-:Y:S05]  /*0ee0*/  BSYNC B1 ;  /* 0x0000000000017941 */ /* 0x000fea0003800000 */
.L_x_3898:
[----:B------:R-:W-:Y:S01]  /*0ef0*/  IMAD.SHL.U32 R2, R2, 0x200000, RZ ;  /* 0x0020000002027824 */ /* 0x000fe200078e00ff */
[----:B------:R-:W-:-:S04]  /*0f00*/  LEA R3, R0, 0x37800000, 0x17 ;  /* 0x3780000000037811 */ /* 0x000fc800078eb8ff */
[----:B------:R-:W-:-:S07]  /*0f10*/  LOP3.LUT R24, R3, R2, R24, 0xfe, !PT ;  /* 0x0000000203187212 */ /* 0x000fce00078efe18 */
.L_x_3897:
[----:B------:R-:W-:Y:S05]  /*0f20*/  BSYNC B0 ;  /* 0x0000000000007941 */ /* 0x000fea0003800000 */
.L_x_3896:
[----:B------:R-:W-:Y:S02]  /*0f30*/  F2FP.F16.F32.PACK_AB R24, RZ, R24 ;  /* 0x00000018ff18723e */ /* 0x000fe400000000ff */
[----:B------:R-:W-:Y:S01]  /*0f40*/  PRMT R23, RZ, 0x7610, R23 ;  /* 0x00007610ff177816 */ /* 0x000fe20000000017 */
[----:B------:R-:W-:Y:S06]  /*0f50*/  BRA `(.L_x_3877) ;  /* 0x0000000000b87947 */ /* 0x000fec0003800000 */
.L_x_3889:
        /* <DEDUP_REMOVED lines=14> */
.L_x_3903:
[----:B------:R-:W-:Y:S05]  /*1040*/  BSYNC B0 ;  /* 0x0000000000007941 */ /* 0x000fea0003800000 */
.L_x_3902:
[----:B------:R-:W-:Y:S02]  /*1050*/  PRMT R23, RZ, 0x7610, R23 ;  /* 0x00007610ff177816 */ /* 0x000fe40000000017 */
[----:B------:R-:W-:Y:S01]  /*1060*/  F2FP.F16.F32.PACK_AB R24, RZ, R24 ;  /* 0x00000018ff18723e */ /* 0x000fe200000000ff */
[----:B------:R-:W-:Y:S06]  /*1070*/  BRA `(.L_x_3877) ;  /* 0x0000000000707947 */ /* 0x000fec0003800000 */
.L_x_3876:
        /* <DEDUP_REMOVED lines=16> */
.L_x_3904:
[----:B------:R-:W-:Y:S02]  /*1180*/  PRMT R23, RZ, 0x7610, R23 ;  /* 0x00007610ff177816 */ /* 0x000fe40000000017 */
[----:B------:R-:W-:Y:S01]  /*1190*/  PRMT R24, RZ, 0x7610, R24 ;  /* 0x00007610ff187816 */ /* 0x000fe20000000018 */
[----:B------:R-:W-:Y:S06]  /*11a0*/  BRA `(.L_x_3877) ;  /* 0x0000000000247947 */ /* 0x000fec0003800000 */
.L_x_3901:
[----:B------:R-:W2:Y:S01]  /*11b0*/  LDG.E.64 R2, desc[UR36][R2.64] ;  /* 0x0000002402027981 */ /* 0x000ea2000c1e1b00 */
[----:B------:R-:W-:Y:S01]  /*11c0*/  PRMT R23, RZ, 0x7610, R23 ;  /* 0x00007610ff177816 */ /* 0x000fe20000000017 */
[----:B--2---:R-:W0:Y:S02]  /*11d0*/  I2F.U64 R24, R2 ;  /* 0x0000000200187312 */ /* 0x004e240000301000 */
[----:B0-----:R-:W-:Y:S01]  /*11e0*/  F2FP.F16.F32.PACK_AB R24, RZ, R24 ;  /* 0x00000018ff18723e */ /* 0x001fe200000000ff */
[----:B------:R-:W-:Y:S06]  /*11f0*/  BRA `(.L_x_3877) ;  /* 0x0000000000107947 */ /* 0x000fec0003800000 */
.L_x_3900:
[----:B------:R-:W2:Y:S01]  /*1200*/  LDG.E R2, desc[UR36][R2.64] ;  /* 0x0000002402027981 */ /* 0x000ea2000c1e1900 */
[----:B------:R-:W-:Y:S02]  /*1210*/  PRMT R23, RZ, 0x7610, R23 ;  /* 0x00007610ff177816 */ /* 0x000fe40000000017 */
[----:B--2---:R-:W-:-:S04]  /*1220*/  I2FP.F32.U32 R24, R2 ;  /* 0x0000000200187245 */ /* 0x004fc80000201000 */
[----:B------:R-:W-:-:S07]  /*1230*/  F2FP.F16.F32.PACK_AB R24, RZ, R24 ;  /* 0x00000018ff18723e */ /* 0x000fce00000000ff */
.L_x_3877:
[----:B------:R-:W-:-:S07]  /*1240*/  VIADD R22, R22, 0x80 ;  /* 0x0000008016167836 */ /* 0x000fce0000000000 */
.L_x_3871:
[----:B------:R-:W-:Y:S05]  /*1250*/  BSYNC B6 ;  /* 0x0000000000067941 */ /* 0x000fea0003800000 */
.L_x_3870:
[----:B------:R-:W-:Y:S01]  /*1260*/  ISETP.GE.AND P0, PT, R22, R27, PT ;  /* 0x0000001b1600720c */ /* 0x000fe20003f06270 */
[----:B------:R-:W-:Y:S01]  /*1270*/  BSSY B6, `(.L_x_3905) ;  /* 0x000011a000067945 */ /* 0x000fe20003800000 */
[----:B------:R-:W-:-:S11]  /*1280*/  PRMT R17, RZ, 0x7610, R17 ;  /* 0x00007610ff117816 */ /* 0x000fd60000000011 */
[----:B------:R-:W-:Y:S05]  /*1290*/  @P0 BRA `(.L_x_3906) ;  /* 0x00000010005c0947 */ /* 0x000fea0003800000 */
[----:B------:R-:W0:Y:S01]  /*12a0*/  LDC.64 R2, c[0x0][0x220] ;  /* 0x00008800ff027b82 */ /* 0x000e220000000a00 */
[----:B------:R-:W-:Y:S01]  /*12b0*/  LEA R0, R28, R22, 0x9 ;  /* 0x000000161c007211 */ /* 0x000fe200078e48ff */
[----:B------:R-:W-:Y:S01]  /*12c0*/  ULDC UR4, c[0x0][0x230] ;  /* 0x00008c0000047ab9 */ /* 0x000fe20000000800 */
[----:B------:R-:W-:-:S03]  /*12d0*/  PRMT R4, R29, 0x9910, RZ ;  /* 0x000099101d047816 */ /* 0x000fc600000000ff */
        /* <DEDUP_REMOVED lines=19> */
.L_x_3910:
[----:B------:R-:W2:Y:S01]  /*1410*/  LDG.E.U8 R2, desc[UR36][R2.64] ;  /* 0x0000002402027981 */ /* 0x000ea2000c1e1100 */
[----:B------:R-:W-:Y:S02]  /*1420*/  PRMT R18, RZ, 0x7610, R18 ;  /* 0x00007610ff127816 */ /* 0x000fe40000000012 */
[----:B--2---:R-:W-:-:S04]  /*1430*/  I2FP.F32.U32 R17, R2 ;  /* 0x0000000200117245 */ /* 0x004fc80000201000 */
[----:B------:R-:W-:Y:S01]  /*1440*/  F2FP.F16.F32.PACK_AB R17, RZ, R17 ;  /* 0x00000011ff11723e */ /* 0x000fe200000000ff */
[----:B------:R-:W-:Y:S06]  /*1450*/  BRA `(.L_x_3912) ;  /* 0x0000000c00e87947 */ /* 0x000fec0003800000 */
.L_x_3909:
        /* <DEDUP_REMOVED lines=11> */
.L_x_3914:
[----:B------:R-:W2:Y:S01]  /*1510*/  LDG.E R2, desc[UR36][R2.64] ;  /* 0x0000002402027981 */ /* 0x000ea2000c1e1900 */
[----:B------:R-:W-:Y:S02]  /*1520*/  PRMT R18, RZ, 0x7610, R18 ;  /* 0x00007610ff127816 */ /* 0x000fe40000000012 */
[----:B--2---:R-:W-:-:S04]  /*1530*/  I2FP.F32.S32 R17, R2 ;  /* 0x0000000200117245 */ /* 0x004fc80000201400 */
[----:B------:R-:W-:Y:S01]  /*1540*/  F2FP.F16.F32.PACK_AB R17, RZ, R17 ;  /* 0x00000011ff11723e */ /* 0x000fe200000000ff */
[----:B------:R-:W-:Y:S06]  /*1550*/  BRA `(.L_x_3912) ;  /* 0x0000000c00a87947 */ /* 0x000fec0003800000 */
.L_x_3913:
[----:B------:R-:W2:Y:S01]  /*1560*/  LDG.E.U16 R2, desc[UR36][R2.64] ;  /* 0x0000002402027981 */ /* 0x000ea2000c1e1500 */
[----:B------:R-:W-:Y:S01]  /*1570*/  PRMT R18, RZ, 0x7610, R18 ;  /* 0x00007610ff127816 */ /* 0x000fe20000000012 */
[----:B--2---:R-:W0:Y:S02]  /*1580*/  I2F.S16 R17, R2 ;  /* 0x0000000200117306 */ /* 0x004e240000101400 */
[----:B0-----:R-:W-:Y:S01]  /*1590*/  F2FP.F16.F32.PACK_AB R17, RZ, R17 ;  /* 0x00000011ff11723e */ /* 0x001fe200000000ff */
[----:B------:R-:W-:Y:S06]  /*15a0*/  BRA `(.L_x_3912) ;  /* 0x0000000c00947947 */ /* 0x000fec0003800000 */
.L_x_3908:
        /* <DEDUP_REMOVED lines=10> */
.L_x_3916:
[----:B------:R-:W2:Y:S01]  /*1650*/  LDG.E.U16 R17, desc[UR36][R2.64] ;  /* 0x0000002402117981 */ /* 0x000ea2000c1e1500 */
[----:B------:R-:W-:Y:S01]  /*1660*/  PRMT R18, RZ, 0x7610, R18 ;  /* 0x00007610ff127816 */ /* 0x000fe20000000012 */
[----:B--2---:R-:W-:-:S05]  /*1670*/  HADD2.F32 R17, -RZ, R17.H0_H0 ;  /* 0x20000011ff117230 */ /* 0x004fca0000004100 */
[----:B------:R-:W-:Y:S01]  /*1680*/  F2FP.F16.F32.PACK_AB R17, RZ, R17 ;  /* 0x00000011ff11723e */ /* 0x000fe200000000ff */
[----:B------:R-:W-:Y:S06]  /*1690*/  BRA `(.L_x_3912) ;  /* 0x0000000c00587947 */ /* 0x000fec0003800000 */
.L_x_3915:
        /* <DEDUP_REMOVED lines=10> */
.L_x_3918:
[----:B------:R-:W2:Y:S02]  /*1740*/  LDG.E R2, desc[UR36][R2.64] ;  /* 0x0000002402027981 */ /* 0x000ea4000c1e1900 */
[C---:B--2---:R-:W-:Y:S02]  /*1750*/  PRMT R17, R2.reuse, 0x7610, R17 ;  /* 0x0000761002117816 */ /* 0x044fe40000000011 */
[----:B------:R-:W-:Y:S01]  /*1760*/  PRMT R18, R2, 0x7632, R18 ;  /* 0x0000763202127816 */ /* 0x000fe20000000012 */
[----:B------:R-:W-:Y:S06]  /*1770*/  BRA `(.L_x_3912) ;  /* 0x0000000c00207947 */ /* 0x000fec0003800000 */
.L_x_3917:
        /* <DEDUP_REMOVED lines=9> */
.L_x_3907:
        /* <DEDUP_REMOVED lines=14> */
.L_x_3921:
        /* <DEDUP_REMOVED lines=12> */
.L_x_3920:
        /* <DEDUP_REMOVED lines=28> */
.L_x_3923:
        /* <DEDUP_REMOVED lines=15> */
.L_x_3922:
[----:B------:R-:W2:Y:S01]  /*1c60*/  LDG.E.U16 R17, desc[UR36][R2.64] ;  /* 0x0000002402117981 */ /* 0x000ea2000c1e1500 */
[----:B------:R-:W-:Y:S02]  /*1c70*/  PRMT R18, RZ, 0x7610, R18 ;  /* 0x00007610ff127816 */ /* 0x000fe40000000012 */
[----:B--2---:R-:W-:-:S04]  /*1c80*/  SHF.L.U32 R17, R17, 0x10, RZ ;  /* 0x0000001011117819 */ /* 0x004fc800000006ff */
[----:B------:R-:W-:Y:S01]  /*1c90*/  F2FP.F16.F32.PACK_AB R17, RZ, R17 ;  /* 0x00000011ff11723e */ /* 0x000fe200000000ff */
[----:B------:R-:W-:Y:S06]  /*1ca0*/  BRA `(.L_x_3912) ;  /* 0x0000000400d47947 */ /* 0x000fec0003800000 */
.L_x_3919:
        /* <DEDUP_REMOVED lines=13> */
.L_x_3926:
        /* <DEDUP_REMOVED lines=21> */
.L_x_3930:
[----:B------:R-:W-:Y:S05]  /*1ed0*/  BSYNC B1 ;  /* 0x0000000000017941 */ /* 0x000fea0003800000 */
.L_x_3929:
[----:B------:R-:W-:Y:S01]  /*1ee0*/  IMAD.SHL.U32 R2, R2, 0x100000, RZ ;  /* 0x0010000002027824 */ /* 0x000fe200078e00ff */
[----:B------:R-:W-:-:S04]  /*1ef0*/  LEA R0, R0, 0x3b800000, 0x17 ;  /* 0x3b80000000007811 */ /* 0x000fc800078eb8ff */
[----:B------:R-:W-:-:S07]  /*1f00*/  LOP3.LUT R17, R0, R2, R17, 0xfe, !PT ;  /* 0x0000000200117212 */ /* 0x000fce00078efe11 */
.L_x_3928:
[----:B------:R-:W-:Y:S05]  /*1f10*/  BSYNC B0 ;  /* 0x0000000000007941 */ /* 0x000fea0003800000 */
.L_x_3927:
[----:B------:R-:W-:Y:S02]  /*1f20*/  F2FP.F16.F32.PACK_AB R17, RZ, R17 ;  /* 0x00000011ff11723e */ /* 0x000fe400000000ff */
[----:B------:R-:W-:Y:S01]  /*1f30*/  PRMT R18, RZ, 0x7610, R18 ;  /* 0x00007610ff127816 */ /* 0x000fe20000000012 */
[----:B------:R-:W-:Y:S06]  /*1f40*/  BRA `(.L_x_3912) ;  /* 0x00000004002c7947 */ /* 0x000fec0003800000 */
.L_x_3925:
        /* <DEDUP_REMOVED lines=21> */
.L_x_3934:
[----:B------:R-:W-:Y:S05]  /*20a0*/  BSYNC B1 ;  /* 0x0000000000017941 */ /* 0x000fea0003800000 */
.L_x_3933:
[----:B------:R-:W-:Y:S01]  /*20b0*/  IMAD.SHL.U32 R2, R2, 0x200000, RZ ;  /* 0x0020000002027824 */ /* 0x000fe200078e00ff */
[----:B------:R-:W-:-:S04]  /*20c0*/  LEA R0, R0, 0x37800000, 0x17 ;  /* 0x3780000000007811 */ /* 0x000fc800078eb8ff */
[----:B------:R-:W-:-:S07]  /*20d0*/  LOP3.LUT R17, R0, R2, R17, 0xfe, !PT ;  /* 0x0000000200117212 */ /* 0x000fce00078efe11 */
.L_x_3932:
[----:B------:R-:W-:Y:S05]  /*20e0*/  BSYNC B0 ;  /* 0x0000000000007941 */ /* 0x000fea0003800000 */
.L_x_3931:
[----:B------:R-:W-:Y:S02]  /*20f0*/  F2FP.F16.F32.PACK_AB R17, RZ, R17 ;  /* 0x00000011ff11723e */ /* 0x000fe400000000ff */
[----:B------:R-:W-:Y:S01]  /*2100*/  PRMT R18, RZ, 0x7610, R18 ;  /* 0x00007610ff127816 */ /* 0x000fe20000000012 */
[----:B------:R-:W-:Y:S06]  /*2110*/  BRA `(.L_x_3912) ;  /* 0x0000000000b87947 */ /* 0x000fec0003800000 */
.L_x_3924:
        /* <DEDUP_REMOVED lines=14> */
.L_x_3938:
[----:B------:R-:W-:Y:S05]  /*2200*/  BSYNC B0 ;  /* 0x0000000000007941 */ /* 0x000fea0003800000 */
.L_x_3937:
[----:B------:R-:W-:Y:S02]  /*2210*/  PRMT R18, RZ, 0x7610, R18 ;  /* 0x00007610ff127816 */ /* 0x000fe40000000012 */
[----:B------:R-:W-:Y:S01]  /*2220*/  F2FP.F16.F32.PACK_AB R17, RZ, R17 ;  /* 0x00000011ff11723e */ /* 0x000fe200000000ff */
[----:B------:R-:W-:Y:S06]  /*2230*/  BRA `(.L_x_3912) ;  /* 0x0000000000707947 */ /* 0x000fec0003800000 */
.L_x_3911:
        /* <DEDUP_REMOVED lines=16> */
.L_x_3939:
[----:B------:R-:W-:Y:S02]  /*2340*/  PRMT R18, RZ, 0x7610, R18 ;  /* 0x00007610ff127816 */ /* 0x000fe40000000012 */
[----:B------:R-:W-:Y:S01]  /*2350*/  PRMT R17, RZ, 0x7610, R17 ;  /* 0x00007610ff117816 */ /* 0x000fe20000000011 */
[----:B------:R-:W-:Y:S06]  /*2360*/  BRA `(.L_x_3912) ;  /* 0x0000000000247947 */ /* 0x000fec0003800000 */
.L_x_3936:
[----:B------:R-:W2:Y:S01]  /*2370*/  LDG.E.64 R2, desc[UR36][R2.64] ;  /* 0x0000002402027981 */ /* 0x000ea2000c1e1b00 */
[----:B------:R-:W-:Y:S01]  /*2380*/  PRMT R18, RZ, 0x7610, R18 ;  /* 0x00007610ff127816 */ /* 0x000fe20000000012 */
[----:B--2---:R-:W0:Y:S02]  /*2390*/  I2F.U64 R17, R2 ;  /* 0x0000000200117312 */ /* 0x004e240000301000 */
[----:B0-----:R-:W-:Y:S01]  /*23a0*/  F2FP.F16.F32.PACK_AB R17, RZ, R17 ;  /* 0x00000011ff11723e */ /* 0x001fe200000000ff */
[----:B------:R-:W-:Y:S06]  /*23b0*/  BRA `(.L_x_3912) ;  /* 0x0000000000107947 */ /* 0x000fec0003800000 */
.L_x_3935:
[----:B------:R-:W2:Y:S01]  /*23c0*/  LDG.E R2, desc[UR36][R2.64] ;  /* 0x0000002402027981 */ /* 0x000ea2000c1e1900 */
[----:B------:R-:W-:Y:S02]  /*23d0*/  PRMT R18, RZ, 0x7610, R18 ;  /* 0x00007610ff127816 */ /* 0x000fe40000000012 */
[----:B--2---:R-:W-:-:S04]  /*23e0*/  I2FP.F32.U32 R17, R2 ;  /* 0x0000000200117245 */ /* 0x004fc80000201000 */
[----:B------:R-:W-:-:S07]  /*23f0*/  F2FP.F16.F32.PACK_AB R17, RZ, R17 ;  /* 0x00000011ff11723e */ /* 0x000fce00000000ff */
.L_x_3912:
[----:B------:R-:W-:-:S07]  /*2400*/  VIADD R22, R22, 0x80 ;  /* 0x0000008016167836 */ /* 0x000fce0000000000 */
.L_x_3906:
[----:B------:R-:W-:Y:S05]  /*2410*/  BSYNC B6 ;  /* 0x0000000000067941 */ /* 0x000fea0003800000 */
.L_x_3905:
[----:B------:R-:W-:Y:S01]  /*2420*/  ISETP.GE.AND P0, PT, R22, R27, PT ;  /* 0x0000001b1600720c */ /* 0x000fe20003f06270 */
[----:B------:R-:W-:Y:S01]  /*2430*/  BSSY B6, `(.L_x_3940) ;  /* 0x000011c000067945 */ /* 0x000fe20003800000 */
[----:B------:R-:W-:Y:S02]  /*2440*/  PRMT R25, RZ, 0x7610, R25 ;  /* 0x00007610ff197816 */ /* 0x000fe40000000019 */
[----:B------:R-:W-:Y:S02]  /*2450*/  PRMT R19, RZ, 0x7610, R19 ;  /* 0x00007610ff137816 */ /* 0x000fe40000000013 */
[----:B------:R-:W-:-:S07]  /*2460*/  PRMT R16, RZ, 0x7610, R16 ;  /* 0x00007610ff107816 */ /* 0x000fce0000000010 */
        /* <DEDUP_REMOVED lines=24> */
.L_x_3945:
[----:B------:R-:W2:Y:S01]  /*25f0*/  LDG.E.U8 R2, desc[UR36][R2.64] ;  /* 0x0000002402027981 */ /* 0x000ea2000c1e1100 */
[----:B------:R-:W-:Y:S02]  /*2600*/  PRMT R19, RZ, 0x7610, R19 ;  /* 0x00007610ff137816 */ /* 0x000fe40000000013 */
[----:B--2---:R-:W-:-:S04]  /*2610*/  I2FP.F32.U32 R16, R2 ;  /* 0x0000000200107245 */ /* 0x004fc80000201000 */
[----:B------:R-:W-:Y:S01]  /*2620*/  F2FP.F16.F32.PACK_AB R16, RZ, R16 ;  /* 0x00000010ff10723e */ /* 0x000fe200000000ff */
[----:B------:R-:W-:Y:S06]  /*2630*/  BRA `(.L_x_3947) ;  /* 0x0000000c00e87947 */ /* 0x000fec0003800000 */
.L_x_3944:
        /* <DEDUP_REMOVED lines=11> */
.L_x_3949:
[----:B------:R-:W2:Y:S01]  /*26f0*/  LDG.E R2, desc[UR36][R2.64] ;  /* 0x0000002402027981 */ /* 0x000ea2000c1e1900 */
[----:B------:R-:W-:Y:S02]  /*2700*/  PRMT R19, RZ, 0x7610, R19 ;  /* 0x00007610ff137816 */ /* 0x000fe40000000013 */
[----:B--2---:R-:W-:-:S04]  /*2710*/  I2FP.F32.S32 R16, R2 ;  /* 0x0000000200107245 */ /* 0x004fc80000201400 */
[----:B------:R-:W-:Y:S01]  /*2720*/  F2FP.F16.F32.PACK_AB R16, RZ, R16 ;  /* 0x00000010ff10723e */ /* 0x000fe200000000ff */
[----:B------:R-:W-:Y:S06]  /*2730*/  BRA `(.L_x_3947) ;  /* 0x0000000c00a87947 */ /* 0x000fec0003800000 */
.L_x_3948:
[----:B------:R-:W2:Y:S01]  /*2740*/  LDG.E.U16 R2, desc[UR36][R2.64] ;  /* 0x0000002402027981 */ /* 0x000ea2000c1e1500 */
[----:B------:R-:W-:Y:S01]  /*2750*/  PRMT R19, RZ, 0x7610, R19 ;  /* 0x00007610ff137816 */ /* 0x000fe20000000013 */
[----:B--2---:R-:W0:Y:S02]  /*2760*/  I2F.S16 R16, R2 ;  /* 0x0000000200107306 */ /* 0x004e240000101400 */
[----:B0-----:R-:W-:Y:S01]  /*2770*/  F2FP.F16.F32.PACK_AB R16, RZ, R16 ;  /* 0x00000010ff10723e */ /* 0x001fe200000000ff */
[----:B------:R-:W-:Y:S06]  /*2780*/  BRA `(.L_x_3947) ;  /* 0x0000000c00947947 */ /* 0x000fec0003800000 */
.L_x_3943:
        /* <DEDUP_REMOVED lines=10> */
.L_x_3951:
[----:B------:R-:W2:Y:S01]  /*2830*/  LDG.E.U16 R16, desc[UR36][R2.64] ;  /* 0x0000002402107981 */ /* 0x000ea2000c1e1500 */
[----:B------:R-:W-:Y:S01]  /*2840*/  PRMT R19, RZ, 0x7610, R19 ;  /* 0x00007610ff137816 */ /* 0x000fe20000000013 */
[----:B--2---:R-:W-:-:S05]  /*2850*/  HADD2.F32 R16, -RZ, R16.H0_H0 ;  /* 0x20000010ff107230 */ /* 0x004fca0000004100 */
[----:B------:R-:W-:Y:S01]  /*2860*/  F2FP.F16.F32.PACK_AB R16, RZ, R16 ;  /* 0x00000010ff10723e */ /* 0x000fe200000000ff */
[----:B------:R-:W-:Y:S06]  /*2870*/  BRA `(.L_x_3947) ;  /* 0x0000000c00587947 */ /* 0x000fec0003800000 */
.L_x_3950:
        /* <DEDUP_REMOVED lines=10> */
.L_x_3953:
[----:B------:R-:W2:Y:S02]  /*2920*/  LDG.E R2, desc[UR36][R2.64] ;  /* 0x0000002402027981 */ /* 0x000ea4000c1e1900 */
[C---:B--2---:R-:W-:Y:S02]  /*2930*/  PRMT R16, R2.reuse, 0x7610, R16 ;  /* 0x0000761002107816 */ /* 0x044fe40000000010 */
[----:B------:R-:W-:Y:S01]  /*2940*/  PRMT R19, R2, 0x7632, R19 ;  /* 0x0000763202137816 */ /* 0x000fe20000000013 */
[----:B------:R-:W-:Y:S06]  /*2950*/  BRA `(.L_x_3947) ;  /* 0x0000000c00207947 */ /* 0x000fec0003800000 */
.L_x_3952:
        /* <DEDUP_REMOVED lines=9> */
.L_x_3942:
        /* <DEDUP_REMOVED lines=14> */
.L_x_3956:
        /* <DEDUP_REMOVED lines=12> */
.L_x_3955:
        /* <DEDUP_REMOVED lines=28> */
.L_x_3958:
        /* <DEDUP_REMOVED lines=15> */
.L_x_3957:
[----:B------:R-:W2:Y:S01]  /*2e40*/  LDG.E.U16 R16, desc[UR36][R2.64] ;  /* 0x0000002402107981 */ /* 0x000ea2000c1e1500 */
[----:B------:R-:W-:Y:S02]  /*2e50*/  PRMT R19, RZ, 0x7610, R19 ;  /* 0x00007610ff137816 */ /* 0x000fe40000000013 */
[----:B--2---:R-:W-:-:S04]  /*2e60*/  SHF.L.U32 R16, R16, 0x10, RZ ;  /* 0x0000001010107819 */ /* 0x004fc800000006ff */
[----:B------:R-:W-:Y:S01]  /*2e70*/  F2FP.F16.F32.PACK_AB R16, RZ, R16 ;  /* 0x00000010ff10723e */ /* 0x000fe200000000ff */
[----:B------:R-:W-:Y:S06]  /*2e80*/  BRA `(.L_x_3947) ;  /* 0x0000000400d47947 */ /* 0x000fec0003800000 */
.L_x_3954:
        /* <DEDUP_REMOVED lines=13> */
.L_x_3961:
        /* <DEDUP_REMOVED lines=21> */
.L_x_3965:
[----:B------:R-:W-:Y:S05]  /*30b0*/  BSYNC B1 ;  /* 0x0000000000017941 */ /* 0x000fea0003800000 */
.L_x_3964:
[----:B------:R-:W-:Y:S01]  /*30c0*/  IMAD.SHL.U32 R2, R2, 0x100000, RZ ;  /* 0x0010000002027824 */ /* 0x000fe200078e00ff */
[----:B------:R-:W-:-:S04]  /*30d0*/  LEA R3, R0, 0x3b800000, 0x17 ;  /* 0x3b80000000037811 */ /* 0x000fc800078eb8ff */
[----:B------:R-:W-:-:S07]  /*30e0*/  LOP3.LUT R16, R3, R2, R16, 0xfe, !PT ;  /* 0x0000000203107212 */ /* 0x000fce00078efe10 */
.L_x_3963:
[----:B------:R-:W-:Y:S05]  /*30f0*/  BSYNC B0 ;  /* 0x0000000000007941 */ /* 0x000fea0003800000 */
.L_x_3962:
[----:B------:R-:W-:Y:S02]  /*3100*/  F2FP.F16.F32.PACK_AB R16, RZ, R16 ;  /* 0x00000010ff10723e */ /* 0x000fe400000000ff */
[----:B------:R-:W-:Y:S01]  /*3110*/  PRMT R19, RZ, 0x7610, R19 ;  /* 0x00007610ff137816 */ /* 0x000fe20000000013 */
[----:B------:R-:W-:Y:S06]  /*3120*/  BRA `(.L_x_3947) ;  /* 0x00000004002c7947 */ /* 0x000fec0003800000 */
.L_x_3960:
        /* <DEDUP_REMOVED lines=21> */
.L_x_3969:
[----:B------:R-:W-:Y:S05]  /*3280*/  BSYNC B1 ;  /* 0x0000000000017941 */ /* 0x000fea0003800000 */
.L_x_3968:
[----:B------:R-:W-:Y:S01]  /*3290*/  IMAD.SHL.U32 R2, R2, 0x200000, RZ ;  /* 0x0020000002027824 */ /* 0x000fe200078e00ff */
[----:B------:R-:W-:-:S04]  /*32a0*/  LEA R3, R0, 0x37800000, 0x17 ;  /* 0x3780000000037811 */ /* 0x000fc800078eb8ff */
[----:B------:R-:W-:-:S07]  /*32b0*/  LOP3.LUT R16, R3, R2, R16, 0xfe, !PT ;  /* 0x0000000203107212 */ /* 0x000fce00078efe10 */
.L_x_3967:
[----:B------:R-:W-:Y:S05]  /*32c0*/  BSYNC B0 ;  /* 0x0000000000007941 */ /* 0x000fea0003800000 */
.L_x_3966:
[----:B------:R-:W-:Y:S02]  /*32d0*/  F2FP.F16.F32.PACK_AB R16, RZ, R16 ;  /* 0x00000010ff10723e */ /* 0x000fe400000000ff */
[----:B------:R-:W-:Y:S01]  /*32e0*/  PRMT R19, RZ, 0x7610, R19 ;  /* 0x00007610ff137816 */ /* 0x000fe20000000013 */
[----:B------:R-:W-:Y:S06]  /*32f0*/  BRA `(.L_x_3947) ;  /* 0x0000000000b87947 */ /* 0x000fec0003800000 */
.L_x_3959:
        /* <DEDUP_REMOVED lines=14> */
.L_x_3973:
[----:B------:R-:W-:Y:S05]  /*33e0*/  BSYNC B0 ;  /* 0x0000000000007941 */ /* 0x000fea0003800000 */
.L_x_3972:
[----:B------:R-:W-:Y:S02]  /*33f0*/  PRMT R19, RZ, 0x7610, R19 ;  /* 0x00007610ff137816 */ /* 0x000fe40000000013 */
[----:B------:R-:W-:Y:S01]  /*3400*/  F2FP.F16.F32.PACK_AB R16, RZ, R16 ;  /* 0x00000010ff10723e */ /* 0x000fe200000000ff */
[----:B------:R-:W-:Y:S06]  /*3410*/  BRA `(.L_x_3947) ;  /* 0x0000000000707947 */ /* 0x000fec0003800000 */
.L_x_3946:
        /* <DEDUP_REMOVED lines=16> */
.L_x_3974:
[----:B------:R-:W-:Y:S02]  /*3520*/  PRMT R19, RZ, 0x7610, R19 ;  /* 0x00007610ff137816 */ /* 0x000fe40000000013 */
[----:B------:R-:W-:Y:S01]  /*3530*/  PRMT R16, RZ, 0x7610, R16 ;  /* 0x00007610ff107816 */ /* 0x000fe20000000010 */
[----:B------:R-:W-:Y:S06]  /*3540*/  BRA `(.L_x_3947) ;  /* 0x0000000000247947 */ /* 0x000fec0003800000 */
.L_x_3971:
[----:B------:R-:W2:Y:S01]  /*3550*/  LDG.E.64 R2, desc[UR36][R2.64] ;  /* 0x0000002402027981 */ /* 0x000ea2000c1e1b00 */
[----:B------:R-:W-:Y:S01]  /*3560*/  PRMT R19, RZ, 0x7610, R19 ;  /* 0x00007610ff137816 */ /* 0x000fe20000000013 */
[----:B--2---:R-:W0:Y:S02]  /*3570*/  I2F.U64 R16, R2 ;  /* 0x0000000200107312 */ /* 0x004e240000301000 */
[----:B0-----:R-:W-:Y:S01]  /*3580*/  F2FP.F16.F32.PACK_AB R16, RZ, R16 ;  /* 0x00000010ff10723e */ /* 0x001fe200000000ff */
[----:B------:R-:W-:Y:S06]  /*3590*/  BRA `(.L_x_3947) ;  /* 0x0000000000107947 */ /* 0x000fec0003800000 */
.L_x_3970:
[----:B------:R-:W2:Y:S01]  /*35a0*/  LDG.E R2, desc[UR36][R2.64] ;  /* 0x0000002402027981 */ /* 0x000ea2000c1e1900 */
[----:B------:R-:W-:Y:S02]  /*35b0*/  PRMT R19, RZ, 0x7610, R19 ;  /* 0x00007610ff137816 */ /* 0x000fe40000000013 */
[----:B--2---:R-:W-:-:S04]  /*35c0*/  I2FP.F32.U32 R16, R2 ;  /* 0x0000000200107245 */ /* 0x004fc80000201000 */
[----:B------:R-:W-:-:S07]  /*35d0*/  F2FP.F16.F32.PACK_AB R16, RZ, R16 ;  /* 0x00000010ff10723e */ /* 0x000fce00000000ff */
.L_x_3947:
[----:B------:R-:W-:-:S07]  /*35e0*/  VIADD R22, R22, 0x80 ;  /* 0x0000008016167836 */ /* 0x000fce0000000000 */
.L_x_3941:
[----:B------:R-:W-:Y:S05]  /*35f0*/  BSYNC B6 ;  /* 0x0000000000067941 */ /* 0x000fea0003800000 */
.L_x_3940:
[----:B------:R-:W-:Y:S01]  /*3600*/  ISETP.GE.AND P0, PT, R22, R27, PT ;  /* 0x0000001b1600720c */ /* 0x000fe20003f06270 */
[----:B------:R-:W-:Y:S01]  /*3610*/  BSSY B6, `(.L_x_3975) ;  /* 0x0000118000067945 */ /* 0x000fe20003800000 */
[----:B------:R-:W-:-:S11]  /*3620*/  PRMT R3, RZ, 0x7610, R3 ;  /* 0x00007610ff037816 */ /* 0x000fd60000000003 */
[----:B------:R-:W-:Y:S05]  /*3630*/  @P0 BRA `(.L_x_3976) ;  /* 0x0000001000540947 */ /* 0x000fea0003800000 */
[----:B------:R-:W0:Y:S01]  /*3640*/  LDC.64 R2, c[0x0][0x220] ;  /* 0x00008800ff027b82 */ /* 0x000e220000000a00 */
[----:B------:R-:W-:Y:S01]  /*3650*/  PRMT R0, R29, 0x9910, RZ ;  /* 0x000099101d007816 */ /* 0x000fe200000000ff */
[----:B------:R-:W-:Y:S01]  /*3660*/  ULDC UR4, c[0x0][0x230] ;  /* 0x00008c0000047ab9 */ /* 0x000fe20000000800 */
[----:B------:R-:W-:Y:S02]  /*3670*/  LEA R22, R28, R22, 0x9 ;  /* 0x000000161c167211 */ /* 0x000fe400078e48ff */
[----:B------:R-:W-:-:S03]  /*3680*/  ISETP.GT.AND P1, PT, R0, 0x9, PT ;  /* 0x000000090000780c */ /* 0x000fc60003f24270 */
[----:B------:R-:W-:-:S05]  /*3690*/  IMAD R5, R22, UR4, RZ ;  /* 0x0000000416057c24 */ /* 0x000fca000f8e02ff */
[----:B0-----:R-:W-:-:S05]  /*36a0*/  IADD3 R4, P0, R5, R2, RZ ;  /* 0x0000000205047210 */ /* 0x001fca0007f1e0ff */
[----:B------:R-:W-:Y:S01]  /*36b0*/  IMAD.X R5, RZ, RZ, R3, P0 ;  /* 0x000000ffff057224 */ /* 0x000fe200000e0603 */
[----:B------:R-:W-:Y:S07]  /*36c0*/  @P1 BRA `(.L_x_3977) ;  /* 0x0000000400341947 */ /* 0x000fee0003800000 */
        /* <DEDUP_REMOVED lines=13> */
.L_x_3980:
[----:B------:R-:W2:Y:S01]  /*37a0*/  LDG.E.U8 R4, desc[UR36][R4.64] ;  /* 0x0000002404047981 */ /* 0x000ea2000c1e1100 */
[----:B------:R-:W-:Y:S02]  /*37b0*/  PRMT R25, RZ, 0x7610, R25 ;  /* 0x00007610ff197816 */ /* 0x000fe40000000019 */
[----:B--2---:R-:W-:-:S04]  /*37c0*/  I2FP.F32.U32 R3, R4 ;  /* 0x0000000400037245 */ /* 0x004fc80000201000 */
[----:B------:R-:W-:Y:S01]  /*37d0*/  F2FP.F16.F32.PACK_AB R3, RZ, R3 ;  /* 0x00000003ff03723e */ /* 0x000fe200000000ff */
[----:B------:R-:W-:Y:S06]  /*37e0*/  BRA `(.L_x_3976) ;  /* 0x0000000c00e87947 */ /* 0x000fec0003800000 */
.L_x_3979:
        /* <DEDUP_REMOVED lines=11> */
.L_x_3983:
[----:B------:R-:W2:Y:S01]  /*38a0*/  LDG.E R4, desc[UR36][R4.64] ;  /* 0x0000002404047981 */ /* 0x000ea2000c1e1900 */
[----:B------:R-:W-:Y:S02]  /*38b0*/  PRMT R25, RZ, 0x7610, R25 ;  /* 0x00007610ff197816 */ /* 0x000fe40000000019 */
[----:B--2---:R-:W-:-:S04]  /*38c0*/  I2FP.F32.S32 R3, R4 ;  /* 0x0000000400037245 */ /* 0x004fc80000201400 */
[----:B------:R-:W-:Y:S01]  /*38d0*/  F2FP.F16.F32.PACK_AB R3, RZ, R3 ;  /* 0x00000003ff03723e */ /* 0x000fe200000000ff */
[----:B------:R-:W-:Y:S06]  /*38e0*/  BRA `(.L_x_3976) ;  /* 0x0000000c00a87947 */ /* 0x000fec0003800000 */
.L_x_3982:
[----:B------:R-:W2:Y:S01]  /*38f0*/  LDG.E.U16 R4, desc[UR36][R4.64] ;  /* 0x0000002404047981 */ /* 0x000ea2000c1e1500 */
[----:B------:R-:W-:Y:S01]  /*3900*/  PRMT R25, RZ, 0x7610, R25 ;  /* 0x00007610ff197816 */ /* 0x000fe20000000019 */
[----:B--2---:R-:W0:Y:S02]  /*3910*/  I2F.S16 R3, R4 ;  /* 0x0000000400037306 */ /* 0x004e240000101400 */
[----:B0-----:R-:W-:Y:S01]  /*3920*/  F2FP.F16.F32.PACK_AB R3, RZ, R3 ;  /* 0x00000003ff03723e */ /* 0x001fe200000000ff */
[----:B------:R-:W-:Y:S06]  /*3930*/  BRA `(.L_x_3976) ;  /* 0x0000000c00947947 */ /* 0x000fec0003800000 */
.L_x_3978:
        /* <DEDUP_REMOVED lines=10> */
.L_x_3985:
[----:B------:R-:W2:Y:S01]  /*39e0*/  LDG.E.U16 R3, desc[UR36][R4.64] ;  /* 0x0000002404037981 */ /* 0x000ea2000c1e1500 */
[----:B------:R-:W-:Y:S01]  /*39f0*/  PRMT R25, RZ, 0x7610, R25 ;  /* 0x00007610ff197816 */ /* 0x000fe20000000019 */
[----:B--2---:R-:W-:-:S05]  /*3a00*/  HADD2.F32 R3, -RZ, R3.H0_H0 ;  /* 0x20000003ff037230 */ /* 0x004fca0000004100 */
[----:B------:R-:W-:Y:S01]  /*3a10*/  F2FP.F16.F32.PACK_AB R3, RZ, R3 ;  /* 0x00000003ff03723e */ /* 0x000fe200000000ff */
[----:B------:R-:W-:Y:S06]  /*3a20*/  BRA `(.L_x_3976) ;  /* 0x0000000c00587947 */ /* 0x000fec0003800000 */
.L_x_3984:
        /* <DEDUP_REMOVED lines=10> */
.L_x_3987:
[----:B------:R-:W2:Y:S02]  /*3ad0*/  LDG.E R4, desc[UR36][R4.64] ;  /* 0x0000002404047981 */ /* 0x000ea4000c1e1900 */
[C---:B--2---:R-:W-:Y:S02]  /*3ae0*/  PRMT R3, R4.reuse, 0x7610, R3 ;  /* 0x0000761004037816 */ /* 0x044fe40000000003 */
[----:B------:R-:W-:Y:S01]  /*3af0*/  PRMT R25, R4, 0x7632, R25 ;  /* 0x0000763204197816 */ /* 0x000fe20000000019 */
[----:B------:R-:W-:Y:S06]  /*3b00*/  BRA `(.L_x_3976) ;  /* 0x0000000c00207947 */ /* 0x000fec0003800000 */
.L_x_3986:
        /* <DEDUP_REMOVED lines=9> */
.L_x_3977:
        /* <DEDUP_REMOVED lines=14> */
.L_x_3990:
        /* <DEDUP_REMOVED lines=12> */
.L_x_3989:
        /* <DEDUP_REMOVED lines=19> */
[----:B------:R-:W-:Y:S01]  /*3e70*/  IMAD R7, R3, R8, 0x3c000000 ;  /* 0x3c00000003077424 */ /* 0x000fe200078e0208 */
[----:B------:R-:W-:-:S04]  /*3e80*/  IADD3 R3, R2, -0x1, RZ ;  /* 0xffffffff02037810 */ /* 0x000fc80007ffe0ff */
[----:B------:R-:W-:Y:S02]  /*3e90*/  LEA.HI R7, R4, R7, RZ, 0x1c ;  /* 0x0000000704077211 */ /* 0x000fe400078fe0ff */
[----:B------:R-:W-:Y:S02]  /*3ea0*/  SHF.R.S32.HI R3, RZ, 0x1f, R3 ;  /* 0x0000001fff037819 */ /* 0x000fe40000011403 */
[----:B------:R-:W-:-:S04]  /*3eb0*/  LOP3.LUT R6, R7, 0x7f800000, R6, 0xf8, !PT ;  /* 0x7f80000007067812 */ /* 0x000fc800078ef806 */
[----:B------:R-:W-:-:S04]  /*3ec0*/  LOP3.LUT R3, R6, R3, RZ, 0x30, !PT ;  /* 0x0000000306037212 */ /* 0x000fc800078e30ff */
[----:B------:R-:W-:-:S04]  /*3ed0*/  LOP3.LUT R3, R3, 0x80000000, R0, 0xf8, !PT ;  /* 0x8000000003037812 */ /* 0x000fc800078ef800 */
[----:B------:R-:W-:Y:S01]  /*3ee0*/  F2FP.F16.F32.PACK_AB R3, RZ, R3 ;  /* 0x00000003ff03723e */ /* 0x000fe200000000ff */
[----:B------:R-:W-:Y:S06]  /*3ef0*/  BRA `(.L_x_3976) ;  /* 0x0000000800247947 */ /* 0x000fec0003800000 */
.L_x_3992:
[----:B------:R-:W2:Y:S01]  /*3f00*/  LDG.E.U8 R3, desc[UR36][R4.64] ;  /* 0x0000002404037981 */ /* 0x000ea2000c1e1100 */
[----:B------:R-:W-:Y:S01]  /*3f10*/  PRMT R25, RZ, 0x7610, R25 ;  /* 0x00007610ff197816 */ /* 0x000fe20000000019 */
        /* <DEDUP_REMOVED lines=13> */
.L_x_3991:
[----:B------:R-:W2:Y:S01]  /*3ff0*/  LDG.E.U16 R3, desc[UR36][R4.64] ;  /* 0x0000002404037981 */ /* 0x000ea2000c1e1500 */
[----:B------:R-:W-:Y:S01]  /*4000*/  PRMT R25, RZ, 0x7610, R25 ;  /* 0x00007610ff197816 */ /* 0x000fe20000000019 */
[----:B--2---:R-:W-:-:S05]  /*4010*/  IMAD.U32 R3, R3, 0x10000, RZ ;  /* 0x0001000003037824 */ /* 0x004fca00078e00ff */
[----:B------:R-:W-:Y:S01]  /*4020*/  F2FP.F16.F32.PACK_AB R3, RZ, R3 ;  /* 0x00000003ff03723e */ /* 0x000fe200000000ff */
[----:B------:R-:W-:Y:S06]  /*4030*/  BRA `(.L_x_3976) ;  /* 0x0000000400d47947 */ /* 0x000fec0003800000 */
.L_x_3988:
        /* <DEDUP_REMOVED lines=13> */
.L_x_3995:
        /* <DEDUP_REMOVED lines=21> */
.L_x_3999:
[----:B------:R-:W-:Y:S05]  /*4260*/  BSYNC B1 ;  /* 0x0000000000017941 */ /* 0x000fea0003800000 */
.L_x_3998:
[----:B------:R-:W-:Y:S01]  /*4270*/  IMAD.SHL.U32 R2, R2, 0x100000, RZ ;  /* 0x0010000002027824 */ /* 0x000fe200078e00ff */
[----:B------:R-:W-:-:S04]  /*4280*/  LEA R3, R0, 0x3b800000, 0x17 ;  /* 0x3b80000000037811 */ /* 0x000fc800078eb8ff */
[----:B------:R-:W-:-:S07]  /*4290*/  LOP3.LUT R3, R3, R2, R4, 0xfe, !PT ;  /* 0x0000000203037212 */ /* 0x000fce00078efe04 */
.L_x_3997:
[----:B------:R-:W-:Y:S05]  /*42a0*/  BSYNC B0 ;  /* 0x0000000000007941 */ /* 0x000fea0003800000 */
.L_x_3996:
[----:B------:R-:W-:Y:S02]  /*42b0*/  F2FP.F16.F32.PACK_AB R3, RZ, R3 ;  /* 0x00000003ff03723e */ /* 0x000fe400000000ff */
[----:B------:R-:W-:Y:S01]  /*42c0*/  PRMT R25, RZ, 0x7610, R25 ;  /* 0x00007610ff197816 */ /* 0x000fe20000000019 */
[----:B------:R-:W-:Y:S06]  /*42d0*/  BRA `(.L_x_3976) ;  /* 0x00000004002c7947 */ /* 0x000fec0003800000 */
.L_x_3994:
        /* <DEDUP_REMOVED lines=21> */
.L_x_4003:
[----:B------:R-:W-:Y:S05]  /*4430*/  BSYNC B1 ;  /* 0x0000000000017941 */ /* 0x000fea0003800000 */
.L_x_4002:
[----:B------:R-:W-:Y:S01]  /*4440*/  IMAD.SHL.U32 R2, R2, 0x200000, RZ ;  /* 0x0020000002027824 */ /* 0x000fe200078e00ff */
[----:B------:R-:W-:-:S04]  /*4450*/  LEA R3, R0, 0x37800000, 0x17 ;  /* 0x3780000000037811 */ /* 0x000fc800078eb8ff */
[----:B------:R-:W-:-:S07]  /*4460*/  LOP3.LUT R3, R3, R2, R4, 0xfe, !PT ;  /* 0x0000000203037212 */ /* 0x000fce00078efe04 */
.L_x_4001:
[----:B------:R-:W-:Y:S05]  /*4470*/  BSYNC B0 ;  /* 0x0000000000007941 */ /* 0x000fea0003800000 */
.L_x_4000:
[----:B------:R-:W-:Y:S02]  /*4480*/  F2FP.F16.F32.PACK_AB R3, RZ, R3 ;  /* 0x00000003ff03723e */ /* 0x000fe400000000ff */
[----:B------:R-:W-:Y:S01]  /*4490*/  PRMT R25, RZ, 0x7610, R25 ;  /* 0x00007610ff197816 */ /* 0x000fe20000000019 */
[----:B------:R-:W-:Y:S06]  /*44a0*/  BRA `(.L_x_3976) ;  /* 0x0000000000b87947 */ /* 0x000fec0003800000 */
.L_x_3993:
        /* <DEDUP_REMOVED lines=12> */
[----:B------:R-:W-:Y:S01]  /*4570*/  @!P0 IMAD.MOV.U32 R3, RZ, RZ, 0x7f800001 ;  /* 0x7f800001ff038424 */ /* 0x000fe200078e00ff */
[----:B------:R-:W-:-:S07]  /*4580*/  @P0 SHF.L.U32 R3, R4, 0x17, RZ ;  /* 0x0000001704030819 */ /* 0x000fce00000006ff */
.L_x_4007:
[----:B------:R-:W-:Y:S05]  /*4590*/  BSYNC B0 ;  /* 0x0000000000007941 */ /* 0x000fea0003800000 */
.L_x_4006:
[----:B------:R-:W-:Y:S02]  /*45a0*/  PRMT R25, RZ, 0x7610, R25 ;  /* 0x00007610ff197816 */ /* 0x000fe40000000019 */
[----:B------:R-:W-:Y:S01]  /*45b0*/  F2FP.F16.F32.PACK_AB R3, RZ, R3 ;  /* 0x00000003ff03723e */ /* 0x000fe200000000ff */
[----:B------:R-:W-:Y:S06]  /*45c0*/  BRA `(.L_x_3976) ;  /* 0x0000000000707947 */ /* 0x000fec0003800000 */
.L_x_3981:
        /* <DEDUP_REMOVED lines=16> */
.L_x_4008:
[----:B------:R-:W-:Y:S02]  /*46d0*/  PRMT R25, RZ, 0x7610, R25 ;  /* 0x00007610ff197816 */ /* 0x000fe40000000019 */
[----:B------:R-:W-:Y:S01]  /*46e0*/  PRMT R3, RZ, 0x7610, R3 ;  /* 0x00007610ff037816 */ /* 0x000fe20000000003 */
[----:B------:R-:W-:Y:S06]  /*46f0*/  BRA `(.L_x_3976) ;  /* 0x0000000000247947 */ /* 0x000fec0003800000 */
.L_x_4005:
[----:B------:R-:W2:Y:S01]  /*4700*/  LDG.E.64 R4, desc[UR36][R4.64] ;  /* 0x0000002404047981 */ /* 0x000ea2000c1e1b00 */
[----:B------:R-:W-:Y:S01]  /*4710*/  PRMT R25, RZ, 0x7610, R25 ;  /* 0x00007610ff197816 */ /* 0x000fe20000000019 */
[----:B--2---:R-:W0:Y:S02]  /*4720*/  I2F.U64 R3, R4 ;  /* 0x0000000400037312 */ /* 0x004e240000301000 */
[----:B0-----:R-:W-:Y:S01]  /*4730*/  F2FP.F16.F32.PACK_AB R3, RZ, R3 ;  /* 0x00000003ff03723e */ /* 0x001fe200000000ff */
[----:B------:R-:W-:Y:S06]  /*4740*/  BRA `(.L_x_3976) ;  /* 0x0000000000107947 */ /* 0x000fec0003800000 */
.L_x_4004:
[----:B------:R-:W2:Y:S01]  /*4750*/  LDG.E R4, desc[UR36][R4.64] ;  /* 0x0000002404047981 */ /* 0x000ea2000c1e1900 */
[----:B------:R-:W-:Y:S02]  /*4760*/  PRMT R25, RZ, 0x7610, R25 ;  /* 0x00007610ff197816 */ /* 0x000fe40000000019 */
[----:B--2---:R-:W-:-:S04]  /*4770*/  I2FP.F32.U32 R3, R4 ;  /* 0x0000000400037245 */ /* 0x004fc80000201000 */
[----:B------:R-:W-:-:S07]  /*4780*/  F2FP.F16.F32.PACK_AB R3, RZ, R3 ;  /* 0x00000003ff03723e */ /* 0x000fce00000000ff */
.L_x_3976:
[----:B------:R-:W-:Y:S05]  /*4790*/  BSYNC B6 ;  /* 0x0000000000067941 */ /* 0x000fea0003800000 */
.L_x_3975:
[----:B------:R-:W-:Y:S01]  /*47a0*/  ISETP.NE.AND P0, PT, R26, RZ, PT ;  /* 0x000000ff1a00720c */ /* 0x000fe20003f05270 */
[----:B------:R-:W-:-:S12]  /*47b0*/  BSSY B3, `(.L_x_4009) ;  /* 0x00002c3000037945 */ /* 0x000fd80003800000 */
[----:B------:R-:W-:Y:S05]  /*47c0*/  @P0 BRA `(.L_x_4010) ;  /* 0x0000002c00040947 */ /* 0x000fea0003800000 */
        /* <DEDUP_REMOVED lines=13> */
[----:B------:R-:W-:Y:S02]  /*48a0*/  FSETP.NEU.FTZ.AND P0, PT, R12, RZ, PT ;  /* 0x000000ff0c00720b */ /* 0x000fe40003f1d000 */
[----:B------:R-:W-:Y:S02]  /*48b0*/  FSETP.NEU.FTZ.AND P1, PT, R2, RZ, PT ;  /* 0x000000ff0200720b */ /* 0x000fe40003f3d000 */
[----:B------:R-:W-:Y:S02]  /*48c0*/  FSETP.GEU.FTZ.AND P2, PT, R11, 0.00021143197955098003149, PT ;  /* 0x395db3d70b00780b */ /* 0x000fe40003f5e000 */
[----:B------:R-:W-:Y:S02]  /*48d0*/  FSETP.GEU.FTZ.AND P3, PT, |R12|, 0.00021143197955098003149, PT ;  /* 0x395db3d70c00780b */ /* 0x000fe40003f7e200 */
[----:B------:R-:W-:-:S04]  /*48e0*/  PLOP3.LUT P0, PT, P0, P1, PT, 0x2, 0x0 ;  /* 0x000000000000781c */ /* 0x000fc80000702072 */
[----:B------:R-:W-:-:S13]  /*48f0*/  PLOP3.LUT P0, PT, P0, P3, P2, 0xf1, 0x0 ;  /* 0x000000000000781c */ /* 0x000fda0000707e21 */
[----:B------:R-:W-:Y:S05]  /*4900*/  @P0 BRA `(.L_x_4014) ;  /* 0x0000002800ac0947 */ /* 0x000fea0003800000 */
[----:B------:R-:W-:Y:S01]  /*4910*/  FADD.FTZ R5, R11, 1 ;  /* 0x3f8000000b057421 */ /* 0x000fe20000010000 */
        /* <DEDUP_REMOVED lines=23> */
[----:B------:R-:W-:-:S02]  /*4a90*/  LOP3.LUT R9, R9, 0x800000, RZ, 0xfc, !PT ;  /* 0x0080000009097812 */ /* 0x000fc400078efcff */
[----:B------:R-:W-:Y:S01]  /*4aa0*/  FSETP.NEU.FTZ.AND P1, PT, R8, +INF , PT ;  /* 0x7f8000000800780b */ /* 0x000fe20003f3d000 */
[----:B------:R-:W-:Y:S01]  /*4ab0*/  FFMA.FTZ R20, R23, R23, R20 ;  /* 0x0000001717147223 */ /* 0x000fe20000010014 */
[----:B------:R-:W0:Y:S08]  /*4ac0*/  MUFU.SQRT R14, R14 ;  /* 0x0000000e000e7308 */ /* 0x000e300000002000 */
        /* <DEDUP_REMOVED lines=10> */
[----:B------:R-:W-:-:S04]  /*4b70*/  @P0 FFMA.FTZ R4, R10, R10, -1 ;  /* 0xbf8000000a040423 */ /* 0x000fc8000001000a */
        /* <DEDUP_REMOVED lines=19> */
[----:B------:R-:W-:Y:S02]  /*4cb0*/  IMAD.MOV.U32 R21, RZ, RZ, 0x3e800000 ;  /* 0x3e800000ff157424 */ /* 0x000fe400078e00ff */
[----:B------:R-:W-:-:S03]  /*4cc0*/  IMAD.MOV.U32 R23, RZ, RZ, 0x3d39bf78 ;  /* 0x3d39bf78ff177424 */ /* 0x000fc600078e00ff */
[----:B------:R-:W0:Y:S02]  /*4cd0*/  MUFU.SQRT R13, R13 ;  /* 0x0000000d000d7308 */ /* 0x000e240000002000 */
[----:B0-----:R-:W-:-:S04]  /*4ce0*/  FADD.FTZ R4, R0, R13 ;  /* 0x0000000d00047221 */ /* 0x001fc80000010000 */
        /* <DEDUP_REMOVED lines=28> */
.L_x_4018:
        /* <DEDUP_REMOVED lines=10> */
.L_x_4020:
[----:B------:R-:W-:-:S04]  /*4f50*/  FADD.FTZ R4, -R5, R6 ;  /* 0x0000000605047221 */ /* 0x000fc80000010100 */
[----:B------:R-:W-:-:S07]  /*4f60*/  FMUL.FTZ R4, R4, 0.5 ;  /* 0x3f00000004047820 */ /* 0x000fce0000410000 */
.L_x_4021:
[----:B------:R-:W-:Y:S05]  /*4f70*/  BSYNC B1 ;  /* 0x0000000000017941 */ /* 0x000fea0003800000 */
.L_x_4019:
        /* <DEDUP_REMOVED lines=11> */
.L_x_4023:
[----:B------:R-:W-:-:S04]  /*5030*/  FADD.FTZ R8, R7, -R8 ;  /* 0x8000000807087221 */ /* 0x000fc80000010000 */
[----:B------:R-:W-:-:S07]  /*5040*/  FMUL.FTZ R9, R8, 0.5 ;  /* 0x3f00000008097820 */ /* 0x000fce0000410000 */
.L_x_4024:
[----:B------:R-:W-:Y:S05]  /*5050*/  BSYNC B1 ;  /* 0x0000000000017941 */ /* 0x000fea0003800000 */
.L_x_4022:
[----:B------:R-:W-:Y:S01]  /*5060*/  FADD.FTZ R9, R9, R4 ;  /* 0x0000000409097221 */ /* 0x000fe20000010000 */
[----:B------:R-:W-:Y:S01]  /*5070*/  FADD.FTZ R4, R10, 1 ;  /* 0x3f8000000a047421 */ /* 0x000fe20000010000 */
[----:B------:R-:W-:Y:S01]  /*5080*/  IMAD.MOV.U32 R21, RZ, RZ, 0x3e800000 ;  /* 0x3e800000ff157424 */ /* 0x000fe200078e00ff */
[----:B------:R-:W-:Y:S02]  /*5090*/  HFMA2.MMA R23, -RZ, RZ, 1.3056640625, -1.8671875 ;  /* 0x3d39bf78ff177435 */ /* 0x000fe400000001ff */
[----:B------:R-:W-:-:S04]  /*50a0*/  FMUL.FTZ R13, R4, R9 ;  /* 0x00000009040d7220 */ /* 0x000fc80000410000 */
[----:B------:R-:W0:Y:S02]  /*50b0*/  MUFU.SQRT R4, R13 ;  /* 0x0000000d00047308 */ /* 0x000e240000002000 */
[----:B0-----:R-:W-:-:S04]  /*50c0*/  FADD.FTZ R4, R9, R4 ;  /* 0x0000000409047221 */ /* 0x001fc80000010000 */
        /* <DEDUP_REMOVED lines=28> */
.L_x_4017:
[----:B------:R0:W1:Y:S02]  /*5290*/  MUFU.SQRT R14, R15 ;  /* 0x0000000f000e7308 */ /* 0x0000640000002000 */
.L_x_4016:
[----:B------:R-:W-:Y:S05]  /*52a0*/  BSYNC B0 ;  /* 0x0000000000007941 */ /* 0x000fea0003800000 */
.L_x_4015:
        /* <DEDUP_REMOVED lines=16> */
[----:B------:R-:W-:Y:S01]  /*53b0*/  FMUL.FTZ R6, R6, 0.5 ;  /* 0x3f00000006067820 */ /* 0x000fe20000410000 */
[----:B------:R-:W-:-:S03]  /*53c0*/  IMAD.MOV.U32 R5, RZ, RZ, 0x3fd774eb ;  /* 0x3fd774ebff057424 */ /* 0x000fc600078e00ff */
        /* <DEDUP_REMOVED lines=10> */
[----:B------:R-:W-:-:S04]  /*5470*/  FFMA.FTZ R7, R0, R7, R0 ;  /* 0x0000000700077223 */ /* 0x000fc80000010000 */
[----:B------:R-:W-:-:S04]  /*5480*/  FMUL.FTZ R0, R7, -2 ;  /* 0xc000000007007820 */ /* 0x000fc80000410000 */
[----:B------:R-:W-:-:S05]  /*5490*/  @P0 FFMA.FTZ R7, R5, 0.93318945169448852539, R0 ;  /* 0x3f6ee58105070823 */ /* 0x000fca0000010000 */
[C---:B------:R-:W-:Y:S02]  /*54a0*/  FSETP.GTU.FTZ.AND P0, PT, R7.reuse, +INF , PT ;  /* 0x7f8000000700780b */ /* 0x040fe40003f1c000 */
[----:B------:R-:W-:-:S04]  /*54b0*/  LOP3.LUT R4, R7, 0x80000000, R4, 0xb8, !PT ;  /* 0x8000000007047812 */ /* 0x000fc800078eb804 */
[----:B------:R-:W-:Y:S01]  /*54c0*/  FSEL R7, R4, R7, !P0 ;  /* 0x0000000704077208 */ /* 0x000fe20004000000 */
[----:B------:R-:W-:Y:S06]  /*54d0*/  BRA `(.L_x_4029) ;  /* 0x0000000400c47947 */ /* 0x000fec0003800000 */
.L_x_4028:
        /* <DEDUP_REMOVED lines=17> */
.L_x_4034:
[----:B------:R-:W-:-:S04]  /*55f0*/  FADD.FTZ R4, -R5, R6 ;  /* 0x0000000605047221 */ /* 0x000fc80000010100 */
[----:B------:R-:W-:-:S07]  /*5600*/  FMUL.FTZ R4, R4, 0.5 ;  /* 0x3f00000004047820 */ /* 0x000fce0000410000 */
.L_x_4035:
[----:B------:R-:W-:Y:S05]  /*5610*/  BSYNC B5 ;  /* 0x0000000000057941 */ /* 0x000fea0003800000 */
.L_x_4033:
        /* <DEDUP_REMOVED lines=10> */
.L_x_4037:
[----:B------:R-:W-:-:S04]  /*56c0*/  FADD.FTZ R0, -R0, R7 ;  /* 0x0000000700007221 */ /* 0x000fc80000010100 */
[----:B------:R-:W-:-:S07]  /*56d0*/  FMUL.FTZ R5, R0, 0.5 ;  /* 0x3f00000000057820 */ /* 0x000fce0000410000 */
.L_x_4038:
[----:B------:R-:W-:Y:S05]  /*56e0*/  BSYNC B5 ;  /* 0x0000000000057941 */ /* 0x000fea0003800000 */
.L_x_4036:
[----:B------:R-:W-:Y:S01]  /*56f0*/  FADD.FTZ R5, R5, R4 ;  /* 0x0000000405057221 */ /* 0x000fe20000010000 */
[----:B------:R-:W-:-:S04]  /*5700*/  FADD.FTZ R10, R11, R10 ;  /* 0x0000000a0b0a7221 */ /* 0x000fc80000010000 */
[----:B------:R-:W-:-:S06]  /*5710*/  FMUL.FTZ R10, R10, R5 ;  /* 0x000000050a0a7220 */ /* 0x000fcc0000410000 */
[----:B------:R-:W2:Y:S01]  /*5720*/  MUFU.SQRT R10, R10 ;  /* 0x0000000a000a7308 */ /* 0x000ea20000002000 */
[----:B------:R-:W-:Y:S05]  /*5730*/  BRA `(.L_x_4039) ;  /* 0x0000000000487947 */ /* 0x000fea0003800000 */
.L_x_4032:
[----:B------:R-:W-:-:S13]  /*5740*/  FSETP.GT.FTZ.AND P0, PT, R11, 1, PT ;  /* 0x3f8000000b00780b */ /* 0x000fda0003f14000 */
[----:B------:R-:W-:Y:S01]  /*5750*/  @P0 FMUL.FTZ R6, R5, R0 ;  /* 0x0000000005060220 */ /* 0x000fe20000410000 */
[----:B------:R-:W-:-:S04]  /*5760*/  @!P0 FADD.FTZ R0, -R11, 1 ;  /* 0x3f8000000b008421 */ /* 0x000fc80000010100 */
[----:B------:R-:W-:Y:S01]  /*5770*/  @!P0 FMUL.FTZ R4, R5, R0 ;  /* 0x0000000005048220 */ /* 0x000fe20000410000 */
[----:B------:R-:W2:Y:S01]  /*5780*/  @P0 MUFU.SQRT R6, R6 ;  /* 0x0000000600060308 */ /* 0x000ea20000002000 */
[----:B------:R-:W-:-:S04]  /*5790*/  @P0 FMUL.FTZ R0, |R12|, 2.81474976710656000000e+14 ;  /* 0x578000000c000820 */ /* 0x000fc80000410200 */
[C---:B------:R-:W-:Y:S01]  /*57a0*/  @P0 FMUL.FTZ R0, R11.reuse, R0 ;  /* 0x000000000b000220 */ /* 0x040fe20000410000 */
[----:B------:R-:W-:Y:S02]  /*57b0*/  @P0 FMUL.FTZ R11, R11, 2.81474976710656000000e+14 ;  /* 0x578000000b0b0820 */ /* 0x000fe40000410000 */
[----:B------:R-:W-:Y:S08]  /*57c0*/  @!P0 MUFU.SQRT R10, R4 ;  /* 0x00000004000a8308 */ /* 0x000ff00000002000 */
[----:B--2---:R-:W2:Y:S02]  /*57d0*/  @P0 MUFU.RCP R5, R6 ;  /* 0x0000000600050308 */ /* 0x004ea40000001000 */
[----:B--2---:R-:W-:Y:S01]  /*57e0*/  @P0 FMUL.FTZ R10, R0, R5 ;  /* 0x00000005000a0220 */ /* 0x004fe20000410000 */
[----:B------:R-:W-:Y:S06]  /*57f0*/  BRA `(.L_x_4039) ;  /* 0x0000000000187947 */ /* 0x000fec0003800000 */
.L_x_4031:
[----:B------:R-:W-:Y:S01]  /*5800*/  FADD.FTZ R0, R10, 1 ;  /* 0x3f8000000a007421 */ /* 0x000fe20000010000 */
[----:B0-----:R-:W-:Y:S01]  /*5810*/  MUFU.SQRT R15, R15 ;  /* 0x0000000f000f7308 */ /* 0x001fe20000002000 */
[----:B------:R-:W-:Y:S02]  /*5820*/  IMAD.MOV.U32 R11, RZ, RZ, 0x3f800000 ;  /* 0x3f800000ff0b7424 */ /* 0x000fe400078e00ff */
[----:B------:R-:W-:-:S06]  /*5830*/  FMUL.FTZ R0, R0, 0.5 ;  /* 0x3f00000000007820 */ /* 0x000fcc0000410000 */
[----:B------:R-:W0:Y:S02]  /*5840*/  MUFU.SQRT R0, R0 ;  /* 0x0000000000007308 */ /* 0x000e240000002000 */
[----:B0-----:R-:W-:-:S07]  /*5850*/  FMUL.FTZ R10, R15, R0 ;  /* 0x000000000f0a7220 */ /* 0x001fce0000410000 */
.L_x_4039:
[----:B------:R-:W-:Y:S05]  /*5860*/  BSYNC B1 ;  /* 0x0000000000017941 */ /* 0x000fea0003800000 */
.L_x_4030:
[----:B------:R-:W-:Y:S05]  /*5870*/  BRA `(.L_x_4040) ;  /* 0x0000000000087947 */ /* 0x000fea0003800000 */
.L_x_4027:
[----:B------:R-:W-:Y:S01]  /*5880*/  FMUL.FTZ R10, R10, 16777216 ;  /* 0x4b8000000a0a7820 */ /* 0x000fe20000410000 */
[----:B------:R-:W-:-:S07]  /*5890*/  FMUL.FTZ R11, R11, 16777216 ;  /* 0x4b8000000b0b7820 */ /* 0x000fce0000410000 */
.L_x_4040:
[----:B------:R-:W-:Y:S05]  /*58a0*/  BSYNC B0 ;  /* 0x0000000000007941 */ /* 0x000fea0003800000 */
.L_x_4026:
[C---:B------:R-:W-:Y:S01]  /*58b0*/  FADD.FTZ R0, |R11|.reuse, -RZ ;  /* 0x800000ff0b007221 */ /* 0x040fe20000010200 */
[----:B--2---:R-:W-:Y:S01]  /*58c0*/  FADD.FTZ R5, |R10|, -RZ ;  /* 0x800000ff0a057221 */ /* 0x004fe20000010200 */
[----:B------:R-:W-:Y:S01]  /*58d0*/  FSETP.GT.FTZ.AND P6, PT, |R11|, |R10|, PT ;  /* 0x4000000a0b00720b */ /* 0x000fe20003fd4200 */
[----:B------:R-:W-:Y:S03]  /*58e0*/  BSSY B5, `(.L_x_4041) ;  /* 0x000000f000057945 */ /* 0x000fe60003800000 */
[----:B0-----:R-:W-:Y:S02]  /*58f0*/  FSEL R15, R0, R5, P6 ;  /* 0x00000005000f7208 */ /* 0x001fe40003000000 */
        /* <DEDUP_REMOVED lines=11> */
[----:B-1----:R-:W-:Y:S05]  /*59b0*/  CALL.REL.NOINC `($__internal_8_$__cuda_sm3x_div_rn_ftz_f32_slowpath) ;  /* 0x000000e000587944 */ /* 0x002fea0003c00000 */
[----:B------:R-:W-:-:S07]  /*59c0*/  IMAD.MOV.U32 R4, RZ, RZ, R0 ;  /* 0x000000ffff047224 */ /* 0x000fce00078e0000 */
.L_x_4042:
[----:B------:R-:W-:Y:S05]  /*59d0*/  BSYNC B5 ;  /* 0x0000000000057941 */ /* 0x000fea0003800000 */
.L_x_4041:
        /* <DEDUP_REMOVED lines=18> */
.L_x_4044:
[----:B------:R-:W-:Y:S01]  /*5b00*/  ISETP.GE.AND P0, PT, R10, RZ, PT ;  /* 0x000000ff0a00720c */ /* 0x000fe20003f06270 */
[----:B------:R-:W-:-:S12]  /*5b10*/  IMAD.MOV.U32 R5, RZ, RZ, 0x3fd774eb ;  /* 0x3fd774ebff057424 */ /* 0x000fd800078e00ff */
[----:B------:R-:W-:-:S04]  /*5b20*/  @P0 FFMA.FTZ R4, R5, 0.93318945169448852539, -R4 ;  /* 0x3f6ee58105040823 */ /* 0x000fc80000010804 */
[----:B------:R-:W-:-:S07]  /*5b30*/  @!P0 FFMA.FTZ R4, R5, 0.93318945169448852539, R4 ;  /* 0x3f6ee58105048823 */ /* 0x000fce0000010004 */
.L_x_4045:
[----:B------:R-:W-:Y:S05]  /*5b40*/  BSYNC B0 ;  /* 0x0000000000007941 */ /* 0x000fea0003800000 */
.L_x_4043:
[C---:B------:R-:W-:Y:S01]  /*5b50*/  FSETP.NEU.FTZ.AND P0, PT, |R10|.reuse, |R11|, PT ;  /* 0x4000000b0a00720b */ /* 0x040fe20003f1d200 */
        /* <DEDUP_REMOVED lines=9> */
.L_x_4029:
[----:B------:R-:W-:Y:S05]  /*5bf0*/  BSYNC B4 ;  /* 0x0000000000047941 */ /* 0x000fea0003800000 */
.L_x_4025:
[----:B------:R-:W-:Y:S02]  /*5c00*/  LOP3.LUT R2, R7, 0x80000000, R2, 0xb8, !PT ;  /* 0x8000000007027812 */ /* 0x000fe400078eb802 */
[----:B-1----:R-:W-:Y:S01]  /*5c10*/  LOP3.LUT R12, R14, 0x80000000, R12, 0xb8, !PT ;  /* 0x800000000e0c7812 */ /* 0x002fe200078eb80c */
[----:B------:R-:W-:Y:S06]  /*5c20*/  BRA `(.L_x_4014) ;  /* 0x0000001400e47947 */ /* 0x000fec0003800000 */
.L_x_4013:
        /* <DEDUP_REMOVED lines=17> */
[----:B------:R-:W-:Y:S01]  /*5d40*/  FMUL.FTZ R15, R0, R0 ;  /* 0x00000000000f7220 */ /* 0x000fe20000410000 */
[----:B------:R-:W-:Y:S03]  /*5d50*/  BSSY B5, `(.L_x_4050) ;  /* 0x000000d000057945 */ /* 0x000fe60003800000 */
[----:B------:R-:W-:-:S03]  /*5d60*/  FFMA.FTZ R15, R10, R10, R15 ;  /* 0x0000000a0a0f7223 */ /* 0x000fc6000001000f */
        /* <DEDUP_REMOVED lines=9> */
[----:B------:R-:W-:Y:S05]  /*5e00*/  CALL.REL.NOINC `($__internal_8_$__cuda_sm3x_div_rn_ftz_f32_slowpath) ;  /* 0x000000dc00447944 */ /* 0x000fea0003c00000 */
[----:B------:R-:W-:-:S07]  /*5e10*/  IMAD.MOV.U32 R4, RZ, RZ, R0 ;  /* 0x000000ffff047224 */ /* 0x000fce00078e0000 */
.L_x_4051:
[----:B------:R-:W-:Y:S05]  /*5e20*/  BSYNC B5 ;  /* 0x0000000000057941 */ /* 0x000fea0003800000 */
.L_x_4050:
        /* <DEDUP_REMOVED lines=18> */
.L_x_4053:
[----:B------:R-:W-:Y:S01]  /*5f50*/  ISETP.GE.AND P0, PT, R11, RZ, PT ;  /* 0x000000ff0b00720c */ /* 0x000fe20003f06270 */
[----:B------:R-:W-:-:S12]  /*5f60*/  IMAD.MOV.U32 R5, RZ, RZ, 0x3fd774eb ;  /* 0x3fd774ebff057424 */ /* 0x000fd800078e00ff */
[----:B------:R-:W-:-:S04]  /*5f70*/  @P0 FFMA.FTZ R4, R5, 0.93318945169448852539, -R4 ;  /* 0x3f6ee58105040823 */ /* 0x000fc80000010804 */
[----:B------:R-:W-:-:S07]  /*5f80*/  @!P0 FFMA.FTZ R4, R5, 0.93318945169448852539, R4 ;  /* 0x3f6ee58105048823 */ /* 0x000fce0000010004 */
.L_x_4054:
[----:B------:R-:W-:Y:S05]  /*5f90*/  BSYNC B0 ;  /* 0x0000000000007941 */ /* 0x000fea0003800000 */
.L_x_4052:
[C---:B------:R-:W-:Y:S01]  /*5fa0*/  FSETP.NEU.FTZ.AND P1, PT, |R11|.reuse, |R14|, PT ;  /* 0x4000000e0b00720b */ /* 0x040fe20003f3d200 */
        /* <DEDUP_REMOVED lines=12> */
.L_x_4049:
        /* <DEDUP_REMOVED lines=13> */
.L_x_4057:
[----:B------:R-:W-:Y:S05]  /*6140*/  BSYNC B5 ;  /* 0x0000000000057941 */ /* 0x000fea0003800000 */
.L_x_4056:
        /* <DEDUP_REMOVED lines=18> */
.L_x_4059:
[----:B------:R-:W-:Y:S01]  /*6270*/  ISETP.GE.AND P0, PT, R11, RZ, PT ;  /* 0x000000ff0b00720c */ /* 0x000fe20003f06270 */
[----:B------:R-:W-:-:S12]  /*6280*/  IMAD.MOV.U32 R5, RZ, RZ, 0x3fd774eb ;  /* 0x3fd774ebff057424 */ /* 0x000fd800078e00ff */
[----:B------:R-:W-:-:S04]  /*6290*/  @P0 FFMA.FTZ R4, R5, 0.93318945169448852539, -R4 ;  /* 0x3f6ee58105040823 */ /* 0x000fc80000010804 */
[----:B------:R-:W-:-:S07]  /*62a0*/  @!P0 FFMA.FTZ R4, R5, 0.93318945169448852539, R4 ;  /* 0x3f6ee58105048823 */ /* 0x000fce0000010004 */
.L_x_4060:
[----:B------:R-:W-:Y:S05]  /*62b0*/  BSYNC B0 ;  /* 0x0000000000007941 */ /* 0x000fea0003800000 */
.L_x_4058:
        /* <DEDUP_REMOVED lines=11> */
[----:B------:R-:W-:-:S04]  /*6370*/  FFMA.FTZ R7, R6, R6, R7 ;  /* 0x0000000606077223 */ /* 0x000fc80000010007 */
[----:B------:R-:W0:Y:S02]  /*6380*/  MUFU.SQRT R6, R7 ;  /* 0x0000000700067308 */ /* 0x000e240000002000 */
[----:B0-----:R-:W-:Y:S01]  /*6390*/  @P0 FMUL.FTZ R0, R5, R6 ;  /* 0x0000000605000220 */ /* 0x001fe20000410000 */
[----:B------:R-:W-:Y:S01]  /*63a0*/  FSETP.NEU.FTZ.AND P0, PT, R15, +INF , PT ;  /* 0x7f8000000f00780b */ /* 0x000fe20003f1d000 */
[----:B------:R-:W-:-:S03]  /*63b0*/  IMAD.MOV.U32 R5, RZ, RZ, 0x4016cbe4 ;  /* 0x4016cbe4ff057424 */ /* 0x000fc600078e00ff */
[----:B------:R-:W-:Y:S02]  /*63c0*/  FSEL R0, R0, +INF , P0 ;  /* 0x7f80000000007808 */ /* 0x000fe40000000000 */
        /* <DEDUP_REMOVED lines=10> */
.L_x_4048:
[----:B------:R-:W-:Y:S01]  /*6470*/  FMUL.FTZ R4, R11, 0.36787945032119750977 ;  /* 0x3ebc5ab20b047820 */ /* 0x000fe20000410000 */
[----:B------:R-:W-:Y:S01]  /*6480*/  FMUL.FTZ R5, R14, 0.36787945032119750977 ;  /* 0x3ebc5ab20e057820 */ /* 0x000fe20000410000 */
[----:B------:R-:W-:Y:S01]  /*6490*/  HFMA2.MMA R15, -RZ, RZ, 1.875, 0 ;  /* 0x3f800000ff0f7435 */ /* 0x000fe200000001ff */
[----:B------:R-:W-:Y:S01]  /*64a0*/  BSSY B5, `(.L_x_4061) ;  /* 0x000001f000057945 */ /* 0x000fe20003800000 */
[----:B------:R-:W-:Y:S01]  /*64b0*/  FADD.FTZ R4, |R4|, -RZ ;  /* 0x800000ff04047221 */ /* 0x000fe20000010200 */
[----:B------:R-:W-:-:S05]  /*64c0*/  FADD.FTZ R5, |R5|, -RZ ;  /* 0x800000ff05057221 */ /* 0x000fca0000010200 */
[CC--:B------:R-:W-:Y:S02]  /*64d0*/  VIMNMX R6, R4.reuse, R5.reuse, !PT ;  /* 0x0000000504067248 */ /* 0x0c0fe40007fe0100 */
[----:B------:R-:W-:Y:S02]  /*64e0*/  VIMNMX R4, R4, R5, PT ;  /* 0x0000000504047248 */ /* 0x000fe40003fe0100 */
[----:B------:R-:W-:Y:S02]  /*64f0*/  LOP3.LUT R7, R6, 0xfe000000, RZ, 0xc0, !PT ;  /* 0xfe00000006077812 */ /* 0x000fe400078ec0ff */
[----:B------:R-:W-:Y:S02]  /*6500*/  FSETP.NEU.FTZ.AND P0, PT, R4, RZ, PT ;  /* 0x000000ff0400720b */ /* 0x000fe40003f1d000 */
[C---:B------:R-:W-:Y:S02]  /*6510*/  IADD3 R5, -R7.reuse, 0x7e800000, RZ ;  /* 0x7e80000007057810 */ /* 0x040fe40007ffe1ff */
[----:B------:R-:W-:-:S03]  /*6520*/  LOP3.LUT R7, R7, 0x800000, RZ, 0xfc, !PT ;  /* 0x0080000007077812 */ /* 0x000fc600078efcff */
[-C--:B------:R-:W-:Y:S01]  /*6530*/  FMUL.FTZ R8, R4, R5.reuse ;  /* 0x0000000504087220 */ /* 0x080fe20000410000 */
[----:B------:R-:W-:-:S03]  /*6540*/  FMUL.FTZ R5, R6, R5 ;  /* 0x0000000506057220 */ /* 0x000fc60000410000 */
[----:B------:R-:W-:-:S04]  /*6550*/  FMUL.FTZ R8, R8, R8 ;  /* 0x0000000808087220 */ /* 0x000fc80000410000 */
[----:B------:R-:W-:Y:S02]  /*6560*/  FFMA.FTZ R8, R5, R5, R8 ;  /* 0x0000000505087223 */ /* 0x000fe40000010008 */
[----:B------:R-:W-:Y:S08]  /*6570*/  MUFU.RCP R5, R10 ;  /* 0x0000000a00057308 */ /* 0x000ff00000001000 */
        /* <DEDUP_REMOVED lines=15> */
[----:B------:R-:W-:Y:S05]  /*6670*/  CALL.REL.NOINC `($__internal_8_$__cuda_sm3x_div_rn_ftz_f32_slowpath) ;  /* 0x000000d400287944 */ /* 0x000fea0003c00000 */
[----:B------:R-:W-:-:S07]  /*6680*/  IMAD.MOV.U32 R4, RZ, RZ, R0 ;  /* 0x000000ffff047224 */ /* 0x000fce00078e0000 */
.L_x_4062:
[----:B------:R-:W-:Y:S05]  /*6690*/  BSYNC B5 ;  /* 0x0000000000057941 */ /* 0x000fea0003800000 */
.L_x_4061:
        /* <DEDUP_REMOVED lines=18> */
.L_x_4064:
[----:B------:R-:W-:Y:S01]  /*67c0*/  ISETP.GE.AND P0, PT, R11, RZ, PT ;  /* 0x000000ff0b00720c */ /* 0x000fe20003f06270 */
[----:B------:R-:W-:-:S12]  /*67d0*/  IMAD.MOV.U32 R5, RZ, RZ, 0x3fd774eb ;  /* 0x3fd774ebff057424 */ /* 0x000fd800078e00ff */
[----:B------:R-:W-:-:S04]  /*67e0*/  @P0 FFMA.FTZ R4, R5, 0.93318945169448852539, -R4 ;  /* 0x3f6ee58105040823 */ /* 0x000fc80000010804 */
[----:B------:R-:W-:-:S07]  /*67f0*/  @!P0 FFMA.FTZ R4, R5, 0.93318945169448852539, R4 ;  /* 0x3f6ee58105048823 */ /* 0x000fce0000010004 */
.L_x_4065:
[----:B------:R-:W-:Y:S05]  /*6800*/  BSYNC B0 ;  /* 0x0000000000007941 */ /* 0x000fea0003800000 */
.L_x_4063:
[C---:B------:R-:W-:Y:S01]  /*6810*/  FSETP.NEU.FTZ.AND P2, PT, |R11|.reuse, |R14|, PT ;  /* 0x4000000e0b00720b */ /* 0x040fe20003f5d200 */
[C---:B------:R-:W-:Y:S01]  /*6820*/  FADD.FTZ R5, |R11|.reuse, |R14| ;  /* 0x4000000e0b057221 */ /* 0x040fe20000010200 */
        /* <DEDUP_REMOVED lines=9> */
.L_x_4047:
        /* <DEDUP_REMOVED lines=22> */
[----:B------:R-:W-:Y:S05]  /*6a20*/  CALL.REL.NOINC `($__internal_8_$__cuda_sm3x_div_rn_ftz_f32_slowpath) ;  /* 0x000000d0003c7944 */ /* 0x000fea0003c00000 */
[----:B------:R-:W-:-:S07]  /*6a30*/  IMAD.MOV.U32 R4, RZ, RZ, R0 ;  /* 0x000000ffff047224 */ /* 0x000fce00078e0000 */
.L_x_4069:
[----:B------:R-:W-:Y:S05]  /*6a40*/  BSYNC B5 ;  /* 0x0000000000057941 */ /* 0x000fea0003800000 */
.L_x_4068:
[----:B------:R-:W-:Y:S02]  /*6a50*/  IMAD.MOV.U32 R5, RZ, RZ, 0x3b33710b ;  /* 0x3b33710bff057424 */ /* 0x000fe400078e00ff */
[----:B------:R-:W-:Y:S01]  /*6a60*/  FMUL.FTZ R0, R4, R4 ;  /* 0x0000000404007220 */ /* 0x000fe20000410000 */
[----:B------:R-:W-:Y:S01]  /*6a70*/  @!P6 IMAD.MOV.U32 R7, RZ, RZ, 0x3fd774eb ;  /* 0x3fd774ebff07e424 */ /* 0x000fe200078e00ff */
[----:B------:R-:W0:Y:S01]  /*6a80*/  MUFU.LG2 R14, R14 ;  /* 0x0000000e000e7308 */ /* 0x000e220000000c00 */
[----:B------:R-:W-:Y:S01]  /*6a90*/  FSETP.NEU.FTZ.AND P0, PT, |R12|, R11, PT ;  /* 0x0000000b0c00720b */ /* 0x000fe20003f1d200 */
[----:B------:R-:W-:Y:S01]  /*6aa0*/  FFMA.FTZ R5, R0, R5, -0.015681877732276916504 ;  /* 0xbc80774800057423 */ /* 0x000fe20000010005 */
[----:B------:R-:W-:Y:S01]  /*6ab0*/  FSETP.NEU.FTZ.AND P1, PT, R10, RZ, PT ;  /* 0x000000ff0a00720b */ /* 0x000fe20003f3d000 */
[----:B------:R-:W-:Y:S02]  /*6ac0*/  FADD.FTZ R11, |R12|, R11 ;  /* 0x0000000b0c0b7221 */ /* 0x000fe40000010200 */
[----:B------:R-:W-:-:S04]  /*6ad0*/  FFMA.FTZ R5, R0, R5, 0.042200751602649688721 ;  /* 0x3d2cdab200057423 */ /* 0x000fc80000010005 */
[----:B------:R-:W-:-:S04]  /*6ae0*/  FFMA.FTZ R5, R0, R5, -0.074792981147766113281 ;  /* 0xbd992d1000057423 */ /* 0x000fc80000010005 */
[----:B------:R-:W-:Y:S01]  /*6af0*/  FFMA.FTZ R5, R0, R5, 0.10640415549278259277 ;  /* 0x3dd9ea6c00057423 */ /* 0x000fe20000010005 */
[----:B0-----:R-:W-:-:S03]  /*6b00*/  FMUL.FTZ.D2 R15, R14, 0.69314718246459960938 ;  /* 0x3f3172180e0f7820 */ /* 0x001fc60000310000 */
        /* <DEDUP_REMOVED lines=12> */
.L_x_4067:
        /* <DEDUP_REMOVED lines=11> */
[----:B------:R-:W-:Y:S05]  /*6c80*/  CALL.REL.NOINC `($__internal_8_$__cuda_sm3x_div_rn_ftz_f32_slowpath) ;  /* 0x000000cc00a47944 */ /* 0x000fea0003c00000 */
[----:B------:R-:W-:-:S07]  /*6c90*/  MOV R4, R0 ;  /* 0x0000000000047202 */ /* 0x000fce0000000f00 */
.L_x_4071:
[----:B------:R-:W-:Y:S05]  /*6ca0*/  BSYNC B5 ;  /* 0x0000000000057941 */ /* 0x000fea0003800000 */
.L_x_4070:
[CC--:B------:R-:W-:Y:S01]  /*6cb0*/  VIMNMX R0, R15.reuse, R11.reuse, !PT ;  /* 0x0000000b0f007248 */ /* 0x0c0fe20007fe0100 */
[----:B------:R-:W-:Y:S01]  /*6cc0*/  IMAD.MOV.U32 R8, RZ, RZ, 0x3b33710b ;  /* 0x3b33710bff087424 */ /* 0x000fe200078e00ff */
[----:B------:R-:W-:Y:S01]  /*6cd0*/  VIMNMX R15, R15, R11, PT ;  /* 0x0000000b0f0f7248 */ /* 0x000fe20003fe0100 */
[----:B------:R-:W-:Y:S01]  /*6ce0*/  FMUL.FTZ R5, R4, R4 ;  /* 0x0000000404057220 */ /* 0x000fe20000410000 */
[----:B------:R-:W-:Y:S02]  /*6cf0*/  LOP3.LUT R6, R0, 0xfe000000, RZ, 0xc0, !PT ;  /* 0xfe00000000067812 */ /* 0x000fe400078ec0ff */
[----:B------:R-:W-:Y:S01]  /*6d00*/  FSETP.NEU.FTZ.AND P0, PT, R15, RZ, PT ;  /* 0x000000ff0f00720b */ /* 0x000fe20003f1d000 */
[C---:B------:R-:W-:Y:S01]  /*6d10*/  FFMA.FTZ R8, R5.reuse, R8, -0.015681877732276916504 ;  /* 0xbc80774805087423 */ /* 0x040fe20000010008 */
        /* <DEDUP_REMOVED lines=8> */
[----:B------:R-:W-:Y:S02]  /*6da0*/  FFMA.FTZ R8, R5, R8, 0.10640415549278259277 ;  /* 0x3dd9ea6c05087423 */ /* 0x000fe40000010008 */
        /* <DEDUP_REMOVED lines=9> */
[----:B------:R-:W-:Y:S02]  /*6e40*/  @!P6 IMAD.MOV.U32 R7, RZ, RZ, 0x3fd774eb ;  /* 0x3fd774ebff07e424 */ /* 0x000fe400078e00ff */
[----:B------:R-:W-:Y:S01]  /*6e50*/  FADD.FTZ R6, |R12|, R11 ;  /* 0x0000000b0c067221 */ /* 0x000fe20000010200 */
[----:B------:R-:W-:Y:S01]  /*6e60*/  FSEL R0, R0, +INF , P0 ;  /* 0x7f80000000007808 */ /* 0x000fe20000000000 */
[----:B------:R-:W-:Y:S01]  /*6e70*/  @!P6 FFMA.FTZ R4, R7, 0.93318945169448852539, -R4 ;  /* 0x3f6ee5810704e823 */ /* 0x000fe20000010804 */
[----:B------:R-:W-:-:S04]  /*6e80*/  FSETP.NEU.FTZ.AND P0, PT, |R12|, R11, PT ;  /* 0x0000000b0c00720b */ /* 0x000fc80003f1d200 */
        /* <DEDUP_REMOVED lines=8> */
.L_x_4066:
[----:B------:R-:W-:Y:S01]  /*6f10*/  FMUL.FTZ R4, R12, 0.36787945032119750977 ;  /* 0x3ebc5ab20c047820 */ /* 0x000fe20000410000 */
[----:B------:R-:W-:Y:S01]  /*6f20*/  FMUL.FTZ R5, R2, 0.36787945032119750977 ;  /* 0x3ebc5ab202057820 */ /* 0x000fe20000410000 */
[----:B------:R-:W-:Y:S01]  /*6f30*/  IMAD.MOV.U32 R15, RZ, RZ, 0x3f800000 ;  /* 0x3f800000ff0f7424 */ /* 0x000fe200078e00ff */
        /* <DEDUP_REMOVED lines=31> */
.L_x_4073:
[----:B------:R-:W-:Y:S05]  /*7130*/  BSYNC B5 ;  /* 0x0000000000057941 */ /* 0x000fea0003800000 */
.L_x_4072:
[----:B------:R-:W-:Y:S01]  /*7140*/  HFMA2.MMA R5, -RZ, RZ, 0.89990234375, 10328 ;  /* 0x3b33710bff057435 */ /* 0x000fe200000001ff */
[----:B------:R-:W-:Y:S01]  /*7150*/  FMUL.FTZ R0, R4, R4 ;  /* 0x0000000404007220 */ /* 0x000fe20000410000 */
[----:B------:R-:W-:Y:S01]  /*7160*/  @!P6 IMAD.MOV.U32 R7, RZ, RZ, 0x3fd774eb ;  /* 0x3fd774ebff07e424 */ /* 0x000fe200078e00ff */
[----:B------:R-:W-:Y:S02]  /*7170*/  FSETP.NEU.FTZ.AND P0, PT, |R12|, R11, PT ;  /* 0x0000000b0c00720b */ /* 0x000fe40003f1d200 */
[----:B------:R-:W-:-:S05]  /*7180*/  FSETP.NEU.FTZ.AND P1, PT, R10, RZ, PT ;  /* 0x000000ff0a00720b */ /* 0x000fca0003f3d000 */
[----:B------:R-:W-:-:S04]  /*7190*/  FFMA.FTZ R5, R0, R5, -0.015681877732276916504 ;  /* 0xbc80774800057423 */ /* 0x000fc80000010005 */
[----:B------:R-:W-:-:S04]  /*71a0*/  FFMA.FTZ R5, R0, R5, 0.042200751602649688721 ;  /* 0x3d2cdab200057423 */ /* 0x000fc80000010005 */
[----:B------:R-:W-:-:S04]  /*71b0*/  FFMA.FTZ R5, R0, R5, -0.074792981147766113281 ;  /* 0xbd992d1000057423 */ /* 0x000fc80000010005 */
[----:B------:R-:W-:-:S04]  /*71c0*/  FFMA.FTZ R5, R0, R5, 0.10640415549278259277 ;  /* 0x3dd9ea6c00057423 */ /* 0x000fc80000010005 */
[----:B------:R-:W-:-:S04]  /*71d0*/  FFMA.FTZ R5, R0, R5, -0.14207722246646881104 ;  /* 0xbe117cb100057423 */ /* 0x000fc80000010005 */
[----:B------:R-:W-:-:S04]  /*71e0*/  FFMA.FTZ R5, R0, R5, 0.19993925094604492188 ;  /* 0x3e4cbce000057423 */ /* 0x000fc80000010005 */
[----:B------:R-:W-:-:S04]  /*71f0*/  FFMA.FTZ R5, R0, R5, -0.33333197236061096191 ;  /* 0xbeaaaa7d00057423 */ /* 0x000fc80000010005 */
[----:B------:R-:W-:Y:S01]  /*7200*/  FMUL.FTZ R5, R0, R5 ;  /* 0x0000000500057220 */ /* 0x000fe20000410000 */
[----:B------:R-:W-:-:S03]  /*7210*/  FADD.FTZ R0, |R12|, R11 ;  /* 0x0000000b0c007221 */ /* 0x000fc60000010200 */
[----:B------:R-:W-:-:S04]  /*7220*/  FFMA.FTZ R4, R5, R4, R4 ;  /* 0x0000000405047223 */ /* 0x000fc80000010004 */
[----:B------:R-:W-:-:S05]  /*7230*/  @!P6 FFMA.FTZ R4, R7, 0.93318945169448852539, -R4 ;  /* 0x3f6ee5810704e823 */ /* 0x000fca0000010804 */
[----:B------:R-:W-:Y:S02]  /*7240*/  FSEL R4, R4, 0.78539818525314331055, P0 ;  /* 0x3f490fdb04047808 */ /* 0x000fe40000000000 */
[----:B------:R-:W-:Y:S02]  /*7250*/  FSETP.GTU.FTZ.AND P0, PT, |R0|, +INF , PT ;  /* 0x7f8000000000780b */ /* 0x000fe40003f1c200 */
[----:B------:R-:W-:-:S04]  /*7260*/  FSEL R5, R4, RZ, P1 ;  /* 0x000000ff04057208 */ /* 0x000fc80000800000 */
[----:B------:R-:W-:-:S04]  /*7270*/  LOP3.LUT R5, R5, 0x80000000, R2, 0xb8, !PT ;  /* 0x8000000005057812 */ /* 0x000fc800078eb802 */
[----:B------:R-:W-:-:S07]  /*7280*/  FSEL R5, R0, R5, P0 ;  /* 0x0000000500057208 */ /* 0x000fce0000000000 */
.L_x_4055:
[----:B------:R-:W-:Y:S05]  /*7290*/  BSYNC B4 ;  /* 0x0000000000047941 */ /* 0x000fea0003800000 */
.L_x_4046:
[----:B------:R-:W-:Y:S01]  /*72a0*/  FADD.FTZ R15, R15, 0.69314718246459960938 ;  /* 0x3f3172180f0f7421 */ /* 0x000fe20000010000 */
[----:B------:R-:W-:-:S04]  /*72b0*/  LOP3.LUT R2, R5, 0x80000000, R2, 0xb8, !PT ;  /* 0x8000000005027812 */ /* 0x000fc800078eb802 */
[----:B------:R-:W-:Y:S01]  /*72c0*/  LOP3.LUT R12, R15, 0x80000000, R12, 0xb8, !PT ;  /* 0x800000000f0c7812 */ /* 0x000fe200078eb80c */
[----:B------:R-:W-:Y:S06]  /*72d0*/  BRA `(.L_x_4014) ;  /* 0x0000000000387947 */ /* 0x000fec0003800000 */
.L_x_4012:
[----:B------:R-:W-:-:S13]  /*72e0*/  FSETP.NEU.FTZ.AND P0, PT, |R12|, +INF , PT ;  /* 0x7f8000000c00780b */ /* 0x000fda0003f1d200 */
[----:B------:R-:W-:Y:S01]  /*72f0*/  @!P0 FADD.FTZ R2, R2, R2 ;  /* 0x0000000202028221 */ /* 0x000fe20000010000 */
[----:B------:R-:W-:Y:S06]  /*7300*/  @!P0 BRA `(.L_x_4014) ;  /* 0x00000000002c8947 */ /* 0x000fec0003800000 */
[----:B------:R-:W-:-:S13]  /*7310*/  FSETP.NEU.FTZ.AND P0, PT, R11, +INF , PT ;  /* 0x7f8000000b00780b */ /* 0x000fda0003f1d000 */
[----:B------:R-:W-:Y:S01]  /*7320*/  @!P0 FADD.FTZ R0, R12, R12 ;  /* 0x0000000c0c008221 */ /* 0x000fe20000010000 */
[----:B------:R-:W-:-:S03]  /*7330*/  @!P0 IMAD.MOV.U32 R12, RZ, RZ, R2 ;  /* 0x000000ffff0c8224 */ /* 0x000fc600078e0002 */
        /* <DEDUP_REMOVED lines=8> */
.L_x_4014:
[----:B------:R-:W-:Y:S05]  /*73c0*/  BSYNC B2 ;  /* 0x0000000000027941 */ /* 0x000fea0003800000 */
.L_x_4011:
[----:B0-----:R-:W-:-:S07]  /*73d0*/  F2FP.F16.F32.PACK_AB R15, R2, R12 ;  /* 0x0000000c020f723e */ /* 0x001fce00000000ff */
.L_x_4010:
[----:B------:R-:W-:Y:S05]  /*73e0*/  BSYNC B3 ;  /* 0x0000000000037941 */ /* 0x000fea0003800000 */
.L_x_4009:
[----:B------:R-:W0:Y:S01]  /*73f0*/  S2R R2, SR_TID.X ;  /* 0x0000000000027919 */ /* 0x000e220000002100 */
[----:B------:R-:W-:Y:S01]  /*7400*/  BSSY B3, `(.L_x_4074) ;  /* 0x00002c6000037945 */ /* 0x000fe20003800000 */
[----:B0-----:R-:W-:-:S05]  /*7410*/  VIADD R0, R2, 0x80 ;  /* 0x0000008002007836 */ /* 0x001fca0000000000 */
[----:B------:R-:W-:-:S13]  /*7420*/  ISETP.GE.AND P0, PT, R0, R27, PT ;  /* 0x0000001b0000720c */ /* 0x000fda0003f06270 */
[----:B------:R-:W-:Y:S05]  /*7430*/  @P0 BRA `(.L_x_4075) ;  /* 0x0000002c00080947 */ /* 0x000fea0003800000 */
[----:B------:R-:W-:Y:S01]  /*7440*/  HADD2.F32 R17, -RZ, R17.H0_H0 ;  /* 0x20000011ff117230 */ /* 0x000fe20000004100 */
[----:B------:R-:W-:Y:S01]  /*7450*/  BSSY B2, `(.L_x_4076) ;  /* 0x00002bf000027945 */ /* 0x000fe20003800000 */
[----:B------:R-:W-:-:S03]  /*7460*/  HADD2.F32 R10, -RZ, R18.H0_H0 ;  /* 0x20000012ff0a7230 */ /* 0x000fc60000004100 */
[----:B------:R-:W-:Y:S02]  /*7470*/  FSETP.GTU.FTZ.AND P0, PT, |R17|, +INF , PT ;  /* 0x7f8000001100780b */ /* 0x000fe40003f1c200 */
[C---:B------:R-:W-:Y:S01]  /*7480*/  FSETP.GTU.FTZ.AND P1, PT, |R10|.reuse, +INF , PT ;  /* 0x7f8000000a00780b */ /* 0x040fe20003f3c200 */
[----:B------:R-:W-:Y:S01]  /*7490*/  FADD.FTZ R12, |R10|, -RZ ;  /* 0x800000ff0a0c7221 */ /* 0x000fe20000010200 */
[----:B------:R-:W-:Y:S02]  /*74a0*/  MOV R14, R17 ;  /* 0x00000011000e7202 */ /* 0x000fe40000000f00 */
        /* <DEDUP_REMOVED lines=14> */
[C---:B------:R-:W-:Y:S01]  /*7590*/  FADD.FTZ R5, R12.reuse, 1 ;  /* 0x3f8000000c057421 */ /* 0x040fe20000010000 */
[----:B------:R-:W-:Y:S01]  /*75a0*/  FADD.FTZ R0, R12, -1 ;  /* 0xbf8000000c007421 */ /* 0x000fe20000010000 */
[----:B------:R-:W-:Y:S01]  /*75b0*/  FADD.FTZ R11, |R20|, -RZ ;  /* 0x800000ff140b7221 */ /* 0x000fe20000010200 */
[----:B------:R-:W-:Y:S01]  /*75c0*/  BSSY B0, `(.L_x_4080) ;  /* 0x0000096000007945 */ /* 0x000fe20003800000 */
[----:B------:R-:W-:Y:S01]  /*75d0*/  FADD.FTZ R8, |R5|, -RZ ;  /* 0x800000ff05087221 */ /* 0x000fe20000010200 */
[----:B------:R-:W-:-:S04]  /*75e0*/  FADD.FTZ R18, |R0|, -RZ ;  /* 0x800000ff00127221 */ /* 0x000fc80000010200 */
[-C--:B------:R-:W-:Y:S02]  /*75f0*/  VIMNMX R6, R8, R11.reuse, !PT ;  /* 0x0000000b08067248 */ /* 0x080fe40007fe0100 */
[----:B------:R-:W-:Y:S02]  /*7600*/  VIMNMX R4, R11, R18, !PT ;  /* 0x000000120b047248 */ /* 0x000fe40007fe0100 */
[----:B------:R-:W-:Y:S02]  /*7610*/  LOP3.LUT R7, R6, 0xfe000000, RZ, 0xc0, !PT ;  /* 0xfe00000006077812 */ /* 0x000fe400078ec0ff */
[----:B------:R-:W-:Y:S02]  /*7620*/  LOP3.LUT R9, R4, 0xfe000000, RZ, 0xc0, !PT ;  /* 0xfe00000004097812 */ /* 0x000fe400078ec0ff */
[----:B------:R-:W-:Y:S02]  /*7630*/  VIMNMX R8, R8, R11, PT ;  /* 0x0000000b08087248 */ /* 0x000fe40003fe0100 */
[----:B------:R-:W-:-:S02]  /*7640*/  IADD3 R13, -R7, 0x7e800000, RZ ;  /* 0x7e800000070d7810 */ /* 0x000fc40007ffe1ff */
[----:B------:R-:W-:Y:S02]  /*7650*/  VIMNMX R11, R11, R18, PT ;  /* 0x000000120b0b7248 */ /* 0x000fe40003fe0100 */
[----:B------:R-:W-:Y:S01]  /*7660*/  IADD3 R21, -R9, 0x7e800000, RZ ;  /* 0x7e80000009157810 */ /* 0x000fe20007ffe1ff */
[-C--:B------:R-:W-:Y:S01]  /*7670*/  FMUL.FTZ R18, R8, R13.reuse ;  /* 0x0000000d08127220 */ /* 0x080fe20000410000 */
[----:B------:R-:W-:Y:S01]  /*7680*/  FMUL.FTZ R13, R6, R13 ;  /* 0x0000000d060d7220 */ /* 0x000fe20000410000 */
[----:B------:R-:W-:Y:S02]  /*7690*/  FSETP.NEU.FTZ.AND P0, PT, R8, RZ, PT ;  /* 0x000000ff0800720b */ /* 0x000fe40003f1d000 */
[CC--:B------:R-:W-:Y:S01]  /*76a0*/  FMUL.FTZ R22, R11.reuse, R21.reuse ;  /* 0x000000150b167220 */ /* 0x0c0fe20000410000 */
[----:B------:R-:W-:Y:S01]  /*76b0*/  FMUL.FTZ R18, R18, R18 ;  /* 0x0000001212127220 */ /* 0x000fe20000410000 */
[----:B------:R-:W-:Y:S01]  /*76c0*/  FMUL.FTZ R21, R4, R21 ;  /* 0x0000001504157220 */ /* 0x000fe20000410000 */
[----:B------:R-:W-:Y:S01]  /*76d0*/  FSETP.NEU.FTZ.AND P2, PT, R11, RZ, PT ;  /* 0x000000ff0b00720b */ /* 0x000fe20003f5d000 */
[----:B------:R-:W-:Y:S01]  /*76e0*/  FMUL.FTZ R22, R22, R22 ;  /* 0x0000001616167220 */ /* 0x000fe20000410000 */
[----:B------:R-:W-:Y:S01]  /*76f0*/  FFMA.FTZ R18, R13, R13, R18 ;  /* 0x0000000d0d127223 */ /* 0x000fe20000010012 */
[----:B------:R-:W-:-:S02]  /*7700*/  LOP3.LUT R7, R7, 0x800000, RZ, 0xfc, !PT ;  /* 0x0080000007077812 */ /* 0x000fc400078efcff */
[----:B------:R-:W-:Y:S01]  /*7710*/  FFMA.FTZ R22, R21, R21, R22 ;  /* 0x0000001515167223 */ /* 0x000fe20000010016 */
[----:B------:R-:W-:Y:S02]  /*7720*/  LOP3.LUT R9, R9, 0x800000, RZ, 0xfc, !PT ;  /* 0x0080000009097812 */ /* 0x000fe400078efcff */
[----:B------:R-:W0:Y:S01]  /*7730*/  MUFU.SQRT R18, R18 ;  /* 0x0000001200127308 */ /* 0x000e220000002000 */
[----:B------:R-:W-:-:S07]  /*7740*/  FSETP.NEU.FTZ.AND P1, PT, R8, +INF , PT ;  /* 0x7f8000000800780b */ /* 0x000fce0003f3d000 */
        /* <DEDUP_REMOVED lines=41> */
[----:B------:R-:W-:Y:S02]  /*79e0*/  FFMA.FTZ R21, R18, 0.25, -R21 ;  /* 0x3e80000012157823 */ /* 0x000fe40000010815 */
        /* <DEDUP_REMOVED lines=20> */
.L_x_4083:
        /* <DEDUP_REMOVED lines=10> */
.L_x_4085:
[----:B------:R-:W-:-:S04]  /*7bd0*/  FADD.FTZ R4, -R5, R6 ;  /* 0x0000000605047221 */ /* 0x000fc80000010100 */
[----:B------:R-:W-:-:S07]  /*7be0*/  FMUL.FTZ R4, R4, 0.5 ;  /* 0x3f00000004047820 */ /* 0x000fce0000410000 */
.L_x_4086:
[----:B------:R-:W-:Y:S05]  /*7bf0*/  BSYNC B1 ;  /* 0x0000000000017941 */ /* 0x000fea0003800000 */
.L_x_4084:
        /* <DEDUP_REMOVED lines=11> */
.L_x_4088:
[----:B------:R-:W-:-:S04]  /*7cb0*/  FADD.FTZ R8, R7, -R8 ;  /* 0x8000000807087221 */ /* 0x000fc80000010000 */
[----:B------:R-:W-:-:S07]  /*7cc0*/  FMUL.FTZ R9, R8, 0.5 ;  /* 0x3f00000008097820 */ /* 0x000fce0000410000 */
.L_x_4089:
[----:B------:R-:W-:Y:S05]  /*7cd0*/  BSYNC B1 ;  /* 0x0000000000017941 */ /* 0x000fea0003800000 */
.L_x_4087:
[----:B------:R-:W-:Y:S01]  /*7ce0*/  FADD.FTZ R9, R9, R4 ;  /* 0x0000000409097221 */ /* 0x000fe20000010000 */
[----:B------:R-:W-:Y:S01]  /*7cf0*/  FADD.FTZ R4, R11, 1 ;  /* 0x3f8000000b047421 */ /* 0x000fe20000010000 */
[----:B------:R-:W-:Y:S02]  /*7d00*/  IMAD.MOV.U32 R21, RZ, RZ, 0x3f800000 ;  /* 0x3f800000ff157424 */ /* 0x000fe400078e00ff */
[----:B------:R-:W-:Y:S02]  /*7d10*/  IMAD.MOV.U32 R23, RZ, RZ, 0x3d39bf78 ;  /* 0x3d39bf78ff177424 */ /* 0x000fe400078e00ff */
[----:B------:R-:W-:-:S04]  /*7d20*/  FMUL.FTZ R13, R4, R9 ;  /* 0x00000009040d7220 */ /* 0x000fc80000410000 */
[----:B------:R-:W0:Y:S02]  /*7d30*/  MUFU.SQRT R4, R13 ;  /* 0x0000000d00047308 */ /* 0x000e240000002000 */
[----:B0-----:R-:W-:-:S04]  /*7d40*/  FADD.FTZ R4, R9, R4 ;  /* 0x0000000409047221 */ /* 0x001fc80000010000 */
[C---:B------:R-:W-:Y:S01]  /*7d50*/  FADD.FTZ.RZ R8, R4.reuse, 1 ;  /* 0x3f80000004087421 */ /* 0x040fe2000001c000 */
[----:B------:R-:W-:-:S04]  /*7d60*/  ISETP.GE.U32.AND P0, PT, R4, 0x7f800000, PT ;  /* 0x7f8000000400780c */ /* 0x000fc80003f06070 */
[----:B------:R-:W-:-:S04]  /*7d70*/  IADD3 R8, R8, -0x3f400000, RZ ;  /* 0xc0c0000008087810 */ /* 0x000fc80007ffe0ff */
        /* <DEDUP_REMOVED lines=25> */
.L_x_4082:
[----:B------:R0:W1:Y:S02]  /*7f10*/  MUFU.SQRT R18, R20 ;  /* 0x0000001400127308 */ /* 0x0000640000002000 */
.L_x_4081:
[----:B------:R-:W-:Y:S05]  /*7f20*/  BSYNC B0 ;  /* 0x0000000000007941 */ /* 0x000fea0003800000 */
.L_x_4080:
        /* <DEDUP_REMOVED lines=35> */
.L_x_4093:
        /* <DEDUP_REMOVED lines=17> */
.L_x_4099:
[----:B------:R-:W-:-:S04]  /*8270*/  FADD.FTZ R4, -R5, R6 ;  /* 0x0000000605047221 */ /* 0x000fc80000010100 */
[----:B------:R-:W-:-:S07]  /*8280*/  FMUL.FTZ R4, R4, 0.5 ;  /* 0x3f00000004047820 */ /* 0x000fce0000410000 */
.L_x_4100:
[----:B------:R-:W-:Y:S05]  /*8290*/  BSYNC B5 ;  /* 0x0000000000057941 */ /* 0x000fea0003800000 */
.L_x_4098:
        /* <DEDUP_REMOVED lines=10> */
.L_x_4102:
[----:B------:R-:W-:-:S04]  /*8340*/  FADD.FTZ R0, -R0, R7 ;  /* 0x0000000700007221 */ /* 0x000fc80000010100 */
[----:B------:R-:W-:-:S07]  /*8350*/  FMUL.FTZ R5, R0, 0.5 ;  /* 0x3f00000000057820 */ /* 0x000fce0000410000 */
.L_x_4103:
[----:B------:R-:W-:Y:S05]  /*8360*/  BSYNC B5 ;  /* 0x0000000000057941 */ /* 0x000fea0003800000 */
.L_x_4101:
[----:B------:R-:W-:Y:S01]  /*8370*/  FADD.FTZ R4, R5, R4 ;  /* 0x0000000405047221 */ /* 0x000fe20000010000 */
[----:B------:R-:W-:-:S04]  /*8380*/  FADD.FTZ R11, R12, R11 ;  /* 0x0000000b0c0b7221 */ /* 0x000fc80000010000 */
[----:B------:R-:W-:-:S06]  /*8390*/  FMUL.FTZ R11, R11, R4 ;  /* 0x000000040b0b7220 */ /* 0x000fcc0000410000 */
[----:B------:R-:W2:Y:S01]  /*83a0*/  MUFU.SQRT R11, R11 ;  /* 0x0000000b000b7308 */ /* 0x000ea20000002000 */
[----:B------:R-:W-:Y:S05]  /*83b0*/  BRA `(.L_x_4104) ;  /* 0x0000000000487947 */ /* 0x000fea0003800000 */
.L_x_4097:
        /* <DEDUP_REMOVED lines=12> */
.L_x_4096:
[----:B------:R-:W-:Y:S01]  /*8480*/  FADD.FTZ R0, R11, 1 ;  /* 0x3f8000000b007421 */ /* 0x000fe20000010000 */
[----:B------:R-:W-:Y:S01]  /*8490*/  MUFU.SQRT R5, R20 ;  /* 0x0000001400057308 */ /* 0x000fe20000002000 */
[----:B------:R-:W-:Y:S02]  /*84a0*/  IMAD.MOV.U32 R12, RZ, RZ, 0x3f800000 ;  /* 0x3f800000ff0c7424 */ /* 0x000fe400078e00ff */
[----:B------:R-:W-:-:S06]  /*84b0*/  FMUL.FTZ R0, R0, 0.5 ;  /* 0x3f00000000007820 */ /* 0x000fcc0000410000 */
[----:B------:R-:W2:Y:S02]  /*84c0*/  MUFU.SQRT R0, R0 ;  /* 0x0000000000007308 */ /* 0x000ea40000002000 */
[----:B--2---:R-:W-:-:S07]  /*84d0*/  FMUL.FTZ R11, R5, R0 ;  /* 0x00000000050b7220 */ /* 0x004fce0000410000 */
.L_x_4104:
[----:B------:R-:W-:Y:S05]  /*84e0*/  BSYNC B1 ;  /* 0x0000000000017941 */ /* 0x000fea0003800000 */
.L_x_4095:
[----:B------:R-:W-:Y:S05]  /*84f0*/  BRA `(.L_x_4105) ;  /* 0x0000000000087947 */ /* 0x000fea0003800000 */
.L_x_4092:
[----:B------:R-:W-:Y:S01]  /*8500*/  FMUL.FTZ R11, R11, 16777216 ;  /* 0x4b8000000b0b7820 */ /* 0x000fe20000410000 */
[----:B------:R-:W-:-:S07]  /*8510*/  FMUL.FTZ R12, R12, 16777216 ;  /* 0x4b8000000c0c7820 */ /* 0x000fce0000410000 */
.L_x_4105:
[----:B------:R-:W-:Y:S05]  /*8520*/  BSYNC B0 ;  /* 0x0000000000007941 */ /* 0x000fea0003800000 */
.L_x_4091:
[C---:B------:R-:W-:Y:S01]  /*8530*/  FADD.FTZ R0, |R12|.reuse, -RZ ;  /* 0x800000ff0c007221 */ /* 0x040fe20000010200 */
[----:B--2---:R-:W-:Y:S01]  /*8540*/  FADD.FTZ R5, |R11|, -RZ ;  /* 0x800000ff0b057221 */ /* 0x004fe20000010200 */
[----:B------:R-:W-:Y:S01]  /*8550*/  FSETP.GT.FTZ.AND P6, PT, |R12|, |R11|, PT ;  /* 0x4000000b0c00720b */ /* 0x000fe20003fd4200 */
[----:B------:R-:W-:Y:S03]  /*8560*/  BSSY B5, `(.L_x_4106) ;  /* 0x000000f000057945 */ /* 0x000fe60003800000 */
[----:B------:R-:W-:Y:S02]  /*8570*/  FSEL R17, R0, R5, P6 ;  /* 0x0000000500117208 */ /* 0x000fe40003000000 */
[----:B------:R-:W-:Y:S02]  /*8580*/  FSEL R0, R5, R0, P6 ;  /* 0x0000000005007208 */ /* 0x000fe40003000000 */
[----:B------:R-:W2:Y:S08]  /*8590*/  MUFU.RCP R4, R17 ;  /* 0x0000001100047308 */ /* 0x000eb00000001000 */
[----:B------:R-:W3:Y:S01]  /*85a0*/  FCHK P0, R0, R17 ;  /* 0x0000001100007302 */ /* 0x000ee20000000000 */
[----:B--2---:R-:W-:-:S04]  /*85b0*/  FFMA R7, -R17, R4, 1 ;  /* 0x3f80000011077423 */ /* 0x004fc80000000104 */
[----:B------:R-:W-:-:S04]  /*85c0*/  FFMA R7, R4, R7, R4 ;  /* 0x0000000704077223 */ /* 0x000fc80000000004 */
[----:B------:R-:W-:-:S04]  /*85d0*/  FFMA R4, R0, R7, RZ ;  /* 0x0000000700047223 */ /* 0x000fc800000000ff */
[----:B------:R-:W-:-:S04]  /*85e0*/  FFMA R5, -R17, R4, R0 ;  /* 0x0000000411057223 */ /* 0x000fc80000000100 */
[----:B------:R-:W-:Y:S01]  /*85f0*/  FFMA R4, R7, R5, R4 ;  /* 0x0000000507047223 */ /* 0x000fe20000000004 */
[----:B---3--:R-:W-:Y:S06]  /*8600*/  @!P0 BRA `(.L_x_4107) ;  /* 0x0000000000108947 */ /* 0x008fec0003800000 */
[----:B------:R-:W-:Y:S01]  /*8610*/  IMAD.MOV.U32 R9, RZ, RZ, R17 ;  /* 0x000000ffff097224 */ /* 0x000fe200078e0011 */
[----:B------:R-:W-:-:S07]  /*8620*/  MOV R4, 0x8640 ;  /* 0x0000864000047802 */ /* 0x000fce0000000f00 */
[----:B01----:R-:W-:Y:S05]  /*8630*/  CALL.REL.NOINC `($__internal_8_$__cuda_sm3x_div_rn_ftz_f32_slowpath) ;  /* 0x000000b400387944 */ /* 0x003fea0003c00000 */
[----:B------:R-:W-:-:S07]  /*8640*/  IMAD.MOV.U32 R4, RZ, RZ, R0 ;  /* 0x000000ffff047224 */ /* 0x000fce00078e0000 */
.L_x_4107:
[----:B------:R-:W-:Y:S05]  /*8650*/  BSYNC B5 ;  /* 0x0000000000057941 */ /* 0x000fea0003800000 */
.L_x_4106:
        /* <DEDUP_REMOVED lines=15> */
[----:B------:R-:W-:-:S05]  /*8750*/  MOV R5, 0x3fd774eb ;  /* 0x3fd774eb00057802 */ /* 0x000fca0000000f00 */
[----:B------:R-:W-:Y:S01]  /*8760*/  FFMA.FTZ R4, R5, 1.8663789033889770508, -R4 ;  /* 0x3feee58105047823 */ /* 0x000fe20000010804 */
[----:B------:R-:W-:Y:S06]  /*8770*/  BRA `(.L_x_4110) ;  /* 0x0000000000107947 */ /* 0x000fec0003800000 */
.L_x_4109:
[----:B------:R-:W-:Y:S01]  /*8780*/  ISETP.GE.AND P0, PT, R11, RZ, PT ;  /* 0x000000ff0b00720c */ /* 0x000fe20003f06270 */
[----:B------:R-:W-:-:S12]  /*8790*/  IMAD.MOV.U32 R5, RZ, RZ, 0x3fd774eb ;  /* 0x3fd774ebff057424 */ /* 0x000fd800078e00ff */
[----:B------:R-:W-:-:S04]  /*87a0*/  @P0 FFMA.FTZ R4, R5, 0.93318945169448852539, -R4 ;  /* 0x3f6ee58105040823 */ /* 0x000fc80000010804 */
[----:B------:R-:W-:-:S07]  /*87b0*/  @!P0 FFMA.FTZ R4, R5, 0.93318945169448852539, R4 ;  /* 0x3f6ee58105048823 */ /* 0x000fce0000010004 */
.L_x_4110:
[----:B------:R-:W-:Y:S05]  /*87c0*/  BSYNC B0 ;  /* 0x0000000000007941 */ /* 0x000fea0003800000 */
.L_x_4108:
        /* <DEDUP_REMOVED lines=10> */
.L_x_4094:
[----:B------:R-:W-:Y:S05]  /*8870*/  BSYNC B4 ;  /* 0x0000000000047941 */ /* 0x000fea0003800000 */
.L_x_4090:
[----:B------:R-:W-:Y:S02]  /*8880*/  LOP3.LUT R10, R7, 0x80000000, R10, 0xb8, !PT ;  /* 0x80000000070a7812 */ /* 0x000fe400078eb80a */
[----:B-1----:R-:W-:Y:S01]  /*8890*/  LOP3.LUT R14, R18, 0x80000000, R14, 0xb8, !PT ;  /* 0x80000000120e7812 */ /* 0x002fe200078eb80e */
[----:B------:R-:W-:Y:S06]  /*88a0*/  BRA `(.L_x_4079) ;  /* 0x0000001400e47947 */ /* 0x000fec0003800000 */
.L_x_4078:
        /* <DEDUP_REMOVED lines=30> */
[----:B------:R-:W-:-:S07]  /*8a90*/  IMAD.MOV.U32 R4, RZ, RZ, R0 ;  /* 0x000000ffff047224 */ /* 0x000fce00078e0000 */
.L_x_4116:
[----:B------:R-:W-:Y:S05]  /*8aa0*/  BSYNC B5 ;  /* 0x0000000000057941 */ /* 0x000fea0003800000 */
.L_x_4115:
        /* <DEDUP_REMOVED lines=18> */
.L_x_4118:
[----:B------:R-:W-:Y:S01]  /*8bd0*/  ISETP.GE.AND P0, PT, R12, RZ, PT ;  /* 0x000000ff0c00720c */ /* 0x000fe20003f06270 */
[----:B------:R-:W-:-:S12]  /*8be0*/  IMAD.MOV.U32 R5, RZ, RZ, 0x3fd774eb ;  /* 0x3fd774ebff057424 */ /* 0x000fd800078e00ff */
[----:B------:R-:W-:-:S04]  /*8bf0*/  @P0 FFMA.FTZ R4, R5, 0.93318945169448852539, -R4 ;  /* 0x3f6ee58105040823 */ /* 0x000fc80000010804 */
[----:B------:R-:W-:-:S07]  /*8c00*/  @!P0 FFMA.FTZ R4, R5, 0.93318945169448852539, R4 ;  /* 0x3f6ee58105048823 */ /* 0x000fce0000010004 */
.L_x_4119:
[----:B------:R-:W-:Y:S05]  /*8c10*/  BSYNC B0 ;  /* 0x0000000000007941 */ /* 0x000fea0003800000 */
.L_x_4117:
        /* <DEDUP_REMOVED lines=13> */
.L_x_4114:
        /* <DEDUP_REMOVED lines=13> */
.L_x_4122:
[----:B------:R-:W-:Y:S05]  /*8dc0*/  BSYNC B5 ;  /* 0x0000000000057941 */ /* 0x000fea0003800000 */
.L_x_4121:
        /* <DEDUP_REMOVED lines=15> */
[----:B------:R-:W-:-:S05]  /*8ec0*/  MOV R5, 0x3fd774eb ;  /* 0x3fd774eb00057802 */ /* 0x000fca0000000f00 */
[----:B------:R-:W-:Y:S01]  /*8ed0*/  FFMA.FTZ R4, R5, 1.8663789033889770508, -R4 ;  /* 0x3feee58105047823 */ /* 0x000fe20000010804 */
[----:B------:R-:W-:Y:S06]  /*8ee0*/  BRA `(.L_x_4125) ;  /* 0x0000000000107947 */ /* 0x000fec0003800000 */
.L_x_4124:
[----:B------:R-:W-:Y:S01]  /*8ef0*/  ISETP.GE.AND P0, PT, R12, RZ, PT ;  /* 0x000000ff0c00720c */ /* 0x000fe20003f06270 */
[----:B------:R-:W-:-:S12]  /*8f00*/  IMAD.MOV.U32 R5, RZ, RZ, 0x3fd774eb ;  /* 0x3fd774ebff057424 */ /* 0x000fd800078e00ff */
[----:B------:R-:W-:-:S04]  /*8f10*/  @P0 FFMA.FTZ R4, R5, 0.93318945169448852539, -R4 ;  /* 0x3f6ee58105040823 */ /* 0x000fc80000010804 */
[----:B------:R-:W-:-:S07]  /*8f20*/  @!P0 FFMA.FTZ R4, R5, 0.93318945169448852539, R4 ;  /* 0x3f6ee58105048823 */ /* 0x000fce0000010004 */
.L_x_4125:
[----:B------:R-:W-:Y:S05]  /*8f30*/  BSYNC B0 ;  /* 0x0000000000007941 */ /* 0x000fea0003800000 */
.L_x_4123:
        /* <DEDUP_REMOVED lines=27> */
.L_x_4113:
[----:B------:R-:W-:Y:S01]  /*90f0*/  FMUL.FTZ R4, R12, 0.36787945032119750977 ;  /* 0x3ebc5ab20c047820 */ /* 0x000fe20000410000 */
[----:B------:R-:W-:Y:S01]  /*9100*/  FMUL.FTZ R5, R17, 0.36787945032119750977 ;  /* 0x3ebc5ab211057820 */ /* 0x000fe20000410000 */
[----:B------:R-:W0:Y:S01]  /*9110*/  MUFU.RCP R18, R11 ;  /* 0x0000000b00127308 */ /* 0x000e220000001000 */
        /* <DEDUP_REMOVED lines=12> */
[----:B------:R-:W-:Y:S01]  /*91e0*/  FFMA.FTZ R8, R5, R5, R8 ;  /* 0x0000000505087223 */ /* 0x000fe20000010008 */
[----:B0-----:R-:W-:-:S05]  /*91f0*/  FFMA R5, -R11, R18, 1 ;  /* 0x3f8000000b057423 */ /* 0x001fca0000000112 */
[----:B------:R-:W0:Y:S02]  /*9200*/  MUFU.SQRT R8, R8 ;  /* 0x0000000800087308 */ /* 0x000e240000002000 */
[----:B0-----:R-:W-:Y:S01]  /*9210*/  @P0 FMUL.FTZ R6, R8, R7 ;  /* 0x0000000708060220 */ /* 0x001fe20000410000 */
[----:B------:R-:W-:Y:S01]  /*9220*/  FSETP.NEU.FTZ.AND P0, PT, R4, +INF , PT ;  /* 0x7f8000000400780b */ /* 0x000fe20003f1d000 */
[----:B------:R-:W-:Y:S01]  /*9230*/  FFMA R7, R18, R5, R18 ;  /* 0x0000000512077223 */ /* 0x000fe20000000012 */
[----:B------:R-:W-:Y:S02]  /*9240*/  IMAD.MOV.U32 R5, RZ, RZ, 0x3f800000 ;  /* 0x3f800000ff057424 */ /* 0x000fe400078e00ff */
[----:B------:R-:W-:Y:S01]  /*9250*/  FSEL R6, R6, +INF , P0 ;  /* 0x7f80000006067808 */ /* 0x000fe20000000000 */
[----:B------:R-:W-:-:S04]  /*9260*/  FFMA R4, R0, R7, RZ ;  /* 0x0000000700047223 */ /* 0x000fc800000000ff */
[----:B------:R-:W-:Y:S01]  /*9270*/  FFMA R8, -R11, R4, R0 ;  /* 0x000000040b087223 */ /* 0x000fe20000000100 */
[----:B------:R-:W0:Y:S03]  /*9280*/  MUFU.LG2 R6, R6 ;  /* 0x0000000600067308 */ /* 0x000e260000000c00 */
[----:B------:R-:W-:-:S05]  /*9290*/  FFMA R4, R7, R8, R4 ;  /* 0x0000000807047223 */ /* 0x000fca0000000004 */
[----:B------:R-:W1:Y:S01]  /*92a0*/  FCHK P0, R0, R11 ;  /* 0x0000000b00007302 */ /* 0x000e620000000000 */
[----:B0-----:R-:W-:Y:S01]  /*92b0*/  FFMA.FTZ R18, R6, 0.69314718246459960938, R5 ;  /* 0x3f31721806127823 */ /* 0x001fe20000010005 */
[----:B-1----:R-:W-:Y:S06]  /*92c0*/  @!P0 BRA `(.L_x_4127) ;  /* 0x0000000000108947 */ /* 0x002fec0003800000 */
[----:B------:R-:W-:Y:S01]  /*92d0*/  IMAD.MOV.U32 R9, RZ, RZ, R11 ;  /* 0x000000ffff097224 */ /* 0x000fe200078e000b */
[----:B------:R-:W-:-:S07]  /*92e0*/  MOV R4, 0x9300 ;  /* 0x0000930000047802 */ /* 0x000fce0000000f00 */
[----:B------:R-:W-:Y:S05]  /*92f0*/  CALL.REL.NOINC `($__internal_8_$__cuda_sm3x_div_rn_ftz_f32_slowpath) ;  /* 0x000000a800087944 */ /* 0x000fea0003c00000 */
[----:B------:R-:W-:-:S07]  /*9300*/  IMAD.MOV.U32 R4, RZ, RZ, R0 ;  /* 0x000000ffff047224 */ /* 0x000fce00078e0000 */
.L_x_4127:
[----:B------:R-:W-:Y:S05]  /*9310*/  BSYNC B5 ;  /* 0x0000000000057941 */ /* 0x000fea0003800000 */
.L_x_4126:
        /* <DEDUP_REMOVED lines=18> */
.L_x_4129:
[----:B------:R-:W-:Y:S01]  /*9440*/  ISETP.GE.AND P0, PT, R12, RZ, PT ;  /* 0x000000ff0c00720c */ /* 0x000fe20003f06270 */
[----:B------:R-:W-:-:S12]  /*9450*/  IMAD.MOV.U32 R5, RZ, RZ, 0x3fd774eb ;  /* 0x3fd774ebff057424 */ /* 0x000fd800078e00ff */
[----:B------:R-:W-:-:S04]  /*9460*/  @P0 FFMA.FTZ R4, R5, 0.93318945169448852539, -R4 ;  /* 0x3f6ee58105040823 */ /* 0x000fc80000010804 */
[----:B------:R-:W-:-:S07]  /*9470*/  @!P0 FFMA.FTZ R4, R5, 0.93318945169448852539, R4 ;  /* 0x3f6ee58105048823 */ /* 0x000fce0000010004 */
.L_x_4130:
[----:B------:R-:W-:Y:S05]  /*9480*/  BSYNC B0 ;  /* 0x0000000000007941 */ /* 0x000fea0003800000 */
.L_x_4128:
        /* <DEDUP_REMOVED lines=11> */
.L_x_4112:
        /* <DEDUP_REMOVED lines=24> */
.L_x_4134:
[----:B------:R-:W-:Y:S05]  /*96c0*/  BSYNC B5 ;  /* 0x0000000000057941 */ /* 0x000fea0003800000 */
.L_x_4133:
[----:B------:R-:W-:Y:S01]  /*96d0*/  MOV R5, 0x3b33710b ;  /* 0x3b33710b00057802 */ /* 0x000fe20000000f00 */
[----:B------:R-:W-:Y:S01]  /*96e0*/  FMUL.FTZ R0, R4, R4 ;  /* 0x0000000404007220 */ /* 0x000fe20000410000 */
[----:B------:R-:W-:Y:S01]  /*96f0*/  @!P6 IMAD.MOV.U32 R7, RZ, RZ, 0x3fd774eb ;  /* 0x3fd774ebff07e424 */ /* 0x000fe200078e00ff */
[----:B------:R-:W0:Y:S01]  /*9700*/  MUFU.LG2 R18, R18 ;  /* 0x0000001200127308 */ /* 0x000e220000000c00 */
[----:B------:R-:W-:Y:S01]  /*9710*/  FSETP.NEU.FTZ.AND P0, PT, |R17|, R12, PT ;  /* 0x0000000c1100720b */ /* 0x000fe20003f1d200 */
[C---:B------:R-:W-:Y:S01]  /*9720*/  FFMA.FTZ R5, R0.reuse, R5, -0.015681877732276916504 ;  /* 0xbc80774800057423 */ /* 0x040fe20000010005 */
        /* <DEDUP_REMOVED lines=18> */
.L_x_4132:
        /* <DEDUP_REMOVED lines=13> */
.L_x_4136:
[----:B------:R-:W-:Y:S05]  /*9920*/  BSYNC B5 ;  /* 0x0000000000057941 */ /* 0x000fea0003800000 */
.L_x_4135:
        /* <DEDUP_REMOVED lines=38> */
.L_x_4131:
        /* <DEDUP_REMOVED lines=21> */
[----:B------:R-:W-:Y:S02]  /*9ce0*/  HFMA2.MMA R5, -RZ, RZ, 1.875, 0 ;  /* 0x3f800000ff057435 */ /* 0x000fe400000001ff */
        /* <DEDUP_REMOVED lines=12> */
.L_x_4138:
[----:B------:R-:W-:Y:S05]  /*9db0*/  BSYNC B5 ;  /* 0x0000000000057941 */ /* 0x000fea0003800000 */
.L_x_4137:
        /* <DEDUP_REMOVED lines=21> */
.L_x_4120:
[----:B------:R-:W-:Y:S05]  /*9f10*/  BSYNC B4 ;  /* 0x0000000000047941 */ /* 0x000fea0003800000 */
.L_x_4111:
[----:B------:R-:W-:Y:S01]  /*9f20*/  FADD.FTZ R7, R18, 0.69314718246459960938 ;  /* 0x3f31721812077421 */ /* 0x000fe20000010000 */
[----:B------:R-:W-:-:S04]  /*9f30*/  LOP3.LUT R10, R5, 0x80000000, R10, 0xb8, !PT ;  /* 0x80000000050a7812 */ /* 0x000fc800078eb80a */
[----:B------:R-:W-:Y:S01]  /*9f40*/  LOP3.LUT R14, R7, 0x80000000, R14, 0xb8, !PT ;  /* 0x80000000070e7812 */ /* 0x000fe200078eb80e */
[----:B------:R-:W-:Y:S06]  /*9f50*/  BRA `(.L_x_4079) ;  /* 0x0000000000387947 */ /* 0x000fec0003800000 */
.L_x_4077:
        /* <DEDUP_REMOVED lines=14> */
.L_x_4079:
[----:B------:R-:W-:Y:S05]  /*a040*/  BSYNC B2 ;  /* 0x0000000000027941 */ /* 0x000fea0003800000 */
.L_x_4076:
[----:B------:R-:W-:-:S07]  /*a050*/  F2FP.F16.F32.PACK_AB R17, R10, R14 ;  /* 0x0000000e0a11723e */ /* 0x000fce00000000ff */
.L_x_4075:
[----:B------:R-:W-:Y:S05]  /*a060*/  BSYNC B3 ;  /* 0x0000000000037941 */ /* 0x000fea0003800000 */
.L_x_4074:
[----:B------:R-:W-:Y:S01]  /*a070*/  VIADD R0, R2, 0x100 ;  /* 0x0000010002007836 */ /* 0x000fe20000000000 */
[----:B------:R-:W-:Y:S04]  /*a080*/  BSSY B3, `(.L_x_4139) ;  /* 0x00002c5000037945 */ /* 0x000fe80003800000 */
[----:B------:R-:W-:-:S13]  /*a090*/  ISETP.GE.AND P0, PT, R0, R27, PT ;  /* 0x0000001b0000720c */ /* 0x000fda0003f06270 */
[----:B------:R-:W-:Y:S05]  /*a0a0*/  @P0 BRA `(.L_x_4140) ;  /* 0x0000002c00080947 */ /* 0x000fea0003800000 */
[----:B------:R-:W-:Y:S01]  /*a0b0*/  HADD2.F32 R16, -RZ, R16.H0_H0 ;  /* 0x20000010ff107230 */ /* 0x000fe20000004100 */
[----:B------:R-:W-:Y:S01]  /*a0c0*/  BSSY B2, `(.L_x_4141) ;  /* 0x00002bf000027945 */ /* 0x000fe20003800000 */
[----:B------:R-:W-:-:S03]  /*a0d0*/  HADD2.F32 R10, -RZ, R19.H0_H0 ;  /* 0x20000013ff0a7230 */ /* 0x000fc60000004100 */
[----:B------:R-:W-:Y:S01]  /*a0e0*/  FSETP.GTU.FTZ.AND P0, PT, |R16|, +INF , PT ;  /* 0x7f8000001000780b */ /* 0x000fe20003f1c200 */
[----:B------:R-:W-:Y:S01]  /*a0f0*/  IMAD.MOV.U32 R14, RZ, RZ, R16 ;  /* 0x000000ffff0e7224 */ /* 0x000fe200078e0010 */
        /* <DEDUP_REMOVED lines=29> */
[----:B0-----:R-:W-:Y:S01]  /*a2d0*/  IADD3 R20, -R9, 0x7e800000, RZ ;  /* 0x7e80000009147810 */ /* 0x001fe20007ffe1ff */
[-C--:B------:R-:W-:Y:S01]  /*a2e0*/  FMUL.FTZ R18, R8, R13.reuse ;  /* 0x0000000d08127220 */ /* 0x080fe20000410000 */
[----:B------:R-:W-:Y:S01]  /*a2f0*/  FMUL.FTZ R13, R6, R13 ;  /* 0x0000000d060d7220 */ /* 0x000fe20000410000 */
[----:B------:R-:W-:Y:S02]  /*a300*/  FSETP.NEU.FTZ.AND P0, PT, R8, RZ, PT ;  /* 0x000000ff0800720b */ /* 0x000fe40003f1d000 */
[C---:B------:R-:W-:Y:S01]  /*a310*/  FMUL.FTZ R21, R11.reuse, R20 ;  /* 0x000000140b157220 */ /* 0x040fe20000410000 */
        /* <DEDUP_REMOVED lines=41> */
[----:B------:R-:W-:Y:S01]  /*a5b0*/  IMAD.MOV.U32 R23, RZ, RZ, 0x3d39bf78 ;  /* 0x3d39bf78ff177424 */ /* 0x000fe200078e00ff */
        /* <DEDUP_REMOVED lines=9> */
[----:B------:R-:W-:-:S04]  /*a650*/  FFMA.FTZ R21, R18, 0.25, -R21 ;  /* 0x3e80000012157823 */ /* 0x000fc80000010815 */
        /* <DEDUP_REMOVED lines=20> */
.L_x_4148:
        /* <DEDUP_REMOVED lines=10> */
.L_x_4150:
[----:B------:R-:W-:-:S04]  /*a840*/  FADD.FTZ R6, -R0, R7 ;  /* 0x0000000700067221 */ /* 0x000fc80000010100 */
[----:B------:R-:W-:-:S07]  /*a850*/  FMUL.FTZ R6, R6, 0.5 ;  /* 0x3f00000006067820 */ /* 0x000fce0000410000 */
.L_x_4151:
[----:B------:R-:W-:Y:S05]  /*a860*/  BSYNC B1 ;  /* 0x0000000000017941 */ /* 0x000fea0003800000 */
.L_x_4149:
        /* <DEDUP_REMOVED lines=11> */
.L_x_4153:
[----:B------:R-:W-:-:S04]  /*a920*/  FADD.FTZ R8, R4, -R9 ;  /* 0x8000000904087221 */ /* 0x000fc80000010000 */
[----:B------:R-:W-:-:S07]  /*a930*/  FMUL.FTZ R9, R8, 0.5 ;  /* 0x3f00000008097820 */ /* 0x000fce0000410000 */
.L_x_4154:
[----:B------:R-:W-:Y:S05]  /*a940*/  BSYNC B1 ;  /* 0x0000000000017941 */ /* 0x000fea0003800000 */
.L_x_4152:
        /* <DEDUP_REMOVED lines=35> */
.L_x_4147:
[----:B------:R0:W1:Y:S02]  /*ab80*/  MUFU.SQRT R18, R19 ;  /* 0x0000001300127308 */ /* 0x0000640000002000 */
.L_x_4146:
[----:B------:R-:W-:Y:S05]  /*ab90*/  BSYNC B0 ;  /* 0x0000000000007941 */ /* 0x000fea0003800000 */
.L_x_4145:
        /* <DEDUP_REMOVED lines=19> */
[----:B------:R-:W-:-:S04]  /*acd0*/  IMAD.MOV.U32 R7, RZ, RZ, 0x3fd774eb ;  /* 0x3fd774ebff077424 */ /* 0x000fc800078e00ff */
[----:B------:R-:W-:Y:S01]  /*ace0*/  @P0 FSEL R0, R8, RZ, P1 ;  /* 0x000000ff08000208 */ /* 0x000fe20000800000 */
[----:B------:R-:W-:-:S04]  /*acf0*/  IMAD.MOV.U32 R8, RZ, RZ, 0x3d4dd2f7 ;  /* 0x3d4dd2f7ff087424 */ /* 0x000fc800078e00ff */
        /* <DEDUP_REMOVED lines=13> */
.L_x_4158:
        /* <DEDUP_REMOVED lines=17> */
.L_x_4164:
[----:B------:R-:W-:-:S04]  /*aee0*/  FADD.FTZ R0, -R0, R7 ;  /* 0x0000000700007221 */ /* 0x000fc80000010100 */
[----:B------:R-:W-:-:S07]  /*aef0*/  FMUL.FTZ R0, R0, 0.5 ;  /* 0x3f00000000007820 */ /* 0x000fce0000410000 */
.L_x_4165:
[----:B------:R-:W-:Y:S05]  /*af00*/  BSYNC B5 ;  /* 0x0000000000057941 */ /* 0x000fea0003800000 */
.L_x_4163:
        /* <DEDUP_REMOVED lines=10> */
.L_x_4167:
[----:B------:R-:W-:-:S04]  /*afb0*/  FADD.FTZ R4, -R5, R4 ;  /* 0x0000000405047221 */ /* 0x000fc80000010100 */
[----:B------:R-:W-:-:S07]  /*afc0*/  FMUL.FTZ R5, R4, 0.5 ;  /* 0x3f00000004057820 */ /* 0x000fce0000410000 */
.L_x_4168:
[----:B------:R-:W-:Y:S05]  /*afd0*/  BSYNC B5 ;  /* 0x0000000000057941 */ /* 0x000fea0003800000 */
.L_x_4166:
[----:B------:R-:W-:Y:S01]  /*afe0*/  FADD.FTZ R0, R5, R0 ;  /* 0x0000000005007221 */ /* 0x000fe20000010000 */
[----:B------:R-:W-:-:S04]  /*aff0*/  FADD.FTZ R11, R12, R11 ;  /* 0x0000000b0c0b7221 */ /* 0x000fc80000010000 */
[----:B------:R-:W-:-:S06]  /*b000*/  FMUL.FTZ R11, R11, R0 ;  /* 0x000000000b0b7220 */ /* 0x000fcc0000410000 */
[----:B------:R-:W2:Y:S01]  /*b010*/  MUFU.SQRT R11, R11 ;  /* 0x0000000b000b7308 */ /* 0x000ea20000002000 */
[----:B------:R-:W-:Y:S05]  /*b020*/  BRA `(.L_x_4169) ;  /* 0x0000000000487947 */ /* 0x000fea0003800000 */
.L_x_4162:
        /* <DEDUP_REMOVED lines=12> */
.L_x_4161:
[----:B------:R-:W-:Y:S01]  /*b0f0*/  FADD.FTZ R0, R11, 1 ;  /* 0x3f8000000b007421 */ /* 0x000fe20000010000 */
[----:B0-----:R-:W-:Y:S01]  /*b100*/  MUFU.SQRT R19, R19 ;  /* 0x0000001300137308 */ /* 0x001fe20000002000 */
[----:B------:R-:W-:Y:S02]  /*b110*/  IMAD.MOV.U32 R12, RZ, RZ, 0x3f800000 ;  /* 0x3f800000ff0c7424 */ /* 0x000fe400078e00ff */
[----:B------:R-:W-:-:S06]  /*b120*/  FMUL.FTZ R0, R0, 0.5 ;  /* 0x3f00000000007820 */ /* 0x000fcc0000410000 */
[----:B------:R-:W0:Y:S02]  /*b130*/  MUFU.SQRT R0, R0 ;  /* 0x0000000000007308 */ /* 0x000e240000002000 */
[----:B0-----:R-:W-:-:S07]  /*b140*/  FMUL.FTZ R11, R19, R0 ;  /* 0x00000000130b7220 */ /* 0x001fce0000410000 */
.L_x_4169:
[----:B------:R-:W-:Y:S05]  /*b150*/  BSYNC B1 ;  /* 0x0000000000017941 */ /* 0x000fea0003800000 */
.L_x_4160:
[----:B------:R-:W-:Y:S05]  /*b160*/  BRA `(.L_x_4170) ;  /* 0x0000000000087947 */ /* 0x000fea0003800000 */
.L_x_4157:
[----:B------:R-:W-:Y:S01]  /*b170*/  FMUL.FTZ R11, R11, 16777216 ;  /* 0x4b8000000b0b7820 */ /* 0x000fe20000410000 */
[----:B------:R-:W-:-:S07]  /*b180*/  FMUL.FTZ R12, R12, 16777216 ;  /* 0x4b8000000c0c7820 */ /* 0x000fce0000410000 */
.L_x_4170:
[----:B------:R-:W-:Y:S05]  /*b190*/  BSYNC B0 ;  /* 0x0000000000007941 */ /* 0x000fea0003800000 */
.L_x_4156:
        /* <DEDUP_REMOVED lines=14> */
[----:B------:R-:W-:Y:S02]  /*b280*/  MOV R9, R16 ;  /* 0x0000001000097202 */ /* 0x000fe40000000f00 */
[----:B------:R-:W-:-:S07]  /*b290*/  MOV R4, 0xb2b0 ;  /* 0x0000b2b000047802 */ /* 0x000fce0000000f00 */
[----:B01----:R-:W-:Y:S05]  /*b2a0*/  CALL.REL.NOINC `($__internal_8_$__cuda_sm3x_div_rn_ftz_f32_slowpath) ;  /* 0x00000088001c7944 */ /* 0x003fea0003c00000 */
[----:B------:R-:W-:-:S07]  /*b2b0*/  IMAD.MOV.U32 R4, RZ, RZ, R0 ;  /* 0x000000ffff047224 */ /* 0x000fce00078e0000 */
.L_x_4172:
[----:B------:R-:W-:Y:S05]  /*b2c0*/  BSYNC B5 ;  /* 0x0000000000057941 */ /* 0x000fea0003800000 */
.L_x_4171:
        /* <DEDUP_REMOVED lines=18> */
.L_x_4174:
[----:B------:R-:W-:Y:S01]  /*b3f0*/  ISETP.GE.AND P0, PT, R11, RZ, PT ;  /* 0x000000ff0b00720c */ /* 0x000fe20003f06270 */
[----:B------:R-:W-:-:S12]  /*b400*/  IMAD.MOV.U32 R5, RZ, RZ, 0x3fd774eb ;  /* 0x3fd774ebff057424 */ /* 0x000fd800078e00ff */
[----:B------:R-:W-:-:S04]  /*b410*/  @P0 FFMA.FTZ R4, R5, 0.93318945169448852539, -R4 ;  /* 0x3f6ee58105040823 */ /* 0x000fc80000010804 */
[----:B------:R-:W-:-:S07]  /*b420*/  @!P0 FFMA.FTZ R4, R5, 0.93318945169448852539, R4 ;  /* 0x3f6ee58105048823 */ /* 0x000fce0000010004 */
.L_x_4175:
[----:B------:R-:W-:Y:S05]  /*b430*/  BSYNC B0 ;  /* 0x0000000000007941 */ /* 0x000fea0003800000 */
.L_x_4173:
        /* <DEDUP_REMOVED lines=10> */
.L_x_4159:
[----:B------:R-:W-:Y:S05]  /*b4e0*/  BSYNC B4 ;  /* 0x0000000000047941 */ /* 0x000fea0003800000 */
.L_x_4155:
[----:B------:R-:W-:Y:S02]  /*b4f0*/  LOP3.LUT R10, R5, 0x80000000, R10, 0xb8, !PT ;  /* 0x80000000050a7812 */ /* 0x000fe400078eb80a */
[----:B-1----:R-:W-:Y:S01]  /*b500*/  LOP3.LUT R14, R18, 0x80000000, R14, 0xb8, !PT ;  /* 0x80000000120e7812 */ /* 0x002fe200078eb80e */
[----:B------:R-:W-:Y:S06]  /*b510*/  BRA `(.L_x_4144) ;  /* 0x0000001400e47947 */ /* 0x000fec0003800000 */
.L_x_4143:
        /* <DEDUP_REMOVED lines=16> */
[----:B------:R-:W1:Y:S01]  /*b620*/  MUFU.RCP R5, R12 ;  /* 0x0000000c00057308 */ /* 0x000e620000001000 */
[----:B------:R-:W-:Y:S07]  /*b630*/  BSSY B5, `(.L_x_4180) ;  /* 0x000000e000057945 */ /* 0x000fee0003800000 */
[----:B------:R-:W2:Y:S01]  /*b640*/  FCHK P0, R0, R12 ;  /* 0x0000000c00007302 */ /* 0x000ea20000000000 */
[----:B-1----:R-:W-:-:S04]  /*b650*/  FFMA R4, -R12, R5, 1 ;  /* 0x3f8000000c047423 */ /* 0x002fc80000000105 */
[----:B------:R-:W-:Y:S01]  /*b660*/  FFMA R7, R5, R4, R5 ;  /* 0x0000000405077223 */ /* 0x000fe20000000005 */
[----:B------:R-:W-:-:S03]  /*b670*/  FMUL.FTZ R5, R0, R0 ;  /* 0x0000000000057220 */ /* 0x000fc60000410000 */
[----:B------:R-:W-:Y:S01]  /*b680*/  FFMA R4, R0, R7, RZ ;  /* 0x0000000700047223 */ /* 0x000fe200000000ff */
[----:B------:R-:W-:-:S03]  /*b690*/  FFMA.FTZ R18, R12, R12, R5 ;  /* 0x0000000c0c127223 */ /* 0x000fc60000010005 */
[----:B------:R-:W-:-:S04]  /*b6a0*/  FFMA R6, -R12, R4, R0 ;  /* 0x000000040c067223 */ /* 0x000fc80000000100 */
[----:B------:R-:W-:Y:S01]  /*b6b0*/  FFMA R4, R7, R6, R4 ;  /* 0x0000000607047223 */ /* 0x000fe20000000004 */
[----:B--2---:R-:W-:Y:S06]  /*b6c0*/  @!P0 BRA `(.L_x_4181) ;  /* 0x0000000000108947 */ /* 0x004fec0003800000 */
[----:B------:R-:W-:Y:S02]  /*b6d0*/  MOV R9, R12 ;  /* 0x0000000c00097202 */ /* 0x000fe40000000f00 */
[----:B------:R-:W-:-:S07]  /*b6e0*/  MOV R4, 0xb700 ;  /* 0x0000b70000047802 */ /* 0x000fce0000000f00 */
[----:B0-----:R-:W-:Y:S05]  /*b6f0*/  CALL.REL.NOINC `($__internal_8_$__cuda_sm3x_div_rn_ftz_f32_slowpath) ;  /* 0x0000008400087944 */ /* 0x001fea0003c00000 */
[----:B------:R-:W-:-:S07]  /*b700*/  IMAD.MOV.U32 R4, RZ, RZ, R0 ;  /* 0x000000ffff047224 */ /* 0x000fce00078e0000 */
.L_x_4181:
[----:B------:R-:W-:Y:S05]  /*b710*/  BSYNC B5 ;  /* 0x0000000000057941 */ /* 0x000fea0003800000 */
.L_x_4180:
        /* <DEDUP_REMOVED lines=18> */
.L_x_4183:
[----:B------:R-:W-:Y:S01]  /*b840*/  ISETP.GE.AND P0, PT, R11, RZ, PT ;  /* 0x000000ff0b00720c */ /* 0x000fe20003f06270 */
[----:B------:R-:W-:-:S12]  /*b850*/  IMAD.MOV.U32 R5, RZ, RZ, 0x3fd774eb ;  /* 0x3fd774ebff057424 */ /* 0x000fd800078e00ff */
[----:B------:R-:W-:-:S04]  /*b860*/  @P0 FFMA.FTZ R4, R5, 0.93318945169448852539, -R4 ;  /* 0x3f6ee58105040823 */ /* 0x000fc80000010804 */
[----:B------:R-:W-:-:S07]  /*b870*/  @!P0 FFMA.FTZ R4, R5, 0.93318945169448852539, R4 ;  /* 0x3f6ee58105048823 */ /* 0x000fce0000010004 */
.L_x_4184:
[----:B------:R-:W-:Y:S05]  /*b880*/  BSYNC B0 ;  /* 0x0000000000007941 */ /* 0x000fea0003800000 */
.L_x_4182:
[C---:B------:R-:W-:Y:S01]  /*b890*/  FSETP.NEU.FTZ.AND P0, PT, |R11|.reuse, |R16|, PT ;  /* 0x400000100b00720b */ /* 0x040fe20003f1d200 */
[----:B------:R-:W1:Y:S01]  /*b8a0*/  MUFU.LG2 R18, R18 ;  /* 0x0000001200127308 */ /* 0x000e620000000c00 */
[----:B------:R-:W-:Y:S01]  /*b8b0*/  FSETP.NEU.FTZ.AND P1, PT, R12, RZ, PT ;  /* 0x000000ff0c00720b */ /* 0x000fe20003f3d000 */
[----:B------:R-:W-:Y:S01]  /*b8c0*/  IMAD.MOV.U32 R0, RZ, RZ, 0x4016cbe4 ;  /* 0x4016cbe4ff007424 */ /* 0x000fe200078e00ff */
[C---:B------:R-:W-:Y:S01]  /*b8d0*/  ISETP.GE.AND P2, PT, R11.reuse, RZ, PT ;  /* 0x000000ff0b00720c */ /* 0x040fe20003f46270 */
[----:B------:R-:W-:-:S08]  /*b8e0*/  FADD.FTZ R5, |R11|, |R16| ;  /* 0x400000100b057221 */ /* 0x000fd00000010200 */
[----:B------:R-:W-:Y:S02]  /*b8f0*/  @!P0 FSEL R4, R0, 0.78539818525314331055, !P2 ;  /* 0x3f490fdb00048808 */ /* 0x000fe40005000000 */
[----:B------:R-:W-:Y:S02]  /*b900*/  @!P1 FSEL R4, RZ, 3.1415927410125732422, P2 ;  /* 0x40490fdbff049808 */ /* 0x000fe40001000000 */
[----:B------:R-:W-:Y:S01]  /*b910*/  FSETP.GTU.FTZ.AND P0, PT, |R5|, +INF , PT ;  /* 0x7f8000000500780b */ /* 0x000fe20003f1c200 */
[----:B-1----:R-:W-:Y:S01]  /*b920*/  FMUL.FTZ.D2 R18, R18, 0.69314718246459960938 ;  /* 0x3f31721812127820 */ /* 0x002fe20000310000 */
[----:B------:R-:W-:-:S04]  /*b930*/  LOP3.LUT R4, R4, 0x80000000, R16, 0xb8, !PT ;  /* 0x8000000004047812 */ /* 0x000fc800078eb810 */
[----:B------:R-:W-:Y:S01]  /*b940*/  FSEL R5, R5, R4, P0 ;  /* 0x0000000405057208 */ /* 0x000fe20000000000 */
[----:B------:R-:W-:Y:S06]  /*b950*/  BRA `(.L_x_4185) ;  /* 0x0000001000887947 */ /* 0x000fec0003800000 */
.L_x_4179:
[----:B------:R-:W1:Y:S01]  /*b960*/  MUFU.RCP R5, R12 ;  /* 0x0000000c00057308 */ /* 0x000e620000001000 */
[----:B------:R-:W-:Y:S07]  /*b970*/  BSSY B5, `(.L_x_4186) ;  /* 0x000000c000057945 */ /* 0x000fee0003800000 */
[----:B------:R-:W2:Y:S01]  /*b980*/  FCHK P0, R0, R12 ;  /* 0x0000000c00007302 */ /* 0x000ea20000000000 */
[----:B-1----:R-:W-:-:S04]  /*b990*/  FFMA R4, -R12, R5, 1 ;  /* 0x3f8000000c047423 */ /* 0x002fc80000000105 */
[----:B------:R-:W-:-:S04]  /*b9a0*/  FFMA R5, R5, R4, R5 ;  /* 0x0000000405057223 */ /* 0x000fc80000000005 */
[----:B------:R-:W-:-:S04]  /*b9b0*/  FFMA R4, R0, R5, RZ ;  /* 0x0000000500047223 */ /* 0x000fc800000000ff */
[----:B------:R-:W-:-:S04]  /*b9c0*/  FFMA R6, -R12, R4, R0 ;  /* 0x000000040c067223 */ /* 0x000fc80000000100 */
[----:B------:R-:W-:Y:S01]  /*b9d0*/  FFMA R4, R5, R6, R4 ;  /* 0x0000000605047223 */ /* 0x000fe20000000004 */
[----:B--2---:R-:W-:Y:S06]  /*b9e0*/  @!P0 BRA `(.L_x_4187) ;  /* 0x0000000000108947 */ /* 0x004fec0003800000 */
[----:B------:R-:W-:Y:S02]  /*b9f0*/  MOV R9, R12 ;  /* 0x0000000c00097202 */ /* 0x000fe40000000f00 */
[----:B------:R-:W-:-:S07]  /*ba00*/  MOV R4, 0xba20 ;  /* 0x0000ba2000047802 */ /* 0x000fce0000000f00 */
[----:B0-----:R-:W-:Y:S05]  /*ba10*/  CALL.REL.NOINC `($__internal_8_$__cuda_sm3x_div_rn_ftz_f32_slowpath) ;  /* 0x0000008000407944 */ /* 0x001fea0003c00000 */
[----:B------:R-:W-:-:S07]  /*ba20*/  IMAD.MOV.U32 R4, RZ, RZ, R0 ;  /* 0x000000ffff047224 */ /* 0x000fce00078e0000 */
.L_x_4187:
[----:B------:R-:W-:Y:S05]  /*ba30*/  BSYNC B5 ;  /* 0x0000000000057941 */ /* 0x000fea0003800000 */
.L_x_4186:
        /* <DEDUP_REMOVED lines=18> */
.L_x_4189:
[----:B------:R-:W-:Y:S01]  /*bb60*/  ISETP.GE.AND P0, PT, R11, RZ, PT ;  /* 0x000000ff0b00720c */ /* 0x000fe20003f06270 */
[----:B------:R-:W-:-:S12]  /*bb70*/  IMAD.MOV.U32 R5, RZ, RZ, 0x3fd774eb ;  /* 0x3fd774ebff057424 */ /* 0x000fd800078e00ff */
[----:B------:R-:W-:-:S04]  /*bb80*/  @P0 FFMA.FTZ R4, R5, 0.93318945169448852539, -R4 ;  /* 0x3f6ee58105040823 */ /* 0x000fc80000010804 */
[----:B------:R-:W-:-:S07]  /*bb90*/  @!P0 FFMA.FTZ R4, R5, 0.93318945169448852539, R4 ;  /* 0x3f6ee58105048823 */ /* 0x000fce0000010004 */
.L_x_4190:
[----:B------:R-:W-:Y:S05]  /*bba0*/  BSYNC B0 ;  /* 0x0000000000007941 */ /* 0x000fea0003800000 */
.L_x_4188:
        /* <DEDUP_REMOVED lines=12> */
[----:B------:R-:W1:Y:S02]  /*bc70*/  MUFU.SQRT R6, R6 ;  /* 0x0000000600067308 */ /* 0x000e640000002000 */
[----:B-1----:R-:W-:Y:S01]  /*bc80*/  @P0 FMUL.FTZ R0, R5, R6 ;  /* 0x0000000605000220 */ /* 0x002fe20000410000 */
[----:B------:R-:W-:Y:S01]  /*bc90*/  FSETP.NEU.FTZ.AND P0, PT, R18, +INF , PT ;  /* 0x7f8000001200780b */ /* 0x000fe20003f1d000 */
[----:B------:R-:W-:-:S03]  /*bca0*/  IMAD.MOV.U32 R5, RZ, RZ, 0x4016cbe4 ;  /* 0x4016cbe4ff057424 */ /* 0x000fc600078e00ff */
[----:B------:R-:W-:Y:S02]  /*bcb0*/  FSEL R0, R0, +INF , P0 ;  /* 0x7f80000000007808 */ /* 0x000fe40000000000 */
[----:B------:R-:W-:-:S04]  /*bcc0*/  ISETP.GE.AND P0, PT, R11, RZ, PT ;  /* 0x000000ff0b00720c */ /* 0x000fc80003f06270 */
[----:B------:R-:W1:Y:S01]  /*bcd0*/  MUFU.LG2 R0, R0 ;  /* 0x0000000000007308 */ /* 0x000e620000000c00 */
[----:B------:R-:W-:Y:S01]  /*bce0*/  @!P1 FSEL R4, R5, 0.78539818525314331055, !P0 ;  /* 0x3f490fdb05049808 */ /* 0x000fe20004000000 */
[----:B------:R-:W-:Y:S01]  /*bcf0*/  FADD.FTZ R5, |R11|, |R16| ;  /* 0x400000100b057221 */ /* 0x000fe20000010200 */
[----:B------:R-:W-:-:S04]  /*bd00*/  @!P2 FSEL R4, RZ, 3.1415927410125732422, P0 ;  /* 0x40490fdbff04a808 */ /* 0x000fc80000000000 */
[----:B------:R-:W-:Y:S02]  /*bd10*/  FSETP.GTU.FTZ.AND P0, PT, |R5|, +INF , PT ;  /* 0x7f8000000500780b */ /* 0x000fe40003f1c200 */
[----:B------:R-:W-:-:S04]  /*bd20*/  LOP3.LUT R4, R4, 0x80000000, R16, 0xb8, !PT ;  /* 0x8000000004047812 */ /* 0x000fc800078eb810 */
[----:B------:R-:W-:Y:S01]  /*bd30*/  FSEL R5, R5, R4, P0 ;  /* 0x0000000405057208 */ /* 0x000fe20000000000 */
[----:B-1----:R-:W-:Y:S01]  /*bd40*/  FMUL.FTZ R18, R0, 0.69314718246459960938 ;  /* 0x3f31721800127820 */ /* 0x002fe20000410000 */
[----:B------:R-:W-:Y:S06]  /*bd50*/  BRA `(.L_x_4185) ;  /* 0x0000000c00887947 */ /* 0x000fec0003800000 */
.L_x_4178:
[----:B------:R-:W-:Y:S01]  /*bd60*/  FMUL.FTZ R4, R11, 0.36787945032119750977 ;  /* 0x3ebc5ab20b047820 */ /* 0x000fe20000410000 */
[----:B------:R-:W-:Y:S01]  /*bd70*/  FMUL.FTZ R5, R16, 0.36787945032119750977 ;  /* 0x3ebc5ab210057820 */ /* 0x000fe20000410000 */
[----:B------:R-:W-:Y:S02]  /*bd80*/  BSSY B5, `(.L_x_4191) ;  /* 0x0000020000057945 */ /* 0x000fe40003800000 */
        /* <DEDUP_REMOVED lines=13> */
[----:B------:R-:W1:Y:S02]  /*be60*/  MUFU.SQRT R8, R8 ;  /* 0x0000000800087308 */ /* 0x000e640000002000 */
[----:B-1----:R-:W-:Y:S01]  /*be70*/  @P0 FMUL.FTZ R6, R8, R7 ;  /* 0x0000000708060220 */ /* 0x002fe20000410000 */
[----:B------:R-:W-:Y:S01]  /*be80*/  FSETP.NEU.FTZ.AND P0, PT, R4, +INF , PT ;  /* 0x7f8000000400780b */ /* 0x000fe20003f1d000 */
[----:B------:R-:W-:-:S03]  /*be90*/  FFMA R4, -R12, R5, 1 ;  /* 0x3f8000000c047423 */ /* 0x000fc60000000105 */
[----:B------:R-:W-:Y:S01]  /*bea0*/  FSEL R6, R6, +INF , P0 ;  /* 0x7f80000006067808 */ /* 0x000fe20000000000 */
[----:B------:R-:W-:Y:S01]  /*beb0*/  FFMA R7, R5, R4, R5 ;  /* 0x0000000405077223 */ /* 0x000fe20000000005 */
[----:B------:R-:W-:-:S03]  /*bec0*/  HFMA2.MMA R5, -RZ, RZ, 1.875, 0 ;  /* 0x3f800000ff057435 */ /* 0x000fc600000001ff */
[----:B------:R-:W-:Y:S01]  /*bed0*/  FFMA R4, R0, R7, RZ ;  /* 0x0000000700047223 */ /* 0x000fe200000000ff */
[----:B------:R-:W1:Y:S03]  /*bee0*/  MUFU.LG2 R6, R6 ;  /* 0x0000000600067308 */ /* 0x000e660000000c00 */
[----:B------:R-:W-:-:S04]  /*bef0*/  FFMA R8, -R12, R4, R0 ;  /* 0x000000040c087223 */ /* 0x000fc80000000100 */
[----:B------:R-:W-:Y:S01]  /*bf00*/  FFMA R4, R7, R8, R4 ;  /* 0x0000000807047223 */ /* 0x000fe20000000004 */
[----:B------:R-:W2:Y:S01]  /*bf10*/  FCHK P0, R0, R12 ;  /* 0x0000000c00007302 */ /* 0x000ea20000000000 */
[----:B-1----:R-:W-:Y:S01]  /*bf20*/  FFMA.FTZ R18, R6, 0.69314718246459960938, R5 ;  /* 0x3f31721806127823 */ /* 0x002fe20000010005 */
[----:B--2---:R-:W-:Y:S06]  /*bf30*/  @!P0 BRA `(.L_x_4192) ;  /* 0x0000000000108947 */ /* 0x004fec0003800000 */
[----:B------:R-:W-:Y:S01]  /*bf40*/  IMAD.MOV.U32 R9, RZ, RZ, R12 ;  /* 0x000000ffff097224 */ /* 0x000fe200078e000c */
[----:B------:R-:W-:-:S07]  /*bf50*/  MOV R4, 0xbf70 ;  /* 0x0000bf7000047802 */ /* 0x000fce0000000f00 */
[----:B0-----:R-:W-:Y:S05]  /*bf60*/  CALL.REL.NOINC `($__internal_8_$__cuda_sm3x_div_rn_ftz_f32_slowpath) ;  /* 0x0000007800ec7944 */ /* 0x001fea0003c00000 */
[----:B------:R-:W-:-:S07]  /*bf70*/  IMAD.MOV.U32 R4, RZ, RZ, R0 ;  /* 0x000000ffff047224 */ /* 0x000fce00078e0000 */
.L_x_4192:
[----:B------:R-:W-:Y:S05]  /*bf80*/  BSYNC B5 ;  /* 0x0000000000057941 */ /* 0x000fea0003800000 */
.L_x_4191:
        /* <DEDUP_REMOVED lines=18> */
.L_x_4194:
[----:B------:R-:W-:Y:S01]  /*c0b0*/  ISETP.GE.AND P0, PT, R11, RZ, PT ;  /* 0x000000ff0b00720c */ /* 0x000fe20003f06270 */
[----:B------:R-:W-:-:S12]  /*c0c0*/  IMAD.MOV.U32 R5, RZ, RZ, 0x3fd774eb ;  /* 0x3fd774ebff057424 */ /* 0x000fd800078e00ff */
[----:B------:R-:W-:-:S04]  /*c0d0*/  @P0 FFMA.FTZ R4, R5, 0.93318945169448852539, -R4 ;  /* 0x3f6ee58105040823 */ /* 0x000fc80000010804 */
[----:B------:R-:W-:-:S07]  /*c0e0*/  @!P0 FFMA.FTZ R4, R5, 0.93318945169448852539, R4 ;  /* 0x3f6ee58105048823 */ /* 0x000fce0000010004 */
.L_x_4195:
[----:B------:R-:W-:Y:S05]  /*c0f0*/  BSYNC B0 ;  /* 0x0000000000007941 */ /* 0x000fea0003800000 */
.L_x_4193:
        /* <DEDUP_REMOVED lines=11> */
.L_x_4177:
        /* <DEDUP_REMOVED lines=10> */
[----:B------:R-:W-:Y:S01]  /*c250*/  FMUL.FTZ R18, R0, R0 ;  /* 0x0000000000127220 */ /* 0x000fe20000410000 */
[----:B------:R-:W-:Y:S03]  /*c260*/  BSSY B5, `(.L_x_4198) ;  /* 0x000000d000057945 */ /* 0x000fe60003800000 */
[----:B------:R-:W-:-:S03]  /*c270*/  FFMA.FTZ R18, R11, R11, R18 ;  /* 0x0000000b0b127223 */ /* 0x000fc60000010012 */
[----:B------:R-:W2:Y:S01]  /*c280*/  FCHK P0, R0, R11 ;  /* 0x0000000b00007302 */ /* 0x000ea20000000000 */
[----:B-1----:R-:W-:-:S04]  /*c290*/  FFMA R5, -R11, R4, 1 ;  /* 0x3f8000000b057423 */ /* 0x002fc80000000104 */
[----:B------:R-:W-:-:S04]  /*c2a0*/  FFMA R5, R4, R5, R4 ;  /* 0x0000000504057223 */ /* 0x000fc80000000004 */
[----:B------:R-:W-:-:S04]  /*c2b0*/  FFMA R4, R0, R5, RZ ;  /* 0x0000000500047223 */ /* 0x000fc800000000ff */
[----:B------:R-:W-:-:S04]  /*c2c0*/  FFMA R6, -R11, R4, R0 ;  /* 0x000000040b067223 */ /* 0x000fc80000000100 */
[----:B------:R-:W-:Y:S01]  /*c2d0*/  FFMA R4, R5, R6, R4 ;  /* 0x0000000605047223 */ /* 0x000fe20000000004 */
[----:B--2---:R-:W-:Y:S06]  /*c2e0*/  @!P0 BRA `(.L_x_4199) ;  /* 0x0000000000108947 */ /* 0x004fec0003800000 */
[----:B------:R-:W-:Y:S01]  /*c2f0*/  IMAD.MOV.U32 R9, RZ, RZ, R11 ;  /* 0x000000ffff097224 */ /* 0x000fe200078e000b */
[----:B------:R-:W-:-:S07]  /*c300*/  MOV R4, 0xc320 ;  /* 0x0000c32000047802 */ /* 0x000fce0000000f00 */
[----:B0-----:R-:W-:Y:S05]  /*c310*/  CALL.REL.NOINC `($__internal_8_$__cuda_sm3x_div_rn_ftz_f32_slowpath) ;  /* 0x0000007800007944 */ /* 0x001fea0003c00000 */
[----:B------:R-:W-:-:S07]  /*c320*/  IMAD.MOV.U32 R4, RZ, RZ, R0 ;  /* 0x000000ffff047224 */ /* 0x000fce00078e0000 */
.L_x_4199:
[----:B------:R-:W-:Y:S05]  /*c330*/  BSYNC B5 ;  /* 0x0000000000057941 */ /* 0x000fea0003800000 */
.L_x_4198:
[----:B------:R-:W-:Y:S02]  /*c340*/  IMAD.MOV.U32 R5, RZ, RZ, 0x3b33710b ;  /* 0x3b33710bff057424 */ /* 0x000fe400078e00ff */
[----:B------:R-:W-:Y:S01]  /*c350*/  FMUL.FTZ R0, R4, R4 ;  /* 0x0000000404007220 */ /* 0x000fe20000410000 */
[----:B------:R-:W-:Y:S01]  /*c360*/  @!P6 IMAD.MOV.U32 R7, RZ, RZ, 0x3fd774eb ;  /* 0x3fd774ebff07e424 */ /* 0x000fe200078e00ff */
[----:B------:R-:W1:Y:S01]  /*c370*/  MUFU.LG2 R18, R18 ;  /* 0x0000001200127308 */ /* 0x000e620000000c00 */
[----:B------:R-:W-:Y:S01]  /*c380*/  FSETP.NEU.FTZ.AND P0, PT, |R16|, R12, PT ;  /* 0x0000000c1000720b */ /* 0x000fe20003f1d200 */
[----:B------:R-:W-:Y:S01]  /*c390*/  FFMA.FTZ R5, R0, R5, -0.015681877732276916504 ;  /* 0xbc80774800057423 */ /* 0x000fe20000010005 */
[----:B------:R-:W-:Y:S01]  /*c3a0*/  FSETP.NEU.FTZ.AND P1, PT, R11, RZ, PT ;  /* 0x000000ff0b00720b */ /* 0x000fe20003f3d000 */
[----:B------:R-:W-:Y:S02]  /*c3b0*/  FADD.FTZ R12, |R16|, R12 ;  /* 0x0000000c100c7221 */ /* 0x000fe40000010200 */
[----:B------:R-:W-:-:S04]  /*c3c0*/  FFMA.FTZ R5, R0, R5, 0.042200751602649688721 ;  /* 0x3d2cdab200057423 */ /* 0x000fc80000010005 */
[----:B------:R-:W-:-:S04]  /*c3d0*/  FFMA.FTZ R5, R0, R5, -0.074792981147766113281 ;  /* 0xbd992d1000057423 */ /* 0x000fc80000010005 */
[----:B------:R-:W-:Y:S01]  /*c3e0*/  FFMA.FTZ R5, R0, R5, 0.10640415549278259277 ;  /* 0x3dd9ea6c00057423 */ /* 0x000fe20000010005 */
[----:B-1----:R-:W-:-:S03]  /*c3f0*/  FMUL.FTZ.D2 R18, R18, 0.69314718246459960938 ;  /* 0x3f31721812127820 */ /* 0x002fc60000310000 */
        /* <DEDUP_REMOVED lines=12> */
.L_x_4197:
        /* <DEDUP_REMOVED lines=12> */
[----:B------:R-:W-:-:S07]  /*c580*/  MOV R4, R0 ;  /* 0x0000000000047202 */ /* 0x000fce0000000f00 */
.L_x_4201:
[----:B------:R-:W-:Y:S05]  /*c590*/  BSYNC B5 ;  /* 0x0000000000057941 */ /* 0x000fea0003800000 */
.L_x_4200:
        /* <DEDUP_REMOVED lines=18> */
[----:B------:R-:W1:Y:S02]  /*c6c0*/  MUFU.SQRT R7, R18 ;  /* 0x0000001200077308 */ /* 0x000e640000002000 */
[----:B------:R-:W-:-:S04]  /*c6d0*/  FFMA.FTZ R8, R5, R8, 0.19993925094604492188 ;  /* 0x3e4cbce005087423 */ /* 0x000fc80000010008 */
[----:B------:R-:W-:-:S04]  /*c6e0*/  FFMA.FTZ R8, R5, R8, -0.33333197236061096191 ;  /* 0xbeaaaa7d05087423 */ /* 0x000fc80000010008 */
[----:B------:R-:W-:-:S04]  /*c6f0*/  FMUL.FTZ R5, R5, R8 ;  /* 0x0000000805057220 */ /* 0x000fc80000410000 */
[----:B------:R-:W-:Y:S01]  /*c700*/  FFMA.FTZ R4, R5, R4, R4 ;  /* 0x0000000405047223 */ /* 0x000fe20000010004 */
[----:B-1----:R-:W-:Y:S01]  /*c710*/  @P0 FMUL.FTZ R0, R6, R7 ;  /* 0x0000000706000220 */ /* 0x002fe20000410000 */
[----:B------:R-:W-:Y:S01]  /*c720*/  FSETP.NEU.FTZ.AND P0, PT, R19, +INF , PT ;  /* 0x7f8000001300780b */ /* 0x000fe20003f1d000 */
[----:B------:R-:W-:-:S03]  /*c730*/  @!P6 IMAD.MOV.U32 R7, RZ, RZ, 0x3fd774eb ;  /* 0x3fd774ebff07e424 */ /* 0x000fc600078e00ff */
[----:B------:R-:W-:Y:S01]  /*c740*/  FSEL R0, R0, +INF , P0 ;  /* 0x7f80000000007808 */ /* 0x000fe20000000000 */
[----:B------:R-:W-:Y:S01]  /*c750*/  @!P6 FFMA.FTZ R4, R7, 0.93318945169448852539, -R4 ;  /* 0x3f6ee5810704e823 */ /* 0x000fe20000010804 */
[C---:B------:R-:W-:Y:S01]  /*c760*/  FSETP.NEU.FTZ.AND P0, PT, |R16|.reuse, R12, PT ;  /* 0x0000000c1000720b */ /* 0x040fe20003f1d200 */
[----:B------:R-:W-:-:S03]  /*c770*/  FADD.FTZ R12, |R16|, R12 ;  /* 0x0000000c100c7221 */ /* 0x000fc60000010200 */
[----:B------:R-:W1:Y:S01]  /*c780*/  MUFU.LG2 R0, R0 ;  /* 0x0000000000007308 */ /* 0x000e620000000c00 */
[----:B------:R-:W-:Y:S02]  /*c790*/  FSEL R4, R4, 0.78539818525314331055, P0 ;  /* 0x3f490fdb04047808 */ /* 0x000fe40000000000 */
[----:B------:R-:W-:Y:S02]  /*c7a0*/  FSETP.GTU.FTZ.AND P0, PT, |R12|, +INF , PT ;  /* 0x7f8000000c00780b */ /* 0x000fe40003f1c200 */
[----:B------:R-:W-:-:S04]  /*c7b0*/  FSEL R5, R4, RZ, P1 ;  /* 0x000000ff04057208 */ /* 0x000fc80000800000 */
[----:B------:R-:W-:-:S04]  /*c7c0*/  LOP3.LUT R5, R5, 0x80000000, R10, 0xb8, !PT ;  /* 0x8000000005057812 */ /* 0x000fc800078eb80a */
[----:B------:R-:W-:Y:S01]  /*c7d0*/  FSEL R5, R12, R5, P0 ;  /* 0x000000050c057208 */ /* 0x000fe20000000000 */
[----:B-1----:R-:W-:Y:S01]  /*c7e0*/  FMUL.FTZ R18, R0, 0.69314718246459960938 ;  /* 0x3f31721800127820 */ /* 0x002fe20000410000 */
[----:B------:R-:W-:Y:S06]  /*c7f0*/  BRA `(.L_x_4185) ;  /* 0x0000000000e07947 */ /* 0x000fec0003800000 */
.L_x_4196:
[----:B------:R-:W-:Y:S01]  /*c800*/  FMUL.FTZ R4, R14, 0.36787945032119750977 ;  /* 0x3ebc5ab20e047820 */ /* 0x000fe20000410000 */
[----:B------:R-:W-:Y:S01]  /*c810*/  FMUL.FTZ R5, R10, 0.36787945032119750977 ;  /* 0x3ebc5ab20a057820 */ /* 0x000fe20000410000 */
[----:B------:R-:W1:Y:S01]  /*c820*/  MUFU.RCP R18, R11 ;  /* 0x0000000b00127308 */ /* 0x000e620000001000 */
        /* <DEDUP_REMOVED lines=13> */
[----:B-1----:R-:W-:-:S05]  /*c900*/  FFMA R5, -R11, R18, 1 ;  /* 0x3f8000000b057423 */ /* 0x002fca0000000112 */
[----:B------:R-:W1:Y:S02]  /*c910*/  MUFU.SQRT R8, R8 ;  /* 0x0000000800087308 */ /* 0x000e640000002000 */
[----:B-1----:R-:W-:Y:S01]  /*c920*/  @P0 FMUL.FTZ R6, R8, R7 ;  /* 0x0000000708060220 */ /* 0x002fe20000410000 */
[----:B------:R-:W-:Y:S01]  /*c930*/  FSETP.NEU.FTZ.AND P0, PT, R4, +INF , PT ;  /* 0x7f8000000400780b */ /* 0x000fe20003f1d000 */
[----:B------:R-:W-:Y:S01]  /*c940*/  FFMA R7, R18, R5, R18 ;  /* 0x0000000512077223 */ /* 0x000fe20000000012 */
[----:B------:R-:W-:Y:S02]  /*c950*/  IMAD.MOV.U32 R5, RZ, RZ, 0x3f800000 ;  /* 0x3f800000ff057424 */ /* 0x000fe400078e00ff */
[----:B------:R-:W-:Y:S01]  /*c960*/  FSEL R6, R6, +INF , P0 ;  /* 0x7f80000006067808 */ /* 0x000fe20000000000 */
[----:B------:R-:W-:-:S04]  /*c970*/  FFMA R4, R0, R7, RZ ;  /* 0x0000000700047223 */ /* 0x000fc800000000ff */
[----:B------:R-:W-:Y:S01]  /*c980*/  FFMA R8, -R11, R4, R0 ;  /* 0x000000040b087223 */ /* 0x000fe20000000100 */
[----:B------:R-:W1:Y:S03]  /*c990*/  MUFU.LG2 R6, R6 ;  /* 0x0000000600067308 */ /* 0x000e660000000c00 */
[----:B------:R-:W-:-:S05]  /*c9a0*/  FFMA R4, R7, R8, R4 ;  /* 0x0000000807047223 */ /* 0x000fca0000000004 */
[----:B------:R-:W2:Y:S01]  /*c9b0*/  FCHK P0, R0, R11 ;  /* 0x0000000b00007302 */ /* 0x000ea20000000000 */
[----:B-1----:R-:W-:Y:S01]  /*c9c0*/  FFMA.FTZ R18, R6, 0.69314718246459960938, R5 ;  /* 0x3f31721806127823 */ /* 0x002fe20000010005 */
[----:B--2---:R-:W-:Y:S06]  /*c9d0*/  @!P0 BRA `(.L_x_4203) ;  /* 0x0000000000108947 */ /* 0x004fec0003800000 */
[----:B------:R-:W-:Y:S01]  /*c9e0*/  IMAD.MOV.U32 R9, RZ, RZ, R11 ;  /* 0x000000ffff097224 */ /* 0x000fe200078e000b */
[----:B------:R-:W-:-:S07]  /*c9f0*/  MOV R4, 0xca10 ;  /* 0x0000ca1000047802 */ /* 0x000fce0000000f00 */
[----:B0-----:R-:W-:Y:S05]  /*ca00*/  CALL.REL.NOINC `($__internal_8_$__cuda_sm3x_div_rn_ftz_f32_slowpath) ;  /* 0x0000007000447944 */ /* 0x001fea0003c00000 */
[----:B------:R-:W-:-:S07]  /*ca10*/  IMAD.MOV.U32 R4, RZ, RZ, R0 ;  /* 0x000000ffff047224 */ /* 0x000fce00078e0000 */
.L_x_4203:
[----:B------:R-:W-:Y:S05]  /*ca20*/  BSYNC B5 ;  /* 0x0000000000057941 */ /* 0x000fea0003800000 */
.L_x_4202:
[----:B------:R-:W-:Y:S01]  /*ca30*/  HFMA2.MMA R5, -RZ, RZ, 0.89990234375, 10328 ;  /* 0x3b33710bff057435 */ /* 0x000fe200000001ff */
[----:B------:R-:W-:Y:S01]  /*ca40*/  FMUL.FTZ R0, R4, R4 ;  /* 0x0000000404007220 */ /* 0x000fe20000410000 */
[----:B------:R-:W-:Y:S01]  /*ca50*/  @!P6 IMAD.MOV.U32 R7, RZ, RZ, 0x3fd774eb ;  /* 0x3fd774ebff07e424 */ /* 0x000fe200078e00ff */
[C---:B------:R-:W-:Y:S01]  /*ca60*/  FSETP.NEU.FTZ.AND P0, PT, |R16|.reuse, R12, PT ;  /* 0x0000000c1000720b */ /* 0x040fe20003f1d200 */
[----:B------:R-:W-:Y:S01]  /*ca70*/  FADD.FTZ R12, |R16|, R12 ;  /* 0x0000000c100c7221 */ /* 0x000fe20000010200 */
        /* <DEDUP_REMOVED lines=16> */
.L_x_4185:
[----:B------:R-:W-:Y:S05]  /*cb80*/  BSYNC B4 ;  /* 0x0000000000047941 */ /* 0x000fea0003800000 */
.L_x_4176:
[----:B------:R-:W-:Y:S01]  /*cb90*/  FADD.FTZ R7, R18, 0.69314718246459960938 ;  /* 0x3f31721812077421 */ /* 0x000fe20000010000 */
[----:B------:R-:W-:-:S04]  /*cba0*/  LOP3.LUT R10, R5, 0x80000000, R10, 0xb8, !PT ;  /* 0x80000000050a7812 */ /* 0x000fc800078eb80a */
[----:B------:R-:W-:Y:S01]  /*cbb0*/  LOP3.LUT R14, R7, 0x80000000, R14, 0xb8, !PT ;  /* 0x80000000070e7812 */ /* 0x000fe200078eb80e */
[----:B------:R-:W-:Y:S06]  /*cbc0*/  BRA `(.L_x_4144) ;  /* 0x0000000000387947 */ /* 0x000fec0003800000 */
.L_x_4142:
        /* <DEDUP_REMOVED lines=14> */
.L_x_4144:
[----:B------:R-:W-:Y:S05]  /*ccb0*/  BSYNC B2 ;  /* 0x0000000000027941 */ /* 0x000fea0003800000 */
.L_x_4141:
[----:B------:R-:W-:-:S07]  /*ccc0*/  F2FP.F16.F32.PACK_AB R16, R10, R14 ;  /* 0x0000000e0a10723e */ /* 0x000fce00000000ff */
.L_x_4140:
[----:B------:R-:W-:Y:S05]  /*ccd0*/  BSYNC B3 ;  /* 0x0000000000037941 */ /* 0x000fea0003800000 */
.L_x_4139:
[----:B------:R-:W-:Y:S01]  /*cce0*/  VIADD R0, R2, 0x180 ;  /* 0x0000018002007836 */ /* 0x000fe20000000000 */
[----:B------:R-:W-:Y:S04]  /*ccf0*/  BSSY B3, `(.L_x_4204) ;  /* 0x00002c5000037945 */ /* 0x000fe80003800000 */
        /* <DEDUP_REMOVED lines=12> */
[----:B0-----:R-:W-:Y:S01]  /*cdc0*/  FADD.FTZ R19, |R3|, -RZ ;  /* 0x800000ff03137221 */ /* 0x001fe20000010200 */
        /* <DEDUP_REMOVED lines=100> */
.L_x_4213:
        /* <DEDUP_REMOVED lines=10> */
.L_x_4215:
[----:B------:R-:W-:-:S04]  /*d4b0*/  FADD.FTZ R6, -R0, R7 ;  /* 0x0000000700067221 */ /* 0x000fc80000010100 */
[----:B------:R-:W-:-:S07]  /*d4c0*/  FMUL.FTZ R6, R6, 0.5 ;  /* 0x3f00000006067820 */ /* 0x000fce0000410000 */
.L_x_4216:
[----:B------:R-:W-:Y:S05]  /*d4d0*/  BSYNC B1 ;  /* 0x0000000000017941 */ /* 0x000fea0003800000 */
.L_x_4214:
        /* <DEDUP_REMOVED lines=11> */
.L_x_4218:
[----:B------:R-:W-:-:S04]  /*d590*/  FADD.FTZ R8, R4, -R9 ;  /* 0x8000000904087221 */ /* 0x000fc80000010000 */
[----:B------:R-:W-:-:S07]  /*d5a0*/  FMUL.FTZ R9, R8, 0.5 ;  /* 0x3f00000008097820 */ /* 0x000fce0000410000 */
.L_x_4219:
[----:B------:R-:W-:Y:S05]  /*d5b0*/  BSYNC B1 ;  /* 0x0000000000017941 */ /* 0x000fea0003800000 */
.L_x_4217:
        /* <DEDUP_REMOVED lines=35> */
.L_x_4212:
[----:B------:R0:W1:Y:S02]  /*d7f0*/  MUFU.SQRT R18, R19 ;  /* 0x0000001300127308 */ /* 0x0000640000002000 */
.L_x_4211:
[----:B------:R-:W-:Y:S05]  /*d800*/  BSYNC B0 ;  /* 0x0000000000007941 */ /* 0x000fea0003800000 */
.L_x_4210:
        /* <DEDUP_REMOVED lines=35> */
.L_x_4223:
        /* <DEDUP_REMOVED lines=17> */
.L_x_4229:
[----:B------:R-:W-:-:S04]  /*db50*/  FADD.FTZ R0, -R0, R7 ;  /* 0x0000000700007221 */ /* 0x000fc80000010100 */
[----:B------:R-:W-:-:S07]  /*db60*/  FMUL.FTZ R0, R0, 0.5 ;  /* 0x3f00000000007820 */ /* 0x000fce0000410000 */
.L_x_4230:
[----:B------:R-:W-:Y:S05]  /*db70*/  BSYNC B5 ;  /* 0x0000000000057941 */ /* 0x000fea0003800000 */
.L_x_4228:
        /* <DEDUP_REMOVED lines=10> */
.L_x_4232:
[----:B------:R-:W-:-:S04]  /*dc20*/  FADD.FTZ R4, -R5, R4 ;  /* 0x0000000405047221 */ /* 0x000fc80000010100 */
[----:B------:R-:W-:-:S07]  /*dc30*/  FMUL.FTZ R5, R4, 0.5 ;  /* 0x3f00000004057820 */ /* 0x000fce0000410000 */
.L_x_4233:
[----:B------:R-:W-:Y:S05]  /*dc40*/  BSYNC B5 ;  /* 0x0000000000057941 */ /* 0x000fea0003800000 */
.L_x_4231:
[----:B------:R-:W-:Y:S01]  /*dc50*/  FADD.FTZ R5, R5, R0 ;  /* 0x0000000005057221 */ /* 0x000fe20000010000 */
[----:B------:R-:W-:-:S04]  /*dc60*/  FADD.FTZ R12, R11, R12 ;  /* 0x0000000c0b0c7221 */ /* 0x000fc80000010000 */
[----:B------:R-:W-:-:S06]  /*dc70*/  FMUL.FTZ R12, R12, R5 ;  /* 0x000000050c0c7220 */ /* 0x000fcc0000410000 */
[----:B------:R-:W2:Y:S01]  /*dc80*/  MUFU.SQRT R12, R12 ;  /* 0x0000000c000c7308 */ /* 0x000ea20000002000 */
[----:B------:R-:W-:Y:S05]  /*dc90*/  BRA `(.L_x_4234) ;  /* 0x0000000000487947 */ /* 0x000fea0003800000 */
.L_x_4227:
        /* <DEDUP_REMOVED lines=12> */
.L_x_4226:
[----:B------:R-:W-:Y:S01]  /*dd60*/  FADD.FTZ R0, R12, 1 ;  /* 0x3f8000000c007421 */ /* 0x000fe20000010000 */
[----:B0-----:R-:W-:Y:S01]  /*dd70*/  MUFU.SQRT R19, R19 ;  /* 0x0000001300137308 */ /* 0x001fe20000002000 */
[----:B------:R-:W-:Y:S02]  /*dd80*/  IMAD.MOV.U32 R11, RZ, RZ, 0x3f800000 ;  /* 0x3f800000ff0b7424 */ /* 0x000fe400078e00ff */
[----:B------:R-:W-:-:S06]  /*dd90*/  FMUL.FTZ R0, R0, 0.5 ;  /* 0x3f00000000007820 */ /* 0x000fcc0000410000 */
[----:B------:R-:W0:Y:S02]  /*dda0*/  MUFU.SQRT R0, R0 ;  /* 0x0000000000007308 */ /* 0x000e240000002000 */
[----:B0-----:R-:W-:-:S07]  /*ddb0*/  FMUL.FTZ R12, R19, R0 ;  /* 0x00000000130c7220 */ /* 0x001fce0000410000 */
.L_x_4234:
[----:B------:R-:W-:Y:S05]  /*ddc0*/  BSYNC B1 ;  /* 0x0000000000017941 */ /* 0x000fea0003800000 */
.L_x_4225:
[----:B------:R-:W-:Y:S05]  /*ddd0*/  BRA `(.L_x_4235) ;  /* 0x0000000000087947 */ /* 0x000fea0003800000 */
.L_x_4222:
[----:B------:R-:W-:Y:S01]  /*dde0*/  FMUL.FTZ R12, R12, 16777216 ;  /* 0x4b8000000c0c7820 */ /* 0x000fe20000410000 */
[----:B------:R-:W-:-:S07]  /*ddf0*/  FMUL.FTZ R11, R11, 16777216 ;  /* 0x4b8000000b0b7820 */ /* 0x000fce0000410000 */
.L_x_4235:
[----:B------:R-:W-:Y:S05]  /*de00*/  BSYNC B0 ;  /* 0x0000000000007941 */ /* 0x000fea0003800000 */
.L_x_4221:
        /* <DEDUP_REMOVED lines=18> */
.L_x_4237:
[----:B------:R-:W-:Y:S05]  /*df30*/  BSYNC B5 ;  /* 0x0000000000057941 */ /* 0x000fea0003800000 */
.L_x_4236:
        /* <DEDUP_REMOVED lines=18> */
.L_x_4239:
[----:B------:R-:W-:Y:S01]  /*e060*/  ISETP.GE.AND P0, PT, R12, RZ, PT ;  /* 0x000000ff0c00720c */ /* 0x000fe20003f06270 */
[----:B------:R-:W-:-:S12]  /*e070*/  IMAD.MOV.U32 R5, RZ, RZ, 0x3fd774eb ;  /* 0x3fd774ebff057424 */ /* 0x000fd800078e00ff */
[----:B------:R-:W-:-:S04]  /*e080*/  @P0 FFMA.FTZ R4, R5, 0.93318945169448852539, -R4 ;  /* 0x3f6ee58105040823 */ /* 0x000fc80000010804 */
[----:B------:R-:W-:-:S07]  /*e090*/  @!P0 FFMA.FTZ R4, R5, 0.93318945169448852539, R4 ;  /* 0x3f6ee58105048823 */ /* 0x000fce0000010004 */
.L_x_4240:
[----:B------:R-:W-:Y:S05]  /*e0a0*/  BSYNC B0 ;  /* 0x0000000000007941 */ /* 0x000fea0003800000 */
.L_x_4238:
        /* <DEDUP_REMOVED lines=10> */
.L_x_4224:
[----:B------:R-:W-:Y:S05]  /*e150*/  BSYNC B4 ;  /* 0x0000000000047941 */ /* 0x000fea0003800000 */
.L_x_4220:
[----:B------:R-:W-:Y:S02]  /*e160*/  LOP3.LUT R10, R5, 0x80000000, R10, 0xb8, !PT ;  /* 0x80000000050a7812 */ /* 0x000fe400078eb80a */
[----:B-1----:R-:W-:Y:S01]  /*e170*/  LOP3.LUT R14, R18, 0x80000000, R14, 0xb8, !PT ;  /* 0x80000000120e7812 */ /* 0x002fe200078eb80e */
[----:B------:R-:W-:Y:S06]  /*e180*/  BRA `(.L_x_4209) ;  /* 0x0000001400e47947 */ /* 0x000fec0003800000 */
.L_x_4208:
        /* <DEDUP_REMOVED lines=31> */
.L_x_4246:
[----:B------:R-:W-:Y:S05]  /*e380*/  BSYNC B5 ;  /* 0x0000000000057941 */ /* 0x000fea0003800000 */
.L_x_4245:
        /* <DEDUP_REMOVED lines=18> */
.L_x_4248:
[----:B------:R-:W-:Y:S01]  /*e4b0*/  ISETP.GE.AND P0, PT, R3, RZ, PT ;  /* 0x000000ff0300720c */ /* 0x000fe20003f06270 */
[----:B------:R-:W-:-:S12]  /*e4c0*/  IMAD.MOV.U32 R5, RZ, RZ, 0x3fd774eb ;  /* 0x3fd774ebff057424 */ /* 0x000fd800078e00ff */
[----:B------:R-:W-:-:S04]  /*e4d0*/  @P0 FFMA.FTZ R4, R5, 0.93318945169448852539, -R4 ;  /* 0x3f6ee58105040823 */ /* 0x000fc80000010804 */
[----:B------:R-:W-:-:S07]  /*e4e0*/  @!P0 FFMA.FTZ R4, R5, 0.93318945169448852539, R4 ;  /* 0x3f6ee58105048823 */ /* 0x000fce0000010004 */
.L_x_4249:
[----:B------:R-:W-:Y:S05]  /*e4f0*/  BSYNC B0 ;  /* 0x0000000000007941 */ /* 0x000fea0003800000 */
.L_x_4247:
        /* <DEDUP_REMOVED lines=13> */
.L_x_4244:
        /* <DEDUP_REMOVED lines=13> */
.L_x_4252:
[----:B------:R-:W-:Y:S05]  /*e6a0*/  BSYNC B5 ;  /* 0x0000000000057941 */ /* 0x000fea0003800000 */
.L_x_4251:
        /* <DEDUP_REMOVED lines=18> */
.L_x_4254:
[----:B------:R-:W-:Y:S01]  /*e7d0*/  ISETP.GE.AND P0, PT, R3, RZ, PT ;  /* 0x000000ff0300720c */ /* 0x000fe20003f06270 */
[----:B------:R-:W-:-:S12]  /*e7e0*/  IMAD.MOV.U32 R5, RZ, RZ, 0x3fd774eb ;  /* 0x3fd774ebff057424 */ /* 0x000fd800078e00ff */
[----:B------:R-:W-:-:S04]  /*e7f0*/  @P0 FFMA.FTZ R4, R5, 0.93318945169448852539, -R4 ;  /* 0x3f6ee58105040823 */ /* 0x000fc80000010804 */
[----:B------:R-:W-:-:S07]  /*e800*/  @!P0 FFMA.FTZ R4, R5, 0.93318945169448852539, R4 ;  /* 0x3f6ee58105048823 */ /* 0x000fce0000010004 */
.L_x_4255:
[----:B------:R-:W-:Y:S05]  /*e810*/  BSYNC B0 ;  /* 0x0000000000007941 */ /* 0x000fea0003800000 */
.L_x_4253:
        /* <DEDUP_REMOVED lines=17> */
[C---:B------:R-:W-:Y:S01]  /*e930*/  ISETP.GE.AND P0, PT, R3.reuse, RZ, PT ;  /* 0x000000ff0300720c */ /* 0x040fe20003f06270 */
[----:B------:R-:W-:-:S03]  /*e940*/  FADD.FTZ R3, |R3|, |R12| ;  /* 0x4000000c03037221 */ /* 0x000fc60000010200 */
[----:B------:R-:W0:Y:S01]  /*e950*/  MUFU.LG2 R0, R0 ;  /* 0x0000000000007308 */ /* 0x000e220000000c00 */
[----:B------:R-:W-:Y:S02]  /*e960*/  @!P1 FSEL R4, R5, 0.78539818525314331055, !P0 ;  /* 0x3f490fdb05049808 */ /* 0x000fe40004000000 */
[----:B------:R-:W-:Y:S02]  /*e970*/  @!P2 FSEL R4, RZ, 3.1415927410125732422, P0 ;  /* 0x40490fdbff04a808 */ /* 0x000fe40000000000 */
[----:B------:R-:W-:Y:S02]  /*e980*/  FSETP.GTU.FTZ.AND P0, PT, |R3|, +INF , PT ;  /* 0x7f8000000300780b */ /* 0x000fe40003f1c200 */
[----:B------:R-:W-:-:S04]  /*e990*/  LOP3.LUT R4, R4, 0x80000000, R12, 0xb8, !PT ;  /* 0x8000000004047812 */ /* 0x000fc800078eb80c */
[----:B------:R-:W-:Y:S01]  /*e9a0*/  FSEL R3, R3, R4, P0 ;  /* 0x0000000403037208 */ /* 0x000fe20000000000 */
[----:B0-----:R-:W-:Y:S01]  /*e9b0*/  FMUL.FTZ R18, R0, 0.69314718246459960938 ;  /* 0x3f31721800127820 */ /* 0x001fe20000410000 */
[----:B------:R-:W-:Y:S06]  /*e9c0*/  BRA `(.L_x_4250) ;  /* 0x0000000c00887947 */ /* 0x000fec0003800000 */
.L_x_4243:
        /* <DEDUP_REMOVED lines=34> */
.L_x_4257:
[----:B------:R-:W-:Y:S05]  /*ebf0*/  BSYNC B5 ;  /* 0x0000000000057941 */ /* 0x000fea0003800000 */
.L_x_4256:
        /* <DEDUP_REMOVED lines=18> */
.L_x_4259:
[----:B------:R-:W-:Y:S01]  /*ed20*/  ISETP.GE.AND P0, PT, R3, RZ, PT ;  /* 0x000000ff0300720c */ /* 0x000fe20003f06270 */
[----:B------:R-:W-:-:S12]  /*ed30*/  IMAD.MOV.U32 R5, RZ, RZ, 0x3fd774eb ;  /* 0x3fd774ebff057424 */ /* 0x000fd800078e00ff */
[----:B------:R-:W-:-:S04]  /*ed40*/  @P0 FFMA.FTZ R4, R5, 0.93318945169448852539, -R4 ;  /* 0x3f6ee58105040823 */ /* 0x000fc80000010804 */
[----:B------:R-:W-:-:S07]  /*ed50*/  @!P0 FFMA.FTZ R4, R5, 0.93318945169448852539, R4 ;  /* 0x3f6ee58105048823 */ /* 0x000fce0000010004 */
.L_x_4260:
[----:B------:R-:W-:Y:S05]  /*ed60*/  BSYNC B0 ;  /* 0x0000000000007941 */ /* 0x000fea0003800000 */
.L_x_4258:
[----:B------:R-:W-:Y:S01]  /*ed70*/  FSETP.NEU.FTZ.AND P1, PT, |R3|, |R12|, PT ;  /* 0x4000000c0300720b */ /* 0x000fe20003f3d200 */
[----:B------:R-:W-:Y:S01]  /*ed80*/  IMAD.MOV.U32 R0, RZ, RZ, 0x4016cbe4 ;  /* 0x4016cbe4ff007424 */ /* 0x000fe200078e00ff */
[----:B------:R-:W-:Y:S02]  /*ed90*/  FSETP.NEU.FTZ.AND P2, PT, R11, RZ, PT ;  /* 0x000000ff0b00720b */ /* 0x000fe40003f5d000 */
[C---:B------:R-:W-:Y:S01]  /*eda0*/  ISETP.GE.AND P0, PT, R3.reuse, RZ, PT ;  /* 0x000000ff0300720c */ /* 0x040fe20003f06270 */
[----:B------:R-:W-:-:S08]  /*edb0*/  FADD.FTZ R3, |R3|, |R12| ;  /* 0x4000000c03037221 */ /* 0x000fd00000010200 */
[----:B------:R-:W-:Y:S02]  /*edc0*/  @!P1 FSEL R4, R0, 0.78539818525314331055, !P0 ;  /* 0x3f490fdb00049808 */ /* 0x000fe40004000000 */
[----:B------:R-:W-:Y:S02]  /*edd0*/  @!P2 FSEL R4, RZ, 3.1415927410125732422, P0 ;  /* 0x40490fdbff04a808 */ /* 0x000fe40000000000 */
[----:B------:R-:W-:Y:S02]  /*ede0*/  FSETP.GTU.FTZ.AND P0, PT, |R3|, +INF , PT ;  /* 0x7f8000000300780b */ /* 0x000fe40003f1c200 */
[----:B------:R-:W-:-:S04]  /*edf0*/  LOP3.LUT R4, R4, 0x80000000, R12, 0xb8, !PT ;  /* 0x8000000004047812 */ /* 0x000fc800078eb80c */
[----:B------:R-:W-:Y:S01]  /*ee00*/  FSEL R3, R3, R4, P0 ;  /* 0x0000000403037208 */ /* 0x000fe20000000000 */
[----:B------:R-:W-:Y:S06]  /*ee10*/  BRA `(.L_x_4250) ;  /* 0x0000000800747947 */ /* 0x000fec0003800000 */
.L_x_4242:
        /* <DEDUP_REMOVED lines=24> */
.L_x_4264:
[----:B------:R-:W-:Y:S05]  /*efa0*/  BSYNC B5 ;  /* 0x0000000000057941 */ /* 0x000fea0003800000 */
.L_x_4263:
[----:B------:R-:W-:Y:S01]  /*efb0*/  MOV R5, 0x3b33710b ;  /* 0x3b33710b00057802 */ /* 0x000fe20000000f00 */
[----:B------:R-:W-:Y:S01]  /*efc0*/  FMUL.FTZ R0, R4, R4 ;  /* 0x0000000404007220 */ /* 0x000fe20000410000 */
[----:B------:R-:W-:Y:S01]  /*efd0*/  @!P6 IMAD.MOV.U32 R7, RZ, RZ, 0x3fd774eb ;  /* 0x3fd774ebff07e424 */ /* 0x000fe200078e00ff */
[----:B------:R-:W0:Y:S01]  /*efe0*/  MUFU.LG2 R18, R18 ;  /* 0x0000001200127308 */ /* 0x000e220000000c00 */
[C---:B------:R-:W-:Y:S01]  /*eff0*/  FSETP.NEU.FTZ.AND P0, PT, |R3|.reuse, R11, PT ;  /* 0x0000000b0300720b */ /* 0x040fe20003f1d200 */
        /* <DEDUP_REMOVED lines=19> */
.L_x_4262:
        /* <DEDUP_REMOVED lines=13> */
.L_x_4266:
[----:B------:R-:W-:Y:S05]  /*f200*/  BSYNC B5 ;  /* 0x0000000000057941 */ /* 0x000fea0003800000 */
.L_x_4265:
        /* <DEDUP_REMOVED lines=38> */
.L_x_4261:
        /* <DEDUP_REMOVED lines=21> */
[----:B------:R-:W-:Y:S01]  /*f5c0*/  FFMA R7, R5, R4, R5 ;  /* 0x0000000405077223 */ /* 0x000fe20000000005 */
[----:B------:R-:W-:-:S03]  /*f5d0*/  HFMA2.MMA R5, -RZ, RZ, 1.875, 0 ;  /* 0x3f800000ff057435 */ /* 0x000fc600000001ff */
        /* <DEDUP_REMOVED lines=11> */
.L_x_4268:
[----:B------:R-:W-:Y:S05]  /*f690*/  BSYNC B5 ;  /* 0x0000000000057941 */ /* 0x000fea0003800000 */
.L_x_4267:
[----:B------:R-:W-:Y:S02]  /*f6a0*/  IMAD.MOV.U32 R5, RZ, RZ, 0x3b33710b ;  /* 0x3b33710bff057424 */ /* 0x000fe400078e00ff */
[----:B------:R-:W-:Y:S01]  /*f6b0*/  FMUL.FTZ R0, R4, R4 ;  /* 0x0000000404007220 */ /* 0x000fe20000410000 */
[----:B------:R-:W-:Y:S01]  /*f6c0*/  @!P6 IMAD.MOV.U32 R7, RZ, RZ, 0x3fd774eb ;  /* 0x3fd774ebff07e424 */ /* 0x000fe200078e00ff */
[----:B------:R-:W-:Y:S02]  /*f6d0*/  FSETP.NEU.FTZ.AND P0, PT, |R3|, R11, PT ;  /* 0x0000000b0300720b */ /* 0x000fe40003f1d200 */
        /* <DEDUP_REMOVED lines=17> */
.L_x_4250:
[----:B------:R-:W-:Y:S05]  /*f7f0*/  BSYNC B4 ;  /* 0x0000000000047941 */ /* 0x000fea0003800000 */
.L_x_4241:
[----:B------:R-:W-:Y:S01]  /*f800*/  FADD.FTZ R5, R18, 0.69314718246459960938 ;  /* 0x3f31721812057421 */ /* 0x000fe20000010000 */
[----:B------:R-:W-:-:S04]  /*f810*/  LOP3.LUT R10, R3, 0x80000000, R10, 0xb8, !PT ;  /* 0x80000000030a7812 */ /* 0x000fc800078eb80a */
[----:B------:R-:W-:Y:S01]  /*f820*/  LOP3.LUT R14, R5, 0x80000000, R14, 0xb8, !PT ;  /* 0x80000000050e7812 */ /* 0x000fe200078eb80e */
[----:B------:R-:W-:Y:S06]  /*f830*/  BRA `(.L_x_4209) ;  /* 0x0000000000387947 */ /* 0x000fec0003800000 */
.L_x_4207:
        /* <DEDUP_REMOVED lines=14> */
.L_x_4209:
[----:B------:R-:W-:Y:S05]  /*f920*/  BSYNC B2 ;  /* 0x0000000000027941 */ /* 0x000fea0003800000 */
.L_x_4206:
[----:B0-----:R-:W-:-:S07]  /*f930*/  F2FP.F16.F32.PACK_AB R19, R10, R14 ;  /* 0x0000000e0a13723e */ /* 0x001fce00000000ff */
.L_x_4205:
[----:B------:R-:W-:Y:S05]  /*f940*/  BSYNC B3 ;  /* 0x0000000000037941 */ /* 0x000fea0003800000 */
.L_x_4204:
[----:B------:R-:W1:Y:S01]  /*f950*/  LDC.U8 R22, c[0x0][0x234] ;  /* 0x00008d00ff167b82 */ /* 0x000e620000000000 */
[----:B------:R-:W-:Y:S01]  /*f960*/  ISETP.GE.AND P0, PT, R2, R27, PT ;  /* 0x0000001b0200720c */ /* 0x000fe20003f06270 */
[----:B------:R-:W-:Y:S04]  /*f970*/  BSSY B7, `(.L_x_4269) ;  /* 0x000031b000077945 */ /* 0x000fe80003800000 */
[----:B------:R-:W-:Y:S08]  /*f980*/  BSSY B6, `(.L_x_4270) ;  /* 0x000021b000067945 */ /* 0x000ff00003800000 */
[----:B------:R-:W-:Y:S05]  /*f990*/  @P0 BRA `(.L_x_4271) ;  /* 0x0000002000580947 */ /* 0x000fea0003800000 */
[----:B------:R-:W2:Y:S01]  /*f9a0*/  S2R R18, SR_TID.X ;  /* 0x0000000000127919 */ /* 0x000ea20000002100 */
[----:B------:R-:W3:Y:S01]  /*f9b0*/  LDC.64 R8, c[0x0][0x218] ;  /* 0x00008600ff087b82 */ /* 0x000ee20000000a00 */
[----:B-1----:R-:W-:Y:S01]  /*f9c0*/  PRMT R2, R22, 0x9910, RZ ;  /* 0x0000991016027816 */ /* 0x002fe200000000ff */
[----:B------:R-:W-:Y:S01]  /*f9d0*/  ULDC UR4, c[0x0][0x238] ;  /* 0x00008e0000047ab9 */ /* 0x000fe20000000800 */
[----:B--2---:R-:W-:-:S04]  /*f9e0*/  IMAD R0, R28, 0x200, R18 ;  /* 0x000002001c007824 */ /* 0x004fc800078e0212 */
[----:B------:R-:W-:Y:S02]  /*f9f0*/  IMAD R3, R0, UR4, RZ ;  /* 0x0000000400037c24 */ /* 0x000fe4000f8e02ff */
[----:B------:R-:W-:-:S03]  /*fa00*/  IMAD.MOV.U32 R0, RZ, RZ, R2 ;  /* 0x000000ffff007224 */ /* 0x000fc600078e0002 */
[----:B---3--:R-:W-:Y:S02]  /*fa10*/  IADD3 R8, P1, R3, R8, RZ ;  /* 0x0000000803087210 */ /* 0x008fe40007f3e0ff */
        /* <DEDUP_REMOVED lines=12> */
[----:B------:R-:W-:-:S04]  /*fae0*/  VIADD R2, R18, 0x80 ;  /* 0x0000008012027836 */ /* 0x000fc80000000000 */
[----:B------:R-:W1:Y:S02]  /*faf0*/  F2I.FTZ.TRUNC.NTZ R15, R15 ;  /* 0x0000000f000f7305 */ /* 0x000e64000021f100 */
[----:B-1----:R1:W-:Y:S01]  /*fb00*/  STG.E.U8 desc[UR36][R8.64], R15 ;  /* 0x0000000f08007986 */ /* 0x0023e2000c101124 */
[----:B------:R-:W-:Y:S05]  /*fb10*/  BRA `(.L_x_4277) ;  /* 0x0000000c00f47947 */ /* 0x000fea0003800000 */
.L_x_4275:
[----:B------:R-:W-:-:S06]  /*fb20*/  HADD2.F32 R3, -RZ, R15.H0_H0 ;  /* 0x2000000fff037230 */ /* 0x000fcc0000004100 */
[----:B------:R-:W1:Y:S02]  /*fb30*/  F2I.S64.TRUNC R2, R3 ;  /* 0x0000000300027311 */ /* 0x000e64000020d900 */
[----:B-1----:R-:W-:Y:S01]  /*fb40*/  MOV R5, R2 ;  /* 0x0000000200057202 */ /* 0x002fe20000000f00 */
[----:B------:R-:W-:-:S04]  /*fb50*/  VIADD R2, R18, 0x80 ;  /* 0x0000008012027836 */ /* 0x000fc80000000000 */
[----:B------:R4:W-:Y:S01]  /*fb60*/  STG.E.U8 desc[UR36][R8.64], R5 ;  /* 0x0000000508007986 */ /* 0x0009e2000c101124 */
[----:B------:R-:W-:Y:S05]  /*fb70*/  BRA `(.L_x_4277) ;  /* 0x0000000c00dc7947 */ /* 0x000fea0003800000 */
.L_x_4274:
[----:B------:R-:W-:-:S13]  /*fb80*/  ISETP.NE.AND P0, PT, R0, 0x2, PT ;  /* 0x000000020000780c */ /* 0x000fda0003f05270 */
[----:B------:R-:W-:Y:S05]  /*fb90*/  @!P0 BRA `(.L_x_4278) ;  /* 0x0000000000388947 */ /* 0x000fea0003800000 */
[----:B------:R-:W-:-:S13]  /*fba0*/  ISETP.NE.AND P0, PT, R0, 0x3, PT ;  /* 0x000000030000780c */ /* 0x000fda0003f05270 */
[----:B------:R-:W-:Y:S05]  /*fbb0*/  @!P0 BRA `(.L_x_4279) ;  /* 0x00000000001c8947 */ /* 0x000fea0003800000 */
[----:B------:R-:W-:-:S13]  /*fbc0*/  ISETP.NE.AND P0, PT, R0, 0x4, PT ;  /* 0x000000040000780c */ /* 0x000fda0003f05270 */
[----:B------:R-:W-:Y:S05]  /*fbd0*/  @P0 BRA `(.L_x_4276) ;  /* 0x0000000c00580947 */ /* 0x000fea0003800000 */
[----:B------:R-:W-:Y:S02]  /*fbe0*/  HADD2.F32 R4, -RZ, R15.H0_H0 ;  /* 0x2000000fff047230 */ /* 0x000fe40000004100 */
[----:B------:R-:W-:-:S04]  /*fbf0*/  VIADD R2, R18, 0x80 ;  /* 0x0000008012027836 */ /* 0x000fc80000000000 */
[----:B------:R-:W1:Y:S02]  /*fc00*/  F2I.S64.TRUNC R4, R4 ;  /* 0x0000000400047311 */ /* 0x000e64000020d900 */
[----:B-1----:R1:W-:Y:S01]  /*fc10*/  STG.E.64 desc[UR36][R8.64], R4 ;  /* 0x0000000408007986 */ /* 0x0023e2000c101b24 */
[----:B------:R-:W-:Y:S05]  /*fc20*/  BRA `(.L_x_4277) ;  /* 0x0000000c00b07947 */ /* 0x000fea0003800000 */
.L_x_4279:
[----:B------:R-:W-:Y:S02]  /*fc30*/  HADD2.F32 R15, -RZ, R15.H0_H0 ;  /* 0x2000000fff0f7230 */ /* 0x000fe40000004100 */
[----:B------:R-:W-:-:S04]  /*fc40*/  VIADD R2, R18, 0x80 ;  /* 0x0000008012027836 */ /* 0x000fc80000000000 */
[----:B------:R-:W1:Y:S02]  /*fc50*/  F2I.FTZ.TRUNC.NTZ R15, R15 ;  /* 0x0000000f000f7305 */ /* 0x000e64000021f100 */
[----:B-1----:R2:W-:Y:S01]  /*fc60*/  STG.E desc[UR36][R8.64], R15 ;  /* 0x0000000f08007986 */ /* 0x0025e2000c101924 */
[----:B------:R-:W-:Y:S05]  /*fc70*/  BRA `(.L_x_4277) ;  /* 0x0000000c009c7947 */ /* 0x000fea0003800000 */
.L_x_4278:
[----:B------:R-:W-:Y:S02]  /*fc80*/  HADD2.F32 R15, -RZ, R15.H0_H0 ;  /* 0x2000000fff0f7230 */ /* 0x000fe40000004100 */
[----:B------:R-:W-:-:S04]  /*fc90*/  VIADD R2, R18, 0x80 ;  /* 0x0000008012027836 */ /* 0x000fc80000000000 */
[----:B------:R-:W1:Y:S02]  /*fca0*/  F2I.FTZ.TRUNC.NTZ R15, R15 ;  /* 0x0000000f000f7305 */ /* 0x000e64000021f100 */
[----:B-1----:R3:W-:Y:S01]  /*fcb0*/  STG.E.U16 desc[UR36][R8.64], R15 ;  /* 0x0000000f08007986 */ /* 0x0027e2000c101524 */
[----:B------:R-:W-:Y:S05]  /*fcc0*/  BRA `(.L_x_4277) ;  /* 0x0000000c00887947 */ /* 0x000fea0003800000 */
.L_x_4273:
[----:B------:R-:W-:-:S13]  /*fcd0*/  ISETP.GT.AND P0, PT, R0, 0x6, PT ;  /* 0x000000060000780c */ /* 0x000fda0003f04270 */
[----:B------:R-:W-:Y:S05]  /*fce0*/  @P0 BRA `(.L_x_4280) ;  /* 0x00000000002c0947 */ /* 0x000fea0003800000 */
[----:B------:R-:W-:-:S13]  /*fcf0*/  ISETP.NE.AND P0, PT, R0, 0x5, PT ;  /* 0x000000050000780c */ /* 0x000fda0003f05270 */
[----:B------:R-:W-:Y:S05]  /*fd00*/  @!P0 BRA `(.L_x_4281) ;  /* 0x0000000000188947 */ /* 0x000fea0003800000 */
[----:B------:R-:W-:-:S13]  /*fd10*/  ISETP.NE.AND P0, PT, R0, 0x6, PT ;  /* 0x000000060000780c */ /* 0x000fda0003f05270 */
[----:B------:R-:W-:Y:S05]  /*fd20*/  @P0 BRA `(.L_x_4276) ;  /* 0x0000000c00040947 */ /* 0x000fea0003800000 */
[----:B------:R-:W-:Y:S02]  /*fd30*/  HADD2.F32 R15, -RZ, R15.H0_H0 ;  /* 0x2000000fff0f7230 */ /* 0x000fe40000004100 */
[----:B------:R-:W-:-:S03]  /*fd40*/  VIADD R2, R18, 0x80 ;  /* 0x0000008012027836 */ /* 0x000fc60000000000 */
[----:B------:R1:W-:Y:S01]  /*fd50*/  STG.E desc[UR36][R8.64], R15 ;  /* 0x0000000f08007986 */ /* 0x0003e2000c101924 */
[----:B------:R-:W-:Y:S05]  /*fd60*/  BRA `(.L_x_4277) ;  /* 0x0000000c00607947 */ /* 0x000fea0003800000 */
.L_x_4281:
[----:B------:R1:W-:Y:S01]  /*fd70*/  STG.E.U16 desc[UR36][R8.64], R15 ;  /* 0x0000000f08007986 */ /* 0x0003e2000c101524 */
[----:B------:R-:W-:Y:S01]  /*fd80*/  IADD3 R2, R18, 0x80, RZ ;  /* 0x0000008012027810 */ /* 0x000fe20007ffe0ff */
[----:B------:R-:W-:Y:S06]  /*fd90*/  BRA `(.L_x_4277) ;  /* 0x0000000c00547947 */ /* 0x000fec0003800000 */
.L_x_4280:
[----:B------:R-:W-:-:S13]  /*fda0*/  ISETP.NE.AND P0, PT, R0, 0x7, PT ;  /* 0x000000070000780c */ /* 0x000fda0003f05270 */
[----:B------:R-:W-:Y:S05]  /*fdb0*/  @!P0 BRA `(.L_x_4282) ;  /* 0x0000000000308947 */ /* 0x000fea0003800000 */
[----:B------:R-:W-:-:S13]  /*fdc0*/  ISETP.NE.AND P0, PT, R0, 0x8, PT ;  /* 0x000000080000780c */ /* 0x000fda0003f05270 */
[----:B------:R-:W-:Y:S05]  /*fdd0*/  @!P0 BRA `(.L_x_4283) ;  /* 0x00000000001c8947 */ /* 0x000fea0003800000 */
[----:B------:R-:W-:-:S13]  /*fde0*/  ISETP.NE.AND P0, PT, R0, 0x9, PT ;  /* 0x000000090000780c */ /* 0x000fda0003f05270 */
[----:B------:R-:W-:Y:S05]  /*fdf0*/  @P0 BRA `(.L_x_4276) ;  /* 0x0000000800d00947 */ /* 0x000fea0003800000 */
[--C-:B------:R-:W-:Y:S02]  /*fe00*/  HADD2.F32 R5, -RZ, R15.reuse.H1_H1 ;  /* 0x3000000fff057230 */ /* 0x100fe40000004100 */
[----:B------:R-:W-:Y:S02]  /*fe10*/  HADD2.F32 R4, -RZ, R15.H0_H0 ;  /* 0x2000000fff047230 */ /* 0x000fe40000004100 */
[----:B------:R-:W-:-:S03]  /*fe20*/  VIADD R2, R18, 0x80 ;  /* 0x0000008012027836 */ /* 0x000fc60000000000 */
[----:B------:R1:W-:Y:S01]  /*fe30*/  STG.E.64 desc[UR36][R8.64], R4 ;  /* 0x0000000408007986 */ /* 0x0003e2000c101b24 */
[----:B------:R-:W-:Y:S05]  /*fe40*/  BRA `(.L_x_4277) ;  /* 0x0000000c00287947 */ /* 0x000fea0003800000 */
.L_x_4283:
[----:B------:R1:W-:Y:S01]  /*fe50*/  STG.E desc[UR36][R8.64], R15 ;  /* 0x0000000f08007986 */ /* 0x0003e2000c101924 */
[----:B------:R-:W-:Y:S01]  /*fe60*/  VIADD R2, R18, 0x80 ;  /* 0x0000008012027836 */ /* 0x000fe20000000000 */
[----:B------:R-:W-:Y:S06]  /*fe70*/  BRA `(.L_x_4277) ;  /* 0x0000000c001c7947 */ /* 0x000fec0003800000 */
.L_x_4282:
[----:B------:R-:W-:Y:S02]  /*fe80*/  HADD2.F32 R4, -RZ, R15.H0_H0 ;  /* 0x2000000fff047230 */ /* 0x000fe40000004100 */
[----:B------:R-:W-:-:S03]  /*fe90*/  VIADD R2, R18, 0x80 ;  /* 0x0000008012027836 */ /* 0x000fc60000000000 */
[----:B------:R-:W-:-:S06]  /*fea0*/  FMUL.FTZ R4, R4, 1 ;  /* 0x3f80000004047820 */ /* 0x000fcc0000410000 */
[----:B------:R-:W1:Y:S02]  /*feb0*/  F2F.F64.F32 R4, R4 ;  /* 0x0000000400047310 */ /* 0x000e640000201800 */
[----:B-1----:R1:W-:Y:S01]  /*fec0*/  STG.E.64 desc[UR36][R8.64], R4 ;  /* 0x0000000408007986 */ /* 0x0023e2000c101b24 */
[----:B------:R-:W-:Y:S05]  /*fed0*/  BRA `(.L_x_4277) ;  /* 0x0000000c00047947 */ /* 0x000fea0003800000 */
.L_x_4272:
        /* <DEDUP_REMOVED lines=9> */
[----:B------:R-:W-:Y:S02]  /*ff70*/  IMAD.MOV.U32 R3, RZ, RZ, 0x1 ;  /* 0x00000001ff037424 */ /* 0x000fe400078e00ff */
[----:B------:R-:W-:Y:S01]  /*ff80*/  VIADD R2, R18, 0x80 ;  /* 0x0000008012027836 */ /* 0x000fe20000000000 */
[----:B------:R-:W-:-:S13]  /*ff90*/  FSETP.NEU.FTZ.AND P0, PT, R0, RZ, PT ;  /* 0x000000ff0000720b */ /* 0x000fda0003f1d000 */
[----:B------:R-:W-:-:S05]  /*ffa0*/  @!P0 HADD2.F32 R15, -RZ, R15.H1_H1 ;  /* 0x3000000fff0f8230 */ /* 0x000fca0000004100 */
[----:B------:R-:W-:-:S04]  /*ffb0*/  @!P0 FSETP.NEU.FTZ.AND P1, PT, R15, RZ, PT ;  /* 0x000000ff0f00820b */ /* 0x000fc80003f3d000 */
[----:B------:R-:W-:-:S05]  /*ffc0*/  @!P0 SEL R3, RZ, 0x1, !P1 ;  /* 0x00000001ff038807 */ /* 0x000fca0004800000 */
[----:B------:R1:W-:Y:S01]  /*ffd0*/  STG.E.U8 desc[UR36][R8.64], R3 ;  /* 0x0000000308007986 */ /* 0x0003e2000c101124 */
[----:B------:R-:W-:Y:S05]  /*ffe0*/  BRA `(.L_x_4277) ;  /* 0x0000000800c07947 */ /* 0x000fea0003800000 */
.L_x_4286:
[--C-:B------:R-:W-:Y:S01]  /*fff0*/  HADD2.F32 R6, -RZ, R15.reuse.H1_H1 ;  /* 0x3000000fff067230 */ /* 0x100fe20000004100 */
[----:B------:R-:W-:Y:S01]  /*10000*/  IADD3 R2, R18, 0x80, RZ ;  /* 0x0000008012027810 */ /* 0x000fe20007ffe0ff */
[----:B------:R-:W-:-:S03]  /*10010*/  HADD2.F32 R15, -RZ, R15.H0_H0 ;  /* 0x2000000fff0f7230 */ /* 0x000fc60000004100 */
[----:B------:R-:W-:Y:S02]  /*10020*/  FMUL.FTZ R6, R6, 1 ;  /* 0x3f80000006067820 */ /* 0x000fe40000410000 */
[----:B------:R-:W-:-:S04]  /*10030*/  FMUL.FTZ R4, R15, 1 ;  /* 0x3f8000000f047820 */ /* 0x000fc80000410000 */
[----:B------:R-:W-:Y:S08]  /*10040*/  F2F.F64.F32 R6, R6 ;  /* 0x0000000600067310 */ /* 0x000ff00000201800 */
[----:B------:R-:W1:Y:S02]  /*10050*/  F2F.F64.F32 R4, R4 ;  /* 0x0000000400047310 */ /* 0x000e640000201800 */
[----:B-1----:R1:W-:Y:S01]  /*10060*/  STG.E.128 desc[UR36][R8.64], R4 ;  /* 0x0000000408007986 */ /* 0x0023e2000c101d24 */
[----:B------:R-:W-:Y:S05]  /*10070*/  BRA `(.L_x_4277) ;  /* 0x00000008009c7947 */ /* 0x000fea0003800000 */
.L_x_4285:
        /* <DEDUP_REMOVED lines=21> */
.L_x_4290:
[----:B------:R-:W-:Y:S05]  /*101d0*/  BSYNC B0 ;  /* 0x0000000000007941 */ /* 0x000fea0003800000 */
.L_x_4289:
[----:B------:R-:W-:Y:S01]  /*101e0*/  LOP3.LUT R3, R0, R3, RZ, 0xfc, !PT ;  /* 0x0000000300037212 */ /* 0x000fe200078efcff */
[----:B------:R-:W-:-:S04]  /*101f0*/  VIADD R2, R18, 0x80 ;  /* 0x0000008012027836 */ /* 0x000fc80000000000 */
[----:B------:R1:W-:Y:S01]  /*10200*/  STG.E.U8 desc[UR36][R8.64], R3 ;  /* 0x0000000308007986 */ /* 0x0003e2000c101124 */
[----:B------:R-:W-:Y:S05]  /*10210*/  BRA `(.L_x_4277) ;  /* 0x0000000800347947 */ /* 0x000fea0003800000 */
.L_x_4288:
        /* <DEDUP_REMOVED lines=13> */
.L_x_4292:
[----:B------:R-:W-:Y:S01]  /*102f0*/  IMAD.MOV.U32 R0, RZ, RZ, 0x7f ;  /* 0x0000007fff007424 */ /* 0x000fe200078e00ff */
[----:B------:R-:W-:-:S04]  /*10300*/  ISETP.GT.U32.AND P0, PT, R2, 0x7f800000, PT ;  /* 0x7f8000000200780c */ /* 0x000fc80003f04070 */
[----:B------:R-:W-:-:S09]  /*10310*/  SEL R0, R0, 0x7c, P0 ;  /* 0x0000007c00007807 */ /* 0x000fd20000000000 */
.L_x_4293:
[----:B------:R-:W-:Y:S05]  /*10320*/  BSYNC B0 ;  /* 0x0000000000007941 */ /* 0x000fea0003800000 */
.L_x_4291:
[----:B------:R-:W-:-:S04]  /*10330*/  LOP3.LUT R2, R15, 0x80000000, RZ, 0xc0, !PT ;  /* 0x800000000f027812 */ /* 0x000fc800078ec0ff */
[----:B------:R-:W-:Y:S02]  /*10340*/  SHF.R.U32.HI R3, RZ, 0x18, R2 ;  /* 0x00000018ff037819 */ /* 0x000fe40000011602 */
[----:B------:R-:W-:Y:S02]  /*10350*/  IADD3 R2, R18, 0x80, RZ ;  /* 0x0000008012027810 */ /* 0x000fe40007ffe0ff */
[----:B------:R-:W-:-:S05]  /*10360*/  LOP3.LUT R3, R0, R3, RZ, 0xfc, !PT ;  /* 0x0000000300037212 */ /* 0x000fca00078efcff */
[----:B------:R1:W-:Y:S01]  /*10370*/  STG.E.U8 desc[UR36][R8.64], R3 ;  /* 0x0000000308007986 */ /* 0x0003e2000c101124 */
[----:B------:R-:W-:Y:S05]  /*10380*/  BRA `(.L_x_4277) ;  /* 0x0000000400d87947 */ /* 0x000fea0003800000 */
.L_x_4287:
[----:B------:R-:W-:Y:S02]  /*10390*/  HADD2.F32 R0, -RZ, R15.H0_H0 ;  /* 0x2000000fff007230 */ /* 0x000fe40000004100 */
[----:B------:R-:W-:-:S03]  /*103a0*/  VIADD R2, R18, 0x80 ;  /* 0x0000008012027836 */ /* 0x000fc60000000000 */
[----:B------:R-:W-:-:S05]  /*103b0*/  F2FP.BF16.F32.PACK_AB R0, RZ, R0 ;  /* 0x00000000ff00723e */ /* 0x000fca00000010ff */
[----:B------:R1:W-:Y:S01]  /*103c0*/  STG.E.U16 desc[UR36][R8.64], R0 ;  /* 0x0000000008007986 */ /* 0x0003e2000c101524 */
[----:B------:R-:W-:Y:S05]  /*103d0*/  BRA `(.L_x_4277) ;  /* 0x0000000400c47947 */ /* 0x000fea0003800000 */
.L_x_4284:
        /* <DEDUP_REMOVED lines=10> */
[----:B------:R-:W1:Y:S02]  /*10480*/  F2I.FTZ.U32.TRUNC.NTZ R3, R3 ;  /* 0x0000000300037305 */ /* 0x000e64000021f000 */
[----:B-1----:R1:W-:Y:S01]  /*10490*/  STG.E.U16 desc[UR36][R8.64], R3 ;  /* 0x0000000308007986 */ /* 0x0023e2000c101524 */
[----:B------:R-:W-:Y:S05]  /*104a0*/  BRA `(.L_x_4277) ;  /* 0x0000000400907947 */ /* 0x000fea0003800000 */
.L_x_4296:
        /* <DEDUP_REMOVED lines=17> */
.L_x_4299:
[----:B------:R-:W-:-:S04]  /*105c0*/  LOP3.LUT R2, R15, 0x80000000, RZ, 0xc0, !PT ;  /* 0x800000000f027812 */ /* 0x000fc800078ec0ff */
[----:B------:R-:W-:-:S04]  /*105d0*/  SHF.R.U32.HI R3, RZ, 0x18, R2 ;  /* 0x00000018ff037819 */ /* 0x000fc80000011602 */
[----:B------:R-:W-:-:S04]  /*105e0*/  LOP3.LUT R0, R0, R3, RZ, 0xfc, !PT ;  /* 0x0000000300007212 */ /* 0x000fc800078efcff */
[----:B------:R-:W-:-:S07]  /*105f0*/  PRMT R4, R0, 0x7610, R4 ;  /* 0x0000761000047816 */ /* 0x000fce0000000004 */
.L_x_4298:
[----:B------:R-:W-:Y:S05]  /*10600*/  BSYNC B0 ;  /* 0x0000000000007941 */ /* 0x000fea0003800000 */
.L_x_4297:
[----:B------:R1:W-:Y:S01]  /*10610*/  STG.E.U8 desc[UR36][R8.64], R4 ;  /* 0x0000000408007986 */ /* 0x0003e2000c101124 */
[----:B------:R-:W-:Y:S01]  /*10620*/  VIADD R2, R18, 0x80 ;  /* 0x0000008012027836 */ /* 0x000fe20000000000 */
[----:B------:R-:W-:Y:S06]  /*10630*/  BRA `(.L_x_4277) ;  /* 0x00000004002c7947 */ /* 0x000fec0003800000 */
.L_x_4295:
        /* <DEDUP_REMOVED lines=17> */
.L_x_4302:
[----:B------:R-:W-:-:S04]  /*10750*/  LOP3.LUT R2, R15, 0x80000000, RZ, 0xc0, !PT ;  /* 0x800000000f027812 */ /* 0x000fc800078ec0ff */
[----:B------:R-:W-:-:S04]  /*10760*/  SHF.R.U32.HI R3, RZ, 0x18, R2 ;  /* 0x00000018ff037819 */ /* 0x000fc80000011602 */
[----:B------:R-:W-:-:S04]  /*10770*/  LOP3.LUT R0, R0, R3, RZ, 0xfc, !PT ;  /* 0x0000000300007212 */ /* 0x000fc800078efcff */
[----:B------:R-:W-:-:S07]  /*10780*/  PRMT R4, R0, 0x7610, R4 ;  /* 0x0000761000047816 */ /* 0x000fce0000000004 */
.L_x_4301:
[----:B------:R-:W-:Y:S05]  /*10790*/  BSYNC B0 ;  /* 0x0000000000007941 */ /* 0x000fea0003800000 */
.L_x_4300:
[----:B------:R1:W-:Y:S01]  /*107a0*/  STG.E.U8 desc[UR36][R8.64], R4 ;  /* 0x0000000408007986 */ /* 0x0003e2000c101124 */
[----:B------:R-:W-:Y:S01]  /*107b0*/  IADD3 R2, R18, 0x80, RZ ;  /* 0x0000008012027810 */ /* 0x000fe20007ffe0ff */
[----:B------:R-:W-:Y:S06]  /*107c0*/  BRA `(.L_x_4277) ;  /* 0x0000000000c87947 */ /* 0x000fec0003800000 */
.L_x_4294:
        /* <DEDUP_REMOVED lines=12> */
[----:B------:R-:W-:Y:S01]  /*10890*/  @P2 LOP3.LUT P0, RZ, R2, 0x3fffff, R15, 0xf8, !PT ;  /* 0x003fffff02ff2812 */ /* 0x000fe2000780f80f */
[----:B------:R-:W-:Y:S01]  /*108a0*/  VIADD R2, R18, 0x80 ;  /* 0x0000008012027836 */ /* 0x000fe20000000000 */
        /* <DEDUP_REMOVED lines=9> */
.L_x_4276:
[----:B------:R-:W-:Y:S01]  /*10940*/  MOV R2, 0x0 ;  /* 0x0000000000027802 */ /* 0x000fe20000000f00 */
[----:B------:R-:W-:Y:S01]  /*10950*/  ULDC.64 UR4, c[0x4][0x158] ;  /* 0x0100560000047ab9 */ /* 0x000fe20000000a00 */
[----:B------:R-:W-:Y:S01]  /*10960*/  ULDC.64 UR6, c[0x4][0x160] ;  /* 0x0100580000067ab9 */ /* 0x000fe20000000a00 */
[----:B------:R-:W-:Y:S01]  /*10970*/  MOV R4, UR4 ;  /* 0x0000000400047c02 */ /* 0x000fe20008000f00 */
[----:B------:R-:W-:Y:S01]  /*10980*/  IMAD.U32 R5, RZ, RZ, UR5 ;  /* 0x00000005ff057e24 */ /* 0x000fe2000f8e00ff */
[----:B------:R-:W-:Y:S01]  /*10990*/  ULDC.64 UR4, c[0x4][0x30] ;  /* 0x01000c0000047ab9 */ /* 0x000fe20000000a00 */
[----:B------:R-:W1:Y:S01]  /*109a0*/  LDC.64 R2, c[0x4][R2] ;  /* 0x0100000002027b82 */ /* 0x000e620000000a00 */
[----:B------:R-:W-:Y:S01]  /*109b0*/  HFMA2.MMA R8, -RZ, RZ, 0, 6.020069122314453125e-06 ;  /* 0x00000065ff087435 */ /* 0x000fe200000001ff */
[----:B------:R-:W-:Y:S02]  /*109c0*/  IMAD.U32 R6, RZ, RZ, UR6 ;  /* 0x00000006ff067e24 */ /* 0x000fe4000f8e00ff */
[----:B------:R-:W-:-:S02]  /*109d0*/  IMAD.U32 R7, RZ, RZ, UR7 ;  /* 0x00000007ff077e24 */ /* 0x000fc4000f8e00ff */
[----:B------:R-:W-:Y:S02]  /*109e0*/  IMAD.U32 R10, RZ, RZ, UR4 ;  /* 0x00000004ff0a7e24 */ /* 0x000fe4000f8e00ff */
[----:B------:R-:W-:Y:S02]  /*109f0*/  IMAD.U32 R11, RZ, RZ, UR5 ;  /* 0x00000005ff0b7e24 */ /* 0x000fe4000f8e00ff */
[----:B------:R-:W-:Y:S02]  /*10a00*/  IMAD.MOV.U32 R12, RZ, RZ, 0x1 ;  /* 0x00000001ff0c7424 */ /* 0x000fe400078e00ff */
[----:B------:R-:W-:-:S07]  /*10a10*/  IMAD.MOV.U32 R13, RZ, RZ, RZ ;  /* 0x000000ffff0d7224 */ /* 0x000fce00078e00ff */
[----:B0-----:R-:W-:-:S07]  /*10a20*/  LEPC R20, `(.L_x_4305) ;  /* 0x000000001014794e */ /* 0x001fce0000000000 */
[----:B-1----:R-:W-:Y:S05]  /*10a30*/  CALL.ABS.NOINC R2 ;  /* 0x0000000002007343 */ /* 0x002fea0003c00000 */
.L_x_4305:
[----:B------:R-:W-:Y:S01]  /*10a40*/  VIADD R2, R18, 0x80 ;  /* 0x0000008012027836 */ /* 0x000fe20000000000 */
[----:B------:R-:W-:Y:S06]  /*10a50*/  BRA `(.L_x_4277) ;  /* 0x0000000000247947 */ /* 0x000fec0003800000 */
.L_x_4304:
[----:B------:R-:W-:Y:S02]  /*10a60*/  HADD2.F32 R4, -RZ, R15.H0_H0 ;  /* 0x2000000fff047230 */ /* 0x000fe40000004100 */
[----:B------:R-:W-:-:S04]  /*10a70*/  VIADD R2, R18, 0x80 ;  /* 0x0000008012027836 */ /* 0x000fc80000000000 */
[----:B------:R-:W1:Y:S02]  /*10a80*/  F2I.U64.TRUNC R4, R4 ;  /* 0x0000000400047311 */ /* 0x000e64000020d800 */
[----:B-1----:R1:W-:Y:S01]  /*10a90*/  STG.E.64 desc[UR36][R8.64], R4 ;  /* 0x0000000408007986 */ /* 0x0023e2000c101b24 */
[----:B------:R-:W-:Y:S05]  /*10aa0*/  BRA `(.L_x_4277) ;  /* 0x0000000000107947 */ /* 0x000fea0003800000 */
.L_x_4303:
[----:B------:R-:W-:Y:S02]  /*10ab0*/  HADD2.F32 R15, -RZ, R15.H0_H0 ;  /* 0x2000000fff0f7230 */ /* 0x000fe40000004100 */
[----:B------:R-:W-:-:S04]  /*10ac0*/  VIADD R2, R18, 0x80 ;  /* 0x0000008012027836 */ /* 0x000fc80000000000 */
[----:B------:R-:W1:Y:S02]  /*10ad0*/  F2I.FTZ.U32.TRUNC.NTZ R15, R15 ;  /* 0x0000000f000f7305 */ /* 0x000e64000021f000 */
[----:B-1----:R1:W-:Y:S02]  /*10ae0*/  STG.E desc[UR36][R8.64], R15 ;  /* 0x0000000f08007986 */ /* 0x0023e4000c101924 */
.L_x_4277:
[----:B------:R-:W-:-:S13]  /*10af0*/  ISETP.GE.AND P0, PT, R2, R27, PT ;  /* 0x0000001b0200720c */ /* 0x000fda0003f06270 */
[----:B------:R-:W-:Y:S05]  /*10b00*/  @P0 BREAK B6 ;  /* 0x0000000000060942 */ /* 0x000fea0003800000 */
[----:B------:R-:W-:Y:S05]  /*10b10*/  @P0 BRA `(.L_x_4306) ;  /* 0x0000002000000947 */ /* 0x000fea0003800000 */
[----:B-1234-:R-:W1:Y:S01]  /*10b20*/  LDC.64 R8, c[0x0][0x218] ;  /* 0x00008600ff087b82 */ /* 0x01ee620000000a00 */
[----:B------:R-:W-:Y:S01]  /*10b30*/  LEA R0, R28, R2, 0x9 ;  /* 0x000000021c007211 */ /* 0x000fe200078e48ff */
[----:B------:R-:W-:Y:S01]  /*10b40*/  ULDC UR4, c[0x0][0x238] ;  /* 0x00008e0000047ab9 */ /* 0x000fe20000000800 */
[----:B------:R-:W-:-:S03]  /*10b50*/  PRMT R4, R22, 0x9910, RZ ;  /* 0x0000991016047816 */ /* 0x000fc600000000ff */
[----:B------:R-:W-:Y:S02]  /*10b60*/  IMAD R3, R0, UR4, RZ ;  /* 0x0000000400037c24 */ /* 0x000fe4000f8e02ff */
[----:B------:R-:W-:-:S05]  /*10b70*/  IMAD.MOV.U32 R0, RZ, RZ, R4 ;  /* 0x000000ffff007224 */ /* 0x000fca00078e0004 */
[----:B------:R-:W-:Y:S02]  /*10b80*/  ISETP.GT.AND P1, PT, R0, 0x9, PT ;  /* 0x000000090000780c */ /* 0x000fe40003f24270 */
[----:B-1----:R-:W-:-:S05]  /*10b90*/  IADD3 R8, P0, R3, R8, RZ ;  /* 0x0000000803087210 */ /* 0x002fca0007f1e0ff */
        /* <DEDUP_REMOVED lines=11> */
[----:B------:R-:W1:Y:S02]  /*10c50*/  F2I.FTZ.TRUNC.NTZ R17, R17 ;  /* 0x0000001100117305 */ /* 0x000e64000021f100 */
[----:B-1----:R1:W-:Y:S01]  /*10c60*/  STG.E.U8 desc[UR36][R8.64], R17 ;  /* 0x0000001108007986 */ /* 0x0023e2000c101124 */
[----:B------:R-:W-:Y:S05]  /*10c70*/  BRA `(.L_x_4312) ;  /* 0x0000000c009c7947 */ /* 0x000fea0003800000 */
.L_x_4310:
[----:B------:R-:W-:-:S06]  /*10c80*/  HADD2.F32 R5, -RZ, R17.H0_H0 ;  /* 0x20000011ff057230 */ /* 0x000fcc0000004100 */
[----:B------:R-:W1:Y:S02]  /*10c90*/  F2I.S64.TRUNC R4, R5 ;  /* 0x0000000500047311 */ /* 0x000e64000020d900 */
[----:B-1----:R1:W-:Y:S01]  /*10ca0*/  STG.E.U8 desc[UR36][R8.64], R4 ;  /* 0x0000000408007986 */ /* 0x0023e2000c101124 */
[----:B------:R-:W-:Y:S05]  /*10cb0*/  BRA `(.L_x_4312) ;  /* 0x0000000c008c7947 */ /* 0x000fea0003800000 */
.L_x_4309:
        /* <DEDUP_REMOVED lines=10> */
.L_x_4314:
[----:B------:R-:W-:-:S06]  /*10d60*/  HADD2.F32 R17, -RZ, R17.H0_H0 ;  /* 0x20000011ff117230 */ /* 0x000fcc0000004100 */
[----:B------:R-:W1:Y:S02]  /*10d70*/  F2I.FTZ.TRUNC.NTZ R17, R17 ;  /* 0x0000001100117305 */ /* 0x000e64000021f100 */
[----:B-1----:R1:W-:Y:S01]  /*10d80*/  STG.E desc[UR36][R8.64], R17 ;  /* 0x0000001108007986 */ /* 0x0023e2000c101924 */
[----:B------:R-:W-:Y:S05]  /*10d90*/  BRA `(.L_x_4312) ;  /* 0x0000000c00547947 */ /* 0x000fea0003800000 */
.L_x_4313:
[----:B------:R-:W-:-:S06]  /*10da0*/  HADD2.F32 R17, -RZ, R17.H0_H0 ;  /* 0x20000011ff117230 */ /* 0x000fcc0000004100 */
[----:B------:R-:W1:Y:S02]  /*10db0*/  F2I.FTZ.TRUNC.NTZ R17, R17 ;  /* 0x0000001100117305 */ /* 0x000e64000021f100 */
[----:B-1----:R1:W-:Y:S01]  /*10dc0*/  STG.E.U16 desc[UR36][R8.64], R17 ;  /* 0x0000001108007986 */ /* 0x0023e2000c101524 */
[----:B------:R-:W-:Y:S05]  /*10dd0*/  BRA `(.L_x_4312) ;  /* 0x0000000c00447947 */ /* 0x000fea0003800000 */
.L_x_4308:
        /* <DEDUP_REMOVED lines=9> */
.L_x_4316:
[----:B------:R1:W-:Y:S01]  /*10e70*/  STG.E.U16 desc[UR36][R8.64], R17 ;  /* 0x0000001108007986 */ /* 0x0003e2000c101524 */
[----:B------:R-:W-:Y:S05]  /*10e80*/  BRA `(.L_x_4312) ;  /* 0x0000000c00187947 */ /* 0x000fea0003800000 */
.L_x_4315:
        /* <DEDUP_REMOVED lines=10> */
.L_x_4318:
[----:B------:R1:W-:Y:S01]  /*10f30*/  STG.E desc[UR36][R8.64], R17 ;  /* 0x0000001108007986 */ /* 0x0003e2000c101924 */
[----:B------:R-:W-:Y:S05]  /*10f40*/  BRA `(.L_x_4312) ;  /* 0x0000000800e87947 */ /* 0x000fea0003800000 */
.L_x_4317:
[----:B------:R-:W-:-:S05]  /*10f50*/  HADD2.F32 R4, -RZ, R17.H0_H0 ;  /* 0x20000011ff047230 */ /* 0x000fca0000004100 */
[----:B------:R-:W-:-:S06]  /*10f60*/  FMUL.FTZ R4, R4, 1 ;  /* 0x3f80000004047820 */ /* 0x000fcc0000410000 */
[----:B------:R-:W1:Y:S02]  /*10f70*/  F2F.F64.F32 R4, R4 ;  /* 0x0000000400047310 */ /* 0x000e640000201800 */
[----:B-1----:R1:W-:Y:S01]  /*10f80*/  STG.E.64 desc[UR36][R8.64], R4 ;  /* 0x0000000408007986 */ /* 0x0023e2000c101b24 */
[----:B------:R-:W-:Y:S05]  /*10f90*/  BRA `(.L_x_4312) ;  /* 0x0000000800d47947 */ /* 0x000fea0003800000 */
.L_x_4307:
        /* <DEDUP_REMOVED lines=11> */
[----:B------:R-:W-:-:S05]  /*11050*/  @!P0 HADD2.F32 R17, -RZ, R17.H1_H1 ;  /* 0x30000011ff118230 */ /* 0x000fca0000004100 */
[----:B------:R-:W-:-:S04]  /*11060*/  @!P0 FSETP.NEU.FTZ.AND P1, PT, R17, RZ, PT ;  /* 0x000000ff1100820b */ /* 0x000fc80003f3d000 */
[----:B------:R-:W-:-:S05]  /*11070*/  @!P0 SEL R3, RZ, 0x1, !P1 ;  /* 0x00000001ff038807 */ /* 0x000fca0004800000 */
[----:B------:R1:W-:Y:S01]  /*11080*/  STG.E.U8 desc[UR36][R8.64], R3 ;  /* 0x0000000308007986 */ /* 0x0003e2000c101124 */
[----:B------:R-:W-:Y:S05]  /*11090*/  BRA `(.L_x_4312) ;  /* 0x0000000800947947 */ /* 0x000fea0003800000 */
.L_x_4321:
[--C-:B------:R-:W-:Y:S02]  /*110a0*/  HADD2.F32 R6, -RZ, R17.reuse.H1_H1 ;  /* 0x30000011ff067230 */ /* 0x100fe40000004100 */
[----:B------:R-:W-:-:S03]  /*110b0*/  HADD2.F32 R17, -RZ, R17.H0_H0 ;  /* 0x20000011ff117230 */ /* 0x000fc60000004100 */
[----:B------:R-:W-:Y:S02]  /*110c0*/  FMUL.FTZ R6, R6, 1 ;  /* 0x3f80000006067820 */ /* 0x000fe40000410000 */
[----:B------:R-:W-:-:S04]  /*110d0*/  FMUL.FTZ R4, R17, 1 ;  /* 0x3f80000011047820 */ /* 0x000fc80000410000 */
[----:B------:R-:W-:Y:S08]  /*110e0*/  F2F.F64.F32 R6, R6 ;  /* 0x0000000600067310 */ /* 0x000ff00000201800 */
[----:B------:R-:W1:Y:S02]  /*110f0*/  F2F.F64.F32 R4, R4 ;  /* 0x0000000400047310 */ /* 0x000e640000201800 */
[----:B-1----:R2:W-:Y:S01]  /*11100*/  STG.E.128 desc[UR36][R8.64], R4 ;  /* 0x0000000408007986 */ /* 0x0025e2000c101d24 */
[----:B------:R-:W-:Y:S05]  /*11110*/  BRA `(.L_x_4312) ;  /* 0x0000000800747947 */ /* 0x000fea0003800000 */
.L_x_4320:
        /* <DEDUP_REMOVED lines=21> */
.L_x_4325:
[----:B------:R-:W-:Y:S05]  /*11270*/  BSYNC B0 ;  /* 0x0000000000007941 */ /* 0x000fea0003800000 */
.L_x_4324:
[----:B------:R-:W-:-:S05]  /*11280*/  LOP3.LUT R5, R0, R5, RZ, 0xfc, !PT ;  /* 0x0000000500057212 */ /* 0x000fca00078efcff */
[----:B------:R3:W-:Y:S01]  /*11290*/  STG.E.U8 desc[UR36][R8.64], R5 ;  /* 0x0000000508007986 */ /* 0x0007e2000c101124 */
[----:B------:R-:W-:Y:S05]  /*112a0*/  BRA `(.L_x_4312) ;  /* 0x0000000800107947 */ /* 0x000fea0003800000 */
.L_x_4323:
        /* <DEDUP_REMOVED lines=13> */
.L_x_4327:
[----:B------:R-:W-:Y:S01]  /*11380*/  IMAD.MOV.U32 R0, RZ, RZ, 0x7f ;  /* 0x0000007fff007424 */ /* 0x000fe200078e00ff */
[----:B------:R-:W-:-:S04]  /*11390*/  ISETP.GT.U32.AND P0, PT, R3, 0x7f800000, PT ;  /* 0x7f8000000300780c */ /* 0x000fc80003f04070 */
[----:B------:R-:W-:-:S09]  /*113a0*/  SEL R0, R0, 0x7c, P0 ;  /* 0x0000007c00007807 */ /* 0x000fd20000000000 */
.L_x_4328:
[----:B------:R-:W-:Y:S05]  /*113b0*/  BSYNC B0 ;  /* 0x0000000000007941 */ /* 0x000fea0003800000 */
.L_x_4326:
[----:B------:R-:W-:-:S04]  /*113c0*/  LOP3.LUT R3, R17, 0x80000000, RZ, 0xc0, !PT ;  /* 0x8000000011037812 */ /* 0x000fc800078ec0ff */
[----:B------:R-:W-:-:S04]  /*113d0*/  SHF.R.U32.HI R3, RZ, 0x18, R3 ;  /* 0x00000018ff037819 */ /* 0x000fc80000011603 */
[----:B------:R-:W-:-:S05]  /*113e0*/  LOP3.LUT R3, R0, R3, RZ, 0xfc, !PT ;  /* 0x0000000300037212 */ /* 0x000fca00078efcff */
[----:B------:R4:W-:Y:S01]  /*113f0*/  STG.E.U8 desc[UR36][R8.64], R3 ;  /* 0x0000000308007986 */ /* 0x0009e2000c101124 */
[----:B------:R-:W-:Y:S05]  /*11400*/  BRA `(.L_x_4312) ;  /* 0x0000000400b87947 */ /* 0x000fea0003800000 */
.L_x_4322:
[----:B------:R-:W-:-:S05]  /*11410*/  HADD2.F32 R0, -RZ, R17.H0_H0 ;  /* 0x20000011ff007230 */ /* 0x000fca0000004100 */
[----:B------:R-:W-:-:S05]  /*11420*/  F2FP.BF16.F32.PACK_AB R0, RZ, R0 ;  /* 0x00000000ff00723e */ /* 0x000fca00000010ff */
[----:B------:R1:W-:Y:S01]  /*11430*/  STG.E.U16 desc[UR36][R8.64], R0 ;  /* 0x0000000008007986 */ /* 0x0003e2000c101524 */
[----:B------:R-:W-:Y:S05]  /*11440*/  BRA `(.L_x_4312) ;  /* 0x0000000400a87947 */ /* 0x000fea0003800000 */
.L_x_4319:
        /* <DEDUP_REMOVED lines=12> */
.L_x_4331:
        /* <DEDUP_REMOVED lines=17> */
.L_x_4334:
[----:B------:R-:W-:-:S04]  /*11620*/  LOP3.LUT R3, R17, 0x80000000, RZ, 0xc0, !PT ;  /* 0x8000000011037812 */ /* 0x000fc800078ec0ff */
[----:B------:R-:W-:-:S04]  /*11630*/  SHF.R.U32.HI R3, RZ, 0x18, R3 ;  /* 0x00000018ff037819 */ /* 0x000fc80000011603 */
[----:B------:R-:W-:-:S04]  /*11640*/  LOP3.LUT R0, R0, R3, RZ, 0xfc, !PT ;  /* 0x0000000300007212 */ /* 0x000fc800078efcff */
[----:B------:R-:W-:-:S07]  /*11650*/  PRMT R4, R0, 0x7610, R4 ;  /* 0x0000761000047816 */ /* 0x000fce0000000004 */
.L_x_4333:
[----:B------:R-:W-:Y:S05]  /*11660*/  BSYNC B0 ;  /* 0x0000000000007941 */ /* 0x000fea0003800000 */
.L_x_4332:
[----:B------:R1:W-:Y:S01]  /*11670*/  STG.E.U8 desc[UR36][R8.64], R4 ;  /* 0x0000000408007986 */ /* 0x0003e2000c101124 */
[----:B------:R-:W-:Y:S05]  /*11680*/  BRA `(.L_x_4312) ;  /* 0x0000000400187947 */ /* 0x000fea0003800000 */
.L_x_4330:
        /* <DEDUP_REMOVED lines=17> */
.L_x_4337:
[----:B------:R-:W-:-:S04]  /*117a0*/  LOP3.LUT R3, R17, 0x80000000, RZ, 0xc0, !PT ;  /* 0x8000000011037812 */ /* 0x000fc800078ec0ff */
[----:B------:R-:W-:-:S04]  /*117b0*/  SHF.R.U32.HI R3, RZ, 0x18, R3 ;  /* 0x00000018ff037819 */ /* 0x000fc80000011603 */
[----:B------:R-:W-:-:S04]  /*117c0*/  LOP3.LUT R0, R0, R3, RZ, 0xfc, !PT ;  /* 0x0000000300007212 */ /* 0x000fc800078efcff */
[----:B------:R-:W-:-:S07]  /*117d0*/  PRMT R4, R0, 0x7610, R4 ;  /* 0x0000761000047816 */ /* 0x000fce0000000004 */
.L_x_4336:
[----:B------:R-:W-:Y:S05]  /*117e0*/  BSYNC B0 ;  /* 0x0000000000007941 */ /* 0x000fea0003800000 */
.L_x_4335:
[----:B------:R1:W-:Y:S01]  /*117f0*/  STG.E.U8 desc[UR36][R8.64], R4 ;  /* 0x0000000408007986 */ /* 0x0003e2000c101124 */
[----:B------:R-:W-:Y:S05]  /*11800*/  BRA `(.L_x_4312) ;  /* 0x0000000000b87947 */ /* 0x000fea0003800000 */
.L_x_4329:
        /* <DEDUP_REMOVED lines=22> */
.L_x_4311:
[----:B------:R-:W-:Y:S01]  /*11970*/  MOV R14, 0x0 ;  /* 0x00000000000e7802 */ /* 0x000fe20000000f00 */
[----:B------:R-:W-:Y:S01]  /*11980*/  ULDC.64 UR4, c[0x4][0x158] ;  /* 0x0100560000047ab9 */ /* 0x000fe20000000a00 */
[----:B------:R-:W-:Y:S01]  /*11990*/  ULDC.64 UR6, c[0x4][0x30] ;  /* 0x01000c0000067ab9 */ /* 0x000fe20000000a00 */
[----:B------:R-:W-:Y:S01]  /*119a0*/  IMAD.U32 R4, RZ, RZ, UR4 ;  /* 0x00000004ff047e24 */ /* 0x000fe2000f8e00ff */
[----:B------:R-:W-:Y:S01]  /*119b0*/  MOV R10, UR6 ;  /* 0x00000006000a7c02 */ /* 0x000fe20008000f00 */
[----:B------:R-:W-:Y:S01]  /*119c0*/  IMAD.U32 R5, RZ, RZ, UR5 ;  /* 0x00000005ff057e24 */ /* 0x000fe2000f8e00ff */
[----:B------:R-:W1:Y:S01]  /*119d0*/  LDC.64 R14, c[0x4][R14] ;  /* 0x010000000e0e7b82 */ /* 0x000e620000000a00 */
[----:B------:R-:W-:Y:S01]  /*119e0*/  ULDC.64 UR4, c[0x4][0x160] ;  /* 0x0100580000047ab9 */ /* 0x000fe20000000a00 */
[----:B------:R-:W-:Y:S02]  /*119f0*/  IMAD.U32 R11, RZ, RZ, UR7 ;  /* 0x00000007ff0b7e24 */ /* 0x000fe4000f8e00ff */
[----:B------:R-:W-:-:S02]  /*11a00*/  IMAD.U32 R6, RZ, RZ, UR4 ;  /* 0x00000004ff067e24 */ /* 0x000fc4000f8e00ff */
[----:B------:R-:W-:Y:S02]  /*11a10*/  IMAD.U32 R7, RZ, RZ, UR5 ;  /* 0x00000005ff077e24 */ /* 0x000fe4000f8e00ff */
[----:B------:R-:W-:Y:S02]  /*11a20*/  IMAD.MOV.U32 R8, RZ, RZ, 0x65 ;  /* 0x00000065ff087424 */ /* 0x000fe400078e00ff */
[----:B------:R-:W-:Y:S02]  /*11a30*/  IMAD.MOV.U32 R12, RZ, RZ, 0x1 ;  /* 0x00000001ff0c7424 */ /* 0x000fe400078e00ff */
[----:B------:R-:W-:-:S07]  /*11a40*/  IMAD.MOV.U32 R13, RZ, RZ, RZ ;  /* 0x000000ffff0d7224 */ /* 0x000fce00078e00ff */
[----:B0-----:R-:W-:-:S07]  /*11a50*/  LEPC R20, `(.L_x_4340) ;  /* 0x000000001014794e */ /* 0x001fce0000000000 */
[----:B-1----:R-:W-:Y:S05]  /*11a60*/  CALL.ABS.NOINC R14 ;  /* 0x000000000e007343 */ /* 0x002fea0003c00000 */
.L_x_4340:
[----:B------:R-:W-:Y:S05]  /*11a70*/  BRA `(.L_x_4312) ;  /* 0x00000000001c7947 */ /* 0x000fea0003800000 */
.L_x_4339:
[----:B------:R-:W-:-:S06]  /*11a80*/  HADD2.F32 R4, -RZ, R17.H0_H0 ;  /* 0x20000011ff047230 */ /* 0x000fcc0000004100 */
[----:B------:R-:W1:Y:S02]  /*11a90*/  F2I.U64.TRUNC R4, R4 ;  /* 0x0000000400047311 */ /* 0x000e64000020d800 */
[----:B-1----:R1:W-:Y:S01]  /*11aa0*/  STG.E.64 desc[UR36][R8.64], R4 ;  /* 0x0000000408007986 */ /* 0x0023e2000c101b24 */
[----:B------:R-:W-:Y:S05]  /*11ab0*/  BRA `(.L_x_4312) ;  /* 0x00000000000c7947 */ /* 0x000fea0003800000 */
.L_x_4338:
[----:B------:R-:W-:-:S06]  /*11ac0*/  HADD2.F32 R17, -RZ, R17.H0_H0 ;  /* 0x20000011ff117230 */ /* 0x000fcc0000004100 */
[----:B------:R-:W1:Y:S02]  /*11ad0*/  F2I.FTZ.U32.TRUNC.NTZ R17, R17 ;  /* 0x0000001100117305 */ /* 0x000e64000021f000 */
[----:B-1----:R1:W-:Y:S02]  /*11ae0*/  STG.E desc[UR36][R8.64], R17 ;  /* 0x0000001108007986 */ /* 0x0023e4000c101924 */
.L_x_4312:
[----:B------:R-:W-:-:S07]  /*11af0*/  VIADD R2, R2, 0x80 ;  /* 0x0000008002027836 */ /* 0x000fce0000000000 */
.L_x_4271:
[----:B------:R-:W-:-:S13]  /*11b00*/  ISETP.GE.AND P0, PT, R2, R27, PT ;  /* 0x0000001b0200720c */ /* 0x000fda0003f06270 */
[----:B------:R-:W-:Y:S05]  /*11b10*/  @P0 BREAK B6 ;  /* 0x0000000000060942 */ /* 0x000fea0003800000 */
[----:B------:R-:W-:Y:S05]  /*11b20*/  @P0 BRA `(.L_x_4306) ;  /* 0x0000000c00fc0947 */ /* 0x000fea0003800000 */
[----:B------:R-:W-:Y:S05]  /*11b30*/  BSYNC B6 ;  /* 0x0000000000067941 */ /* 0x000fea0003800000 */
.L_x_4270:
        /* <DEDUP_REMOVED lines=22> */
.L_x_4344:
[----:B------:R-:W-:-:S06]  /*11ca0*/  HADD2.F32 R5, -RZ, R16.H0_H0 ;  /* 0x20000010ff057230 */ /* 0x000fcc0000004100 */
[----:B------:R-:W1:Y:S02]  /*11cb0*/  F2I.S64.TRUNC R4, R5 ;  /* 0x0000000500047311 */ /* 0x000e64000020d900 */
[----:B-1----:R4:W-:Y:S01]  /*11cc0*/  STG.E.U8 desc[UR36][R8.64], R4 ;  /* 0x0000000408007986 */ /* 0x0029e2000c101124 */
[----:B------:R-:W-:Y:S05]  /*11cd0*/  BRA `(.L_x_4346) ;  /* 0x0000000c008c7947 */ /* 0x000fea0003800000 */
.L_x_4343:
        /* <DEDUP_REMOVED lines=10> */
.L_x_4348:
[----:B------:R-:W-:-:S04]  /*11d80*/  HADD2.F32 R16, -RZ, R16.H0_H0 ;  /* 0x20000010ff107230 */ /* 0x000fc80000004100 */
[----:B------:R-:W1:Y:S02]  /*11d90*/  F2I.FTZ.TRUNC.NTZ R3, R16 ;  /* 0x0000001000037305 */ /* 0x000e64000021f100 */
[----:B-1----:R2:W-:Y:S01]  /*11da0*/  STG.E desc[UR36][R8.64], R3 ;  /* 0x0000000308007986 */ /* 0x0025e2000c101924 */
[----:B------:R-:W-:Y:S05]  /*11db0*/  BRA `(.L_x_4346) ;  /* 0x0000000c00547947 */ /* 0x000fea0003800000 */
.L_x_4347:
[----:B------:R-:W-:-:S04]  /*11dc0*/  HADD2.F32 R16, -RZ, R16.H0_H0 ;  /* 0x20000010ff107230 */ /* 0x000fc80000004100 */
[----:B------:R-:W1:Y:S02]  /*11dd0*/  F2I.FTZ.TRUNC.NTZ R3, R16 ;  /* 0x0000001000037305 */ /* 0x000e64000021f100 */
[----:B-1----:R3:W-:Y:S01]  /*11de0*/  STG.E.U16 desc[UR36][R8.64], R3 ;  /* 0x0000000308007986 */ /* 0x0027e2000c101524 */
[----:B------:R-:W-:Y:S05]  /*11df0*/  BRA `(.L_x_4346) ;  /* 0x0000000c00447947 */ /* 0x000fea0003800000 */
.L_x_4342:
        /* <DEDUP_REMOVED lines=9> */
.L_x_4350:
[----:B------:R1:W-:Y:S01]  /*11e90*/  STG.E.U16 desc[UR36][R8.64], R16 ;  /* 0x0000001008007986 */ /* 0x0003e2000c101524 */
[----:B------:R-:W-:Y:S05]  /*11ea0*/  BRA `(.L_x_4346) ;  /* 0x0000000c00187947 */ /* 0x000fea0003800000 */
.L_x_4349:
        /* <DEDUP_REMOVED lines=10> */
.L_x_4352:
[----:B------:R1:W-:Y:S01]  /*11f50*/  STG.E desc[UR36][R8.64], R16 ;  /* 0x0000001008007986 */ /* 0x0003e2000c101924 */
[----:B------:R-:W-:Y:S05]  /*11f60*/  BRA `(.L_x_4346) ;  /* 0x0000000800e87947 */ /* 0x000fea0003800000 */
.L_x_4351:
[----:B------:R-:W-:-:S05]  /*11f70*/  HADD2.F32 R4, -RZ, R16.H0_H0 ;  /* 0x20000010ff047230 */ /* 0x000fca0000004100 */
[----:B------:R-:W-:-:S06]  /*11f80*/  FMUL.FTZ R4, R4, 1 ;  /* 0x3f80000004047820 */ /* 0x000fcc0000410000 */
[----:B------:R-:W1:Y:S02]  /*11f90*/  F2F.F64.F32 R4, R4 ;  /* 0x0000000400047310 */ /* 0x000e640000201800 */
[----:B-1----:R1:W-:Y:S01]  /*11fa0*/  STG.E.64 desc[UR36][R8.64], R4 ;  /* 0x0000000408007986 */ /* 0x0023e2000c101b24 */
[----:B------:R-:W-:Y:S05]  /*11fb0*/  BRA `(.L_x_4346) ;  /* 0x0000000800d47947 */ /* 0x000fea0003800000 */
.L_x_4341:
        /* <DEDUP_REMOVED lines=16> */
.L_x_4355:
        /* <DEDUP_REMOVED lines=8> */
.L_x_4354:
        /* <DEDUP_REMOVED lines=21> */
.L_x_4359:
[----:B------:R-:W-:Y:S05]  /*12290*/  BSYNC B0 ;  /* 0x0000000000007941 */ /* 0x000fea0003800000 */
.L_x_4358:
[----:B------:R-:W-:-:S05]  /*122a0*/  LOP3.LUT R5, R0, R5, RZ, 0xfc, !PT ;  /* 0x0000000500057212 */ /* 0x000fca00078efcff */
[----:B------:R1:W-:Y:S01]  /*122b0*/  STG.E.U8 desc[UR36][R8.64], R5 ;  /* 0x0000000508007986 */ /* 0x0003e2000c101124 */
[----:B------:R-:W-:Y:S05]  /*122c0*/  BRA `(.L_x_4346) ;  /* 0x0000000800107947 */ /* 0x000fea0003800000 */
.L_x_4357:
        /* <DEDUP_REMOVED lines=13> */
.L_x_4361:
[----:B------:R-:W-:Y:S01]  /*123a0*/  IMAD.MOV.U32 R0, RZ, RZ, 0x7f ;  /* 0x0000007fff007424 */ /* 0x000fe200078e00ff */
[----:B------:R-:W-:-:S04]  /*123b0*/  ISETP.GT.U32.AND P0, PT, R3, 0x7f800000, PT ;  /* 0x7f8000000300780c */ /* 0x000fc80003f04070 */
[----:B------:R-:W-:-:S09]  /*123c0*/  SEL R0, R0, 0x7c, P0 ;  /* 0x0000007c00007807 */ /* 0x000fd20000000000 */
.L_x_4362:
[----:B------:R-:W-:Y:S05]  /*123d0*/  BSYNC B0 ;  /* 0x0000000000007941 */ /* 0x000fea0003800000 */
.L_x_4360:
[----:B------:R-:W-:-:S04]  /*123e0*/  LOP3.LUT R3, R5, 0x80000000, RZ, 0xc0, !PT ;  /* 0x8000000005037812 */ /* 0x000fc800078ec0ff */
[----:B------:R-:W-:-:S04]  /*123f0*/  SHF.R.U32.HI R3, RZ, 0x18, R3 ;  /* 0x00000018ff037819 */ /* 0x000fc80000011603 */
[----:B------:R-:W-:-:S05]  /*12400*/  LOP3.LUT R3, R0, R3, RZ, 0xfc, !PT ;  /* 0x0000000300037212 */ /* 0x000fca00078efcff */
[----:B------:R1:W-:Y:S01]  /*12410*/  STG.E.U8 desc[UR36][R8.64], R3 ;  /* 0x0000000308007986 */ /* 0x0003e2000c101124 */
[----:B------:R-:W-:Y:S05]  /*12420*/  BRA `(.L_x_4346) ;  /* 0x0000000400b87947 */ /* 0x000fea0003800000 */
.L_x_4356:
[----:B------:R-:W-:-:S05]  /*12430*/  HADD2.F32 R0, -RZ, R16.H0_H0 ;  /* 0x20000010ff007230 */ /* 0x000fca0000004100 */
[----:B------:R-:W-:-:S05]  /*12440*/  F2FP.BF16.F32.PACK_AB R0, RZ, R0 ;  /* 0x00000000ff00723e */ /* 0x000fca00000010ff */
[----:B------:R1:W-:Y:S01]  /*12450*/  STG.E.U16 desc[UR36][R8.64], R0 ;  /* 0x0000000008007986 */ /* 0x0003e2000c101524 */
[----:B------:R-:W-:Y:S05]  /*12460*/  BRA `(.L_x_4346) ;  /* 0x0000000400a87947 */ /* 0x000fea0003800000 */
.L_x_4353:
        /* <DEDUP_REMOVED lines=12> */
.L_x_4365:
        /* <DEDUP_REMOVED lines=17> */
.L_x_4368:
[----:B------:R-:W-:-:S04]  /*12640*/  LOP3.LUT R3, R5, 0x80000000, RZ, 0xc0, !PT ;  /* 0x8000000005037812 */ /* 0x000fc800078ec0ff */
[----:B------:R-:W-:-:S04]  /*12650*/  SHF.R.U32.HI R3, RZ, 0x18, R3 ;  /* 0x00000018ff037819 */ /* 0x000fc80000011603 */
[----:B------:R-:W-:-:S04]  /*12660*/  LOP3.LUT R0, R0, R3, RZ, 0xfc, !PT ;  /* 0x0000000300007212 */ /* 0x000fc800078efcff */
[----:B------:R-:W-:-:S07]  /*12670*/  PRMT R4, R0, 0x7610, R4 ;  /* 0x0000761000047816 */ /* 0x000fce0000000004 */
.L_x_4367:
[----:B------:R-:W-:Y:S05]  /*12680*/  BSYNC B0 ;  /* 0x0000000000007941 */ /* 0x000fea0003800000 */
.L_x_4366:
[----:B------:R1:W-:Y:S01]  /*12690*/  STG.E.U8 desc[UR36][R8.64], R4 ;  /* 0x0000000408007986 */ /* 0x0003e2000c101124 */
[----:B------:R-:W-:Y:S05]  /*126a0*/  BRA `(.L_x_4346) ;  /* 0x0000000400187947 */ /* 0x000fea0003800000 */
.L_x_4364:
        /* <DEDUP_REMOVED lines=17> */
.L_x_4371:
[----:B------:R-:W-:-:S04]  /*127c0*/  LOP3.LUT R3, R5, 0x80000000, RZ, 0xc0, !PT ;  /* 0x8000000005037812 */ /* 0x000fc800078ec0ff */
[----:B------:R-:W-:-:S04]  /*127d0*/  SHF.R.U32.HI R3, RZ, 0x18, R3 ;  /* 0x00000018ff037819 */ /* 0x000fc80000011603 */
[----:B------:R-:W-:-:S04]  /*127e0*/  LOP3.LUT R0, R0, R3, RZ, 0xfc, !PT ;  /* 0x0000000300007212 */ /* 0x000fc800078efcff */
[----:B------:R-:W-:-:S07]  /*127f0*/  PRMT R4, R0, 0x7610, R4 ;  /* 0x0000761000047816 */ /* 0x000fce0000000004 */
.L_x_4370:
[----:B------:R-:W-:Y:S05]  /*12800*/  BSYNC B0 ;  /* 0x0000000000007941 */ /* 0x000fea0003800000 */
.L_x_4369:
[----:B------:R1:W-:Y:S01]  /*12810*/  STG.E.U8 desc[UR36][R8.64], R4 ;  /* 0x0000000408007986 */ /* 0x0003e2000c101124 */
[----:B------:R-:W-:Y:S05]  /*12820*/  BRA `(.L_x_4346) ;  /* 0x0000000000b87947 */ /* 0x000fea0003800000 */
.L_x_4363:
        /* <DEDUP_REMOVED lines=22> */
.L_x_4345:
        /* <DEDUP_REMOVED lines=16> */
.L_x_4374:
[----:B------:R-:W-:Y:S05]  /*12a90*/  BRA `(.L_x_4346) ;  /* 0x00000000001c7947 */ /* 0x000fea0003800000 */
.L_x_4373:
[----:B------:R-:W-:-:S06]  /*12aa0*/  HADD2.F32 R4, -RZ, R16.H0_H0 ;  /* 0x20000010ff047230 */ /* 0x000fcc0000004100 */
[----:B------:R-:W1:Y:S02]  /*12ab0*/  F2I.U64.TRUNC R4, R4 ;  /* 0x0000000400047311 */ /* 0x000e64000020d800 */
[----:B-1----:R1:W-:Y:S01]  /*12ac0*/  STG.E.64 desc[UR36][R8.64], R4 ;  /* 0x0000000408007986 */ /* 0x0023e2000c101b24 */
[----:B------:R-:W-:Y:S05]  /*12ad0*/  BRA `(.L_x_4346) ;  /* 0x00000000000c7947 */ /* 0x000fea0003800000 */
.L_x_4372:
[----:B------:R-:W-:-:S04]  /*12ae0*/  HADD2.F32 R16, -RZ, R16.H0_H0 ;  /* 0x20000010ff107230 */ /* 0x000fc80000004100 */
[----:B------:R-:W1:Y:S02]  /*12af0*/  F2I.FTZ.U32.TRUNC.NTZ R3, R16 ;  /* 0x0000001000037305 */ /* 0x000e64000021f000 */
[----:B-1----:R1:W-:Y:S02]  /*12b00*/  STG.E desc[UR36][R8.64], R3 ;  /* 0x0000000308007986 */ /* 0x0023e4000c101924 */
.L_x_4346:
[----:B------:R-:W-:-:S07]  /*12b10*/  VIADD R2, R2, 0x80 ;  /* 0x0000008002027836 */ /* 0x000fce0000000000 */
.L_x_4306:
[----:B------:R-:W-:Y:S05]  /*12b20*/  BSYNC B7 ;  /* 0x0000000000077941 */ /* 0x000fea0003800000 */
.L_x_4269:
[----:B------:R-:W-:-:S13]  /*12b30*/  ISETP.GE.AND P0, PT, R2, R27, PT ;  /* 0x0000001b0200720c */ /* 0x000fda0003f06270 */
[----:B------:R-:W-:Y:S05]  /*12b40*/  @P0 EXIT ;  /* 0x000000000000094d */ /* 0x000fea0003800000 */
[----:B-1234-:R-:W1:Y:S01]  /*12b50*/  LDC.64 R4, c[0x0][0x218] ;  /* 0x00008600ff047b82 */ /* 0x01ee620000000a00 */
[----:B------:R-:W-:Y:S01]  /*12b60*/  PRMT R0, R22, 0x9910, RZ ;  /* 0x0000991016007816 */ /* 0x000fe200000000ff */
[----:B------:R-:W-:Y:S01]  /*12b70*/  ULDC UR4, c[0x0][0x238] ;  /* 0x00008e0000047ab9 */ /* 0x000fe20000000800 */
[----:B------:R-:W-:Y:S02]  /*12b80*/  LEA R2, R28, R2, 0x9 ;  /* 0x000000021c027211 */ /* 0x000fe400078e48ff */
[----:B------:R-:W-:-:S03]  /*12b90*/  ISETP.GT.AND P1, PT, R0, 0x9, PT ;  /* 0x000000090000780c */ /* 0x000fc60003f24270 */
[----:B------:R-:W-:-:S05]  /*12ba0*/  IMAD R3, R2, UR4, RZ ;  /* 0x0000000402037c24 */ /* 0x000fca000f8e02ff */
[----:B-1----:R-:W-:-:S05]  /*12bb0*/  IADD3 R2, P0, R3, R4, RZ ;  /* 0x0000000403027210 */ /* 0x002fca0007f1e0ff */
        /* <DEDUP_REMOVED lines=10> */
[----:B0-----:R-:W-:-:S06]  /*12c60*/  HADD2.F32 R19, -RZ, R19.H0_H0 ;  /* 0x20000013ff137230 */ /* 0x001fcc0000004100 */
[----:B------:R-:W0:Y:S02]  /*12c70*/  F2I.FTZ.TRUNC.NTZ R19, R19 ;  /* 0x0000001300137305 */ /* 0x000e24000021f100 */
[----:B0-----:R-:W-:Y:S01]  /*12c80*/  STG.E.U8 desc[UR36][R2.64], R19 ;  /* 0x0000001302007986 */ /* 0x001fe2000c101124 */
[----:B------:R-:W-:Y:S05]  /*12c90*/  EXIT ;  /* 0x000000000000794d */ /* 0x000fea0003800000 */
.L_x_4378:
[----:B------:R-:W-:-:S06]  /*12ca0*/  HADD2.F32 R5, -RZ, R19.H0_H0 ;  /* 0x20000013ff057230 */ /* 0x000fcc0000004100 */
[----:B------:R-:W1:Y:S02]  /*12cb0*/  F2I.S64.TRUNC R4, R5 ;  /* 0x0000000500047311 */ /* 0x000e64000020d900 */
[----:B-1----:R-:W-:Y:S01]  /*12cc0*/  STG.E.U8 desc[UR36][R2.64], R4 ;  /* 0x0000000402007986 */ /* 0x002fe2000c101124 */
[----:B------:R-:W-:Y:S05]  /*12cd0*/  EXIT ;  /* 0x000000000000794d */ /* 0x000fea0003800000 */
.L_x_4377:
        /* <DEDUP_REMOVED lines=10> */
.L_x_4381:
[----:B0-----:R-:W-:-:S06]  /*12d80*/  HADD2.F32 R19, -RZ, R19.H0_H0 ;  /* 0x20000013ff137230 */ /* 0x001fcc0000004100 */
[----:B------:R-:W0:Y:S02]  /*12d90*/  F2I.FTZ.TRUNC.NTZ R19, R19 ;  /* 0x0000001300137305 */ /* 0x000e24000021f100 */
[----:B0-----:R-:W-:Y:S01]  /*12da0*/  STG.E desc[UR36][R2.64], R19 ;  /* 0x0000001302007986 */ /* 0x001fe2000c101924 */
[----:B------:R-:W-:Y:S05]  /*12db0*/  EXIT ;  /* 0x000000000000794d */ /* 0x000fea0003800000 */
.L_x_4380:
[----:B0-----:R-:W-:-:S06]  /*12dc0*/  HADD2.F32 R19, -RZ, R19.H0_H0 ;  /* 0x20000013ff137230 */ /* 0x001fcc0000004100 */
[----:B------:R-:W0:Y:S02]  /*12dd0*/  F2I.FTZ.TRUNC.NTZ R19, R19 ;  /* 0x0000001300137305 */ /* 0x000e24000021f100 */
[----:B0-----:R-:W-:Y:S01]  /*12de0*/  STG.E.U16 desc[UR36][R2.64], R19 ;  /* 0x0000001302007986 */ /* 0x001fe2000c101524 */
[----:B------:R-:W-:Y:S05]  /*12df0*/  EXIT ;  /* 0x000000000000794d */ /* 0x000fea0003800000 */
.L_x_4376:
[----:B------:R-:W-:-:S13]  /*12e00*/  ISETP.GT.AND P0, PT, R0, 0x6, PT ;  /* 0x000000060000780c */ /* 0x000fda0003f04270 */
[----:B------:R-:W-:Y:S05]  /*12e10*/  @P0 BRA `(.L_x_4382) ;  /* 0x0000000000240947 */ /* 0x000fea0003800000 */
[----:B------:R-:W-:-:S13]  /*12e20*/  ISETP.NE.AND P0, PT, R0, 0x5, PT ;  /* 0x000000050000780c */ /* 0x000fda0003f05270 */
[----:B------:R-:W-:Y:S05]  /*12e30*/  @!P0 BRA `(.L_x_4383) ;  /* 0x0000000000148947 */ /* 0x000fea0003800000 */
[----:B------:R-:W-:-:S13]  /*12e40*/  ISETP.NE.AND P0, PT, R0, 0x6, PT ;  /* 0x000000060000780c */ /* 0x000fda0003f05270 */
[----:B------:R-:W-:Y:S05]  /*12e50*/  @P0 BRA `(.L_x_4379) ;  /* 0x0000000800cc0947 */ /* 0x000fea0003800000 */
[----:B0-----:R-:W-:-:S05]  /*12e60*/  HADD2.F32 R19, -RZ, R19.H0_H0 ;  /* 0x20000013ff137230 */ /* 0x001fca0000004100 */
[----:B------:R-:W-:Y:S01]  /*12e70*/  STG.E desc[UR36][R2.64], R19 ;  /* 0x0000001302007986 */ /* 0x000fe2000c101924 */
[----:B------:R-:W-:Y:S05]  /*12e80*/  EXIT ;  /* 0x000000000000794d */ /* 0x000fea0003800000 */
.L_x_4383:
[----:B------:R-:W-:Y:S01]  /*12e90*/  STG.E.U16 desc[UR36][R2.64], R19 ;  /* 0x0000001302007986 */ /* 0x000fe2000c101524 */
[----:B------:R-:W-:Y:S05]  /*12ea0*/  EXIT ;  /* 0x000000000000794d */ /* 0x000fea0003800000 */
.L_x_4382:
        /* <DEDUP_REMOVED lines=10> */
.L_x_4385:
[----:B------:R-:W-:Y:S01]  /*12f50*/  STG.E desc[UR36][R2.64], R19 ;  /* 0x0000001302007986 */ /* 0x000fe2000c101924 */
[----:B------:R-:W-:Y:S05]  /*12f60*/  EXIT ;  /* 0x000000000000794d */ /* 0x000fea0003800000 */
.L_x_4384:
[----:B------:R-:W-:-:S05]  /*12f70*/  HADD2.F32 R4, -RZ, R19.H0_H0 ;  /* 0x20000013ff047230 */ /* 0x000fca0000004100 */
[----:B------:R-:W-:-:S06]  /*12f80*/  FMUL.FTZ R4, R4, 1 ;  /* 0x3f80000004047820 */ /* 0x000fcc0000410000 */
[----:B------:R-:W1:Y:S02]  /*12f90*/  F2F.F64.F32 R4, R4 ;  /* 0x0000000400047310 */ /* 0x000e640000201800 */
[----:B-1----:R-:W-:Y:S01]  /*12fa0*/  STG.E.64 desc[UR36][R2.64], R4 ;  /* 0x0000000402007986 */ /* 0x002fe2000c101b24 */
[----:B------:R-:W-:Y:S05]  /*12fb0*/  EXIT ;  /* 0x000000000000794d */ /* 0x000fea0003800000 */
.L_x_4375:
        /* <DEDUP_REMOVED lines=11> */
[----:B0-----:R-:W-:-:S05]  /*13070*/  @!P0 HADD2.F32 R19, -RZ, R19.H1_H1 ;  /* 0x30000013ff138230 */ /* 0x001fca0000004100 */
[----:B------:R-:W-:-:S04]  /*13080*/  @!P0 FSETP.NEU.FTZ.AND P1, PT, R19, RZ, PT ;  /* 0x000000ff1300820b */ /* 0x000fc80003f3d000 */
[----:B------:R-:W-:-:S05]  /*13090*/  @!P0 SEL R5, RZ, 0x1, !P1 ;  /* 0x00000001ff058807 */ /* 0x000fca0004800000 */
[----:B------:R-:W-:Y:S01]  /*130a0*/  STG.E.U8 desc[UR36][R2.64], R5 ;  /* 0x0000000502007986 */ /* 0x000fe2000c101124 */
[----:B------:R-:W-:Y:S05]  /*130b0*/  EXIT ;  /* 0x000000000000794d */ /* 0x000fea0003800000 */
.L_x_4388:
[--C-:B------:R-:W-:Y:S02]  /*130c0*/  HADD2.F32 R6, -RZ, R19.reuse.H1_H1 ;  /* 0x30000013ff067230 */ /* 0x100fe40000004100 */
[----:B0-----:R-:W-:-:S03]  /*130d0*/  HADD2.F32 R19, -RZ, R19.H0_H0 ;  /* 0x20000013ff137230 */ /* 0x001fc60000004100 */
[----:B------:R-:W-:Y:S02]  /*130e0*/  FMUL.FTZ R6, R6, 1 ;  /* 0x3f80000006067820 */ /* 0x000fe40000410000 */
[----:B------:R-:W-:-:S04]  /*130f0*/  FMUL.FTZ R4, R19, 1 ;  /* 0x3f80000013047820 */ /* 0x000fc80000410000 */
[----:B------:R-:W-:Y:S08]  /*13100*/  F2F.F64.F32 R6, R6 ;  /* 0x0000000600067310 */ /* 0x000ff00000201800 */
[----:B------:R-:W0:Y:S02]  /*13110*/  F2F.F64.F32 R4, R4 ;  /* 0x0000000400047310 */ /* 0x000e240000201800 */
[----:B0-----:R-:W-:Y:S01]  /*13120*/  STG.E.128 desc[UR36][R2.64], R4 ;  /* 0x0000000402007986 */ /* 0x001fe2000c101d24 */
[----:B------:R-:W-:Y:S05]  /*13130*/  EXIT ;  /* 0x000000000000794d */ /* 0x000fea0003800000 */
.L_x_4387:
[----:B------:R-:W-:-:S13]  /*13140*/  ISETP.NE.AND P0, PT, R0, 0xf, PT ;  /* 0x0000000f0000780c */ /* 0x000fda0003f05270 */
[----:B------:R-:W-:Y:S05]  /*13150*/  @!P0 BRA `(.L_x_4389) ;  /* 0x0000000000b48947 */ /* 0x000fea0003800000 */
[----:B------:R-:W-:-:S13]  /*13160*/  ISETP.NE.AND P0, PT, R0, 0x17, PT ;  /* 0x000000170000780c */ /* 0x000fda0003f05270 */
[----:B------:R-:W-:Y:S05]  /*13170*/  @!P0 BRA `(.L_x_4390) ;  /* 0x0000000000548947 */ /* 0x000fea0003800000 */
[----:B------:R-:W-:-:S13]  /*13180*/  ISETP.NE.AND P0, PT, R0, 0x18, PT ;  /* 0x000000180000780c */ /* 0x000fda0003f05270 */
[----:B------:R-:W-:Y:S05]  /*13190*/  @P0 BRA `(.L_x_4379) ;  /* 0x0000000400fc0947 */ /* 0x000fea0003800000 */
[----:B0-----:R-:W-:Y:S01]  /*131a0*/  HADD2.F32 R19, -RZ, R19.H0_H0 ;  /* 0x20000013ff137230 */ /* 0x001fe20000004100 */
        /* <DEDUP_REMOVED lines=14> */
.L_x_4392:
[----:B------:R-:W-:Y:S05]  /*13290*/  BSYNC B0 ;  /* 0x0000000000007941 */ /* 0x000fea0003800000 */
.L_x_4391:
[----:B------:R-:W-:-:S05]  /*132a0*/  LOP3.LUT R5, R0, R5, RZ, 0xfc, !PT ;  /* 0x0000000500057212 */ /* 0x000fca00078efcff */
[----:B------:R-:W-:Y:S01]  /*132b0*/  STG.E.U8 desc[UR36][R2.64], R5 ;  /* 0x0000000502007986 */ /* 0x000fe2000c101124 */
[----:B------:R-:W-:Y:S05]  /*132c0*/  EXIT ;  /* 0x000000000000794d */ /* 0x000fea0003800000 */
.L_x_4390:
[----:B0-----:R-:W-:Y:S01]  /*132d0*/  HADD2.F32 R19, -RZ, R19.H0_H0 ;  /* 0x20000013ff137230 */ /* 0x001fe20000004100 */
        /* <DEDUP_REMOVED lines=12> */
.L_x_4394:
[----:B------:R-:W-:Y:S01]  /*133a0*/  HFMA2.MMA R0, -RZ, RZ, 0, 7.569789886474609375e-06 ;  /* 0x0000007fff007435 */ /* 0x000fe200000001ff */
[----:B------:R-:W-:-:S09]  /*133b0*/  ISETP.GT.U32.AND P0, PT, R4, 0x7f800000, PT ;  /* 0x7f8000000400780c */ /* 0x000fd20003f04070 */
[----:B------:R-:W-:-:S07]  /*133c0*/  SEL R0, R0, 0x7c, P0 ;  /* 0x0000007c00007807 */ /* 0x000fce0000000000 */
.L_x_4395:
[----:B------:R-:W-:Y:S05]  /*133d0*/  BSYNC B0 ;  /* 0x0000000000007941 */ /* 0x000fea0003800000 */
.L_x_4393:
[----:B------:R-:W-:-:S04]  /*133e0*/  LOP3.LUT R4, R19, 0x80000000, RZ, 0xc0, !PT ;  /* 0x8000000013047812 */ /* 0x000fc800078ec0ff */
[----:B------:R-:W-:-:S04]  /*133f0*/  SHF.R.U32.HI R5, RZ, 0x18, R4 ;  /* 0x00000018ff057819 */ /* 0x000fc80000011604 */
[----:B------:R-:W-:-:S05]  /*13400*/  LOP3.LUT R5, R0, R5, RZ, 0xfc, !PT ;  /* 0x0000000500057212 */ /* 0x000fca00078efcff */
[----:B------:R-:W-:Y:S01]  /*13410*/  STG.E.U8 desc[UR36][R2.64], R5 ;  /* 0x0000000502007986 */ /* 0x000fe2000c101124 */
[----:B------:R-:W-:Y:S05]  /*13420*/  EXIT ;  /* 0x000000000000794d */ /* 0x000fea0003800000 */
.L_x_4389:
[----:B------:R-:W-:-:S05]  /*13430*/  HADD2.F32 R0, -RZ, R19.H0_H0 ;  /* 0x20000013ff007230 */ /* 0x000fca0000004100 */
[----:B------:R-:W-:-:S05]  /*13440*/  F2FP.BF16.F32.PACK_AB R0, RZ, R0 ;  /* 0x00000000ff00723e */ /* 0x000fca00000010ff */
[----:B------:R-:W-:Y:S01]  /*13450*/  STG.E.U16 desc[UR36][R2.64], R0 ;  /* 0x0000000002007986 */ /* 0x000fe2000c101524 */
[----:B------:R-:W-:Y:S05]  /*13460*/  EXIT ;  /* 0x000000000000794d */ /* 0x000fea0003800000 */
.L_x_4386:
        /* <DEDUP_REMOVED lines=12> */
.L_x_4398:
[----:B0-----:R-:W-:Y:S01]  /*13530*/  HADD2.F32 R19, -RZ, R19.H0_H0 ;  /* 0x20000013ff137230 */ /* 0x001fe20000004100 */
        /* <DEDUP_REMOVED lines=16> */
.L_x_4401:
[----:B------:R-:W-:-:S04]  /*13640*/  LOP3.LUT R0, R19, 0x80000000, RZ, 0xc0, !PT ;  /* 0x8000000013007812 */ /* 0x000fc800078ec0ff */
[----:B------:R-:W-:-:S04]  /*13650*/  SHF.R.U32.HI R5, RZ, 0x18, R0 ;  /* 0x00000018ff057819 */ /* 0x000fc80000011600 */
[----:B------:R-:W-:-:S04]  /*13660*/  LOP3.LUT R4, R4, R5, RZ, 0xfc, !PT ;  /* 0x0000000504047212 */ /* 0x000fc800078efcff */
[----:B------:R-:W-:-:S07]  /*13670*/  PRMT R0, R4, 0x7610, R0 ;  /* 0x0000761004007816 */ /* 0x000fce0000000000 */
.L_x_4400:
[----:B------:R-:W-:Y:S05]  /*13680*/  BSYNC B0 ;  /* 0x0000000000007941 */ /* 0x000fea0003800000 */
.L_x_4399:
[----:B------:R-:W-:Y:S01]  /*13690*/  STG.E.U8 desc[UR36][R2.64], R0 ;  /* 0x0000000002007986 */ /* 0x000fe2000c101124 */
[----:B------:R-:W-:Y:S05]  /*136a0*/  EXIT ;  /* 0x000000000000794d */ /* 0x000fea0003800000 */
.L_x_4397:
        /* <DEDUP_REMOVED lines=17> */
.L_x_4404:
[----:B------:R-:W-:-:S04]  /*137c0*/  LOP3.LUT R0, R19, 0x80000000, RZ, 0xc0, !PT ;  /* 0x8000000013007812 */ /* 0x000fc800078ec0ff */
[----:B------:R-:W-:-:S04]  /*137d0*/  SHF.R.U32.HI R5, RZ, 0x18, R0 ;  /* 0x00000018ff057819 */ /* 0x000fc80000011600 */
[----:B------:R-:W-:-:S04]  /*137e0*/  LOP3.LUT R4, R4, R5, RZ, 0xfc, !PT ;  /* 0x0000000504047212 */ /* 0x000fc800078efcff */
[----:B------:R-:W-:-:S07]  /*137f0*/  PRMT R0, R4, 0x7610, R0 ;  /* 0x0000761004007816 */ /* 0x000fce0000000000 */
.L_x_4403:
[----:B------:R-:W-:Y:S05]  /*13800*/  BSYNC B0 ;  /* 0x0000000000007941 */ /* 0x000fea0003800000 */
.L_x_4402:
[----:B------:R-:W-:Y:S01]  /*13810*/  STG.E.U8 desc[UR36][R2.64], R0 ;  /* 0x0000000002007986 */ /* 0x000fe2000c101124 */
[----:B------:R-:W-:Y:S05]  /*13820*/  EXIT ;  /* 0x000000000000794d */ /* 0x000fea0003800000 */
.L_x_4396:
[----:B------:R-:W-:-:S13]  /*13830*/  ISETP.NE.AND P0, PT, R0, 0x1c, PT ;  /* 0x0000001c0000780c */ /* 0x000fda0003f05270 */
[----:B------:R-:W-:Y:S05]  /*13840*/  @!P0 BRA `(.L_x_4405) ;  /* 0x0000000000a48947 */ /* 0x000fea0003800000 */
[----:B------:R-:W-:-:S13]  /*13850*/  ISETP.NE.AND P0, PT, R0, 0x1d, PT ;  /* 0x0000001d0000780c */ /* 0x000fda0003f05270 */
[----:B------:R-:W-:Y:S05]  /*13860*/  @!P0 BRA `(.L_x_4406) ;  /* 0x00000000008c8947 */ /* 0x000fea0003800000 */
[----:B------:R-:W-:-:S13]  /*13870*/  ISETP.NE.AND P0, PT, R0, 0x2c, PT ;  /* 0x0000002c0000780c */ /* 0x000fda0003f05270 */
[----:B------:R-:W-:Y:S05]  /*13880*/  @P0 BRA `(.L_x_4379) ;  /* 0x0000000000400947 */ /* 0x000fea0003800000 */
[----:B0-----:R-:W-:Y:S02]  /*13890*/  HADD2.F32 R19, -RZ, R19.H0_H0 ;  /* 0x20000013ff137230 */ /* 0x001fe40000004100 */
        /* <DEDUP_REMOVED lines=11> */
[----:B------:R-:W-:-:S05]  /*13950*/  @!P0 IMAD.MOV R0, RZ, RZ, R6 ;  /* 0x000000ffff008224 */ /* 0x000fca00078e0206 */
[----:B------:R-:W-:-:S05]  /*13960*/  @P2 MOV R5, R0 ;  /* 0x0000000000052202 */ /* 0x000fca0000000f00 */
[----:B------:R-:W-:Y:S01]  /*13970*/  STG.E.U8 desc[UR36][R2.64], R5 ;  /* 0x0000000502007986 */ /* 0x000fe2000c101124 */
[----:B------:R-:W-:Y:S05]  /*13980*/  EXIT ;  /* 0x000000000000794d */ /* 0x000fea0003800000 */
.L_x_4379:
[----:B------:R-:W-:Y:S01]  /*13990*/  MOV R0, 0x0 ;  /* 0x0000000000007802 */ /* 0x000fe20000000f00 */
[----:B------:R-:W-:Y:S01]  /*139a0*/  ULDC.64 UR4, c[0x4][0x158] ;  /* 0x0100560000047ab9 */ /* 0x000fe20000000a00 */
[----:B------:R-:W-:Y:S01]  /*139b0*/  ULDC.64 UR6, c[0x4][0x30] ;  /* 0x01000c0000067ab9 */ /* 0x000fe20000000a00 */
[----:B------:R-:W-:Y:S01]  /*139c0*/  IMAD.U32 R4, RZ, RZ, UR4 ;  /* 0x00000004ff047e24 */ /* 0x000fe2000f8e00ff */
[----:B------:R1:W2:Y:S01]  /*139d0*/  LDC.64 R2, c[0x4][R0] ;  /* 0x0100000000027b82 */ /* 0x0002a20000000a00 */
        /* <DEDUP_REMOVED lines=8> */
[----:B-1----:R-:W-:-:S07]  /*13a60*/  IMAD.MOV.U32 R13, RZ, RZ, RZ ;  /* 0x000000ffff0d7224 */ /* 0x002fce00078e00ff */
[----:B0-----:R-:W-:-:S07]  /*13a70*/  LEPC R20, `(.L_x_4407) ;  /* 0x000000001014794e */ /* 0x001fce0000000000 */
[----:B--2---:R-:W-:Y:S05]  /*13a80*/  CALL.ABS.NOINC R2 ;  /* 0x0000000002007343 */ /* 0x004fea0003c00000 */
.L_x_4407:
[----:B------:R-:W-:Y:S05]  /*13a90*/  EXIT ;  /* 0x000000000000794d */ /* 0x000fea0003800000 */
.L_x_4406:
[----:B------:R-:W-:-:S06]  /*13aa0*/  HADD2.F32 R4, -RZ, R19.H0_H0 ;  /* 0x20000013ff047230 */ /* 0x000fcc0000004100 */
[----:B------:R-:W1:Y:S02]  /*13ab0*/  F2I.U64.TRUNC R4, R4 ;  /* 0x0000000400047311 */ /* 0x000e64000020d800 */
[----:B-1----:R-:W-:Y:S01]  /*13ac0*/  STG.E.64 desc[UR36][R2.64], R4 ;  /* 0x0000000402007986 */ /* 0x002fe2000c101b24 */
[----:B------:R-:W-:Y:S05]  /*13ad0*/  EXIT ;  /* 0x000000000000794d */ /* 0x000fea0003800000 */
.L_x_4405:
[----:B0-----:R-:W-:-:S06]  /*13ae0*/  HADD2.F32 R19, -RZ, R19.H0_H0 ;  /* 0x20000013ff137230 */ /* 0x001fcc0000004100 */
[----:B------:R-:W0:Y:S02]  /*13af0*/  F2I.FTZ.U32.TRUNC.NTZ R19, R19 ;  /* 0x0000001300137305 */ /* 0x000e24000021f000 */
[----:B0-----:R-:W-:Y:S01]  /*13b00*/  STG.E desc[UR36][R2.64], R19 ;  /* 0x0000001302007986 */ /* 0x001fe2000c101924 */
[----:B------:R-:W-:Y:S05]  /*13b10*/  EXIT ;  /* 0x000000000000794d */ /* 0x000fea0003800000 */
        .weak           $__internal_8_$__cuda_sm3x_div_rn_ftz_f32_slowpath
        .type           $__internal_8_$__cuda_sm3x_div_rn_ftz_f32_slowpath,@function
        .size           $__internal_8_$__cuda_sm3x_div_rn_ftz_f32_slowpath,(.L_x_21424 - $__internal_8_$__cuda_sm3x_div_rn_ftz_f32_slowpath)
$__internal_8_$__cuda_sm3x_div_rn_ftz_f32_slowpath:
[----:B------:R-:W-:Y:S01]  /*13b20*/  SHF.R.U32.HI R5, RZ, 0x17, R9 ;  /* 0x00000017ff057819 */ /* 0x000fe20000011609 */
[----:B------:R-:W-:Y:S01]  /*13b30*/  BSSY B0, `(.L_x_4408) ;  /* 0x0000047000007945 */ /* 0x000fe20003800000 */
[----:B------:R-:W-:-:S03]  /*13b40*/  SHF.R.U32.HI R7, RZ, 0x17, R0 ;  /* 0x00000017ff077819 */ /* 0x000fc60000011600 */
[----:B------:R-:W-:Y:S01]  /*13b50*/  BSSY B1, `(.L_x_4409) ;  /* 0x000001d000017945 */ /* 0x000fe20003800000 */
[----:B------:R-:W-:Y:S02]  /*13b60*/  LOP3.LUT R5, R5, 0xff, RZ, 0xc0, !PT ;  /* 0x000000ff05057812 */ /* 0x000fe400078ec0ff */
[----:B------:R-:W-:-:S03]  /*13b70*/  LOP3.LUT R7, R7, 0xff, RZ, 0xc0, !PT ;  /* 0x000000ff07077812 */ /* 0x000fc600078ec0ff */
[----:B------:R-:W-:Y:S01]  /*13b80*/  VIADD R6, R5, 0xffffffff ;  /* 0xffffffff05067836 */ /* 0x000fe20000000000 */
[----:B------:R-:W-:-:S04]  /*13b90*/  IADD3 R8, R7, -0x1, RZ ;  /* 0xffffffff07087810 */ /* 0x000fc80007ffe0ff */
        /* <DEDUP_REMOVED lines=24> */
.L_x_4410:
[----:B------:R-:W-:Y:S05]  /*13d20*/  BSYNC B1 ;  /* 0x0000000000017941 */ /* 0x000fea0003800000 */
.L_x_4409:
[----:B------:R-:W-:Y:S01]  /*13d30*/  VIADD R5, R5, 0xffffff81 ;  /* 0xffffff8105057836 */ /* 0x000fe20000000000 */
[----:B------:R-:W-:Y:S01]  /*13d40*/  BSSY B1, `(.L_x_4415) ;  /* 0x000001b000017945 */ /* 0x000fe20003800000 */
[----:B------:R-:W-:Y:S02]  /*13d50*/  VIADD R7, R7, 0xffffff81 ;  /* 0xffffff8107077836 */ /* 0x000fe40000000000 */
[----:B------:R-:W-:Y:S02]  /*13d60*/  IMAD R6, R5, -0x800000, R9 ;  /* 0xff80000005067824 */ /* 0x000fe400078e0209 */
[C---:B------:R-:W-:Y:S02]  /*13d70*/  IMAD R0, R7.reuse, -0x800000, R0 ;  /* 0xff80000007007824 */ /* 0x040fe400078e0200 */
[----:B------:R0:W1:Y:S01]  /*13d80*/  MUFU.RCP R8, R6 ;  /* 0x0000000600087308 */ /* 0x0000620000001000 */
[----:B------:R-:W-:Y:S02]  /*13d90*/  IMAD.IADD R5, R7, 0x1, -R5 ;  /* 0x0000000107057824 */ /* 0x000fe400078e0a05 */
[----:B0-----:R-:W-:-:S04]  /*13da0*/  FADD.FTZ R6, -R6, -RZ ;  /* 0x800000ff06067221 */ /* 0x001fc80000010100 */
[----:B-1----:R-:W-:-:S04]  /*13db0*/  FFMA R9, R8, R6, 1 ;  /* 0x3f80000008097423 */ /* 0x002fc80000000006 */
        /* <DEDUP_REMOVED lines=18> */
.L_x_4416:
[----:B------:R-:W-:-:S07]  /*13ee0*/  IMAD R8, R5, 0x800000, R8 ;  /* 0x0080000005087824 */ /* 0x000fce00078e0208 */
.L_x_4417:
[----:B------:R-:W-:Y:S05]  /*13ef0*/  BSYNC B1 ;  /* 0x0000000000017941 */ /* 0x000fea0003800000 */
.L_x_4415:
[----:B------:R-:W-:Y:S01]  /*13f00*/  IMAD.MOV.U32 R0, RZ, RZ, R8 ;  /* 0x000000ffff007224 */ /* 0x000fe200078e0008 */
[----:B------:R-:W-:Y:S06]  /*13f10*/  BRA `(.L_x_4418) ;  /* 0x0000000000207947 */ /* 0x000fec0003800000 */
.L_x_4414:
[----:B------:R-:W-:-:S04]  /*13f20*/  LOP3.LUT R0, R9, 0x80000000, R0, 0x48, !PT ;  /* 0x8000000009007812 */ /* 0x000fc800078e4800 */
[----:B------:R-:W-:Y:S01]  /*13f30*/  LOP3.LUT R0, R0, 0x7f800000, RZ, 0xfc, !PT ;  /* 0x7f80000000007812 */ /* 0x000fe200078efcff */
[----:B------:R-:W-:Y:S06]  /*13f40*/  BRA `(.L_x_4418) ;  /* 0x0000000000147947 */ /* 0x000fec0003800000 */
.L_x_4413:
[----:B------:R-:W-:Y:S01]  /*13f50*/  LOP3.LUT R0, R9, 0x80000000, R0, 0x48, !PT ;  /* 0x8000000009007812 */ /* 0x000fe200078e4800 */
[----:B------:R-:W-:Y:S06]  /*13f60*/  BRA `(.L_x_4418) ;  /* 0x00000000000c7947 */ /* 0x000fec0003800000 */
.L_x_4412:
[----:B------:R-:W0:Y:S01]  /*13f70*/  MUFU.RSQ R0, -QNAN ;  /* 0xffc0000000007908 */ /* 0x000e220000001400 */
[----:B------:R-:W-:Y:S05]  /*13f80*/  BRA `(.L_x_4418) ;  /* 0x0000000000047947 */ /* 0x000fea0003800000 */
.L_x_4411:
[----:B------:R-:W-:-:S07]  /*13f90*/  FADD.FTZ R0, R0, R9 ;  /* 0x0000000900007221 */ /* 0x000fce0000010000 */
.L_x_4418:
[----:B------:R-:W-:Y:S05]  /*13fa0*/  BSYNC B0 ;  /* 0x0000000000007941 */ /* 0x000fea0003800000 */
.L_x_4408:
[----:B------:R-:W-:-:S04]  /*13fb0*/  IMAD.MOV.U32 R5, RZ, RZ, 0x0 ;  /* 0x00000000ff057424 */ /* 0x000fc800078e00ff */
[----:B0-----:R-:W-:Y:S05]  /*13fc0*/  RET.REL.NODEC R4 `(_ZN2at6native27unrolled_elementwise_kernelIZZZNS0_17asinh_kernel_cudaERNS_18TensorIteratorBaseEENKUlvE_clEvENKUlvE1_clEvEUlN3c107complexINS6_4HalfEEEE_St5arrayIPcLm2EELi4E23TrivialOffsetCalculatorILi1EjESF_NS0_6memory12LoadWithCastILi1EEENSG_13StoreWithCastILi1EEEEEviT_T0_T2_T3_T4_T5_) ;  /* 0xfffffec0040c7950 */ /* 0x001fea0003c3ffff */
.L_x_4419:
        /* <DEDUP_REMOVED lines=11> */
.L_x_21424:


//--------------------- .text._ZN2at6native18elementwise_kernelILi128ELi2EZNS0_22gpu_kernel_impl_nocastIZZZNS0_17asinh_kernel_cudaERNS_18TensorIteratorBaseEENKUlvE_clEvENKUlvE1_clEvEUlN3c107complexINS7_4HalfEEEE_EEvS4_RKT_EUliE_EEviT1_ --------------------------
	.section	.text._ZN2at6native18elementwise_kernelILi128ELi2EZNS0_22gpu_kernel_impl_nocastIZZZNS0_17asinh_kernel_cudaERNS_18TensorIteratorBaseEENKUlvE_clEvENKUlvE1_clEvEUlN3c107complexINS7_4HalfEEEE_EEvS4_RKT_EUliE_EEviT1_,"ax",@progbits
	.align	128
        .global         _ZN2at6native18elementwise_kernelILi128ELi2EZNS0_22gpu_kernel_impl_nocastIZZZNS0_17asinh_kernel_cudaERNS_18TensorIteratorBaseEENKUlvE_clEvENKUlvE1_clEvEUlN3c107complexINS7_4HalfEEEE_EEvS4_RKT_EUliE_EEviT1_
        .type           _ZN2at6native18elementwise_kernelILi128ELi2EZNS0_22gpu_kernel_impl_nocastIZZZNS0_17asinh_kernel_cudaERNS_18TensorIteratorBaseEENKUlvE_clEvENKUlvE1_clEvEUlN3c107complexINS7_4HalfEEEE_EEvS4_RKT_EUliE_EEviT1_,@function
        .size           _ZN2at6native18elementwise_kernelILi128ELi2EZNS0_22gpu_kernel_impl_nocastIZZZNS0_17asinh_kernel_cudaERNS_18TensorIteratorBaseEENKUlvE_clEvENKUlvE1_clEvEUlN3c107complexINS7_4HalfEEEE_EEvS4_RKT_EUliE_EEviT1_,(.L_x_21425 - _ZN2at6native18elementwise_kernelILi128ELi2EZNS0_22gpu_kernel_impl_nocastIZZZNS0_17asinh_kernel_cudaERNS_18TensorIteratorBaseEENKUlvE_clEvENKUlvE1_clEvEUlN3c107complexINS7_4HalfEEEE_EEvS4_RKT_EUliE_EEviT1_)
        .other          _ZN2at6native18elementwise_kernelILi128ELi2EZNS0_22gpu_kernel_impl_nocastIZZZNS0_17asinh_kernel_cudaERNS_18TensorIteratorBaseEENKUlvE_clEvENKUlvE1_clEvEUlN3c107complexINS7_4HalfEEEE_EEvS4_RKT_EUliE_EEviT1_,@"STO_CUDA_ENTRY STV_DEFAULT"
_ZN2at6native18elementwise_kernelILi128ELi2EZNS0_22gpu_kernel_impl_nocastIZZZNS0_17asinh_kernel_cudaERNS_18TensorIteratorBaseEENKUlvE_clEvENKUlvE1_clEvEUlN3c107complexINS7_4HalfEEEE_EEvS4_RKT_EUliE_EEviT1_:
.text._ZN2at6native18elementwise_kernelILi128ELi2EZNS0_22gpu_kernel_impl_nocastIZZZNS0_17asinh_kernel_cudaERNS_18TensorIteratorBaseEENKUlvE_clEvENKUlvE1_clEvEUlN3c107complexINS7_4HalfEEEE_EEvS4_RKT_EUliE_EEviT1_:
        /* <DEDUP_REMOVED lines=301> */
[----:B------:R-:W1:Y:S01]  /*12d0*/  @P0 LDC R15, c[0x0][0x33c] ;  /* 0x0000cf00ff0f0b82 */ /* 0x000e620000000800 */
[----:B------:R-:W-:-:S04]  /*12e0*/  IMAD R6, R6, UR8, R7 ;  /* 0x0000000806067c24 */ /* 0x000fc8000f8e0207 */
        /* <DEDUP_REMOVED lines=9> */
.L_x_4422:
[----:B------:R-:W-:Y:S02]  /*1380*/  ULDC.64 UR6, c[0x0][0x418] ;  /* 0x0001060000067ab9 */ /* 0x000fe40000000a00 */
[----:B------:R-:W-:-:S04]  /*1390*/  IADD3 R6, P0, R0, UR6, RZ ;  /* 0x0000000600067c10 */ /* 0x000fc8000ff1e0ff */
[----:B------:R-:W-:-:S05]  /*13a0*/  IADD3.X R7, RZ, UR7, RZ, P0, !PT ;  /* 0x00000007ff077c10 */ /* 0x000fca00087fe4ff */
[----:B------:R-:W2:Y:S01]  /*13b0*/  LDG.E R6, desc[UR4][R6.64] ;  /* 0x0000000406067981 */ /* 0x000ea2000c1e1900 */
[----:B------:R-:W-:Y:S01]  /*13c0*/  BSSY B0, `(.L_x_4423) ;  /* 0x00002b8000007945 */ /* 0x000fe20003800000 */
[--C-:B--2---:R-:W-:Y:S02]  /*13d0*/  HADD2.F32 R11, -RZ, R6.reuse.H0_H0 ;  /* 0x20000006ff0b7230 */ /* 0x104fe40000004100 */
[----:B------:R-:W-:-:S03]  /*13e0*/  HADD2.F32 R2, -RZ, R6.H1_H1 ;  /* 0x30000006ff027230 */ /* 0x000fc60000004100 */
        /* <DEDUP_REMOVED lines=75> */
[----:B------:R-:W-:Y:S01]  /*18a0*/  MOV R19, 0x3e800000 ;  /* 0x3e80000000137802 */ /* 0x000fe20000000f00 */
[----:B------:R-:W-:Y:S02]  /*18b0*/  HFMA2.MMA R21, -RZ, RZ, 1.3056640625, -1.8671875 ;  /* 0x3d39bf78ff157435 */ /* 0x000fe400000001ff */
[----:B------:R-:W0:Y:S02]  /*18c0*/  MUFU.SQRT R6, R12 ;  /* 0x0000000c00067308 */ /* 0x000e240000002000 */
[----:B0-----:R-:W-:-:S04]  /*18d0*/  FADD.FTZ R6, R7, R6 ;  /* 0x0000000607067221 */ /* 0x001fc80000010000 */
        /* <DEDUP_REMOVED lines=28> */
.L_x_4430:
        /* <DEDUP_REMOVED lines=10> */
.L_x_4432:
[----:B------:R-:W-:-:S04]  /*1b40*/  FADD.FTZ R6, -R0, R9 ;  /* 0x0000000900067221 */ /* 0x000fc80000010100 */
[----:B------:R-:W-:-:S07]  /*1b50*/  FMUL.FTZ R6, R6, 0.5 ;  /* 0x3f00000006067820 */ /* 0x000fce0000410000 */
.L_x_4433:
[----:B------:R-:W-:Y:S05]  /*1b60*/  BSYNC B3 ;  /* 0x0000000000037941 */ /* 0x000fea0003800000 */
.L_x_4431:
        /* <DEDUP_REMOVED lines=11> */
.L_x_4435:
[----:B------:R-:W-:-:S04]  /*1c20*/  FADD.FTZ R12, R8, -R17 ;  /* 0x80000011080c7221 */ /* 0x000fc80000010000 */
[----:B------:R-:W-:-:S07]  /*1c30*/  FMUL.FTZ R17, R12, 0.5 ;  /* 0x3f0000000c117820 */ /* 0x000fce0000410000 */
.L_x_4436:
[----:B------:R-:W-:Y:S05]  /*1c40*/  BSYNC B3 ;  /* 0x0000000000037941 */ /* 0x000fea0003800000 */
.L_x_4434:
[----:B------:R-:W-:Y:S01]  /*1c50*/  FADD.FTZ R17, R17, R6 ;  /* 0x0000000611117221 */ /* 0x000fe20000010000 */
[----:B------:R-:W-:Y:S01]  /*1c60*/  FADD.FTZ R6, R15, 1 ;  /* 0x3f8000000f067421 */ /* 0x000fe20000010000 */
[----:B------:R-:W-:Y:S01]  /*1c70*/  MOV R19, 0x3e800000 ;  /* 0x3e80000000137802 */ /* 0x000fe20000000f00 */
[----:B------:R-:W-:Y:S02]  /*1c80*/  HFMA2.MMA R21, -RZ, RZ, 1.3056640625, -1.8671875 ;  /* 0x3d39bf78ff157435 */ /* 0x000fe400000001ff */
[----:B------:R-:W-:-:S04]  /*1c90*/  FMUL.FTZ R12, R6, R17 ;  /* 0x00000011060c7220 */ /* 0x000fc80000410000 */
        /* <DEDUP_REMOVED lines=30> */
.L_x_4429:
[----:B------:R0:W1:Y:S02]  /*1e80*/  MUFU.SQRT R12, R13 ;  /* 0x0000000d000c7308 */ /* 0x0000640000002000 */
.L_x_4428:
[----:B------:R-:W-:Y:S05]  /*1e90*/  BSYNC B2 ;  /* 0x0000000000027941 */ /* 0x000fea0003800000 */
.L_x_4427:
        /* <DEDUP_REMOVED lines=9> */
[----:B------:R-:W-:Y:S01]  /*1f30*/  MOV R7, 0x3f000000 ;  /* 0x3f00000000077802 */ /* 0x000fe20000000f00 */
[C---:B------:R-:W-:Y:S01]  /*1f40*/  FADD.FTZ R0, |R6|.reuse, -RZ ;  /* 0x800000ff06007221 */ /* 0x040fe20000010200 */
[C---:B------:R-:W-:Y:S02]  /*1f50*/  FSETP.GT.FTZ.AND P0, PT, |R6|.reuse, 0.56000000238418579102, PT ;  /* 0x3f0f5c290600780b */ /* 0x040fe40003f14200 */
[----:B------:R-:W-:Y:S01]  /*1f60*/  FSETP.NEU.FTZ.AND P1, PT, |R6|, 1, PT ;  /* 0x3f8000000600780b */ /* 0x000fe20003f3d200 */
[----:B------:R-:W-:-:S04]  /*1f70*/  FFMA.FTZ R7, -R0, R7, 0.5 ;  /* 0x3f00000000077423 */ /* 0x000fc80000010107 */
[----:B------:R-:W2:Y:S02]  /*1f80*/  MUFU.RSQ R8, R7 ;  /* 0x0000000700087308 */ /* 0x000ea40000001400 */
[----:B--2---:R-:W-:Y:S01]  /*1f90*/  FMUL.FTZ R9, R7, R8 ;  /* 0x0000000807097220 */ /* 0x004fe20000410000 */
[----:B------:R-:W-:Y:S01]  /*1fa0*/  FMUL.FTZ R8, R8, 0.5 ;  /* 0x3f00000008087820 */ /* 0x000fe20000410000 */
[----:B------:R-:W-:-:S03]  /*1fb0*/  MOV R7, 0x3fd774eb ;  /* 0x3fd774eb00077802 */ /* 0x000fc60000000f00 */
        /* <DEDUP_REMOVED lines=17> */
.L_x_4440:
        /* <DEDUP_REMOVED lines=17> */
.L_x_4446:
[----:B------:R-:W-:-:S04]  /*21e0*/  FADD.FTZ R0, -R0, R9 ;  /* 0x0000000900007221 */ /* 0x000fc80000010100 */
[----:B------:R-:W-:-:S07]  /*21f0*/  FMUL.FTZ R0, R0, 0.5 ;  /* 0x3f00000000007820 */ /* 0x000fce0000410000 */
.L_x_4447:
[----:B------:R-:W-:Y:S05]  /*2200*/  BSYNC B5 ;  /* 0x0000000000057941 */ /* 0x000fea0003800000 */
.L_x_4445:
        /* <DEDUP_REMOVED lines=10> */
.L_x_4449:
[----:B------:R-:W-:-:S04]  /*22b0*/  FADD.FTZ R7, -R7, R8 ;  /* 0x0000000807077221 */ /* 0x000fc80000010100 */
[----:B------:R-:W-:-:S07]  /*22c0*/  FMUL.FTZ R7, R7, 0.5 ;  /* 0x3f00000007077820 */ /* 0x000fce0000410000 */
.L_x_4450:
[----:B------:R-:W-:Y:S05]  /*22d0*/  BSYNC B5 ;  /* 0x0000000000057941 */ /* 0x000fea0003800000 */
.L_x_4448:
[----:B------:R-:W-:Y:S01]  /*22e0*/  FADD.FTZ R0, R7, R0 ;  /* 0x0000000007007221 */ /* 0x000fe20000010000 */
[----:B------:R-:W-:-:S04]  /*22f0*/  FADD.FTZ R15, R10, R15 ;  /* 0x0000000f0a0f7221 */ /* 0x000fc80000010000 */
[----:B------:R-:W-:-:S06]  /*2300*/  FMUL.FTZ R15, R15, R0 ;  /* 0x000000000f0f7220 */ /* 0x000fcc0000410000 */
[----:B------:R-:W2:Y:S01]  /*2310*/  MUFU.SQRT R15, R15 ;  /* 0x0000000f000f7308 */ /* 0x000ea20000002000 */
[----:B------:R-:W-:Y:S05]  /*2320*/  BRA `(.L_x_4451) ;  /* 0x0000000000487947 */ /* 0x000fea0003800000 */
.L_x_4444:
        /* <DEDUP_REMOVED lines=12> */
.L_x_4443:
[----:B------:R-:W-:Y:S01]  /*23f0*/  FADD.FTZ R0, R15, 1 ;  /* 0x3f8000000f007421 */ /* 0x000fe20000010000 */
[----:B0-----:R-:W-:Y:S01]  /*2400*/  MUFU.SQRT R13, R13 ;  /* 0x0000000d000d7308 */ /* 0x001fe20000002000 */
[----:B------:R-:W-:Y:S02]  /*2410*/  HFMA2.MMA R10, -RZ, RZ, 1.875, 0 ;  /* 0x3f800000ff0a7435 */ /* 0x000fe400000001ff */
[----:B------:R-:W-:-:S06]  /*2420*/  FMUL.FTZ R0, R0, 0.5 ;  /* 0x3f00000000007820 */ /* 0x000fcc0000410000 */
[----:B------:R-:W0:Y:S02]  /*2430*/  MUFU.SQRT R0, R0 ;  /* 0x0000000000007308 */ /* 0x000e240000002000 */
[----:B0-----:R-:W-:-:S07]  /*2440*/  FMUL.FTZ R15, R13, R0 ;  /* 0x000000000d0f7220 */ /* 0x001fce0000410000 */
.L_x_4451:
[----:B------:R-:W-:Y:S05]  /*2450*/  BSYNC B4 ;  /* 0x0000000000047941 */ /* 0x000fea0003800000 */
.L_x_4442:
[----:B------:R-:W-:Y:S05]  /*2460*/  BRA `(.L_x_4452) ;  /* 0x0000000000087947 */ /* 0x000fea0003800000 */
.L_x_4439:
[----:B------:R-:W-:Y:S01]  /*2470*/  FMUL.FTZ R15, R15, 16777216 ;  /* 0x4b8000000f0f7820 */ /* 0x000fe20000410000 */
[----:B------:R-:W-:-:S07]  /*2480*/  FMUL.FTZ R10, R10, 16777216 ;  /* 0x4b8000000a0a7820 */ /* 0x000fce0000410000 */
.L_x_4452:
[----:B------:R-:W-:Y:S05]  /*2490*/  BSYNC B2 ;  /* 0x0000000000027941 */ /* 0x000fea0003800000 */
.L_x_4438:
        /* <DEDUP_REMOVED lines=16> */
[----:B-1----:R-:W-:Y:S05]  /*25a0*/  CALL.REL.NOINC `($__internal_9_$__cuda_sm3x_div_rn_ftz_f32_slowpath) ;  /* 0x0000005800687944 */ /* 0x002fea0003c00000 */
.L_x_4454:
[----:B------:R-:W-:Y:S05]  /*25b0*/  BSYNC B5 ;  /* 0x0000000000057941 */ /* 0x000fea0003800000 */
.L_x_4453:
        /* <DEDUP_REMOVED lines=18> */
.L_x_4456:
[----:B------:R-:W-:Y:S02]  /*26e0*/  ISETP.GE.AND P0, PT, R15, RZ, PT ;  /* 0x000000ff0f00720c */ /* 0x000fe40003f06270 */
[----:B------:R-:W-:-:S11]  /*26f0*/  MOV R7, 0x3fd774eb ;  /* 0x3fd774eb00077802 */ /* 0x000fd60000000f00 */
[----:B------:R-:W-:-:S04]  /*2700*/  @P0 FFMA.FTZ R0, R7, 0.93318945169448852539, -R0 ;  /* 0x3f6ee58107000823 */ /* 0x000fc80000010800 */
[----:B------:R-:W-:-:S07]  /*2710*/  @!P0 FFMA.FTZ R0, R7, 0.93318945169448852539, R0 ;  /* 0x3f6ee58107008823 */ /* 0x000fce0000010000 */
.L_x_4457:
[----:B------:R-:W-:Y:S05]  /*2720*/  BSYNC B2 ;  /* 0x0000000000027941 */ /* 0x000fea0003800000 */
.L_x_4455:
[----:B------:R-:W-:Y:S01]  /*2730*/  FSETP.NEU.FTZ.AND P0, PT, |R15|, |R10|, PT ;  /* 0x4000000a0f00720b */ /* 0x000fe20003f1d200 */
[----:B------:R-:W-:Y:S01]  /*2740*/  HFMA2.MMA R6, -RZ, RZ, 2.04296875, -15.78125 ;  /* 0x4016cbe4ff067435 */ /* 0x000fe200000001ff */
        /* <DEDUP_REMOVED lines=8> */
.L_x_4441:
[----:B------:R-:W-:Y:S05]  /*27d0*/  BSYNC B3 ;  /* 0x0000000000037941 */ /* 0x000fea0003800000 */
.L_x_4437:
[----:B------:R-:W-:Y:S02]  /*27e0*/  LOP3.LUT R2, R9, 0x80000000, R2, 0xb8, !PT ;  /* 0x8000000009027812 */ /* 0x000fe400078eb802 */
[----:B-1----:R-:W-:Y:S01]  /*27f0*/  LOP3.LUT R11, R12, 0x80000000, R11, 0xb8, !PT ;  /* 0x800000000c0b7812 */ /* 0x002fe200078eb80b */
[----:B------:R-:W-:Y:S06]  /*2800*/  BRA `(.L_x_4426) ;  /* 0x0000001400cc7947 */ /* 0x000fec0003800000 */
.L_x_4425:
        /* <DEDUP_REMOVED lines=29> */
[----:B------:R-:W-:Y:S05]  /*29e0*/  CALL.REL.NOINC `($__internal_9_$__cuda_sm3x_div_rn_ftz_f32_slowpath) ;  /* 0x0000005400587944 */ /* 0x000fea0003c00000 */
.L_x_4463:
[----:B------:R-:W-:Y:S05]  /*29f0*/  BSYNC B5 ;  /* 0x0000000000057941 */ /* 0x000fea0003800000 */
.L_x_4462:
        /* <DEDUP_REMOVED lines=18> */
.L_x_4465:
[----:B------:R-:W-:Y:S02]  /*2b20*/  ISETP.GE.AND P0, PT, R10, RZ, PT ;  /* 0x000000ff0a00720c */ /* 0x000fe40003f06270 */
[----:B------:R-:W-:-:S11]  /*2b30*/  MOV R7, 0x3fd774eb ;  /* 0x3fd774eb00077802 */ /* 0x000fd60000000f00 */
[----:B------:R-:W-:-:S04]  /*2b40*/  @P0 FFMA.FTZ R0, R7, 0.93318945169448852539, -R0 ;  /* 0x3f6ee58107000823 */ /* 0x000fc80000010800 */
[----:B------:R-:W-:-:S07]  /*2b50*/  @!P0 FFMA.FTZ R0, R7, 0.93318945169448852539, R0 ;  /* 0x3f6ee58107008823 */ /* 0x000fce0000010000 */
.L_x_4466:
[----:B------:R-:W-:Y:S05]  /*2b60*/  BSYNC B2 ;  /* 0x0000000000027941 */ /* 0x000fea0003800000 */
.L_x_4464:
[----:B------:R-:W-:Y:S01]  /*2b70*/  FSETP.NEU.FTZ.AND P0, PT, |R10|, |R13|, PT ;  /* 0x4000000d0a00720b */ /* 0x000fe20003f1d200 */
[----:B------:R-:W-:Y:S01]  /*2b80*/  HFMA2.MMA R6, -RZ, RZ, 2.04296875, -15.78125 ;  /* 0x4016cbe4ff067435 */ /* 0x000fe200000001ff */
[----:B------:R-:W-:Y:S01]  /*2b90*/  FSETP.NEU.FTZ.AND P1, PT, R12, RZ, PT ;  /* 0x000000ff0c00720b */ /* 0x000fe20003f3d000 */
[----:B------:R-:W0:Y:S01]  /*2ba0*/  MUFU.LG2 R15, R15 ;  /* 0x0000000f000f7308 */ /* 0x000e220000000c00 */
[C---:B------:R-:W-:Y:S01]  /*2bb0*/  ISETP.GE.AND P2, PT, R10.reuse, RZ, PT ;  /* 0x000000ff0a00720c */ /* 0x040fe20003f46270 */
[----:B------:R-:W-:-:S08]  /*2bc0*/  FADD.FTZ R7, |R10|, |R13| ;  /* 0x4000000d0a077221 */ /* 0x000fd00000010200 */
[----:B------:R-:W-:Y:S02]  /*2bd0*/  @!P0 FSEL R0, R6, 0.78539818525314331055, !P2 ;  /* 0x3f490fdb06008808 */ /* 0x000fe40005000000 */
[----:B------:R-:W-:Y:S02]  /*2be0*/  @!P1 FSEL R0, RZ, 3.1415927410125732422, P2 ;  /* 0x40490fdbff009808 */ /* 0x000fe40001000000 */
[----:B------:R-:W-:Y:S02]  /*2bf0*/  FSETP.GTU.FTZ.AND P0, PT, |R7|, +INF , PT ;  /* 0x7f8000000700780b */ /* 0x000fe40003f1c200 */
[----:B------:R-:W-:Y:S01]  /*2c00*/  LOP3.LUT R0, R0, 0x80000000, R13, 0xb8, !PT ;  /* 0x8000000000007812 */ /* 0x000fe200078eb80d */
[----:B0-----:R-:W-:-:S03]  /*2c10*/  FMUL.FTZ.D2 R14, R15, 0.69314718246459960938 ;  /* 0x3f3172180f0e7820 */ /* 0x001fc60000310000 */
[----:B------:R-:W-:Y:S01]  /*2c20*/  FSEL R7, R7, R0, P0 ;  /* 0x0000000007077208 */ /* 0x000fe20000000000 */
[----:B------:R-:W-:Y:S06]  /*2c30*/  BRA `(.L_x_4467) ;  /* 0x0000001000747947 */ /* 0x000fec0003800000 */
.L_x_4461:
        /* <DEDUP_REMOVED lines=12> */
.L_x_4469:
[----:B------:R-:W-:Y:S05]  /*2d00*/  BSYNC B5 ;  /* 0x0000000000057941 */ /* 0x000fea0003800000 */
.L_x_4468:
        /* <DEDUP_REMOVED lines=18> */
.L_x_4471:
[----:B------:R-:W-:Y:S02]  /*2e30*/  ISETP.GE.AND P0, PT, R10, RZ, PT ;  /* 0x000000ff0a00720c */ /* 0x000fe40003f06270 */
[----:B------:R-:W-:-:S11]  /*2e40*/  MOV R7, 0x3fd774eb ;  /* 0x3fd774eb00077802 */ /* 0x000fd60000000f00 */
[----:B------:R-:W-:-:S04]  /*2e50*/  @P0 FFMA.FTZ R0, R7, 0.93318945169448852539, -R0 ;  /* 0x3f6ee58107000823 */ /* 0x000fc80000010800 */
[----:B------:R-:W-:-:S07]  /*2e60*/  @!P0 FFMA.FTZ R0, R7, 0.93318945169448852539, R0 ;  /* 0x3f6ee58107008823 */ /* 0x000fce0000010000 */
.L_x_4472:
[----:B------:R-:W-:Y:S05]  /*2e70*/  BSYNC B2 ;  /* 0x0000000000027941 */ /* 0x000fea0003800000 */
.L_x_4470:
        /* <DEDUP_REMOVED lines=15> */
[----:B------:R-:W-:-:S03]  /*2f70*/  HFMA2.MMA R7, -RZ, RZ, 2.04296875, -15.78125 ;  /* 0x4016cbe4ff077435 */ /* 0x000fc600000001ff */
        /* <DEDUP_REMOVED lines=11> */
.L_x_4460:
        /* <DEDUP_REMOVED lines=12> */
[----:B------:R-:W-:Y:S02]  /*30f0*/  FMUL.FTZ R14, R9, R9 ;  /* 0x00000009090e7220 */ /* 0x000fe40000410000 */
[----:B------:R-:W-:Y:S02]  /*3100*/  MUFU.RCP R9, R12 ;  /* 0x0000000c00097308 */ /* 0x000fe40000001000 */
[----:B------:R-:W-:Y:S01]  /*3110*/  FFMA.FTZ R14, R7, R7, R14 ;  /* 0x00000007070e7223 */ /* 0x000fe2000001000e */
[----:B------:R-:W-:-:S05]  /*3120*/  LOP3.LUT R7, R8, 0x800000, RZ, 0xfc, !PT ;  /* 0x0080000008077812 */ /* 0x000fca00078efcff */
[----:B------:R-:W0:Y:S02]  /*3130*/  MUFU.SQRT R14, R14 ;  /* 0x0000000e000e7308 */ /* 0x000e240000002000 */
[----:B0-----:R-:W-:Y:S01]  /*3140*/  @P0 FMUL.FTZ R6, R14, R7 ;  /* 0x000000070e060220 */ /* 0x001fe20000410000 */
[----:B------:R-:W-:Y:S01]  /*3150*/  FSETP.NEU.FTZ.AND P0, PT, R0, +INF , PT ;  /* 0x7f8000000000780b */ /* 0x000fe20003f1d000 */
[----:B------:R-:W-:Y:S01]  /*3160*/  FFMA R0, -R12, R9, 1 ;  /* 0x3f8000000c007423 */ /* 0x000fe20000000109 */
[----:B------:R-:W-:Y:S02]  /*3170*/  MOV R7, 0x3f800000 ;  /* 0x3f80000000077802 */ /* 0x000fe40000000f00 */
        /* <DEDUP_REMOVED lines=11> */
[----:B------:R-:W-:Y:S05]  /*3230*/  CALL.REL.NOINC `($__internal_9_$__cuda_sm3x_div_rn_ftz_f32_slowpath) ;  /* 0x0000004c00447944 */ /* 0x000fea0003c00000 */
.L_x_4474:
[----:B------:R-:W-:Y:S05]  /*3240*/  BSYNC B5 ;  /* 0x0000000000057941 */ /* 0x000fea0003800000 */
.L_x_4473:
        /* <DEDUP_REMOVED lines=18> */
.L_x_4476:
[----:B------:R-:W-:Y:S02]  /*3370*/  ISETP.GE.AND P0, PT, R10, RZ, PT ;  /* 0x000000ff0a00720c */ /* 0x000fe40003f06270 */
[----:B------:R-:W-:-:S11]  /*3380*/  MOV R7, 0x3fd774eb ;  /* 0x3fd774eb00077802 */ /* 0x000fd60000000f00 */
[----:B------:R-:W-:-:S04]  /*3390*/  @P0 FFMA.FTZ R0, R7, 0.93318945169448852539, -R0 ;  /* 0x3f6ee58107000823 */ /* 0x000fc80000010800 */
[----:B------:R-:W-:-:S07]  /*33a0*/  @!P0 FFMA.FTZ R0, R7, 0.93318945169448852539, R0 ;  /* 0x3f6ee58107008823 */ /* 0x000fce0000010000 */
.L_x_4477:
[----:B------:R-:W-:Y:S05]  /*33b0*/  BSYNC B2 ;  /* 0x0000000000027941 */ /* 0x000fea0003800000 */
.L_x_4475:
        /* <DEDUP_REMOVED lines=11> */
.L_x_4459:
        /* <DEDUP_REMOVED lines=23> */
.L_x_4481:
[----:B------:R-:W-:Y:S05]  /*35e0*/  BSYNC B5 ;  /* 0x0000000000057941 */ /* 0x000fea0003800000 */
.L_x_4480:
[----:B------:R-:W-:Y:S01]  /*35f0*/  HFMA2.MMA R7, -RZ, RZ, 0.89990234375, 10328 ;  /* 0x3b33710bff077435 */ /* 0x000fe200000001ff */
[----:B------:R-:W-:Y:S01]  /*3600*/  FMUL.FTZ R6, R0, R0 ;  /* 0x0000000000067220 */ /* 0x000fe20000410000 */
[----:B------:R-:W-:Y:S01]  /*3610*/  @!P6 MOV R9, 0x3fd774eb ;  /* 0x3fd774eb0009e802 */ /* 0x000fe20000000f00 */
[----:B------:R-:W0:Y:S01]  /*3620*/  MUFU.LG2 R13, R13 ;  /* 0x0000000d000d7308 */ /* 0x000e220000000c00 */
[C---:B------:R-:W-:Y:S01]  /*3630*/  FSETP.NEU.FTZ.AND P0, PT, |R11|.reuse, R10, PT ;  /* 0x0000000a0b00720b */ /* 0x040fe20003f1d200 */
[----:B------:R-:W-:Y:S01]  /*3640*/  FADD.FTZ R10, |R11|, R10 ;  /* 0x0000000a0b0a7221 */ /* 0x000fe20000010200 */
[----:B------:R-:W-:-:S04]  /*3650*/  FSETP.NEU.FTZ.AND P1, PT, R12, RZ, PT ;  /* 0x000000ff0c00720b */ /* 0x000fc80003f3d000 */
        /* <DEDUP_REMOVED lines=17> */
.L_x_4479:
        /* <DEDUP_REMOVED lines=12> */
.L_x_4483:
[----:B------:R-:W-:Y:S05]  /*3830*/  BSYNC B5 ;  /* 0x0000000000057941 */ /* 0x000fea0003800000 */
.L_x_4482:
        /* <DEDUP_REMOVED lines=23> */
[----:B------:R-:W-:Y:S02]  /*39b0*/  FSETP.NEU.FTZ.AND P0, PT, R13, +INF , PT ;  /* 0x7f8000000d00780b */ /* 0x000fe40003f1d000 */
[----:B------:R-:W-:Y:S01]  /*39c0*/  FFMA.FTZ R0, R7, R0, R0 ;  /* 0x0000000007007223 */ /* 0x000fe20000010000 */
        /* <DEDUP_REMOVED lines=13> */
.L_x_4478:
        /* <DEDUP_REMOVED lines=20> */
[----:B------:R-:W-:Y:S02]  /*3be0*/  HFMA2.MMA R7, -RZ, RZ, 1.875, 0 ;  /* 0x3f800000ff077435 */ /* 0x000fe400000001ff */
        /* <DEDUP_REMOVED lines=12> */
.L_x_4485:
[----:B------:R-:W-:Y:S05]  /*3cb0*/  BSYNC B5 ;  /* 0x0000000000057941 */ /* 0x000fea0003800000 */
.L_x_4484:
[----:B------:R-:W-:Y:S01]  /*3cc0*/  MOV R7, 0x3b33710b ;  /* 0x3b33710b00077802 */ /* 0x000fe20000000f00 */
[----:B------:R-:W-:Y:S01]  /*3cd0*/  FMUL.FTZ R6, R0, R0 ;  /* 0x0000000000067220 */ /* 0x000fe20000410000 */
[----:B------:R-:W-:Y:S02]  /*3ce0*/  @!P6 MOV R9, 0x3fd774eb ;  /* 0x3fd774eb0009e802 */ /* 0x000fe40000000f00 */
[C---:B------:R-:W-:Y:S01]  /*3cf0*/  FSETP.NEU.FTZ.AND P0, PT, |R11|.reuse, R10, PT ;  /* 0x0000000a0b00720b */ /* 0x040fe20003f1d200 */
[----:B------:R-:W-:Y:S01]  /*3d00*/  FFMA.FTZ R7, R6, R7, -0.015681877732276916504 ;  /* 0xbc80774806077423 */ /* 0x000fe20000010007 */
        /* <DEDUP_REMOVED lines=16> */
.L_x_4467:
[----:B------:R-:W-:Y:S05]  /*3e10*/  BSYNC B3 ;  /* 0x0000000000037941 */ /* 0x000fea0003800000 */
.L_x_4458:
[----:B------:R-:W-:Y:S01]  /*3e20*/  FADD.FTZ R14, R14, 0.69314718246459960938 ;  /* 0x3f3172180e0e7421 */ /* 0x000fe20000010000 */
[----:B------:R-:W-:-:S04]  /*3e30*/  LOP3.LUT R2, R7, 0x80000000, R2, 0xb8, !PT ;  /* 0x8000000007027812 */ /* 0x000fc800078eb802 */
[----:B------:R-:W-:Y:S01]  /*3e40*/  LOP3.LUT R11, R14, 0x80000000, R11, 0xb8, !PT ;  /* 0x800000000e0b7812 */ /* 0x000fe200078eb80b */
[----:B------:R-:W-:Y:S06]  /*3e50*/  BRA `(.L_x_4426) ;  /* 0x0000000000387947 */ /* 0x000fec0003800000 */
.L_x_4424:
[----:B------:R-:W-:-:S13]  /*3e60*/  FSETP.NEU.FTZ.AND P0, PT, |R11|, +INF , PT ;  /* 0x7f8000000b00780b */ /* 0x000fda0003f1d200 */
[----:B------:R-:W-:Y:S01]  /*3e70*/  @!P0 FADD.FTZ R2, R2, R2 ;  /* 0x0000000202028221 */ /* 0x000fe20000010000 */
[----:B------:R-:W-:Y:S06]  /*3e80*/  @!P0 BRA `(.L_x_4426) ;  /* 0x00000000002c8947 */ /* 0x000fec0003800000 */
[----:B------:R-:W-:-:S13]  /*3e90*/  FSETP.NEU.FTZ.AND P0, PT, R10, +INF , PT ;  /* 0x7f8000000a00780b */ /* 0x000fda0003f1d000 */
[----:B------:R-:W-:Y:S01]  /*3ea0*/  @!P0 FADD.FTZ R0, R11, R11 ;  /* 0x0000000b0b008221 */ /* 0x000fe20000010000 */
[----:B------:R-:W-:-:S04]  /*3eb0*/  @!P0 MOV R11, R2 ;  /* 0x00000002000b8202 */ /* 0x000fc80000000f00 */
[----:B------:R-:W-:Y:S01]  /*3ec0*/  @!P0 MOV R2, R0 ;  /* 0x0000000000028202 */ /* 0x000fe20000000f00 */
[----:B------:R-:W-:Y:S06]  /*3ed0*/  @!P0 BRA `(.L_x_4426) ;  /* 0x0000000000188947 */ /* 0x000fec0003800000 */
[----:B------:R-:W-:-:S13]  /*3ee0*/  FSETP.NEU.FTZ.AND P0, PT, R2, RZ, PT ;  /* 0x000000ff0200720b */ /* 0x000fda0003f1d000 */
[----:B------:R-:W-:Y:S01]  /*3ef0*/  @P0 FADD.FTZ R0, RZ, R11 ;  /* 0x0000000bff000221 */ /* 0x000fe20000010000 */
[----:B------:R-:W-:-:S04]  /*3f00*/  @P0 FADD.FTZ R7, RZ, R2 ;  /* 0x00000002ff070221 */ /* 0x000fc80000010000 */
[----:B------:R-:W-:-:S05]  /*3f10*/  @P0 FADD.FTZ R2, R0, R7 ;  /* 0x0000000700020221 */ /* 0x000fca0000010000 */
[----:B------:R-:W-:-:S05]  /*3f20*/  @P0 MOV R11, R2 ;  /* 0x00000002000b0202 */ /* 0x000fca0000000f00 */
[----:B------:R-:W-:-:S07]  /*3f30*/  @!P0 FADD.FTZ R11, R11, R11 ;  /* 0x0000000b0b0b8221 */ /* 0x000fce0000010000 */
.L_x_4426:
[----:B------:R-:W-:Y:S05]  /*3f40*/  BSYNC B0 ;  /* 0x0000000000007941 */ /* 0x000fea0003800000 */
.L_x_4423:
[----:B------:R-:W-:Y:S01]  /*3f50*/  ULDC.64 UR6, c[0x0][0x410] ;  /* 0x0001040000067ab9 */ /* 0x000fe20000000a00 */
[----:B------:R-:W-:Y:S02]  /*3f60*/  F2FP.F16.F32.PACK_AB R11, R2, R11 ;  /* 0x0000000b020b723e */ /* 0x000fe400000000ff */
[----:B------:R-:W-:Y:S02]  /*3f70*/  IADD3 R6, P0, R3, UR6, RZ ;  /* 0x0000000603067c10 */ /* 0x000fe4000ff1e0ff */
[----:B------:R-:W-:Y:S02]  /*3f80*/  LEA R4, R5, R4, 0x8 ;  /* 0x0000000405047211 */ /* 0x000fe400078e40ff */
[----:B------:R-:W-:Y:S02]  /*3f90*/  IADD3.X R7, RZ, UR7, RZ, P0, !PT ;  /* 0x00000007ff077c10 */ /* 0x000fe400087fe4ff */
[----:B------:R-:W-:-:S03]  /*3fa0*/  IADD3 R9, R4, 0x80, RZ ;  /* 0x0000008004097810 */ /* 0x000fc60007ffe0ff */
[----:B------:R1:W-:Y:S04]  /*3fb0*/  STG.E desc[UR4][R6.64], R11 ;  /* 0x0000000b06007986 */ /* 0x0003e8000c101904 */
.L_x_4421:
[----:B------:R-:W-:Y:S05]  /*3fc0*/  BSYNC B1 ;  /* 0x0000000000017941 */ /* 0x000fea0003800000 */
.L_x_4420:
[----:B------:R-:W-:Y:S05]  /*3fd0*/  WARPSYNC.ALL ;  /* 0x0000000000007948 */ /* 0x000fea0003800000 */
[----:B------:R-:W-:Y:S02]  /*3fe0*/  ULDC UR6, c[0x0][0x210] ;  /* 0x0000840000067ab9 */ /* 0x000fe40000000800 */
[----:B------:R-:W-:-:S13]  /*3ff0*/  ISETP.GE.AND P0, PT, R9, UR6, PT ;  /* 0x0000000609007c0c */ /* 0x000fda000bf06270 */
[----:B------:R-:W-:Y:S05]  /*4000*/  @P0 EXIT ;  /* 0x000000000000094d */ /* 0x000fea0003800000 */
[----:B-1----:R-:W1:Y:S01]  /*4010*/  LDC R6, c[0x0][0x218] ;  /* 0x00008600ff067b82 */ /* 0x002e620000000800 */
[----:B------:R-:W-:Y:S01]  /*4020*/  HFMA2.MMA R0, -RZ, RZ, 0, 0 ;  /* 0x00000000ff007435 */ /* 0x000fe200000001ff */
[----:B------:R-:W-:Y:S02]  /*4030*/  MOV R15, RZ ;  /* 0x000000ff000f7202 */ /* 0x000fe40000000f00 */
        /* <DEDUP_REMOVED lines=285> */
[----:B------:R-:W1:Y:S01]  /*5210*/  @P0 LDC.64 R8, c[0x0][0x340] ;  /* 0x0000d000ff080b82 */ /* 0x000e620000000a00 */
[----:B------:R-:W-:Y:S01]  /*5220*/  @P0 MOV R4, RZ ;  /* 0x000000ff00040202 */ /* 0x000fe20000000f00 */
[----:B------:R-:W-:Y:S01]  /*5230*/  ULDC.64 UR6, c[0x0][0x400] ;  /* 0x0001000000067ab9 */ /* 0x000fe20000000a00 */
[----:B------:R-:W-:-:S05]  /*5240*/  IADD3 R7, -R5, RZ, RZ ;  /* 0x000000ff05077210 */ /* 0x000fca0007ffe1ff */
[----:B------:R-:W2:Y:S08]  /*5250*/  @P0 LDC R11, c[0x0][0x33c] ;  /* 0x0000cf00ff0b0b82 */ /* 0x000eb00000000800 */
[----:B0-----:R-:W0:Y:S01]  /*5260*/  @P0 LDC.64 R12, c[0x0][0x408] ;  /* 0x00010200ff0c0b82 */ /* 0x001e220000000a00 */
[----:B-1----:R-:W-:-:S05]  /*5270*/  @P0 IMAD.HI.U32 R2, R5, R8, R4 ;  /* 0x0000000805020227 */ /* 0x002fca00078e0004 */
[----:B------:R-:W-:Y:S01]  /*5280*/  @P0 SHF.R.U32.HI R4, RZ, R9, R2 ;  /* 0x00000009ff040219 */ /* 0x000fe20000011602 */
[----:B------:R-:W-:-:S03]  /*5290*/  IMAD R2, R7, UR8, R3 ;  /* 0x0000000807027c24 */ /* 0x000fc6000f8e0203 */
[----:B------:R-:W-:Y:S01]  /*52a0*/  @P0 IADD3 R4, -R4, RZ, RZ ;  /* 0x000000ff04040210 */ /* 0x000fe20007ffe1ff */
[C---:B------:R-:W-:Y:S02]  /*52b0*/  IMAD R15, R2.reuse, UR6, R15 ;  /* 0x00000006020f7c24 */ /* 0x040fe4000f8e020f */
[----:B------:R-:W-:Y:S02]  /*52c0*/  IMAD R0, R2, UR7, R0 ;  /* 0x0000000702007c24 */ /* 0x000fe4000f8e0200 */
[----:B--2---:R-:W-:-:S04]  /*52d0*/  @P0 IMAD R4, R11, R4, R5 ;  /* 0x000000040b040224 */ /* 0x004fc800078e0205 */
[C---:B0-----:R-:W-:Y:S02]  /*52e0*/  @P0 IMAD R15, R4.reuse, R12, R15 ;  /* 0x0000000c040f0224 */ /* 0x041fe400078e020f */
[----:B------:R-:W-:-:S07]  /*52f0*/  @P0 IMAD R0, R4, R13, R0 ;  /* 0x0000000d04000224 */ /* 0x000fce00078e0200 */
.L_x_4486:
[----:B------:R-:W-:Y:S02]  /*5300*/  ULDC.64 UR6, c[0x0][0x418] ;  /* 0x0001060000067ab9 */ /* 0x000fe40000000a00 */
[----:B------:R-:W-:-:S04]  /*5310*/  IADD3 R4, P0, R0, UR6, RZ ;  /* 0x0000000600047c10 */ /* 0x000fc8000ff1e0ff */
[----:B------:R-:W-:Y:S01]  /*5320*/  IADD3.X R5, RZ, UR7, RZ, P0, !PT ;  /* 0x00000007ff057c10 */ /* 0x000fe200087fe4ff */
[----:B------:R-:W-:-:S04]  /*5330*/  ULDC.64 UR6, c[0x0][0x410] ;  /* 0x0001040000067ab9 */ /* 0x000fc80000000a00 */
[----:B------:R-:W2:Y:S01]  /*5340*/  LDG.E R4, desc[UR4][R4.64] ;  /* 0x0000000404047981 */ /* 0x000ea2000c1e1900 */
[----:B------:R-:W-:Y:S01]  /*5350*/  IADD3 R14, P2, R15, UR6, RZ ;  /* 0x000000060f0e7c10 */ /* 0x000fe2000ff5e0ff */
[----:B------:R-:W-:Y:S03]  /*5360*/  BSSY B0, `(.L_x_4487) ;  /* 0x00002ba000007945 */ /* 0x000fe60003800000 */
[----:B------:R-:W-:Y:S01]  /*5370*/  IADD3.X R15, RZ, UR7, RZ, P2, !PT ;  /* 0x00000007ff0f7c10 */ /* 0x000fe200097fe4ff */
[--C-:B--2---:R-:W-:Y:S02]  /*5380*/  HADD2.F32 R12, -RZ, R4.reuse.H0_H0 ;  /* 0x20000004ff0c7230 */ /* 0x104fe40000004100 */
[----:B------:R-:W-:-:S03]  /*5390*/  HADD2.F32 R2, -RZ, R4.H1_H1 ;  /* 0x30000004ff027230 */ /* 0x000fc60000004100 */
        /* <DEDUP_REMOVED lines=19> */
[----:B0-----:R-:W-:Y:S01]  /*54d0*/  FADD.FTZ R13, |R4|, -RZ ;  /* 0x800000ff040d7221 */ /* 0x001fe20000010200 */
[----:B------:R-:W-:Y:S01]  /*54e0*/  FADD.FTZ R5, R3, -1 ;  /* 0xbf80000003057421 */ /* 0x000fe20000010000 */
[----:B------:R-:W-:Y:S01]  /*54f0*/  BSSY B1, `(.L_x_4491) ;  /* 0x0000096000017945 */ /* 0x000fe20003800000 */
[----:B------:R-:W-:Y:S02]  /*5500*/  FADD.FTZ R8, |R0|, -RZ ;  /* 0x800000ff00087221 */ /* 0x000fe40000010200 */
[----:B------:R-:W-:-:S03]  /*5510*/  FADD.FTZ R18, |R5|, -RZ ;  /* 0x800000ff05127221 */ /* 0x000fc60000010200 */
[CC--:B------:R-:W-:Y:S02]  /*5520*/  VIMNMX R7, R8.reuse, R13.reuse, !PT ;  /* 0x0000000d08077248 */ /* 0x0c0fe40007fe0100 */
[----:B------:R-:W-:Y:S02]  /*5530*/  VIMNMX R6, R13, R18, !PT ;  /* 0x000000120d067248 */ /* 0x000fe40007fe0100 */
[----:B------:R-:W-:Y:S02]  /*5540*/  LOP3.LUT R10, R7, 0xfe000000, RZ, 0xc0, !PT ;  /* 0xfe000000070a7812 */ /* 0x000fe400078ec0ff */
[----:B------:R-:W-:Y:S02]  /*5550*/  VIMNMX R8, R8, R13, PT ;  /* 0x0000000d08087248 */ /* 0x000fe40003fe0100 */
[----:B------:R-:W-:Y:S02]  /*5560*/  IADD3 R16, -R10, 0x7e800000, RZ ;  /* 0x7e8000000a107810 */ /* 0x000fe40007ffe1ff */
[----:B------:R-:W-:-:S02]  /*5570*/  LOP3.LUT R9, R6, 0xfe000000, RZ, 0xc0, !PT ;  /* 0xfe00000006097812 */ /* 0x000fc400078ec0ff */
[----:B------:R-:W-:Y:S01]  /*5580*/  VIMNMX R18, R13, R18, PT ;  /* 0x000000120d127248 */ /* 0x000fe20003fe0100 */
[CC--:B------:R-:W-:Y:S01]  /*5590*/  FMUL.FTZ R13, R8.reuse, R16.reuse ;  /* 0x00000010080d7220 */ /* 0x0c0fe20000410000 */
        /* <DEDUP_REMOVED lines=76> */
.L_x_4494:
[----:B------:R-:W-:Y:S01]  /*5a60*/  FSETP.GEU.FTZ.AND P0, PT, R0, RZ, PT ;  /* 0x000000ff0000720b */ /* 0x000fe20003f1e000 */
[----:B------:R-:W-:-:S12]  /*5a70*/  BSSY B2, `(.L_x_4495) ;  /* 0x000000b000027945 */ /* 0x000fd80003800000 */
        /* <DEDUP_REMOVED lines=8> */
.L_x_4496:
[----:B------:R-:W-:-:S04]  /*5b00*/  FADD.FTZ R8, -R0, R7 ;  /* 0x0000000700087221 */ /* 0x000fc80000010100 */
[----:B------:R-:W-:-:S07]  /*5b10*/  FMUL.FTZ R8, R8, 0.5 ;  /* 0x3f00000008087820 */ /* 0x000fce0000410000 */
.L_x_4497:
[----:B------:R-:W-:Y:S05]  /*5b20*/  BSYNC B2 ;  /* 0x0000000000027941 */ /* 0x000fea0003800000 */
.L_x_4495:
        /* <DEDUP_REMOVED lines=11> */
.L_x_4499:
[----:B------:R-:W-:-:S04]  /*5be0*/  FADD.FTZ R9, R6, -R9 ;  /* 0x8000000906097221 */ /* 0x000fc80000010000 */
[----:B------:R-:W-:-:S07]  /*5bf0*/  FMUL.FTZ R9, R9, 0.5 ;  /* 0x3f00000009097820 */ /* 0x000fce0000410000 */
.L_x_4500:
[----:B------:R-:W-:Y:S05]  /*5c00*/  BSYNC B2 ;  /* 0x0000000000027941 */ /* 0x000fea0003800000 */
.L_x_4498:
        /* <DEDUP_REMOVED lines=35> */
.L_x_4493:
[----:B------:R0:W1:Y:S02]  /*5e40*/  MUFU.SQRT R10, R4 ;  /* 0x00000004000a7308 */ /* 0x0000640000002000 */
.L_x_4492:
[----:B------:R-:W-:Y:S05]  /*5e50*/  BSYNC B1 ;  /* 0x0000000000017941 */ /* 0x000fea0003800000 */
.L_x_4491:
        /* <DEDUP_REMOVED lines=14> */
[----:B0-----:R-:W0:Y:S02]  /*5f40*/  MUFU.RSQ R4, R3 ;  /* 0x0000000300047308 */ /* 0x001e240000001400 */
[----:B0-----:R-:W-:Y:S01]  /*5f50*/  FMUL.FTZ R5, R3, R4 ;  /* 0x0000000403057220 */ /* 0x001fe20000410000 */
        /* <DEDUP_REMOVED lines=19> */
.L_x_4504:
        /* <DEDUP_REMOVED lines=17> */
.L_x_4510:
[----:B------:R-:W-:-:S04]  /*61a0*/  FADD.FTZ R0, -R0, R7 ;  /* 0x0000000700007221 */ /* 0x000fc80000010100 */
[----:B------:R-:W-:-:S07]  /*61b0*/  FMUL.FTZ R0, R0, 0.5 ;  /* 0x3f00000000007820 */ /* 0x000fce0000410000 */
.L_x_4511:
[----:B------:R-:W-:Y:S05]  /*61c0*/  BSYNC B4 ;  /* 0x0000000000047941 */ /* 0x000fea0003800000 */
.L_x_4509:
        /* <DEDUP_REMOVED lines=10> */
.L_x_4513:
[----:B------:R-:W-:-:S04]  /*6270*/  FADD.FTZ R5, -R5, R6 ;  /* 0x0000000605057221 */ /* 0x000fc80000010100 */
[----:B------:R-:W-:-:S07]  /*6280*/  FMUL.FTZ R5, R5, 0.5 ;  /* 0x3f00000005057820 */ /* 0x000fce0000410000 */
.L_x_4514:
[----:B------:R-:W-:Y:S05]  /*6290*/  BSYNC B4 ;  /* 0x0000000000047941 */ /* 0x000fea0003800000 */
.L_x_4512:
[----:B------:R-:W-:Y:S01]  /*62a0*/  FADD.FTZ R5, R5, R0 ;  /* 0x0000000005057221 */ /* 0x000fe20000010000 */
[----:B------:R-:W-:-:S04]  /*62b0*/  FADD.FTZ R22, R3, R22 ;  /* 0x0000001603167221 */ /* 0x000fc80000010000 */
[----:B------:R-:W-:-:S06]  /*62c0*/  FMUL.FTZ R22, R22, R5 ;  /* 0x0000000516167220 */ /* 0x000fcc0000410000 */
[----:B------:R-:W2:Y:S01]  /*62d0*/  MUFU.SQRT R22, R22 ;  /* 0x0000001600167308 */ /* 0x000ea20000002000 */
[----:B------:R-:W-:Y:S05]  /*62e0*/  BRA `(.L_x_4515) ;  /* 0x0000000000487947 */ /* 0x000fea0003800000 */
.L_x_4508:
[----:B------:R-:W-:-:S13]  /*62f0*/  FSETP.GT.FTZ.AND P0, PT, R3, 1, PT ;  /* 0x3f8000000300780b */ /* 0x000fda0003f14000 */
[----:B------:R-:W-:Y:S01]  /*6300*/  @P0 FMUL.FTZ R6, R0, R5 ;  /* 0x0000000500060220 */ /* 0x000fe20000410000 */
[----:B------:R-:W-:-:S04]  /*6310*/  @!P0 FADD.FTZ R5, -R3, 1 ;  /* 0x3f80000003058421 */ /* 0x000fc80000010100 */
[----:B0-----:R-:W-:Y:S01]  /*6320*/  @!P0 FMUL.FTZ R4, R0, R5 ;  /* 0x0000000500048220 */ /* 0x001fe20000410000 */
        /* <DEDUP_REMOVED lines=8> */
.L_x_4507:
[----:B------:R-:W-:Y:S01]  /*63b0*/  FADD.FTZ R0, R22, 1 ;  /* 0x3f80000016007421 */ /* 0x000fe20000010000 */
[----:B------:R-:W-:Y:S01]  /*63c0*/  MUFU.SQRT R5, R4 ;  /* 0x0000000400057308 */ /* 0x000fe20000002000 */
[----:B------:R-:W-:Y:S02]  /*63d0*/  HFMA2.MMA R3, -RZ, RZ, 1.875, 0 ;  /* 0x3f800000ff037435 */ /* 0x000fe400000001ff */
[----:B------:R-:W-:-:S06]  /*63e0*/  FMUL.FTZ R0, R0, 0.5 ;  /* 0x3f00000000007820 */ /* 0x000fcc0000410000 */
[----:B------:R-:W2:Y:S02]  /*63f0*/  MUFU.SQRT R0, R0 ;  /* 0x0000000000007308 */ /* 0x000ea40000002000 */
[----:B--2---:R-:W-:-:S07]  /*6400*/  FMUL.FTZ R22, R5, R0 ;  /* 0x0000000005167220 */ /* 0x004fce0000410000 */
.L_x_4515:
[----:B------:R-:W-:Y:S05]  /*6410*/  BSYNC B3 ;  /* 0x0000000000037941 */ /* 0x000fea0003800000 */
.L_x_4506:
[----:B------:R-:W-:Y:S05]  /*6420*/  BRA `(.L_x_4516) ;  /* 0x0000000000087947 */ /* 0x000fea0003800000 */
.L_x_4503:
[----:B------:R-:W-:Y:S01]  /*6430*/  FMUL.FTZ R22, R22, 16777216 ;  /* 0x4b80000016167820 */ /* 0x000fe20000410000 */
[----:B------:R-:W-:-:S07]  /*6440*/  FMUL.FTZ R3, R3, 16777216 ;  /* 0x4b80000003037820 */ /* 0x000fce0000410000 */
.L_x_4516:
[----:B------:R-:W-:Y:S05]  /*6450*/  BSYNC B2 ;  /* 0x0000000000027941 */ /* 0x000fea0003800000 */
.L_x_4502:
        /* <DEDUP_REMOVED lines=17> */
.L_x_4518:
[----:B------:R-:W-:Y:S05]  /*6570*/  BSYNC B3 ;  /* 0x0000000000037941 */ /* 0x000fea0003800000 */
.L_x_4517:
        /* <DEDUP_REMOVED lines=18> */
.L_x_4520:
[----:B------:R-:W-:Y:S02]  /*66a0*/  ISETP.GE.AND P0, PT, R22, RZ, PT ;  /* 0x000000ff1600720c */ /* 0x000fe40003f06270 */
[----:B------:R-:W-:-:S11]  /*66b0*/  MOV R5, 0x3fd774eb ;  /* 0x3fd774eb00057802 */ /* 0x000fd60000000f00 */
[----:B------:R-:W-:-:S04]  /*66c0*/  @P0 FFMA.FTZ R0, R5, 0.93318945169448852539, -R0 ;  /* 0x3f6ee58105000823 */ /* 0x000fc80000010800 */
[----:B------:R-:W-:-:S07]  /*66d0*/  @!P0 FFMA.FTZ R0, R5, 0.93318945169448852539, R0 ;  /* 0x3f6ee58105008823 */ /* 0x000fce0000010000 */
.L_x_4521:
[----:B------:R-:W-:Y:S05]  /*66e0*/  BSYNC B2 ;  /* 0x0000000000027941 */ /* 0x000fea0003800000 */
.L_x_4519:
[C---:B------:R-:W-:Y:S01]  /*66f0*/  FSETP.NEU.FTZ.AND P0, PT, |R22|.reuse, |R3|, PT ;  /* 0x400000031600720b */ /* 0x040fe20003f1d200 */
[----:B------:R-:W-:Y:S01]  /*6700*/  FADD.FTZ R5, |R22|, |R3| ;  /* 0x4000000316057221 */ /* 0x000fe20000010200 */
[----:B------:R-:W-:Y:S01]  /*6710*/  FSETP.NEU.FTZ.AND P1, PT, R4, RZ, PT ;  /* 0x000000ff0400720b */ /* 0x000fe20003f3d000 */
[----:B------:R-:W-:Y:S01]  /*6720*/  HFMA2.MMA R4, -RZ, RZ, 2.04296875, -15.78125 ;  /* 0x4016cbe4ff047435 */ /* 0x000fe200000001ff */
[----:B------:R-:W-:-:S09]  /*6730*/  ISETP.GE.AND P2, PT, R22, RZ, PT ;  /* 0x000000ff1600720c */ /* 0x000fd20003f46270 */
[----:B------:R-:W-:Y:S02]  /*6740*/  @!P0 FSEL R0, R4, 0.78539818525314331055, !P2 ;  /* 0x3f490fdb04008808 */ /* 0x000fe40005000000 */
[----:B------:R-:W-:Y:S02]  /*6750*/  @!P1 FSEL R0, RZ, 3.1415927410125732422, P2 ;  /* 0x40490fdbff009808 */ /* 0x000fe40001000000 */
[----:B------:R-:W-:Y:S02]  /*6760*/  FSETP.GTU.FTZ.AND P0, PT, |R5|, +INF , PT ;  /* 0x7f8000000500780b */ /* 0x000fe40003f1c200 */
[----:B------:R-:W-:-:S04]  /*6770*/  LOP3.LUT R0, R0, 0x80000000, R3, 0xb8, !PT ;  /* 0x8000000000007812 */ /* 0x000fc800078eb803 */
[----:B------:R-:W-:-:S07]  /*6780*/  FSEL R5, R5, R0, P0 ;  /* 0x0000000005057208 */ /* 0x000fce0000000000 */
.L_x_4505:
[----:B------:R-:W-:Y:S05]  /*6790*/  BSYNC B1 ;  /* 0x0000000000017941 */ /* 0x000fea0003800000 */
.L_x_4501:
[----:B------:R-:W-:Y:S02]  /*67a0*/  LOP3.LUT R2, R5, 0x80000000, R2, 0xb8, !PT ;  /* 0x8000000005027812 */ /* 0x000fe400078eb802 */
[----:B-1----:R-:W-:Y:S01]  /*67b0*/  LOP3.LUT R11, R10, 0x80000000, R11, 0xb8, !PT ;  /* 0x800000000a0b7812 */ /* 0x002fe200078eb80b */
[----:B------:R-:W-:Y:S06]  /*67c0*/  BRA `(.L_x_4490) ;  /* 0x0000001400cc7947 */ /* 0x000fec0003800000 */
.L_x_4489:
        /* <DEDUP_REMOVED lines=29> */
[----:B0-----:R-:W-:Y:S05]  /*69a0*/  CALL.REL.NOINC `($__internal_9_$__cuda_sm3x_div_rn_ftz_f32_slowpath) ;  /* 0x0000001400687944 */ /* 0x001fea0003c00000 */
.L_x_4527:
[----:B------:R-:W-:Y:S05]  /*69b0*/  BSYNC B3 ;  /* 0x0000000000037941 */ /* 0x000fea0003800000 */
.L_x_4526:
        /* <DEDUP_REMOVED lines=18> */
.L_x_4529:
[----:B------:R-:W-:Y:S02]  /*6ae0*/  ISETP.GE.AND P0, PT, R3, RZ, PT ;  /* 0x000000ff0300720c */ /* 0x000fe40003f06270 */
[----:B------:R-:W-:-:S11]  /*6af0*/  MOV R7, 0x3fd774eb ;  /* 0x3fd774eb00077802 */ /* 0x000fd60000000f00 */
[----:B------:R-:W-:-:S04]  /*6b00*/  @P0 FFMA.FTZ R0, R7, 0.93318945169448852539, -R0 ;  /* 0x3f6ee58107000823 */ /* 0x000fc80000010800 */
[----:B------:R-:W-:-:S07]  /*6b10*/  @!P0 FFMA.FTZ R0, R7, 0.93318945169448852539, R0 ;  /* 0x3f6ee58107008823 */ /* 0x000fce0000010000 */
.L_x_4530:
[----:B------:R-:W-:Y:S05]  /*6b20*/  BSYNC B2 ;  /* 0x0000000000027941 */ /* 0x000fea0003800000 */
.L_x_4528:
[C---:B------:R-:W-:Y:S01]  /*6b30*/  FSETP.NEU.FTZ.AND P0, PT, |R3|.reuse, |R4|, PT ;  /* 0x400000040300720b */ /* 0x040fe20003f1d200 */
[----:B------:R-:W-:Y:S01]  /*6b40*/  HFMA2.MMA R6, -RZ, RZ, 2.04296875, -15.78125 ;  /* 0x4016cbe4ff067435 */ /* 0x000fe200000001ff */
[----:B------:R-:W-:Y:S01]  /*6b50*/  FSETP.NEU.FTZ.AND P1, PT, R12, RZ, PT ;  /* 0x000000ff0c00720b */ /* 0x000fe20003f3d000 */
[----:B------:R-:W1:Y:S01]  /*6b60*/  MUFU.LG2 R5, R5 ;  /* 0x0000000500057308 */ /* 0x000e620000000c00 */
[C---:B------:R-:W-:Y:S01]  /*6b70*/  ISETP.GE.AND P2, PT, R3.reuse, RZ, PT ;  /* 0x000000ff0300720c */ /* 0x040fe20003f46270 */
[----:B------:R-:W-:-:S08]  /*6b80*/  FADD.FTZ R3, |R3|, |R4| ;  /* 0x4000000403037221 */ /* 0x000fd00000010200 */
[----:B------:R-:W-:Y:S02]  /*6b90*/  @!P0 FSEL R0, R6, 0.78539818525314331055, !P2 ;  /* 0x3f490fdb06008808 */ /* 0x000fe40005000000 */
[----:B------:R-:W-:Y:S02]  /*6ba0*/  @!P1 FSEL R0, RZ, 3.1415927410125732422, P2 ;  /* 0x40490fdbff009808 */ /* 0x000fe40001000000 */
[----:B------:R-:W-:Y:S02]  /*6bb0*/  FSETP.GTU.FTZ.AND P0, PT, |R3|, +INF , PT ;  /* 0x7f8000000300780b */ /* 0x000fe40003f1c200 */
[----:B------:R-:W-:Y:S01]  /*6bc0*/  LOP3.LUT R0, R0, 0x80000000, R4, 0xb8, !PT ;  /* 0x8000000000007812 */ /* 0x000fe200078eb804 */
[----:B-1----:R-:W-:-:S03]  /*6bd0*/  FMUL.FTZ.D2 R10, R5, 0.69314718246459960938 ;  /* 0x3f317218050a7820 */ /* 0x002fc60000310000 */
[----:B------:R-:W-:Y:S01]  /*6be0*/  FSEL R3, R3, R0, P0 ;  /* 0x0000000003037208 */ /* 0x000fe20000000000 */
[----:B------:R-:W-:Y:S06]  /*6bf0*/  BRA `(.L_x_4531) ;  /* 0x0000001000747947 */ /* 0x000fec0003800000 */
.L_x_4525:
        /* <DEDUP_REMOVED lines=11> */
[----:B0-----:R-:W-:Y:S05]  /*6cb0*/  CALL.REL.NOINC `($__internal_9_$__cuda_sm3x_div_rn_ftz_f32_slowpath) ;  /* 0x0000001000a47944 */ /* 0x001fea0003c00000 */
.L_x_4533:
[----:B------:R-:W-:Y:S05]  /*6cc0*/  BSYNC B3 ;  /* 0x0000000000037941 */ /* 0x000fea0003800000 */
.L_x_4532:
        /* <DEDUP_REMOVED lines=18> */
.L_x_4535:
[----:B------:R-:W-:Y:S02]  /*6df0*/  ISETP.GE.AND P0, PT, R3, RZ, PT ;  /* 0x000000ff0300720c */ /* 0x000fe40003f06270 */
[----:B------:R-:W-:-:S11]  /*6e00*/  MOV R7, 0x3fd774eb ;  /* 0x3fd774eb00077802 */ /* 0x000fd60000000f00 */
[----:B------:R-:W-:-:S04]  /*6e10*/  @P0 FFMA.FTZ R0, R7, 0.93318945169448852539, -R0 ;  /* 0x3f6ee58107000823 */ /* 0x000fc80000010800 */
[----:B------:R-:W-:-:S07]  /*6e20*/  @!P0 FFMA.FTZ R0, R7, 0.93318945169448852539, R0 ;  /* 0x3f6ee58107008823 */ /* 0x000fce0000010000 */
.L_x_4536:
[----:B------:R-:W-:Y:S05]  /*6e30*/  BSYNC B2 ;  /* 0x0000000000027941 */ /* 0x000fea0003800000 */
.L_x_4534:
        /* <DEDUP_REMOVED lines=12> */
[----:B------:R-:W1:Y:S02]  /*6f00*/  MUFU.SQRT R8, R9 ;  /* 0x0000000900087308 */ /* 0x000e640000002000 */
[----:B-1----:R-:W-:Y:S01]  /*6f10*/  @P0 FMUL.FTZ R6, R7, R8 ;  /* 0x0000000807060220 */ /* 0x002fe20000410000 */
[----:B------:R-:W-:Y:S01]  /*6f20*/  FSETP.NEU.FTZ.AND P0, PT, R5, +INF , PT ;  /* 0x7f8000000500780b */ /* 0x000fe20003f1d000 */
[----:B------:R-:W-:-:S03]  /*6f30*/  HFMA2.MMA R5, -RZ, RZ, 2.04296875, -15.78125 ;  /* 0x4016cbe4ff057435 */ /* 0x000fc600000001ff */
[----:B------:R-:W-:Y:S02]  /*6f40*/  FSEL R6, R6, +INF , P0 ;  /* 0x7f80000006067808 */ /* 0x000fe40000000000 */
[C---:B------:R-:W-:Y:S01]  /*6f50*/  ISETP.GE.AND P0, PT, R3.reuse, RZ, PT ;  /* 0x000000ff0300720c */ /* 0x040fe20003f06270 */
[----:B------:R-:W-:-:S03]  /*6f60*/  FADD.FTZ R3, |R3|, |R4| ;  /* 0x4000000403037221 */ /* 0x000fc60000010200 */
[----:B------:R-:W1:Y:S01]  /*6f70*/  MUFU.LG2 R6, R6 ;  /* 0x0000000600067308 */ /* 0x000e620000000c00 */
[----:B------:R-:W-:Y:S02]  /*6f80*/  @!P1 FSEL R0, R5, 0.78539818525314331055, !P0 ;  /* 0x3f490fdb05009808 */ /* 0x000fe40004000000 */
[----:B------:R-:W-:Y:S02]  /*6f90*/  @!P2 FSEL R0, RZ, 3.1415927410125732422, P0 ;  /* 0x40490fdbff00a808 */ /* 0x000fe40000000000 */
[----:B------:R-:W-:Y:S02]  /*6fa0*/  FSETP.GTU.FTZ.AND P0, PT, |R3|, +INF , PT ;  /* 0x7f8000000300780b */ /* 0x000fe40003f1c200 */
[----:B------:R-:W-:-:S04]  /*6fb0*/  LOP3.LUT R0, R0, 0x80000000, R4, 0xb8, !PT ;  /* 0x8000000000007812 */ /* 0x000fc800078eb804 */
[----:B------:R-:W-:Y:S01]  /*6fc0*/  FSEL R3, R3, R0, P0 ;  /* 0x0000000003037208 */ /* 0x000fe20000000000 */
[----:B-1----:R-:W-:Y:S01]  /*6fd0*/  FMUL.FTZ R10, R6, 0.69314718246459960938 ;  /* 0x3f317218060a7820 */ /* 0x002fe20000410000 */
[----:B------:R-:W-:Y:S06]  /*6fe0*/  BRA `(.L_x_4531) ;  /* 0x0000000c00787947 */ /* 0x000fec0003800000 */
.L_x_4524:
        /* <DEDUP_REMOVED lines=22> */
[----:B------:R-:W-:-:S03]  /*7150*/  MOV R5, 0x3f800000 ;  /* 0x3f80000000057802 */ /* 0x000fc60000000f00 */
[----:B------:R-:W-:Y:S01]  /*7160*/  FFMA R7, R19, R0, RZ ;  /* 0x0000000013077223 */ /* 0x000fe200000000ff */
[----:B------:R-:W1:Y:S03]  /*7170*/  MUFU.LG2 R6, R6 ;  /* 0x0000000600067308 */ /* 0x000e660000000c00 */
[----:B------:R-:W-:-:S04]  /*7180*/  FFMA R8, -R12, R7, R19 ;  /* 0x000000070c087223 */ /* 0x000fc80000000113 */
[----:B------:R-:W-:Y:S01]  /*7190*/  FFMA R0, R0, R8, R7 ;  /* 0x0000000800007223 */ /* 0x000fe20000000007 */
[----:B------:R-:W2:Y:S01]  /*71a0*/  FCHK P0, R19, R12 ;  /* 0x0000000c13007302 */ /* 0x000ea20000000000 */
[----:B-1----:R-:W-:Y:S01]  /*71b0*/  FFMA.FTZ R10, R6, 0.69314718246459960938, R5 ;  /* 0x3f317218060a7823 */ /* 0x002fe20000010005 */
[----:B--2---:R-:W-:Y:S06]  /*71c0*/  @!P0 BRA `(.L_x_4538) ;  /* 0x00000000000c8947 */ /* 0x004fec0003800000 */
[----:B------:R-:W-:Y:S02]  /*71d0*/  MOV R16, R12 ;  /* 0x0000000c00107202 */ /* 0x000fe40000000f00 */
[----:B------:R-:W-:-:S07]  /*71e0*/  MOV R6, 0x7200 ;  /* 0x0000720000067802 */ /* 0x000fce0000000f00 */
[----:B0-----:R-:W-:Y:S05]  /*71f0*/  CALL.REL.NOINC `($__internal_9_$__cuda_sm3x_div_rn_ftz_f32_slowpath) ;  /* 0x0000000c00547944 */ /* 0x001fea0003c00000 */
.L_x_4538:
[----:B------:R-:W-:Y:S05]  /*7200*/  BSYNC B3 ;  /* 0x0000000000037941 */ /* 0x000fea0003800000 */
.L_x_4537:
        /* <DEDUP_REMOVED lines=18> */
.L_x_4540:
[----:B------:R-:W-:Y:S02]  /*7330*/  ISETP.GE.AND P0, PT, R3, RZ, PT ;  /* 0x000000ff0300720c */ /* 0x000fe40003f06270 */
[----:B------:R-:W-:-:S11]  /*7340*/  MOV R5, 0x3fd774eb ;  /* 0x3fd774eb00057802 */ /* 0x000fd60000000f00 */
[----:B------:R-:W-:-:S04]  /*7350*/  @P0 FFMA.FTZ R0, R5, 0.93318945169448852539, -R0 ;  /* 0x3f6ee58105000823 */ /* 0x000fc80000010800 */
[----:B------:R-:W-:-:S07]  /*7360*/  @!P0 FFMA.FTZ R0, R5, 0.93318945169448852539, R0 ;  /* 0x3f6ee58105008823 */ /* 0x000fce0000010000 */
.L_x_4541:
[----:B------:R-:W-:Y:S05]  /*7370*/  BSYNC B2 ;  /* 0x0000000000027941 */ /* 0x000fea0003800000 */
.L_x_4539:
[C---:B------:R-:W-:Y:S01]  /*7380*/  FSETP.NEU.FTZ.AND P1, PT, |R3|.reuse, |R4|, PT ;  /* 0x400000040300720b */ /* 0x040fe20003f3d200 */
[----:B------:R-:W-:Y:S01]  /*7390*/  HFMA2.MMA R5, -RZ, RZ, 2.04296875, -15.78125 ;  /* 0x4016cbe4ff057435 */ /* 0x000fe200000001ff */
        /* <DEDUP_REMOVED lines=9> */
.L_x_4523:
        /* <DEDUP_REMOVED lines=23> */
.L_x_4545:
[----:B------:R-:W-:Y:S05]  /*75a0*/  BSYNC B3 ;  /* 0x0000000000037941 */ /* 0x000fea0003800000 */
.L_x_4544:
[----:B------:R-:W-:Y:S01]  /*75b0*/  HFMA2.MMA R7, -RZ, RZ, 0.89990234375, 10328 ;  /* 0x3b33710bff077435 */ /* 0x000fe200000001ff */
[----:B------:R-:W-:Y:S01]  /*75c0*/  FMUL.FTZ R6, R0, R0 ;  /* 0x0000000000067220 */ /* 0x000fe20000410000 */
[----:B------:R-:W-:Y:S01]  /*75d0*/  @!P6 MOV R9, 0x3fd774eb ;  /* 0x3fd774eb0009e802 */ /* 0x000fe20000000f00 */
[----:B------:R-:W1:Y:S01]  /*75e0*/  MUFU.LG2 R4, R4 ;  /* 0x0000000400047308 */ /* 0x000e620000000c00 */
[C---:B------:R-:W-:Y:S02]  /*75f0*/  FSETP.NEU.FTZ.AND P0, PT, |R12|.reuse, R3, PT ;  /* 0x000000030c00720b */ /* 0x040fe40003f1d200 */
[----:B------:R-:W-:Y:S01]  /*7600*/  FSETP.NEU.FTZ.AND P1, PT, R5, RZ, PT ;  /* 0x000000ff0500720b */ /* 0x000fe20003f3d000 */
[----:B------:R-:W-:-:S03]  /*7610*/  FADD.FTZ R5, |R12|, R3 ;  /* 0x000000030c057221 */ /* 0x000fc60000010200 */
[----:B------:R-:W-:-:S04]  /*7620*/  FFMA.FTZ R7, R6, R7, -0.015681877732276916504 ;  /* 0xbc80774806077423 */ /* 0x000fc80000010007 */
[----:B------:R-:W-:-:S04]  /*7630*/  FFMA.FTZ R7, R6, R7, 0.042200751602649688721 ;  /* 0x3d2cdab206077423 */ /* 0x000fc80000010007 */
[----:B------:R-:W-:Y:S01]  /*7640*/  FFMA.FTZ R7, R6, R7, -0.074792981147766113281 ;  /* 0xbd992d1006077423 */ /* 0x000fe20000010007 */
[----:B-1----:R-:W-:-:S03]  /*7650*/  FMUL.FTZ.D2 R10, R4, 0.69314718246459960938 ;  /* 0x3f317218040a7820 */ /* 0x002fc60000310000 */
        /* <DEDUP_REMOVED lines=13> */
.L_x_4543:
        /* <DEDUP_REMOVED lines=12> */
.L_x_4547:
[----:B------:R-:W-:Y:S05]  /*77f0*/  BSYNC B3 ;  /* 0x0000000000037941 */ /* 0x000fea0003800000 */
.L_x_4546:
[CC--:B------:R-:W-:Y:S01]  /*7800*/  VIMNMX R6, R4.reuse, R3.reuse, !PT ;  /* 0x0000000304067248 */ /* 0x0c0fe20007fe0100 */
[----:B------:R-:W-:Y:S01]  /*7810*/  HFMA2.MMA R7, -RZ, RZ, 0.89990234375, 10328 ;  /* 0x3b33710bff077435 */ /* 0x000fe200000001ff */
[----:B------:R-:W-:Y:S01]  /*7820*/  VIMNMX R8, R4, R3, PT ;  /* 0x0000000304087248 */ /* 0x000fe20003fe0100 */
[----:B------:R-:W-:Y:S01]  /*7830*/  FMUL.FTZ R4, R0, R0 ;  /* 0x0000000000047220 */ /* 0x000fe20000410000 */
[----:B------:R-:W-:Y:S02]  /*7840*/  LOP3.LUT R9, R6, 0xfe000000, RZ, 0xc0, !PT ;  /* 0xfe00000006097812 */ /* 0x000fe400078ec0ff */
[----:B------:R-:W-:Y:S02]  /*7850*/  FSETP.NEU.FTZ.AND P0, PT, R8, RZ, PT ;  /* 0x000000ff0800720b */ /* 0x000fe40003f1d000 */
[C---:B0-----:R-:W-:Y:S02]  /*7860*/  IADD3 R13, -R9.reuse, 0x7e800000, RZ ;  /* 0x7e800000090d7810 */ /* 0x041fe40007ffe1ff */
        /* <DEDUP_REMOVED lines=9> */
[----:B------:R-:W-:-:S04]  /*7900*/  FFMA.FTZ R7, R4, R7, 0.10640415549278259277 ;  /* 0x3dd9ea6c04077423 */ /* 0x000fc80000010007 */
[----:B------:R-:W0:Y:S01]  /*7910*/  MUFU.SQRT R10, R10 ;  /* 0x0000000a000a7308 */ /* 0x000e220000002000 */
[----:B------:R-:W-:-:S04]  /*7920*/  FFMA.FTZ R7, R4, R7, -0.14207722246646881104 ;  /* 0xbe117cb104077423 */ /* 0x000fc80000010007 */
[----:B------:R-:W-:-:S04]  /*7930*/  FFMA.FTZ R7, R4, R7, 0.19993925094604492188 ;  /* 0x3e4cbce004077423 */ /* 0x000fc80000010007 */
[----:B------:R-:W-:-:S04]  /*7940*/  FFMA.FTZ R7, R4, R7, -0.33333197236061096191 ;  /* 0xbeaaaa7d04077423 */ /* 0x000fc80000010007 */
[----:B------:R-:W-:Y:S01]  /*7950*/  FMUL.FTZ R7, R4, R7 ;  /* 0x0000000704077220 */ /* 0x000fe20000410000 */
[----:B------:R-:W-:Y:S01]  /*7960*/  FADD.FTZ R4, |R12|, R3 ;  /* 0x000000030c047221 */ /* 0x000fe20000010200 */
[----:B0-----:R-:W-:Y:S01]  /*7970*/  @P0 FMUL.FTZ R6, R9, R10 ;  /* 0x0000000a09060220 */ /* 0x001fe20000410000 */
[----:B------:R-:W-:Y:S01]  /*7980*/  FSETP.NEU.FTZ.AND P0, PT, R8, +INF , PT ;  /* 0x7f8000000800780b */ /* 0x000fe20003f1d000 */
[----:B------:R-:W-:Y:S01]  /*7990*/  FFMA.FTZ R0, R7, R0, R0 ;  /* 0x0000000007007223 */ /* 0x000fe20000010000 */
[----:B------:R-:W-:Y:S02]  /*79a0*/  @!P6 MOV R9, 0x3fd774eb ;  /* 0x3fd774eb0009e802 */ /* 0x000fe40000000f00 */
[----:B------:R-:W-:Y:S02]  /*79b0*/  FSEL R6, R6, +INF , P0 ;  /* 0x7f80000006067808 */ /* 0x000fe40000000000 */
[----:B------:R-:W-:Y:S01]  /*79c0*/  FSETP.NEU.FTZ.AND P0, PT, |R12|, R3, PT ;  /* 0x000000030c00720b */ /* 0x000fe20003f1d200 */
[----:B------:R-:W-:-:S03]  /*79d0*/  @!P6 FFMA.FTZ R0, R9, 0.93318945169448852539, -R0 ;  /* 0x3f6ee5810900e823 */ /* 0x000fc60000010800 */
        /* <DEDUP_REMOVED lines=8> */
.L_x_4542:
        /* <DEDUP_REMOVED lines=15> */
[----:B------:R-:W-:-:S05]  /*7b50*/  LOP3.LUT R7, R6, 0x800000, RZ, 0xfc, !PT ;  /* 0x0080000006077812 */ /* 0x000fca00078efcff */
        /* <DEDUP_REMOVED lines=17> */
.L_x_4549:
[----:B------:R-:W-:Y:S05]  /*7c70*/  BSYNC B3 ;  /* 0x0000000000037941 */ /* 0x000fea0003800000 */
.L_x_4548:
[----:B------:R-:W-:Y:S01]  /*7c80*/  MOV R7, 0x3b33710b ;  /* 0x3b33710b00077802 */ /* 0x000fe20000000f00 */
[----:B------:R-:W-:Y:S01]  /*7c90*/  FMUL.FTZ R4, R0, R0 ;  /* 0x0000000000047220 */ /* 0x000fe20000410000 */
[----:B------:R-:W-:Y:S02]  /*7ca0*/  @!P6 MOV R9, 0x3fd774eb ;  /* 0x3fd774eb0009e802 */ /* 0x000fe40000000f00 */
[----:B------:R-:W-:Y:S01]  /*7cb0*/  FSETP.NEU.FTZ.AND P0, PT, |R12|, R3, PT ;  /* 0x000000030c00720b */ /* 0x000fe20003f1d200 */
        /* <DEDUP_REMOVED lines=17> */
.L_x_4531:
[----:B------:R-:W-:Y:S05]  /*7dd0*/  BSYNC B1 ;  /* 0x0000000000017941 */ /* 0x000fea0003800000 */
.L_x_4522:
[----:B------:R-:W-:Y:S01]  /*7de0*/  FADD.FTZ R10, R10, 0.69314718246459960938 ;  /* 0x3f3172180a0a7421 */ /* 0x000fe20000010000 */
[----:B------:R-:W-:-:S04]  /*7df0*/  LOP3.LUT R2, R3, 0x80000000, R2, 0xb8, !PT ;  /* 0x8000000003027812 */ /* 0x000fc800078eb802 */
[----:B------:R-:W-:Y:S01]  /*7e00*/  LOP3.LUT R11, R10, 0x80000000, R11, 0xb8, !PT ;  /* 0x800000000a0b7812 */ /* 0x000fe200078eb80b */
[----:B------:R-:W-:Y:S06]  /*7e10*/  BRA `(.L_x_4490) ;  /* 0x0000000000387947 */ /* 0x000fec0003800000 */
.L_x_4488:
        /* <DEDUP_REMOVED lines=14> */
.L_x_4490:
[----:B------:R-:W-:Y:S05]  /*7f00*/  BSYNC B0 ;  /* 0x0000000000007941 */ /* 0x000fea0003800000 */
.L_x_4487:
[----:B------:R-:W-:Y:S05]  /*7f10*/  WARPSYNC.ALL ;  /* 0x0000000000007948 */ /* 0x000fea0003800000 */
[----:B------:R-:W-:-:S05]  /*7f20*/  F2FP.F16.F32.PACK_AB R11, R2, R11 ;  /* 0x0000000b020b723e */ /* 0x000fca00000000ff */
[----:B------:R-:W-:Y:S01]  /*7f30*/  STG.E desc[UR4][R14.64], R11 ;  /* 0x0000000b0e007986 */ /* 0x000fe2000c101904 */
[----:B------:R-:W-:Y:S05]  /*7f40*/  EXIT ;  /* 0x000000000000794d */ /* 0x000fea0003800000 */
        .weak           $__internal_9_$__cuda_sm3x_div_rn_ftz_f32_slowpath
        .type           $__internal_9_$__cuda_sm3x_div_rn_ftz_f32_slowpath,@function
        .size           $__internal_9_$__cuda_sm3x_div_rn_ftz_f32_slowpath,(.L_x_21425 - $__internal_9_$__cuda_sm3x_div_rn_ftz_f32_slowpath)
$__internal_9_$__cuda_sm3x_div_rn_ftz_f32_slowpath:
[----:B------:R-:W-:Y:S01]  /*7f50*/  SHF.R.U32.HI R7, RZ, 0x17, R16 ;  /* 0x00000017ff077819 */ /* 0x000fe20000011610 */
[----:B------:R-:W-:Y:S01]  /*7f60*/  BSSY B2, `(.L_x_4550) ;  /* 0x0000046000027945 */ /* 0x000fe20003800000 */
[----:B------:R-:W-:-:S03]  /*7f70*/  SHF.R.U32.HI R8, RZ, 0x17, R19 ;  /* 0x00000017ff087819 */ /* 0x000fc60000011613 */
[----:B------:R-:W-:Y:S01]  /*7f80*/  BSSY B4, `(.L_x_4551) ;  /* 0x000001d000047945 */ /* 0x000fe20003800000 */
[----:B------:R-:W-:Y:S02]  /*7f90*/  LOP3.LUT R7, R7, 0xff, RZ, 0xc0, !PT ;  /* 0x000000ff07077812 */ /* 0x000fe400078ec0ff */
[----:B------:R-:W-:Y:S02]  /*7fa0*/  LOP3.LUT R8, R8, 0xff, RZ, 0xc0, !PT ;  /* 0x000000ff08087812 */ /* 0x000fe400078ec0ff */
[----:B------:R-:W-:Y:S02]  /*7fb0*/  IADD3 R0, R7, -0x1, RZ ;  /* 0xffffffff07007810 */ /* 0x000fe40007ffe0ff */
[----:B------:R-:W-:Y:S02]  /*7fc0*/  IADD3 R9, R8, -0x1, RZ ;  /* 0xffffffff08097810 */ /* 0x000fe40007ffe0ff */
        /* <DEDUP_REMOVED lines=24> */
.L_x_4552:
[----:B------:R-:W-:Y:S05]  /*8150*/  BSYNC B4 ;  /* 0x0000000000047941 */ /* 0x000fea0003800000 */
.L_x_4551:
[----:B------:R-:W-:Y:S01]  /*8160*/  IADD3 R7, R7, -0x7f, RZ ;  /* 0xffffff8107077810 */ /* 0x000fe20007ffe0ff */
[----:B------:R-:W-:Y:S01]  /*8170*/  BSSY B4, `(.L_x_4557) ;  /* 0x000001b000047945 */ /* 0x000fe20003800000 */
[----:B------:R-:W-:-:S03]  /*8180*/  IADD3 R8, R8, -0x7f, RZ ;  /* 0xffffff8108087810 */ /* 0x000fc60007ffe0ff */
        /* <DEDUP_REMOVED lines=13> */
[----:B------:R-:W-:-:S04]  /*8260*/  LOP3.LUT R8, R9, 0xff, RZ, 0xc0, !PT ;  /* 0x000000ff09087812 */ /* 0x000fc800078ec0ff */
[----:B------:R-:W-:-:S04]  /*8270*/  IADD3 R8, R8, R7, RZ ;  /* 0x0000000708087210 */ /* 0x000fc80007ffe0ff */
        /* <DEDUP_REMOVED lines=9> */
.L_x_4558:
[----:B------:R-:W-:-:S07]  /*8310*/  LEA R0, R7, R0, 0x17 ;  /* 0x0000000007007211 */ /* 0x000fce00078eb8ff */
.L_x_4559:
[----:B------:R-:W-:Y:S05]  /*8320*/  BSYNC B4 ;  /* 0x0000000000047941 */ /* 0x000fea0003800000 */
.L_x_4557:
[----:B------:R-:W-:Y:S05]  /*8330*/  BRA `(.L_x_4560) ;  /* 0x0000000000207947 */ /* 0x000fea0003800000 */
.L_x_4556:
[----:B------:R-:W-:-:S04]  /*8340*/  LOP3.LUT R19, R16, 0x80000000, R19, 0x48, !PT ;  /* 0x8000000010137812 */ /* 0x000fc800078e4813 */
[----:B------:R-:W-:Y:S01]  /*8350*/  LOP3.LUT R0, R19, 0x7f800000, RZ, 0xfc, !PT ;  /* 0x7f80000013007812 */ /* 0x000fe200078efcff */
[----:B------:R-:W-:Y:S06]  /*8360*/  BRA `(.L_x_4560) ;  /* 0x0000000000147947 */ /* 0x000fec0003800000 */
.L_x_4555:
[----:B------:R-:W-:Y:S01]  /*8370*/  LOP3.LUT R0, R16, 0x80000000, R19, 0x48, !PT ;  /* 0x8000000010007812 */ /* 0x000fe200078e4813 */
[----:B------:R-:W-:Y:S06]  /*8380*/  BRA `(.L_x_4560) ;  /* 0x00000000000c7947 */ /* 0x000fec0003800000 */
.L_x_4554:
[----:B------:R-:W0:Y:S01]  /*8390*/  MUFU.RSQ R0, -QNAN ;  /* 0xffc0000000007908 */ /* 0x000e220000001400 */
[----:B------:R-:W-:Y:S05]  /*83a0*/  BRA `(.L_x_4560) ;  /* 0x0000000000047947 */ /* 0x000fea0003800000 */
.L_x_4553:
[----:B------:R-:W-:-:S07]  /*83b0*/  FADD.FTZ R0, R19, R16 ;  /* 0x0000001013007221 */ /* 0x000fce0000010000 */
.L_x_4560:
[----:B------:R-:W-:Y:S05]  /*83c0*/  BSYNC B2 ;  /* 0x0000000000027941 */ /* 0x000fea0003800000 */
.L_x_4550:
[----:B------:R-:W-:-:S06]  /*83d0*/  HFMA2.MMA R7, -RZ, RZ, 0, 0 ;  /* 0x00000000ff077435 */ /* 0x000fcc00000001ff */
[----:B0-----:R-:W-:Y:S05]  /*83e0*/  RET.REL.NODEC R6 `(_ZN2at6native18elementwise_kernelILi128ELi2EZNS0_22gpu_kernel_impl_nocastIZZZNS0_17asinh_kernel_cudaERNS_18TensorIteratorBaseEENKUlvE_clEvENKUlvE1_clEvEUlN3c107complexINS7_4HalfEEEE_EEvS4_RKT_EUliE_EEviT1_) ;  /* 0xffffff7c06047950 */ /* 0x001fea0003c3ffff */
.L_x_4561:
        /* <DEDUP_REMOVED lines=9> */
.L_x_21425:


//--------------------- .text._ZN2at6native27unrolled_elementwise_kernelIZZZNS0_17asinh_kernel_cudaERNS_18TensorIteratorBaseEENKUlvE_clEvENKUlvE1_clEvEUlN3c107complexINS6_4HalfEEEE_St5arrayIPcLm2EELi4E23TrivialOffsetCalculatorILi1EjESF_NS0_6memory15LoadWithoutCastENSG_16StoreWithoutCastEEEviT_T0_T2_T3_T4_T5_ --------------------------
	.section	.text._ZN2at6native27unrolled_elementwise_kernelIZZZNS0_17asinh_kernel_cudaERNS_18TensorIteratorBaseEENKUlvE_clEvENKUlvE1_clEvEUlN3c107complexINS6_4HalfEEEE_St5arrayIPcLm2EELi4E23TrivialOffsetCalculatorILi1EjESF_NS0_6memory15LoadWithoutCastENSG_16StoreWithoutCastEEEviT_T0_T2_T3_T4_T5_,"ax",@progbits
	.align	128
        .global         _ZN2at6native27unrolled_elementwise_kernelIZZZNS0_17asinh_kernel_cudaERNS_18TensorIteratorBaseEENKUlvE_clEvENKUlvE1_clEvEUlN3c107complexINS6_4HalfEEEE_St5arrayIPcLm2EELi4E23TrivialOffsetCalculatorILi1EjESF_NS0_6memory15LoadWithoutCastENSG_16StoreWithoutCastEEEviT_T0_T2_T3_T4_T5_
        .type           _ZN2at6native27unrolled_elementwise_kernelIZZZNS0_17asinh_kernel_cudaERNS_18TensorIteratorBaseEENKUlvE_clEvENKUlvE1_clEvEUlN3c107complexINS6_4HalfEEEE_St5arrayIPcLm2EELi4E23TrivialOffsetCalculatorILi1EjESF_NS0_6memory15LoadWithoutCastENSG_16StoreWithoutCastEEEviT_T0_T2_T3_T4_T5_,@function
        .size           _ZN2at6native27unrolled_elementwise_kernelIZZZNS0_17asinh_kernel_cudaERNS_18TensorIteratorBaseEENKUlvE_clEvENKUlvE1_clEvEUlN3c107complexINS6_4HalfEEEE_St5arrayIPcLm2EELi4E23TrivialOffsetCalculatorILi1EjESF_NS0_6memory15LoadWithoutCastENSG_16StoreWithoutCastEEEviT_T0_T2_T3_T4_T5_,(.L_x_21426 - _ZN2at6native27unrolled_elementwise_kernelIZZZNS0_17asinh_kernel_cudaERNS_18TensorIteratorBaseEENKUlvE_clEvENKUlvE1_clEvEUlN3c107complexINS6_4HalfEEEE_St5arrayIPcLm2EELi4E23TrivialOffsetCalculatorILi1EjESF_NS0_6memory15LoadWithoutCastENSG_16StoreWithoutCastEEEviT_T0_T2_T3_T4_T5_)
        .other          _ZN2at6native27unrolled_elementwise_kernelIZZZNS0_17asinh_kernel_cudaERNS_18TensorIteratorBaseEENKUlvE_clEvENKUlvE1_clEvEUlN3c107complexINS6_4HalfEEEE_St5arrayIPcLm2EELi4E23TrivialOffsetCalculatorILi1EjESF_NS0_6memory15LoadWithoutCastENSG_16StoreWithoutCastEEEviT_T0_T2_T3_T4_T5_,@"STO_CUDA_ENTRY STV_DEFAULT"
_ZN2at6native27unrolled_elementwise_kernelIZZZNS0_17asinh_kernel_cudaERNS_18TensorIteratorBaseEENKUlvE_clEvENKUlvE1_clEvEUlN3c107complexINS6_4HalfEEEE_St5arrayIPcLm2EELi4E23TrivialOffsetCalculatorILi1EjESF_NS0_6memory15LoadWithoutCastENSG_16StoreWithoutCastEEEviT_T0_T2_T3_T4_T5_:
.text._ZN2at6native27unrolled_elementwise_kernelIZZZNS0_17asinh_kernel_cudaERNS_18TensorIteratorBaseEENKUlvE_clEvENKUlvE1_clEvEUlN3c107complexINS6_4HalfEEEE_St5arrayIPcLm2EELi4E23TrivialOffsetCalculatorILi1EjESF_NS0_6memory15LoadWithoutCastENSG_16StoreWithoutCastEEEviT_T0_T2_T3_T4_T5_:
[----:B------:R-:W-:Y:S01]  /*0000*/  LDC R1, c[0x0][0x28] ;  /* 0x00000a00ff017b82 */ /* 0x000fe20000000800 */
[----:B------:R-:W0:Y:S07]  /*0010*/  S2R R3, SR_CTAID.X ;  /* 0x0000000000037919 */ /* 0x000e2e0000002500 */
[----:B------:R-:W0:Y:S01]  /*0020*/  LDC R4, c[0x0][0x210] ;  /* 0x00008400ff047b82 */ /* 0x000e220000000800 */
[----:B------:R-:W-:Y:S01]  /*0030*/  ULDC.64 UR4, c[0x0][0x208] ;  /* 0x0000820000047ab9 */ /* 0x000fe20000000a00 */
[----:B------:R-:W1:Y:S01]  /*0040*/  S2R R0, SR_TID.X ;  /* 0x0000000000007919 */ /* 0x000e620000002100 */
[----:B0-----:R-:W-:-:S05]  /*0050*/  IMAD R4, R3, -0x200, R4 ;  /* 0xfffffe0003047824 */ /* 0x001fca00078e0204 */
[----:B-1----:R-:W-:-:S13]  /*0060*/  ISETP.GE.AND P2, PT, R0, R4, PT ;  /* 0x000000040000720c */ /* 0x002fda0003f46270 */
        /* <DEDUP_REMOVED lines=8> */
[----:B0-----:R-:W-:-:S06]  /*00f0*/  @!P2 IMAD.WIDE.U32 R10, R5, 0x4, R10 ;  /* 0x00000004050aa825 */ /* 0x001fcc00078e000a */
[----:B------:R-:W2:Y:S06]  /*0100*/  @!P2 LDG.E R10, desc[UR4][R10.64] ;  /* 0x000000040a0aa981 */ /* 0x000eac000c1e1900 */
[----:B------:R-:W-:Y:S01]  /*0110*/  @!P3 LEA R17, R3, R0, 0x9 ;  /* 0x000000000311b211 */ /* 0x000fe200078e48ff */
[----:B------:R-:W0:Y:S01]  /*0120*/  @!P3 LDC.64 R8, c[0x0][0x220] ;  /* 0x00008800ff08bb82 */ /* 0x000e220000000a00 */
[----:B------:R-:W-:-:S04]  /*0130*/  @!P3 IADD3 R0, R0, 0x80, RZ ;  /* 0x000000800000b810 */ /* 0x000fc80007ffe0ff */
[----:B------:R-:W-:Y:S01]  /*0140*/  ISETP.GE.AND P1, PT, R0, R4, PT ;  /* 0x000000040000720c */ /* 0x000fe20003f26270 */
[----:B-1----:R-:W-:-:S06]  /*0150*/  @!P0 IMAD.WIDE.U32 R14, R15, 0x4, R12 ;  /* 0x000000040f0e8825 */ /* 0x002fcc00078e000c */
[----:B------:R-:W3:Y:S06]  /*0160*/  @!P0 LDG.E R14, desc[UR4][R14.64] ;  /* 0x000000040e0e8981 */ /* 0x000eec000c1e1900 */
[----:B------:R-:W1:Y:S01]  /*0170*/  @!P1 LDC.64 R6, c[0x0][0x220] ;  /* 0x00008800ff069b82 */ /* 0x000e620000000a00 */
[----:B------:R-:W-:Y:S01]  /*0180*/  @!P1 LEA R5, R3, R0, 0x9 ;  /* 0x0000000003059211 */ /* 0x000fe200078e48ff */
[----:B0-----:R-:W-:-:S06]  /*0190*/  @!P3 IMAD.WIDE.U32 R8, R17, 0x4, R8 ;  /* 0x000000041108b825 */ /* 0x001fcc00078e0008 */
[----:B------:R-:W4:Y:S01]  /*01a0*/  @!P3 LDG.E R8, desc[UR4][R8.64] ;  /* 0x000000040808b981 */ /* 0x000f22000c1e1900 */
[----:B-1----:R-:W-:-:S06]  /*01b0*/  @!P1 IMAD.WIDE.U32 R6, R5, 0x4, R6 ;  /* 0x0000000405069825 */ /* 0x002fcc00078e0006 */
[----:B------:R-:W5:Y:S01]  /*01c0*/  @!P1 LDG.E R6, desc[UR4][R6.64] ;  /* 0x0000000406069981 */ /* 0x000f62000c1e1900 */
[----:B------:R-:W-:Y:S02]  /*01d0*/  PRMT R12, RZ, 0x5410, RZ ;  /* 0x00005410ff0c7816 */ /* 0x000fe400000000ff */
[----:B------:R-:W-:Y:S02]  /*01e0*/  PRMT R18, RZ, 0x5410, RZ ;  /* 0x00005410ff127816 */ /* 0x000fe400000000ff */
[----:B------:R-:W-:Y:S01]  /*01f0*/  PRMT R23, RZ, 0x5410, RZ ;  /* 0x00005410ff177816 */ /* 0x000fe200000000ff */
[----:B------:R-:W-:Y:S01]  /*0200*/  BSSY B0, `(.L_x_4562) ;  /* 0x00002c3000007945 */ /* 0x000fe20003800000 */
[----:B------:R-:W-:Y:S02]  /*0210*/  PRMT R0, RZ, 0x7610, R0 ;  /* 0x00007610ff007816 */ /* 0x000fe40000000000 */
[----:B------:R-:W-:Y:S02]  /*0220*/  PRMT R5, RZ, 0x7610, R5 ;  /* 0x00007610ff057816 */ /* 0x000fe40000000005 */
[----:B--2---:R-:W-:-:S02]  /*0230*/  @!P2 PRMT R0, R10, 0x7610, R0 ;  /* 0x000076100a00a816 */ /* 0x004fc40000000000 */
[----:B------:R-:W-:Y:S02]  /*0240*/  @!P2 PRMT R5, R10, 0x7632, R5 ;  /* 0x000076320a05a816 */ /* 0x000fe40000000005 */
[----:B---3--:R-:W-:-:S04]  /*0250*/  @!P0 PRMT R12, R12, 0x5410, R14 ;  /* 0x000054100c0c8816 */ /* 0x008fc8000000000e */
[----:B------:R-:W-:Y:S02]  /*0260*/  @!P0 PRMT R12, R14, 0x7632, R12 ;  /* 0x000076320e0c8816 */ /* 0x000fe4000000000c */
[----:B----4-:R-:W-:-:S04]  /*0270*/  @!P3 PRMT R18, R18, 0x5410, R8 ;  /* 0x000054101212b816 */ /* 0x010fc80000000008 */
[----:B------:R-:W-:Y:S02]  /*0280*/  @!P3 PRMT R18, R8, 0x7632, R18 ;  /* 0x000076320812b816 */ /* 0x000fe40000000012 */
[----:B-----5:R-:W-:-:S04]  /*0290*/  @!P1 PRMT R23, R23, 0x5410, R6 ;  /* 0x0000541017179816 */ /* 0x020fc80000000006 */
[----:B------:R-:W-:Y:S01]  /*02a0*/  @!P1 PRMT R23, R6, 0x7632, R23 ;  /* 0x0000763206179816 */ /* 0x000fe20000000017 */
[----:B------:R-:W-:Y:S06]  /*02b0*/  @P2 BRA `(.L_x_4563) ;  /* 0x0000002800dc2947 */ /* 0x000fec0003800000 */
[----:B------:R-:W-:Y:S02]  /*02c0*/  HADD2.F32 R6, -RZ, R0.H0_H0 ;  /* 0x20000000ff067230 */ /* 0x000fe40000004100 */
        /* <DEDUP_REMOVED lines=76> */
[----:B------:R-:W-:Y:S01]  /*0790*/  HFMA2.MMA R20, -RZ, RZ, 1.625, 0 ;  /* 0x3e800000ff147435 */ /* 0x000fe200000001ff */
[----:B------:R-:W-:Y:S02]  /*07a0*/  MOV R22, 0x3d39bf78 ;  /* 0x3d39bf7800167802 */ /* 0x000fe40000000f00 */
        /* <DEDUP_REMOVED lines=30> */
.L_x_4569:
        /* <DEDUP_REMOVED lines=10> */
.L_x_4571:
[----:B------:R-:W-:-:S04]  /*0a30*/  FADD.FTZ R9, -R11, R10 ;  /* 0x0000000a0b097221 */ /* 0x000fc80000010100 */
[----:B------:R-:W-:-:S07]  /*0a40*/  FMUL.FTZ R9, R9, 0.5 ;  /* 0x3f00000009097820 */ /* 0x000fce0000410000 */
.L_x_4572:
[----:B------:R-:W-:Y:S05]  /*0a50*/  BSYNC B2 ;  /* 0x0000000000027941 */ /* 0x000fea0003800000 */
.L_x_4570:
        /* <DEDUP_REMOVED lines=11> */
.L_x_4574:
[----:B------:R-:W-:-:S04]  /*0b10*/  FADD.FTZ R14, R13, -R14 ;  /* 0x8000000e0d0e7221 */ /* 0x000fc80000010000 */
[----:B------:R-:W-:-:S07]  /*0b20*/  FMUL.FTZ R14, R14, 0.5 ;  /* 0x3f0000000e0e7820 */ /* 0x000fce0000410000 */
.L_x_4575:
[----:B------:R-:W-:Y:S05]  /*0b30*/  BSYNC B2 ;  /* 0x0000000000027941 */ /* 0x000fea0003800000 */
.L_x_4573:
[----:B------:R-:W-:Y:S01]  /*0b40*/  FADD.FTZ R14, R14, R9 ;  /* 0x000000090e0e7221 */ /* 0x000fe20000010000 */
[----:B------:R-:W-:Y:S01]  /*0b50*/  FADD.FTZ R9, R2, 1 ;  /* 0x3f80000002097421 */ /* 0x000fe20000010000 */
[----:B------:R-:W-:Y:S01]  /*0b60*/  HFMA2.MMA R20, -RZ, RZ, 1.625, 0 ;  /* 0x3e800000ff147435 */ /* 0x000fe200000001ff */
[----:B------:R-:W-:Y:S02]  /*0b70*/  MOV R22, 0x3d39bf78 ;  /* 0x3d39bf7800167802 */ /* 0x000fe40000000f00 */
        /* <DEDUP_REMOVED lines=31> */
.L_x_4568:
[----:B------:R0:W1:Y:S02]  /*0d70*/  MUFU.SQRT R9, R8 ;  /* 0x0000000800097308 */ /* 0x0000640000002000 */
.L_x_4567:
[----:B------:R-:W-:Y:S05]  /*0d80*/  BSYNC B1 ;  /* 0x0000000000017941 */ /* 0x000fea0003800000 */
.L_x_4566:
        /* <DEDUP_REMOVED lines=11> */
[C---:B------:R-:W-:Y:S01]  /*0e40*/  FSETP.GT.FTZ.AND P0, PT, |R14|.reuse, 0.56000000238418579102, PT ;  /* 0x3f0f5c290e00780b */ /* 0x040fe20003f14200 */
[----:B------:R-:W-:Y:S01]  /*0e50*/  HFMA2.MMA R11, -RZ, RZ, 1.9599609375, 20144 ;  /* 0x3fd774ebff0b7435 */ /* 0x000fe200000001ff */
[----:B------:R-:W-:-:S06]  /*0e60*/  FSETP.NEU.FTZ.AND P1, PT, |R14|, 1, PT ;  /* 0x3f8000000e00780b */ /* 0x000fcc0003f3d200 */
[----:B------:R-:W-:-:S04]  /*0e70*/  FFMA.FTZ R2, -R0, R7, 0.5 ;  /* 0x3f00000000027423 */ /* 0x000fc80000010107 */
[----:B------:R-:W0:Y:S02]  /*0e80*/  MUFU.RSQ R7, R2 ;  /* 0x0000000200077308 */ /* 0x000e240000001400 */
[----:B0-----:R-:W-:Y:S01]  /*0e90*/  FMUL.FTZ R8, R2, R7 ;  /* 0x0000000702087220 */ /* 0x001fe20000410000 */
[----:B------:R-:W-:-:S04]  /*0ea0*/  FMUL.FTZ R7, R7, 0.5 ;  /* 0x3f00000007077820 */ /* 0x000fc80000410000 */
[----:B------:R-:W-:-:S04]  /*0eb0*/  FFMA.FTZ R7, -R8, R7, 0.5 ;  /* 0x3f00000008077423 */ /* 0x000fc80000010107 */
[----:B------:R-:W-:Y:S01]  /*0ec0*/  FFMA.FTZ R7, R8, R7, R8 ;  /* 0x0000000708077223 */ /* 0x000fe20000010008 */
[----:B------:R-:W-:-:S04]  /*0ed0*/  MOV R8, 0x3d4dd2f7 ;  /* 0x3d4dd2f700087802 */ /* 0x000fc80000000f00 */
        /* <DEDUP_REMOVED lines=14> */
.L_x_4579:
        /* <DEDUP_REMOVED lines=12> */
[----:B0-----:R-:W-:-:S03]  /*1080*/  @P0 FMUL.FTZ R8, R6, R6 ;  /* 0x0000000606080220 */ /* 0x001fc60000410000 */
[----:B------:R-:W0:Y:S02]  /*1090*/  @P0 MUFU.RCP R11, R10 ;  /* 0x0000000a000b0308 */ /* 0x000e240000001000 */
[----:B0-----:R-:W-:Y:S01]  /*10a0*/  @P0 FMUL.FTZ.D2 R8, R8, R11 ;  /* 0x0000000b08080220 */ /* 0x001fe20000310000 */
[----:B------:R-:W-:Y:S01]  /*10b0*/  @!P0 FMUL.FTZ R8, |R6|, 0.5 ;  /* 0x3f00000006088820 */ /* 0x000fe20000410200 */
[----:B------:R-:W-:Y:S06]  /*10c0*/  BRA `(.L_x_4586) ;  /* 0x0000000000087947 */ /* 0x000fec0003800000 */
.L_x_4585:
[----:B0-----:R-:W-:-:S04]  /*10d0*/  FADD.FTZ R8, -R11, R10 ;  /* 0x0000000a0b087221 */ /* 0x001fc80000010100 */
[----:B------:R-:W-:-:S07]  /*10e0*/  FMUL.FTZ R8, R8, 0.5 ;  /* 0x3f00000008087820 */ /* 0x000fce0000410000 */
.L_x_4586:
[----:B------:R-:W-:Y:S05]  /*10f0*/  BSYNC B4 ;  /* 0x0000000000047941 */ /* 0x000fea0003800000 */
.L_x_4584:
        /* <DEDUP_REMOVED lines=10> */
.L_x_4588:
[----:B------:R-:W-:-:S04]  /*11a0*/  FADD.FTZ R0, -R0, R13 ;  /* 0x0000000d00007221 */ /* 0x000fc80000010100 */
[----:B------:R-:W-:-:S07]  /*11b0*/  FMUL.FTZ R11, R0, 0.5 ;  /* 0x3f000000000b7820 */ /* 0x000fce0000410000 */
.L_x_4589:
[----:B------:R-:W-:Y:S05]  /*11c0*/  BSYNC B4 ;  /* 0x0000000000047941 */ /* 0x000fea0003800000 */
.L_x_4587:
[----:B------:R-:W-:Y:S01]  /*11d0*/  FADD.FTZ R11, R11, R8 ;  /* 0x000000080b0b7221 */ /* 0x000fe20000010000 */
[----:B------:R-:W-:-:S04]  /*11e0*/  FADD.FTZ R2, R7, R2 ;  /* 0x0000000207027221 */ /* 0x000fc80000010000 */
[----:B------:R-:W-:-:S04]  /*11f0*/  FMUL.FTZ R2, R2, R11 ;  /* 0x0000000b02027220 */ /* 0x000fc80000410000 */
[----:B------:R0:W2:Y:S01]  /*1200*/  MUFU.SQRT R10, R2 ;  /* 0x00000002000a7308 */ /* 0x0000a20000002000 */
[----:B------:R-:W-:Y:S05]  /*1210*/  BRA `(.L_x_4590) ;  /* 0x0000000000487947 */ /* 0x000fea0003800000 */
.L_x_4583:
        /* <DEDUP_REMOVED lines=12> */
.L_x_4582:
[----:B------:R-:W-:Y:S01]  /*12e0*/  FADD.FTZ R0, R2, 1 ;  /* 0x3f80000002007421 */ /* 0x000fe20000010000 */
[----:B------:R-:W-:Y:S01]  /*12f0*/  MUFU.SQRT R11, R8 ;  /* 0x00000008000b7308 */ /* 0x000fe20000002000 */
[----:B------:R-:W-:Y:S02]  /*1300*/  MOV R7, 0x3f800000 ;  /* 0x3f80000000077802 */ /* 0x000fe40000000f00 */
[----:B------:R-:W-:-:S06]  /*1310*/  FMUL.FTZ R0, R0, 0.5 ;  /* 0x3f00000000007820 */ /* 0x000fcc0000410000 */
[----:B------:R-:W2:Y:S02]  /*1320*/  MUFU.SQRT R0, R0 ;  /* 0x0000000000007308 */ /* 0x000ea40000002000 */
[----:B--2---:R-:W-:-:S07]  /*1330*/  FMUL.FTZ R10, R11, R0 ;  /* 0x000000000b0a7220 */ /* 0x004fce0000410000 */
.L_x_4590:
[----:B------:R-:W-:Y:S05]  /*1340*/  BSYNC B2 ;  /* 0x0000000000027941 */ /* 0x000fea0003800000 */
.L_x_4581:
[----:B------:R-:W-:Y:S05]  /*1350*/  BRA `(.L_x_4591) ;  /* 0x0000000000087947 */ /* 0x000fea0003800000 */
.L_x_4578:
[----:B------:R-:W-:Y:S01]  /*1360*/  FMUL.FTZ R10, R2, 16777216 ;  /* 0x4b800000020a7820 */ /* 0x000fe20000410000 */
[----:B------:R-:W-:-:S07]  /*1370*/  FMUL.FTZ R7, R7, 16777216 ;  /* 0x4b80000007077820 */ /* 0x000fce0000410000 */
.L_x_4591:
[----:B------:R-:W-:Y:S05]  /*1380*/  BSYNC B1 ;  /* 0x0000000000017941 */ /* 0x000fea0003800000 */
.L_x_4577:
        /* <DEDUP_REMOVED lines=16> */
[----:B-1----:R-:W-:Y:S05]  /*1490*/  CALL.REL.NOINC `($__internal_10_$__cuda_sm3x_div_rn_ftz_f32_slowpath) ;  /* 0x0000009c00e47944 */ /* 0x002fea0003c00000 */
.L_x_4593:
[----:B------:R-:W-:Y:S05]  /*14a0*/  BSYNC B4 ;  /* 0x0000000000047941 */ /* 0x000fea0003800000 */
.L_x_4592:
        /* <DEDUP_REMOVED lines=18> */
.L_x_4595:
[----:B------:R-:W-:Y:S02]  /*15d0*/  ISETP.GE.AND P0, PT, R10, RZ, PT ;  /* 0x000000ff0a00720c */ /* 0x000fe40003f06270 */
[----:B------:R-:W-:-:S11]  /*15e0*/  MOV R11, 0x3fd774eb ;  /* 0x3fd774eb000b7802 */ /* 0x000fd60000000f00 */
[----:B------:R-:W-:-:S04]  /*15f0*/  @P0 FFMA.FTZ R0, R11, 0.93318945169448852539, -R0 ;  /* 0x3f6ee5810b000823 */ /* 0x000fc80000010800 */
[----:B------:R-:W-:-:S07]  /*1600*/  @!P0 FFMA.FTZ R0, R11, 0.93318945169448852539, R0 ;  /* 0x3f6ee5810b008823 */ /* 0x000fce0000010000 */
.L_x_4596:
[----:B------:R-:W-:Y:S05]  /*1610*/  BSYNC B1 ;  /* 0x0000000000017941 */ /* 0x000fea0003800000 */
.L_x_4594:
[----:B------:R-:W-:Y:S01]  /*1620*/  FSETP.NEU.FTZ.AND P0, PT, |R10|, |R7|, PT ;  /* 0x400000070a00720b */ /* 0x000fe20003f1d200 */
        /* <DEDUP_REMOVED lines=8> */
[----:B------:R-:W-:-:S07]  /*16b0*/  FSEL R14, R10, R7, P0 ;  /* 0x000000070a0e7208 */ /* 0x000fce0000000000 */
.L_x_4580:
[----:B------:R-:W-:Y:S05]  /*16c0*/  BSYNC B3 ;  /* 0x0000000000037941 */ /* 0x000fea0003800000 */
.L_x_4576:
[----:B------:R-:W-:Y:S02]  /*16d0*/  LOP3.LUT R5, R14, 0x80000000, R5, 0xb8, !PT ;  /* 0x800000000e057812 */ /* 0x000fe400078eb805 */
[----:B-1----:R-:W-:Y:S01]  /*16e0*/  LOP3.LUT R6, R9, 0x80000000, R6, 0xb8, !PT ;  /* 0x8000000009067812 */ /* 0x002fe200078eb806 */
[----:B------:R-:W-:Y:S06]  /*16f0*/  BRA `(.L_x_4563) ;  /* 0x0000001400cc7947 */ /* 0x000fec0003800000 */
.L_x_4565:
        /* <DEDUP_REMOVED lines=29> */
[----:B------:R-:W-:Y:S05]  /*18d0*/  CALL.REL.NOINC `($__internal_10_$__cuda_sm3x_div_rn_ftz_f32_slowpath) ;  /* 0x0000009800d47944 */ /* 0x000fea0003c00000 */
.L_x_4602:
[----:B------:R-:W-:Y:S05]  /*18e0*/  BSYNC B4 ;  /* 0x0000000000047941 */ /* 0x000fea0003800000 */
.L_x_4601:
        /* <DEDUP_REMOVED lines=18> */
.L_x_4604:
[----:B------:R-:W-:Y:S02]  /*1a10*/  ISETP.GE.AND P0, PT, R9, RZ, PT ;  /* 0x000000ff0900720c */ /* 0x000fe40003f06270 */
[----:B------:R-:W-:-:S11]  /*1a20*/  MOV R13, 0x3fd774eb ;  /* 0x3fd774eb000d7802 */ /* 0x000fd60000000f00 */
[----:B------:R-:W-:-:S04]  /*1a30*/  @P0 FFMA.FTZ R0, R13, 0.93318945169448852539, -R0 ;  /* 0x3f6ee5810d000823 */ /* 0x000fc80000010800 */
[----:B------:R-:W-:-:S07]  /*1a40*/  @!P0 FFMA.FTZ R0, R13, 0.93318945169448852539, R0 ;  /* 0x3f6ee5810d008823 */ /* 0x000fce0000010000 */
.L_x_4605:
[----:B------:R-:W-:Y:S05]  /*1a50*/  BSYNC B1 ;  /* 0x0000000000017941 */ /* 0x000fea0003800000 */
.L_x_4603:
        /* <DEDUP_REMOVED lines=13> */
.L_x_4600:
        /* <DEDUP_REMOVED lines=11> */
[----:B------:R-:W-:Y:S05]  /*1be0*/  CALL.REL.NOINC `($__internal_10_$__cuda_sm3x_div_rn_ftz_f32_slowpath) ;  /* 0x0000009800107944 */ /* 0x000fea0003c00000 */
.L_x_4608:
[----:B------:R-:W-:Y:S05]  /*1bf0*/  BSYNC B4 ;  /* 0x0000000000047941 */ /* 0x000fea0003800000 */
.L_x_4607:
        /* <DEDUP_REMOVED lines=18> */
.L_x_4610:
[----:B------:R-:W-:Y:S02]  /*1d20*/  ISETP.GE.AND P0, PT, R9, RZ, PT ;  /* 0x000000ff0900720c */ /* 0x000fe40003f06270 */
[----:B------:R-:W-:-:S11]  /*1d30*/  MOV R13, 0x3fd774eb ;  /* 0x3fd774eb000d7802 */ /* 0x000fd60000000f00 */
[----:B------:R-:W-:-:S04]  /*1d40*/  @P0 FFMA.FTZ R0, R13, 0.93318945169448852539, -R0 ;  /* 0x3f6ee5810d000823 */ /* 0x000fc80000010800 */
[----:B------:R-:W-:-:S07]  /*1d50*/  @!P0 FFMA.FTZ R0, R13, 0.93318945169448852539, R0 ;  /* 0x3f6ee5810d008823 */ /* 0x000fce0000010000 */
.L_x_4611:
[----:B------:R-:W-:Y:S05]  /*1d60*/  BSYNC B1 ;  /* 0x0000000000017941 */ /* 0x000fea0003800000 */
.L_x_4609:
        /* <DEDUP_REMOVED lines=15> */
[----:B------:R-:W-:-:S03]  /*1e60*/  HFMA2.MMA R7, -RZ, RZ, 2.04296875, -15.78125 ;  /* 0x4016cbe4ff077435 */ /* 0x000fc600000001ff */
        /* <DEDUP_REMOVED lines=11> */
.L_x_4599:
        /* <DEDUP_REMOVED lines=16> */
[----:B------:R-:W0:Y:S02]  /*2020*/  MUFU.SQRT R14, R14 ;  /* 0x0000000e000e7308 */ /* 0x000e240000002000 */
[----:B0-----:R-:W-:Y:S01]  /*2030*/  @P0 FMUL.FTZ R2, R14, R7 ;  /* 0x000000070e020220 */ /* 0x001fe20000410000 */
[----:B------:R-:W-:Y:S01]  /*2040*/  FSETP.NEU.FTZ.AND P0, PT, R0, +INF , PT ;  /* 0x7f8000000000780b */ /* 0x000fe20003f1d000 */
[----:B------:R-:W-:-:S03]  /*2050*/  FFMA R7, -R11, R16, 1 ;  /* 0x3f8000000b077423 */ /* 0x000fc60000000110 */
[----:B------:R-:W-:Y:S01]  /*2060*/  FSEL R2, R2, +INF , P0 ;  /* 0x7f80000002027808 */ /* 0x000fe20000000000 */
[----:B------:R-:W-:Y:S01]  /*2070*/  FFMA R0, R16, R7, R16 ;  /* 0x0000000710007223 */ /* 0x000fe20000000010 */
[----:B------:R-:W-:-:S03]  /*2080*/  MOV R7, 0x3f800000 ;  /* 0x3f80000000077802 */ /* 0x000fc60000000f00 */
        /* <DEDUP_REMOVED lines=9> */
[----:B------:R-:W-:Y:S05]  /*2120*/  CALL.REL.NOINC `($__internal_10_$__cuda_sm3x_div_rn_ftz_f32_slowpath) ;  /* 0x0000009000c07944 */ /* 0x000fea0003c00000 */
.L_x_4613:
[----:B------:R-:W-:Y:S05]  /*2130*/  BSYNC B4 ;  /* 0x0000000000047941 */ /* 0x000fea0003800000 */
.L_x_4612:
        /* <DEDUP_REMOVED lines=18> */
.L_x_4615:
[----:B------:R-:W-:Y:S02]  /*2260*/  ISETP.GE.AND P0, PT, R9, RZ, PT ;  /* 0x000000ff0900720c */ /* 0x000fe40003f06270 */
[----:B------:R-:W-:-:S11]  /*2270*/  MOV R7, 0x3fd774eb ;  /* 0x3fd774eb00077802 */ /* 0x000fd60000000f00 */
[----:B------:R-:W-:-:S04]  /*2280*/  @P0 FFMA.FTZ R0, R7, 0.93318945169448852539, -R0 ;  /* 0x3f6ee58107000823 */ /* 0x000fc80000010800 */
[----:B------:R-:W-:-:S07]  /*2290*/  @!P0 FFMA.FTZ R0, R7, 0.93318945169448852539, R0 ;  /* 0x3f6ee58107008823 */ /* 0x000fce0000010000 */
.L_x_4616:
[----:B------:R-:W-:Y:S05]  /*22a0*/  BSYNC B1 ;  /* 0x0000000000017941 */ /* 0x000fea0003800000 */
.L_x_4614:
        /* <DEDUP_REMOVED lines=11> */
.L_x_4598:
        /* <DEDUP_REMOVED lines=23> */
.L_x_4620:
[----:B------:R-:W-:Y:S05]  /*24d0*/  BSYNC B4 ;  /* 0x0000000000047941 */ /* 0x000fea0003800000 */
.L_x_4619:
        /* <DEDUP_REMOVED lines=24> */
.L_x_4618:
        /* <DEDUP_REMOVED lines=12> */
.L_x_4622:
[----:B------:R-:W-:Y:S05]  /*2720*/  BSYNC B4 ;  /* 0x0000000000047941 */ /* 0x000fea0003800000 */
.L_x_4621:
        /* <DEDUP_REMOVED lines=27> */
[C---:B------:R-:W-:Y:S01]  /*28e0*/  FSETP.NEU.FTZ.AND P0, PT, |R6|.reuse, R7, PT ;  /* 0x000000070600720b */ /* 0x040fe20003f1d200 */
        /* <DEDUP_REMOVED lines=10> */
.L_x_4617:
        /* <DEDUP_REMOVED lines=33> */
.L_x_4624:
[----:B------:R-:W-:Y:S05]  /*2ba0*/  BSYNC B4 ;  /* 0x0000000000047941 */ /* 0x000fea0003800000 */
.L_x_4623:
[----:B------:R-:W-:Y:S01]  /*2bb0*/  MOV R11, 0x3b33710b ;  /* 0x3b33710b000b7802 */ /* 0x000fe20000000f00 */
[----:B------:R-:W-:Y:S01]  /*2bc0*/  FMUL.FTZ R2, R0, R0 ;  /* 0x0000000000027220 */ /* 0x000fe20000410000 */
[----:B------:R-:W-:Y:S02]  /*2bd0*/  @!P6 MOV R13, 0x3fd774eb ;  /* 0x3fd774eb000de802 */ /* 0x000fe40000000f00 */
[----:B------:R-:W-:Y:S01]  /*2be0*/  FSETP.NEU.FTZ.AND P0, PT, |R6|, R7, PT ;  /* 0x000000070600720b */ /* 0x000fe20003f1d200 */
        /* <DEDUP_REMOVED lines=17> */
.L_x_4606:
[----:B------:R-:W-:Y:S05]  /*2d00*/  BSYNC B3 ;  /* 0x0000000000037941 */ /* 0x000fea0003800000 */
.L_x_4597:
[----:B------:R-:W-:Y:S01]  /*2d10*/  FADD.FTZ R7, R10, 0.69314718246459960938 ;  /* 0x3f3172180a077421 */ /* 0x000fe20000010000 */
[----:B------:R-:W-:-:S04]  /*2d20*/  LOP3.LUT R5, R0, 0x80000000, R5, 0xb8, !PT ;  /* 0x8000000000057812 */ /* 0x000fc800078eb805 */
[----:B------:R-:W-:Y:S01]  /*2d30*/  LOP3.LUT R6, R7, 0x80000000, R6, 0xb8, !PT ;  /* 0x8000000007067812 */ /* 0x000fe200078eb806 */
[----:B------:R-:W-:Y:S06]  /*2d40*/  BRA `(.L_x_4563) ;  /* 0x0000000000387947 */ /* 0x000fec0003800000 */
.L_x_4564:
        /* <DEDUP_REMOVED lines=14> */
.L_x_4563:
[----:B------:R-:W-:Y:S05]  /*2e30*/  BSYNC B0 ;  /* 0x0000000000007941 */ /* 0x000fea0003800000 */
.L_x_4562:
[----:B------:R-:W-:Y:S05]  /*2e40*/  WARPSYNC.ALL ;  /* 0x0000000000007948 */ /* 0x000fea0003800000 */
[----:B------:R-:W0:Y:S01]  /*2e50*/  S2R R7, SR_TID.X ;  /* 0x0000000000077919 */ /* 0x000e220000002100 */
[----:B------:R-:W-:Y:S01]  /*2e60*/  BSSY B0, `(.L_x_4625) ;  /* 0x00002bb000007945 */ /* 0x000fe20003800000 */
[----:B0-----:R-:W-:-:S04]  /*2e70*/  IADD3 R9, R7, 0x80, RZ ;  /* 0x0000008007097810 */ /* 0x001fc80007ffe0ff */
[----:B------:R-:W-:-:S13]  /*2e80*/  ISETP.GE.AND P0, PT, R9, R4, PT ;  /* 0x000000040900720c */ /* 0x000fda0003f06270 */
[----:B------:R-:W-:Y:S05]  /*2e90*/  @P0 BRA `(.L_x_4626) ;  /* 0x0000002800dc0947 */ /* 0x000fea0003800000 */
[--C-:B------:R-:W-:Y:S02]  /*2ea0*/  HADD2.F32 R9, -RZ, R12.reuse.H1_H1 ;  /* 0x3000000cff097230 */ /* 0x100fe40000004100 */
        /* <DEDUP_REMOVED lines=24> */
[CC--:B------:R-:W-:Y:S02]  /*3030*/  VIMNMX R12, R15.reuse, R20.reuse, !PT ;  /* 0x000000140f0c7248 */ /* 0x0c0fe40007fe0100 */
[----:B------:R-:W-:Y:S02]  /*3040*/  VIMNMX R2, R20, R17, !PT ;  /* 0x0000001114027248 */ /* 0x000fe40007fe0100 */
[----:B------:R-:W-:Y:S02]  /*3050*/  LOP3.LUT R14, R12, 0xfe000000, RZ, 0xc0, !PT ;  /* 0xfe0000000c0e7812 */ /* 0x000fe400078ec0ff */
[----:B------:R-:W-:Y:S02]  /*3060*/  LOP3.LUT R16, R2, 0xfe000000, RZ, 0xc0, !PT ;  /* 0xfe00000002107812 */ /* 0x000fe400078ec0ff */
[----:B------:R-:W-:Y:S02]  /*3070*/  VIMNMX R15, R15, R20, PT ;  /* 0x000000140f0f7248 */ /* 0x000fe40003fe0100 */
[----:B------:R-:W-:-:S02]  /*3080*/  IADD3 R19, -R14, 0x7e800000, RZ ;  /* 0x7e8000000e137810 */ /* 0x000fc40007ffe1ff */
[----:B------:R-:W-:Y:S02]  /*3090*/  VIMNMX R17, R20, R17, PT ;  /* 0x0000001114117248 */ /* 0x000fe40003fe0100 */
[----:B------:R-:W-:Y:S01]  /*30a0*/  IADD3 R21, -R16, 0x7e800000, RZ ;  /* 0x7e80000010157810 */ /* 0x000fe20007ffe1ff */
[CC--:B------:R-:W-:Y:S01]  /*30b0*/  FMUL.FTZ R20, R15.reuse, R19.reuse ;  /* 0x000000130f147220 */ /* 0x0c0fe20000410000 */
        /* <DEDUP_REMOVED lines=43> */
[----:B------:R-:W-:Y:S01]  /*3370*/  HFMA2.MMA R21, -RZ, RZ, 1.875, 0 ;  /* 0x3f800000ff157435 */ /* 0x000fe200000001ff */
        /* <DEDUP_REMOVED lines=31> */
.L_x_4632:
        /* <DEDUP_REMOVED lines=10> */
.L_x_4634:
[----:B------:R-:W-:-:S04]  /*3610*/  FADD.FTZ R12, -R0, R15 ;  /* 0x0000000f000c7221 */ /* 0x000fc80000010100 */
[----:B------:R-:W-:-:S07]  /*3620*/  FMUL.FTZ R12, R12, 0.5 ;  /* 0x3f0000000c0c7820 */ /* 0x000fce0000410000 */
.L_x_4635:
[----:B------:R-:W-:Y:S05]  /*3630*/  BSYNC B2 ;  /* 0x0000000000027941 */ /* 0x000fea0003800000 */
.L_x_4633:
        /* <DEDUP_REMOVED lines=11> */
.L_x_4637:
[----:B------:R-:W-:-:S04]  /*36f0*/  FADD.FTZ R14, R2, -R19 ;  /* 0x80000013020e7221 */ /* 0x000fc80000010000 */
[----:B------:R-:W-:-:S07]  /*3700*/  FMUL.FTZ R19, R14, 0.5 ;  /* 0x3f0000000e137820 */ /* 0x000fce0000410000 */
.L_x_4638:
[----:B------:R-:W-:Y:S05]  /*3710*/  BSYNC B2 ;  /* 0x0000000000027941 */ /* 0x000fea0003800000 */
.L_x_4636:
[----:B------:R-:W-:Y:S01]  /*3720*/  FADD.FTZ R19, R19, R12 ;  /* 0x0000000c13137221 */ /* 0x000fe20000010000 */
[----:B------:R-:W-:Y:S01]  /*3730*/  FADD.FTZ R12, R17, 1 ;  /* 0x3f800000110c7421 */ /* 0x000fe20000010000 */
[----:B------:R-:W-:Y:S01]  /*3740*/  HFMA2.MMA R21, -RZ, RZ, 1.875, 0 ;  /* 0x3f800000ff157435 */ /* 0x000fe200000001ff */
        /* <DEDUP_REMOVED lines=32> */
.L_x_4631:
[----:B------:R0:W1:Y:S02]  /*3950*/  MUFU.SQRT R12, R11 ;  /* 0x0000000b000c7308 */ /* 0x0000640000002000 */
.L_x_4630:
[----:B------:R-:W-:Y:S05]  /*3960*/  BSYNC B1 ;  /* 0x0000000000017941 */ /* 0x000fea0003800000 */
.L_x_4629:
        /* <DEDUP_REMOVED lines=9> */
[----:B0-----:R-:W-:Y:S01]  /*3a00*/  HFMA2.MMA R11, -RZ, RZ, 1.75, 0 ;  /* 0x3f000000ff0b7435 */ /* 0x001fe200000001ff */
        /* <DEDUP_REMOVED lines=9> */
[----:B------:R-:W-:-:S05]  /*3aa0*/  FFMA.FTZ R11, R10, R11, R10 ;  /* 0x0000000b0a0b7223 */ /* 0x000fca000001000a */
[----:B------:R-:W-:Y:S02]  /*3ab0*/  @P0 FSEL R0, R11, RZ, P1 ;  /* 0x000000ff0b000208 */ /* 0x000fe40000800000 */
[----:B------:R-:W-:-:S03]  /*3ac0*/  MOV R11, 0x3d4dd2f7 ;  /* 0x3d4dd2f7000b7802 */ /* 0x000fc60000000f00 */
        /* <DEDUP_REMOVED lines=13> */
.L_x_4642:
        /* <DEDUP_REMOVED lines=17> */
.L_x_4648:
[----:B------:R-:W-:-:S04]  /*3cb0*/  FADD.FTZ R0, -R0, R15 ;  /* 0x0000000f00007221 */ /* 0x000fc80000010100 */
[----:B------:R-:W-:-:S07]  /*3cc0*/  FMUL.FTZ R0, R0, 0.5 ;  /* 0x3f00000000007820 */ /* 0x000fce0000410000 */
.L_x_4649:
[----:B------:R-:W-:Y:S05]  /*3cd0*/  BSYNC B4 ;  /* 0x0000000000047941 */ /* 0x000fea0003800000 */
.L_x_4647:
[----:B------:R-:W-:Y:S01]  /*3ce0*/  FSETP.GEU.FTZ.AND P0, PT, R13, RZ, PT ;  /* 0x000000ff0d00720b */ /* 0x000fe20003f1e000 */
[----:B------:R-:W-:-:S12]  /*3cf0*/  BSSY B4, `(.L_x_4650) ;  /* 0x000000b000047945 */ /* 0x000fd80003800000 */
[----:B------:R-:W-:Y:S05]  /*3d00*/  @!P0 BRA `(.L_x_4651) ;  /* 0x00000000001c8947 */ /* 0x000fea0003800000 */
[----:B------:R-:W-:-:S13]  /*3d10*/  FSETP.NEU.FTZ.AND P0, PT, R13, RZ, PT ;  /* 0x000000ff0d00720b */ /* 0x000fda0003f1d000 */
[----:B------:R-:W-:Y:S01]  /*3d20*/  @P0 FADD.FTZ R2, R13, R2 ;  /* 0x000000020d020221 */ /* 0x000fe20000010000 */
[----:B0-----:R-:W-:-:S05]  /*3d30*/  @P0 FMUL.FTZ R11, R9, R9 ;  /* 0x00000009090b0220 */ /* 0x001fca0000410000 */
[----:B------:R-:W0:Y:S02]  /*3d40*/  @P0 MUFU.RCP R2, R2 ;  /* 0x0000000200020308 */ /* 0x000e240000001000 */
[----:B0-----:R-:W-:Y:S01]  /*3d50*/  @P0 FMUL.FTZ.D2 R11, R11, R2 ;  /* 0x000000020b0b0220 */ /* 0x001fe20000310000 */
[----:B------:R-:W-:Y:S01]  /*3d60*/  @!P0 FMUL.FTZ R11, |R9|, 0.5 ;  /* 0x3f000000090b8820 */ /* 0x000fe20000410200 */
[----:B------:R-:W-:Y:S06]  /*3d70*/  BRA `(.L_x_4652) ;  /* 0x0000000000087947 */ /* 0x000fec0003800000 */
.L_x_4651:
[----:B------:R-:W-:-:S04]  /*3d80*/  FADD.FTZ R2, -R13, R2 ;  /* 0x000000020d027221 */ /* 0x000fc80000010100 */
[----:B0-----:R-:W-:-:S07]  /*3d90*/  FMUL.FTZ R11, R2, 0.5 ;  /* 0x3f000000020b7820 */ /* 0x001fce0000410000 */
.L_x_4652:
[----:B------:R-:W-:Y:S05]  /*3da0*/  BSYNC B4 ;  /* 0x0000000000047941 */ /* 0x000fea0003800000 */
.L_x_4650:
[----:B------:R-:W-:Y:S01]  /*3db0*/  FADD.FTZ R0, R11, R0 ;  /* 0x000000000b007221 */ /* 0x000fe20000010000 */
[----:B------:R-:W-:-:S04]  /*3dc0*/  FADD.FTZ R17, R10, R17 ;  /* 0x000000110a117221 */ /* 0x000fc80000010000 */
[----:B------:R-:W-:-:S04]  /*3dd0*/  FMUL.FTZ R0, R17, R0 ;  /* 0x0000000011007220 */ /* 0x000fc80000410000 */
[----:B------:R0:W2:Y:S01]  /*3de0*/  MUFU.SQRT R13, R0 ;  /* 0x00000000000d7308 */ /* 0x0000a20000002000 */
[----:B------:R-:W-:Y:S05]  /*3df0*/  BRA `(.L_x_4653) ;  /* 0x0000000000487947 */ /* 0x000fea0003800000 */
.L_x_4646:
[----:B------:R-:W-:-:S13]  /*3e00*/  FSETP.GT.FTZ.AND P0, PT, R10, 1, PT ;  /* 0x3f8000000a00780b */ /* 0x000fda0003f14000 */
[----:B------:R-:W-:Y:S01]  /*3e10*/  @P0 FMUL.FTZ R14, R0, R13 ;  /* 0x0000000d000e0220 */ /* 0x000fe20000410000 */
[----:B0-----:R-:W-:-:S04]  /*3e20*/  @!P0 FADD.FTZ R11, -R10, 1 ;  /* 0x3f8000000a0b8421 */ /* 0x001fc80000010100 */
        /* <DEDUP_REMOVED lines=9> */
.L_x_4645:
[----:B------:R-:W-:Y:S01]  /*3ec0*/  FADD.FTZ R0, R17, 1 ;  /* 0x3f80000011007421 */ /* 0x000fe20000010000 */
[----:B0-----:R-:W-:Y:S01]  /*3ed0*/  MUFU.SQRT R11, R11 ;  /* 0x0000000b000b7308 */ /* 0x001fe20000002000 */
[----:B------:R-:W-:Y:S02]  /*3ee0*/  MOV R10, 0x3f800000 ;  /* 0x3f800000000a7802 */ /* 0x000fe40000000f00 */
[----:B------:R-:W-:-:S06]  /*3ef0*/  FMUL.FTZ R0, R0, 0.5 ;  /* 0x3f00000000007820 */ /* 0x000fcc0000410000 */
[----:B------:R-:W0:Y:S02]  /*3f00*/  MUFU.SQRT R0, R0 ;  /* 0x0000000000007308 */ /* 0x000e240000002000 */
[----:B0-----:R-:W-:-:S07]  /*3f10*/  FMUL.FTZ R13, R11, R0 ;  /* 0x000000000b0d7220 */ /* 0x001fce0000410000 */
.L_x_4653:
[----:B------:R-:W-:Y:S05]  /*3f20*/  BSYNC B2 ;  /* 0x0000000000027941 */ /* 0x000fea0003800000 */
.L_x_4644:
[----:B------:R-:W-:Y:S05]  /*3f30*/  BRA `(.L_x_4654) ;  /* 0x0000000000087947 */ /* 0x000fea0003800000 */
.L_x_4641:
[----:B------:R-:W-:Y:S01]  /*3f40*/  FMUL.FTZ R13, R17, 16777216 ;  /* 0x4b800000110d7820 */ /* 0x000fe20000410000 */
[----:B------:R-:W-:-:S07]  /*3f50*/  FMUL.FTZ R10, R10, 16777216 ;  /* 0x4b8000000a0a7820 */ /* 0x000fce0000410000 */
.L_x_4654:
[----:B------:R-:W-:Y:S05]  /*3f60*/  BSYNC B1 ;  /* 0x0000000000017941 */ /* 0x000fea0003800000 */
.L_x_4640:
[C---:B------:R-:W-:Y:S01]  /*3f70*/  FADD.FTZ R25, |R10|.reuse, -RZ ;  /* 0x800000ff0a197221 */ /* 0x040fe20000010200 */
[----:B0-2---:R-:W-:Y:S01]  /*3f80*/  FADD.FTZ R0, |R13|, -RZ ;  /* 0x800000ff0d007221 */ /* 0x005fe20000010200 */
        /* <DEDUP_REMOVED lines=15> */
.L_x_4656:
[----:B------:R-:W-:Y:S05]  /*4080*/  BSYNC B4 ;  /* 0x0000000000047941 */ /* 0x000fea0003800000 */
.L_x_4655:
        /* <DEDUP_REMOVED lines=18> */
.L_x_4658:
[----:B------:R-:W-:Y:S02]  /*41b0*/  ISETP.GE.AND P0, PT, R13, RZ, PT ;  /* 0x000000ff0d00720c */ /* 0x000fe40003f06270 */
[----:B------:R-:W-:-:S11]  /*41c0*/  MOV R15, 0x3fd774eb ;  /* 0x3fd774eb000f7802 */ /* 0x000fd60000000f00 */
[----:B------:R-:W-:-:S04]  /*41d0*/  @P0 FFMA.FTZ R0, R15, 0.93318945169448852539, -R0 ;  /* 0x3f6ee5810f000823 */ /* 0x000fc80000010800 */
[----:B------:R-:W-:-:S07]  /*41e0*/  @!P0 FFMA.FTZ R0, R15, 0.93318945169448852539, R0 ;  /* 0x3f6ee5810f008823 */ /* 0x000fce0000010000 */
.L_x_4659:
[----:B------:R-:W-:Y:S05]  /*41f0*/  BSYNC B1 ;  /* 0x0000000000017941 */ /* 0x000fea0003800000 */
.L_x_4657:
        /* <DEDUP_REMOVED lines=10> */
.L_x_4643:
[----:B------:R-:W-:Y:S05]  /*42a0*/  BSYNC B3 ;  /* 0x0000000000037941 */ /* 0x000fea0003800000 */
.L_x_4639:
[----:B------:R-:W-:Y:S02]  /*42b0*/  LOP3.LUT R8, R11, 0x80000000, R8, 0xb8, !PT ;  /* 0x800000000b087812 */ /* 0x000fe400078eb808 */
[----:B-1----:R-:W-:Y:S01]  /*42c0*/  LOP3.LUT R9, R12, 0x80000000, R9, 0xb8, !PT ;  /* 0x800000000c097812 */ /* 0x002fe200078eb809 */
[----:B------:R-:W-:Y:S06]  /*42d0*/  BRA `(.L_x_4626) ;  /* 0x0000001400cc7947 */ /* 0x000fec0003800000 */
.L_x_4628:
        /* <DEDUP_REMOVED lines=30> */
.L_x_4665:
[----:B------:R-:W-:Y:S05]  /*44c0*/  BSYNC B4 ;  /* 0x0000000000047941 */ /* 0x000fea0003800000 */
.L_x_4664:
        /* <DEDUP_REMOVED lines=18> */
.L_x_4667:
[----:B------:R-:W-:Y:S02]  /*45f0*/  ISETP.GE.AND P0, PT, R12, RZ, PT ;  /* 0x000000ff0c00720c */ /* 0x000fe40003f06270 */
[----:B------:R-:W-:-:S11]  /*4600*/  MOV R13, 0x3fd774eb ;  /* 0x3fd774eb000d7802 */ /* 0x000fd60000000f00 */
[----:B------:R-:W-:-:S04]  /*4610*/  @P0 FFMA.FTZ R0, R13, 0.93318945169448852539, -R0 ;  /* 0x3f6ee5810d000823 */ /* 0x000fc80000010800 */
[----:B------:R-:W-:-:S07]  /*4620*/  @!P0 FFMA.FTZ R0, R13, 0.93318945169448852539, R0 ;  /* 0x3f6ee5810d008823 */ /* 0x000fce0000010000 */
.L_x_4668:
[----:B------:R-:W-:Y:S05]  /*4630*/  BSYNC B1 ;  /* 0x0000000000017941 */ /* 0x000fea0003800000 */
.L_x_4666:
        /* <DEDUP_REMOVED lines=13> */
.L_x_4663:
        /* <DEDUP_REMOVED lines=12> */
.L_x_4671:
[----:B------:R-:W-:Y:S05]  /*47d0*/  BSYNC B4 ;  /* 0x0000000000047941 */ /* 0x000fea0003800000 */
.L_x_4670:
        /* <DEDUP_REMOVED lines=18> */
.L_x_4673:
[----:B------:R-:W-:Y:S02]  /*4900*/  ISETP.GE.AND P0, PT, R12, RZ, PT ;  /* 0x000000ff0c00720c */ /* 0x000fe40003f06270 */
[----:B------:R-:W-:-:S11]  /*4910*/  MOV R15, 0x3fd774eb ;  /* 0x3fd774eb000f7802 */ /* 0x000fd60000000f00 */
[----:B------:R-:W-:-:S04]  /*4920*/  @P0 FFMA.FTZ R0, R15, 0.93318945169448852539, -R0 ;  /* 0x3f6ee5810f000823 */ /* 0x000fc80000010800 */
[----:B------:R-:W-:-:S07]  /*4930*/  @!P0 FFMA.FTZ R0, R15, 0.93318945169448852539, R0 ;  /* 0x3f6ee5810f008823 */ /* 0x000fce0000010000 */
.L_x_4674:
[----:B------:R-:W-:Y:S05]  /*4940*/  BSYNC B1 ;  /* 0x0000000000017941 */ /* 0x000fea0003800000 */
.L_x_4672:
        /* <DEDUP_REMOVED lines=10> */
[----:B------:R-:W-:Y:S01]  /*49f0*/  FMUL.FTZ R20, R15, R15 ;  /* 0x0000000f0f147220 */ /* 0x000fe20000410000 */
[----:B------:R-:W-:-:S03]  /*4a00*/  FADD.FTZ R15, |R12|, |R11| ;  /* 0x4000000b0c0f7221 */ /* 0x000fc60000010200 */
[----:B------:R-:W-:-:S04]  /*4a10*/  FFMA.FTZ R20, R13, R13, R20 ;  /* 0x0000000d0d147223 */ /* 0x000fc80000010014 */
[----:B------:R-:W0:Y:S02]  /*4a20*/  MUFU.SQRT R13, R20 ;  /* 0x00000014000d7308 */ /* 0x000e240000002000 */
[----:B0-----:R-:W-:Y:S01]  /*4a30*/  @P0 FMUL.FTZ R2, R14, R13 ;  /* 0x0000000d0e020220 */ /* 0x001fe20000410000 */
[----:B------:R-:W-:Y:S01]  /*4a40*/  FSETP.NEU.FTZ.AND P0, PT, R10, +INF , PT ;  /* 0x7f8000000a00780b */ /* 0x000fe20003f1d000 */
[----:B------:R-:W-:-:S03]  /*4a50*/  HFMA2.MMA R10, -RZ, RZ, 2.04296875, -15.78125 ;  /* 0x4016cbe4ff0a7435 */ /* 0x000fc600000001ff */
[----:B------:R-:W-:Y:S02]  /*4a60*/  FSEL R2, R2, +INF , P0 ;  /* 0x7f80000002027808 */ /* 0x000fe40000000000 */
[----:B------:R-:W-:-:S04]  /*4a70*/  ISETP.GE.AND P0, PT, R12, RZ, PT ;  /* 0x000000ff0c00720c */ /* 0x000fc80003f06270 */
        /* <DEDUP_REMOVED lines=8> */
.L_x_4662:
        /* <DEDUP_REMOVED lines=33> */
.L_x_4676:
[----:B------:R-:W-:Y:S05]  /*4d10*/  BSYNC B4 ;  /* 0x0000000000047941 */ /* 0x000fea0003800000 */
.L_x_4675:
        /* <DEDUP_REMOVED lines=18> */
.L_x_4678:
[----:B------:R-:W-:Y:S02]  /*4e40*/  ISETP.GE.AND P0, PT, R12, RZ, PT ;  /* 0x000000ff0c00720c */ /* 0x000fe40003f06270 */
[----:B------:R-:W-:-:S11]  /*4e50*/  MOV R15, 0x3fd774eb ;  /* 0x3fd774eb000f7802 */ /* 0x000fd60000000f00 */
[----:B------:R-:W-:-:S04]  /*4e60*/  @P0 FFMA.FTZ R0, R15, 0.93318945169448852539, -R0 ;  /* 0x3f6ee5810f000823 */ /* 0x000fc80000010800 */
[----:B------:R-:W-:-:S07]  /*4e70*/  @!P0 FFMA.FTZ R0, R15, 0.93318945169448852539, R0 ;  /* 0x3f6ee5810f008823 */ /* 0x000fce0000010000 */
.L_x_4679:
[----:B------:R-:W-:Y:S05]  /*4e80*/  BSYNC B1 ;  /* 0x0000000000017941 */ /* 0x000fea0003800000 */
.L_x_4677:
        /* <DEDUP_REMOVED lines=11> */
.L_x_4661:
        /* <DEDUP_REMOVED lines=23> */
.L_x_4683:
[----:B------:R-:W-:Y:S05]  /*50b0*/  BSYNC B4 ;  /* 0x0000000000047941 */ /* 0x000fea0003800000 */
.L_x_4682:
        /* <DEDUP_REMOVED lines=20> */
[----:B------:R-:W-:Y:S01]  /*5200*/  LOP3.LUT R15, R13, 0x80000000, R8, 0xb8, !PT ;  /* 0x800000000d0f7812 */ /* 0x000fe200078eb808 */
[----:B0-----:R-:W-:-:S03]  /*5210*/  FMUL.FTZ.D2 R13, R11, 0.69314718246459960938 ;  /* 0x3f3172180b0d7820 */ /* 0x001fc60000310000 */
[----:B------:R-:W-:Y:S01]  /*5220*/  FSEL R15, R10, R15, P0 ;  /* 0x0000000f0a0f7208 */ /* 0x000fe20000000000 */
[----:B------:R-:W-:Y:S06]  /*5230*/  BRA `(.L_x_4669) ;  /* 0x0000000400a87947 */ /* 0x000fec0003800000 */
.L_x_4681:
        /* <DEDUP_REMOVED lines=12> */
.L_x_4685:
[----:B------:R-:W-:Y:S05]  /*5300*/  BSYNC B4 ;  /* 0x0000000000047941 */ /* 0x000fea0003800000 */
.L_x_4684:
        /* <DEDUP_REMOVED lines=14> */
[----:B------:R-:W-:Y:S02]  /*53f0*/  FFMA.FTZ R16, R11, R16, -0.074792981147766113281 ;  /* 0xbd992d100b107423 */ /* 0x000fe40000010010 */
        /* <DEDUP_REMOVED lines=23> */
.L_x_4680:
        /* <DEDUP_REMOVED lines=19> */
[----:B------:R-:W-:Y:S01]  /*56a0*/  FFMA R0, -R12, R11, 1 ;  /* 0x3f8000000c007423 */ /* 0x000fe2000000010b */
[----:B------:R-:W-:-:S02]  /*56b0*/  HFMA2.MMA R13, -RZ, RZ, 1.875, 0 ;  /* 0x3f800000ff0d7435 */ /* 0x000fc400000001ff */
        /* <DEDUP_REMOVED lines=12> */
.L_x_4687:
[----:B------:R-:W-:Y:S05]  /*5780*/  BSYNC B4 ;  /* 0x0000000000047941 */ /* 0x000fea0003800000 */
.L_x_4686:
        /* <DEDUP_REMOVED lines=21> */
.L_x_4669:
[----:B------:R-:W-:Y:S05]  /*58e0*/  BSYNC B3 ;  /* 0x0000000000037941 */ /* 0x000fea0003800000 */
.L_x_4660:
[----:B------:R-:W-:Y:S01]  /*58f0*/  FADD.FTZ R0, R13, 0.69314718246459960938 ;  /* 0x3f3172180d007421 */ /* 0x000fe20000010000 */
[----:B------:R-:W-:-:S04]  /*5900*/  LOP3.LUT R8, R15, 0x80000000, R8, 0xb8, !PT ;  /* 0x800000000f087812 */ /* 0x000fc800078eb808 */
[----:B------:R-:W-:Y:S01]  /*5910*/  LOP3.LUT R9, R0, 0x80000000, R9, 0xb8, !PT ;  /* 0x8000000000097812 */ /* 0x000fe200078eb809 */
[----:B------:R-:W-:Y:S06]  /*5920*/  BRA `(.L_x_4626) ;  /* 0x0000000000387947 */ /* 0x000fec0003800000 */
.L_x_4627:
        /* <DEDUP_REMOVED lines=14> */
.L_x_4626:
[----:B------:R-:W-:Y:S05]  /*5a10*/  BSYNC B0 ;  /* 0x0000000000007941 */ /* 0x000fea0003800000 */
.L_x_4625:
[----:B------:R-:W-:Y:S05]  /*5a20*/  WARPSYNC.ALL ;  /* 0x0000000000007948 */ /* 0x000fea0003800000 */
[----:B------:R-:W-:Y:S01]  /*5a30*/  IADD3 R11, R7, 0x100, RZ ;  /* 0x00000100070b7810 */ /* 0x000fe20007ffe0ff */
[----:B------:R-:W-:Y:S03]  /*5a40*/  BSSY B0, `(.L_x_4688) ;  /* 0x00002ba000007945 */ /* 0x000fe60003800000 */
        /* <DEDUP_REMOVED lines=111> */
.L_x_4695:
        /* <DEDUP_REMOVED lines=10> */
.L_x_4697:
[----:B------:R-:W-:-:S04]  /*61e0*/  FADD.FTZ R14, -R0, R17 ;  /* 0x00000011000e7221 */ /* 0x000fc80000010100 */
[----:B------:R-:W-:-:S07]  /*61f0*/  FMUL.FTZ R14, R14, 0.5 ;  /* 0x3f0000000e0e7820 */ /* 0x000fce0000410000 */
.L_x_4698:
[----:B------:R-:W-:Y:S05]  /*6200*/  BSYNC B2 ;  /* 0x0000000000027941 */ /* 0x000fea0003800000 */
.L_x_4696:
        /* <DEDUP_REMOVED lines=11> */
.L_x_4700:
[----:B------:R-:W-:-:S04]  /*62c0*/  FADD.FTZ R16, R2, -R19 ;  /* 0x8000001302107221 */ /* 0x000fc80000010000 */
[----:B------:R-:W-:-:S07]  /*62d0*/  FMUL.FTZ R19, R16, 0.5 ;  /* 0x3f00000010137820 */ /* 0x000fce0000410000 */
.L_x_4701:
[----:B------:R-:W-:Y:S05]  /*62e0*/  BSYNC B2 ;  /* 0x0000000000027941 */ /* 0x000fea0003800000 */
.L_x_4699:
        /* <DEDUP_REMOVED lines=35> */
.L_x_4694:
[----:B------:R0:W1:Y:S02]  /*6520*/  MUFU.SQRT R16, R13 ;  /* 0x0000000d00107308 */ /* 0x0000640000002000 */
.L_x_4693:
[----:B------:R-:W-:Y:S05]  /*6530*/  BSYNC B1 ;  /* 0x0000000000017941 */ /* 0x000fea0003800000 */
.L_x_4692:
        /* <DEDUP_REMOVED lines=35> */
.L_x_4705:
        /* <DEDUP_REMOVED lines=17> */
.L_x_4711:
[----:B------:R-:W-:-:S04]  /*6880*/  FADD.FTZ R0, -R0, R17 ;  /* 0x0000001100007221 */ /* 0x000fc80000010100 */
[----:B------:R-:W-:-:S07]  /*6890*/  FMUL.FTZ R0, R0, 0.5 ;  /* 0x3f00000000007820 */ /* 0x000fce0000410000 */
.L_x_4712:
[----:B------:R-:W-:Y:S05]  /*68a0*/  BSYNC B4 ;  /* 0x0000000000047941 */ /* 0x000fea0003800000 */
.L_x_4710:
        /* <DEDUP_REMOVED lines=10> */
.L_x_4714:
[----:B------:R-:W-:-:S04]  /*6950*/  FADD.FTZ R2, -R15, R2 ;  /* 0x000000020f027221 */ /* 0x000fc80000010100 */
[----:B0-----:R-:W-:-:S07]  /*6960*/  FMUL.FTZ R13, R2, 0.5 ;  /* 0x3f000000020d7820 */ /* 0x001fce0000410000 */
.L_x_4715:
[----:B------:R-:W-:Y:S05]  /*6970*/  BSYNC B4 ;  /* 0x0000000000047941 */ /* 0x000fea0003800000 */
.L_x_4713:
[----:B------:R-:W-:Y:S01]  /*6980*/  FADD.FTZ R0, R13, R0 ;  /* 0x000000000d007221 */ /* 0x000fe20000010000 */
[----:B------:R-:W-:-:S04]  /*6990*/  FADD.FTZ R21, R12, R21 ;  /* 0x000000150c157221 */ /* 0x000fc80000010000 */
[----:B------:R-:W-:-:S06]  /*69a0*/  FMUL.FTZ R21, R21, R0 ;  /* 0x0000000015157220 */ /* 0x000fcc0000410000 */
[----:B------:R-:W0:Y:S01]  /*69b0*/  MUFU.SQRT R21, R21 ;  /* 0x0000001500157308 */ /* 0x000e220000002000 */
[----:B------:R-:W-:Y:S05]  /*69c0*/  BRA `(.L_x_4716) ;  /* 0x0000000000487947 */ /* 0x000fea0003800000 */
.L_x_4709:
        /* <DEDUP_REMOVED lines=12> */
.L_x_4708:
[----:B------:R-:W-:Y:S01]  /*6a90*/  FADD.FTZ R0, R21, 1 ;  /* 0x3f80000015007421 */ /* 0x000fe20000010000 */
[----:B0-----:R-:W-:Y:S01]  /*6aa0*/  MUFU.SQRT R13, R13 ;  /* 0x0000000d000d7308 */ /* 0x001fe20000002000 */
[----:B------:R-:W-:Y:S02]  /*6ab0*/  MOV R12, 0x3f800000 ;  /* 0x3f800000000c7802 */ /* 0x000fe40000000f00 */
[----:B------:R-:W-:-:S06]  /*6ac0*/  FMUL.FTZ R0, R0, 0.5 ;  /* 0x3f00000000007820 */ /* 0x000fcc0000410000 */
[----:B------:R-:W0:Y:S02]  /*6ad0*/  MUFU.SQRT R0, R0 ;  /* 0x0000000000007308 */ /* 0x000e240000002000 */
[----:B0-----:R-:W-:-:S07]  /*6ae0*/  FMUL.FTZ R21, R13, R0 ;  /* 0x000000000d157220 */ /* 0x001fce0000410000 */
.L_x_4716:
[----:B------:R-:W-:Y:S05]  /*6af0*/  BSYNC B2 ;  /* 0x0000000000027941 */ /* 0x000fea0003800000 */
.L_x_4707:
[----:B------:R-:W-:Y:S05]  /*6b00*/  BRA `(.L_x_4717) ;  /* 0x0000000000087947 */ /* 0x000fea0003800000 */
.L_x_4704:
[----:B------:R-:W-:Y:S01]  /*6b10*/  FMUL.FTZ R21, R21, 16777216 ;  /* 0x4b80000015157820 */ /* 0x000fe20000410000 */
[----:B------:R-:W-:-:S07]  /*6b20*/  FMUL.FTZ R12, R12, 16777216 ;  /* 0x4b8000000c0c7820 */ /* 0x000fce0000410000 */
.L_x_4717:
[----:B------:R-:W-:Y:S05]  /*6b30*/  BSYNC B1 ;  /* 0x0000000000017941 */ /* 0x000fea0003800000 */
.L_x_4703:
[C---:B------:R-:W-:Y:S01]  /*6b40*/  FADD.FTZ R25, |R12|.reuse, -RZ ;  /* 0x800000ff0c197221 */ /* 0x040fe20000010200 */
[----:B0-----:R-:W-:Y:S01]  /*6b50*/  FADD.FTZ R0, |R21|, -RZ ;  /* 0x800000ff15007221 */ /* 0x001fe20000010200 */
        /* <DEDUP_REMOVED lines=15> */
.L_x_4719:
[----:B------:R-:W-:Y:S05]  /*6c50*/  BSYNC B4 ;  /* 0x0000000000047941 */ /* 0x000fea0003800000 */
.L_x_4718:
        /* <DEDUP_REMOVED lines=18> */
.L_x_4721:
[----:B------:R-:W-:Y:S02]  /*6d80*/  ISETP.GE.AND P0, PT, R21, RZ, PT ;  /* 0x000000ff1500720c */ /* 0x000fe40003f06270 */
[----:B------:R-:W-:-:S11]  /*6d90*/  MOV R15, 0x3fd774eb ;  /* 0x3fd774eb000f7802 */ /* 0x000fd60000000f00 */
[----:B------:R-:W-:-:S04]  /*6da0*/  @P0 FFMA.FTZ R0, R15, 0.93318945169448852539, -R0 ;  /* 0x3f6ee5810f000823 */ /* 0x000fc80000010800 */
[----:B------:R-:W-:-:S07]  /*6db0*/  @!P0 FFMA.FTZ R0, R15, 0.93318945169448852539, R0 ;  /* 0x3f6ee5810f008823 */ /* 0x000fce0000010000 */
.L_x_4722:
[----:B------:R-:W-:Y:S05]  /*6dc0*/  BSYNC B1 ;  /* 0x0000000000017941 */ /* 0x000fea0003800000 */
.L_x_4720:
        /* <DEDUP_REMOVED lines=10> */
.L_x_4706:
[----:B------:R-:W-:Y:S05]  /*6e70*/  BSYNC B3 ;  /* 0x0000000000037941 */ /* 0x000fea0003800000 */
.L_x_4702:
[----:B------:R-:W-:Y:S02]  /*6e80*/  LOP3.LUT R10, R13, 0x80000000, R10, 0xb8, !PT ;  /* 0x800000000d0a7812 */ /* 0x000fe400078eb80a */
[----:B-1----:R-:W-:Y:S01]  /*6e90*/  LOP3.LUT R11, R16, 0x80000000, R11, 0xb8, !PT ;  /* 0x80000000100b7812 */ /* 0x002fe200078eb80b */
[----:B------:R-:W-:Y:S06]  /*6ea0*/  BRA `(.L_x_4689) ;  /* 0x0000001400cc7947 */ /* 0x000fec0003800000 */
.L_x_4691:
        /* <DEDUP_REMOVED lines=30> */
.L_x_4728:
[----:B------:R-:W-:Y:S05]  /*7090*/  BSYNC B4 ;  /* 0x0000000000047941 */ /* 0x000fea0003800000 */
.L_x_4727:
        /* <DEDUP_REMOVED lines=18> */
.L_x_4730:
[----:B------:R-:W-:Y:S02]  /*71c0*/  ISETP.GE.AND P0, PT, R16, RZ, PT ;  /* 0x000000ff1000720c */ /* 0x000fe40003f06270 */
[----:B------:R-:W-:-:S11]  /*71d0*/  MOV R15, 0x3fd774eb ;  /* 0x3fd774eb000f7802 */ /* 0x000fd60000000f00 */
[----:B------:R-:W-:-:S04]  /*71e0*/  @P0 FFMA.FTZ R0, R15, 0.93318945169448852539, -R0 ;  /* 0x3f6ee5810f000823 */ /* 0x000fc80000010800 */
[----:B------:R-:W-:-:S07]  /*71f0*/  @!P0 FFMA.FTZ R0, R15, 0.93318945169448852539, R0 ;  /* 0x3f6ee5810f008823 */ /* 0x000fce0000010000 */
.L_x_4731:
[----:B------:R-:W-:Y:S05]  /*7200*/  BSYNC B1 ;  /* 0x0000000000017941 */ /* 0x000fea0003800000 */
.L_x_4729:
        /* <DEDUP_REMOVED lines=13> */
.L_x_4726:
        /* <DEDUP_REMOVED lines=12> */
.L_x_4734:
[----:B------:R-:W-:Y:S05]  /*73a0*/  BSYNC B4 ;  /* 0x0000000000047941 */ /* 0x000fea0003800000 */
.L_x_4733:
        /* <DEDUP_REMOVED lines=18> */
.L_x_4736:
[----:B------:R-:W-:Y:S02]  /*74d0*/  ISETP.GE.AND P0, PT, R16, RZ, PT ;  /* 0x000000ff1000720c */ /* 0x000fe40003f06270 */
[----:B------:R-:W-:-:S11]  /*74e0*/  MOV R15, 0x3fd774eb ;  /* 0x3fd774eb000f7802 */ /* 0x000fd60000000f00 */
[----:B------:R-:W-:-:S04]  /*74f0*/  @P0 FFMA.FTZ R0, R15, 0.93318945169448852539, -R0 ;  /* 0x3f6ee5810f000823 */ /* 0x000fc80000010800 */
[----:B------:R-:W-:-:S07]  /*7500*/  @!P0 FFMA.FTZ R0, R15, 0.93318945169448852539, R0 ;  /* 0x3f6ee5810f008823 */ /* 0x000fce0000010000 */
.L_x_4737:
[----:B------:R-:W-:Y:S05]  /*7510*/  BSYNC B1 ;  /* 0x0000000000017941 */ /* 0x000fea0003800000 */
.L_x_4735:
        /* <DEDUP_REMOVED lines=15> */
[----:B------:R-:W-:Y:S01]  /*7610*/  HFMA2.MMA R12, -RZ, RZ, 2.04296875, -15.78125 ;  /* 0x4016cbe4ff0c7435 */ /* 0x000fe200000001ff */
[----:B------:R-:W-:Y:S02]  /*7620*/  FADD.FTZ R15, |R16|, |R13| ;  /* 0x4000000d100f7221 */ /* 0x000fe40000010200 */
        /* <DEDUP_REMOVED lines=10> */
.L_x_4725:
[----:B------:R-:W-:Y:S01]  /*76d0*/  FMUL.FTZ R0, R16, 0.36787945032119750977 ;  /* 0x3ebc5ab210007820 */ /* 0x000fe20000410000 */
[----:B------:R-:W-:Y:S01]  /*76e0*/  FMUL.FTZ R2, R13, 0.36787945032119750977 ;  /* 0x3ebc5ab20d027820 */ /* 0x000fe20000410000 */
[----:B------:R-:W-:Y:S01]  /*76f0*/  MUFU.RCP R17, R18 ;  /* 0x0000001200117308 */ /* 0x000fe20000001000 */
[----:B------:R-:W-:Y:S01]  /*7700*/  MOV R21, 0x3f800000 ;  /* 0x3f80000000157802 */ /* 0x000fe20000000f00 */
[----:B------:R-:W-:Y:S01]  /*7710*/  FADD.FTZ R0, |R0|, -RZ ;  /* 0x800000ff00007221 */ /* 0x000fe20000010200 */
[----:B------:R-:W-:Y:S01]  /*7720*/  FADD.FTZ R15, |R2|, -RZ ;  /* 0x800000ff020f7221 */ /* 0x000fe20000010200 */
[----:B------:R-:W-:Y:S04]  /*7730*/  BSSY B4, `(.L_x_4738) ;  /* 0x000001b000047945 */ /* 0x000fe80003800000 */
[----:B------:R-:W-:-:S02]  /*7740*/  VIMNMX R2, R0, R15, !PT ;  /* 0x0000000f00027248 */ /* 0x000fc40007fe0100 */
        /* <DEDUP_REMOVED lines=25> */
.L_x_4739:
[----:B------:R-:W-:Y:S05]  /*78e0*/  BSYNC B4 ;  /* 0x0000000000047941 */ /* 0x000fea0003800000 */
.L_x_4738:
        /* <DEDUP_REMOVED lines=18> */
.L_x_4741:
[----:B------:R-:W-:Y:S02]  /*7a10*/  ISETP.GE.AND P0, PT, R16, RZ, PT ;  /* 0x000000ff1000720c */ /* 0x000fe40003f06270 */
[----:B------:R-:W-:-:S11]  /*7a20*/  MOV R15, 0x3fd774eb ;  /* 0x3fd774eb000f7802 */ /* 0x000fd60000000f00 */
[----:B------:R-:W-:-:S04]  /*7a30*/  @P0 FFMA.FTZ R0, R15, 0.93318945169448852539, -R0 ;  /* 0x3f6ee5810f000823 */ /* 0x000fc80000010800 */
[----:B------:R-:W-:-:S07]  /*7a40*/  @!P0 FFMA.FTZ R0, R15, 0.93318945169448852539, R0 ;  /* 0x3f6ee5810f008823 */ /* 0x000fce0000010000 */
.L_x_4742:
[----:B------:R-:W-:Y:S05]  /*7a50*/  BSYNC B1 ;  /* 0x0000000000017941 */ /* 0x000fea0003800000 */
.L_x_4740:
        /* <DEDUP_REMOVED lines=11> */
.L_x_4724:
        /* <DEDUP_REMOVED lines=23> */
.L_x_4746:
[----:B------:R-:W-:Y:S05]  /*7c80*/  BSYNC B4 ;  /* 0x0000000000047941 */ /* 0x000fea0003800000 */
.L_x_4745:
        /* <DEDUP_REMOVED lines=24> */
.L_x_4744:
        /* <DEDUP_REMOVED lines=12> */
.L_x_4748:
[----:B------:R-:W-:Y:S05]  /*7ed0*/  BSYNC B4 ;  /* 0x0000000000047941 */ /* 0x000fea0003800000 */
.L_x_4747:
        /* <DEDUP_REMOVED lines=8> */
[C---:B------:R-:W-:Y:S01]  /*7f60*/  FFMA.FTZ R18, R13.reuse, R18, -0.015681877732276916504 ;  /* 0xbc8077480d127423 */ /* 0x040fe20000010012 */
[----:B------:R-:W-:Y:S01]  /*7f70*/  FSETP.NEU.FTZ.AND P1, PT, R16, RZ, PT ;  /* 0x000000ff1000720b */ /* 0x000fe20003f3d000 */
[-C--:B------:R-:W-:Y:S01]  /*7f80*/  FMUL.FTZ R19, R14, R17.reuse ;  /* 0x000000110e137220 */ /* 0x080fe20000410000 */
[----:B------:R-:W-:Y:S01]  /*7f90*/  FMUL.FTZ R17, R2, R17 ;  /* 0x0000001102117220 */ /* 0x000fe20000410000 */
[----:B------:R-:W-:-:S02]  /*7fa0*/  FFMA.FTZ R18, R13, R18, 0.042200751602649688721 ;  /* 0x3d2cdab20d127423 */ /* 0x000fc40000010012 */
[----:B------:R-:W-:Y:S02]  /*7fb0*/  FMUL.FTZ R20, R19, R19 ;  /* 0x0000001313147220 */ /* 0x000fe40000410000 */
[----:B------:R-:W-:Y:S02]  /*7fc0*/  FFMA.FTZ R18, R13, R18, -0.074792981147766113281 ;  /* 0xbd992d100d127423 */ /* 0x000fe40000010012 */
        /* <DEDUP_REMOVED lines=23> */
.L_x_4743:
        /* <DEDUP_REMOVED lines=33> */
.L_x_4750:
[----:B------:R-:W-:Y:S05]  /*8350*/  BSYNC B4 ;  /* 0x0000000000047941 */ /* 0x000fea0003800000 */
.L_x_4749:
        /* <DEDUP_REMOVED lines=21> */
.L_x_4732:
[----:B------:R-:W-:Y:S05]  /*84b0*/  BSYNC B3 ;  /* 0x0000000000037941 */ /* 0x000fea0003800000 */
.L_x_4723:
[----:B------:R-:W-:Y:S01]  /*84c0*/  FADD.FTZ R0, R21, 0.69314718246459960938 ;  /* 0x3f31721815007421 */ /* 0x000fe20000010000 */
[----:B------:R-:W-:-:S04]  /*84d0*/  LOP3.LUT R10, R15, 0x80000000, R10, 0xb8, !PT ;  /* 0x800000000f0a7812 */ /* 0x000fc800078eb80a */
[----:B------:R-:W-:Y:S01]  /*84e0*/  LOP3.LUT R11, R0, 0x80000000, R11, 0xb8, !PT ;  /* 0x80000000000b7812 */ /* 0x000fe200078eb80b */
[----:B------:R-:W-:Y:S06]  /*84f0*/  BRA `(.L_x_4689) ;  /* 0x0000000000387947 */ /* 0x000fec0003800000 */
.L_x_4690:
        /* <DEDUP_REMOVED lines=14> */
.L_x_4689:
[----:B------:R-:W-:Y:S05]  /*85e0*/  BSYNC B0 ;  /* 0x0000000000007941 */ /* 0x000fea0003800000 */
.L_x_4688:
        /* <DEDUP_REMOVED lines=31> */
[----:B------:R-:W-:Y:S02]  /*87e0*/  VIMNMX R18, R18, R19, PT ;  /* 0x0000001312127248 */ /* 0x000fe40003fe0100 */
[----:B------:R-:W-:Y:S02]  /*87f0*/  LOP3.LUT R17, R14, 0xfe000000, RZ, 0xc0, !PT ;  /* 0xfe0000000e117812 */ /* 0x000fe400078ec0ff */
[-C--:B------:R-:W-:Y:S02]  /*8800*/  VIMNMX R2, R19, R20.reuse, !PT ;  /* 0x0000001413027248 */ /* 0x080fe40007fe0100 */
[----:B------:R-:W-:Y:S02]  /*8810*/  IADD3 R23, -R17, 0x7e800000, RZ ;  /* 0x7e80000011177810 */ /* 0x000fe40007ffe1ff */
[----:B------:R-:W-:-:S02]  /*8820*/  VIMNMX R19, R19, R20, PT ;  /* 0x0000001413137248 */ /* 0x000fc40003fe0100 */
[----:B------:R-:W-:Y:S01]  /*8830*/  LOP3.LUT R20, R2, 0xfe000000, RZ, 0xc0, !PT ;  /* 0xfe00000002147812 */ /* 0x000fe200078ec0ff */
[-C--:B------:R-:W-:Y:S01]  /*8840*/  FMUL.FTZ R22, R18, R23.reuse ;  /* 0x0000001712167220 */ /* 0x080fe20000410000 */
[----:B------:R-:W-:Y:S01]  /*8850*/  FMUL.FTZ R23, R14, R23 ;  /* 0x000000170e177220 */ /* 0x000fe20000410000 */
[----:B------:R-:W-:Y:S02]  /*8860*/  FSETP.NEU.FTZ.AND P0, PT, R18, RZ, PT ;  /* 0x000000ff1200720b */ /* 0x000fe40003f1d000 */
[----:B------:R-:W-:Y:S01]  /*8870*/  FMUL.FTZ R22, R22, R22 ;  /* 0x0000001616167220 */ /* 0x000fe20000410000 */
[----:B------:R-:W-:Y:S02]  /*8880*/  IADD3 R24, -R20, 0x7e800000, RZ ;  /* 0x7e80000014187810 */ /* 0x000fe40007ffe1ff */
[----:B------:R-:W-:Y:S01]  /*8890*/  FSETP.NEU.FTZ.AND P2, PT, R19, RZ, PT ;  /* 0x000000ff1300720b */ /* 0x000fe20003f5d000 */
[----:B------:R-:W-:Y:S01]  /*88a0*/  FFMA.FTZ R22, R23, R23, R22 ;  /* 0x0000001717167223 */ /* 0x000fe20000010016 */
[----:B------:R-:W-:Y:S01]  /*88b0*/  LOP3.LUT R17, R17, 0x800000, RZ, 0xfc, !PT ;  /* 0x0080000011117812 */ /* 0x000fe200078efcff */
[-C--:B------:R-:W-:Y:S01]  /*88c0*/  FMUL.FTZ R23, R19, R24.reuse ;  /* 0x0000001813177220 */ /* 0x080fe20000410000 */
[----:B------:R-:W-:Y:S01]  /*88d0*/  FMUL.FTZ R24, R2, R24 ;  /* 0x0000001802187220 */ /* 0x000fe20000410000 */
[----:B------:R-:W-:-:S02]  /*88e0*/  LOP3.LUT R20, R20, 0x800000, RZ, 0xfc, !PT ;  /* 0x0080000014147812 */ /* 0x000fc400078efcff */
[----:B------:R-:W-:Y:S01]  /*88f0*/  FMUL.FTZ R23, R23, R23 ;  /* 0x0000001717177220 */ /* 0x000fe20000410000 */
[----:B------:R-:W0:Y:S01]  /*8900*/  MUFU.SQRT R22, R22 ;  /* 0x0000001600167308 */ /* 0x000e220000002000 */
[----:B------:R-:W-:Y:S02]  /*8910*/  FSETP.NEU.FTZ.AND P1, PT, R18, +INF , PT ;  /* 0x7f8000001200780b */ /* 0x000fe40003f3d000 */
[----:B------:R-:W-:-:S06]  /*8920*/  FFMA.FTZ R23, R24, R24, R23 ;  /* 0x0000001818177223 */ /* 0x000fcc0000010017 */
        /* <DEDUP_REMOVED lines=62> */
.L_x_4758:
        /* <DEDUP_REMOVED lines=10> */
.L_x_4760:
[----:B------:R-:W-:-:S04]  /*8db0*/  FADD.FTZ R14, -R0, R17 ;  /* 0x00000011000e7221 */ /* 0x000fc80000010100 */
[----:B------:R-:W-:-:S07]  /*8dc0*/  FMUL.FTZ R14, R14, 0.5 ;  /* 0x3f0000000e0e7820 */ /* 0x000fce0000410000 */
.L_x_4761:
[----:B------:R-:W-:Y:S05]  /*8dd0*/  BSYNC B2 ;  /* 0x0000000000027941 */ /* 0x000fea0003800000 */
.L_x_4759:
        /* <DEDUP_REMOVED lines=11> */
.L_x_4763:
[----:B------:R-:W-:-:S04]  /*8e90*/  FADD.FTZ R18, R2, -R19 ;  /* 0x8000001302127221 */ /* 0x000fc80000010000 */
[----:B------:R-:W-:-:S07]  /*8ea0*/  FMUL.FTZ R19, R18, 0.5 ;  /* 0x3f00000012137820 */ /* 0x000fce0000410000 */
.L_x_4764:
[----:B------:R-:W-:Y:S05]  /*8eb0*/  BSYNC B2 ;  /* 0x0000000000027941 */ /* 0x000fea0003800000 */
.L_x_4762:
        /* <DEDUP_REMOVED lines=35> */
.L_x_4757:
[----:B------:R0:W1:Y:S02]  /*90f0*/  MUFU.SQRT R18, R21 ;  /* 0x0000001500127308 */ /* 0x0000640000002000 */
.L_x_4756:
[----:B------:R-:W-:Y:S05]  /*9100*/  BSYNC B1 ;  /* 0x0000000000017941 */ /* 0x000fea0003800000 */
.L_x_4755:
        /* <DEDUP_REMOVED lines=15> */
[----:B------:R-:W2:Y:S02]  /*9200*/  MUFU.RSQ R15, R2 ;  /* 0x00000002000f7308 */ /* 0x000ea40000001400 */
[----:B--2---:R-:W-:Y:S01]  /*9210*/  FMUL.FTZ R16, R2, R15 ;  /* 0x0000000f02107220 */ /* 0x004fe20000410000 */
        /* <DEDUP_REMOVED lines=18> */
.L_x_4768:
        /* <DEDUP_REMOVED lines=17> */
.L_x_4774:
[----:B------:R-:W-:-:S04]  /*9450*/  FADD.FTZ R0, -R0, R17 ;  /* 0x0000001100007221 */ /* 0x000fc80000010100 */
[----:B------:R-:W-:-:S07]  /*9460*/  FMUL.FTZ R0, R0, 0.5 ;  /* 0x3f00000000007820 */ /* 0x000fce0000410000 */
.L_x_4775:
[----:B------:R-:W-:Y:S05]  /*9470*/  BSYNC B4 ;  /* 0x0000000000047941 */ /* 0x000fea0003800000 */
.L_x_4773:
        /* <DEDUP_REMOVED lines=10> */
.L_x_4777:
[----:B------:R-:W-:-:S04]  /*9520*/  FADD.FTZ R2, -R15, R2 ;  /* 0x000000020f027221 */ /* 0x000fc80000010100 */
[----:B------:R-:W-:-:S07]  /*9530*/  FMUL.FTZ R15, R2, 0.5 ;  /* 0x3f000000020f7820 */ /* 0x000fce0000410000 */
.L_x_4778:
[----:B------:R-:W-:Y:S05]  /*9540*/  BSYNC B4 ;  /* 0x0000000000047941 */ /* 0x000fea0003800000 */
.L_x_4776:
[----:B------:R-:W-:Y:S01]  /*9550*/  FADD.FTZ R0, R15, R0 ;  /* 0x000000000f007221 */ /* 0x000fe20000010000 */
[----:B------:R-:W-:-:S04]  /*9560*/  FADD.FTZ R23, R16, R23 ;  /* 0x0000001710177221 */ /* 0x000fc80000010000 */
[----:B------:R-:W-:-:S06]  /*9570*/  FMUL.FTZ R23, R23, R0 ;  /* 0x0000000017177220 */ /* 0x000fcc0000410000 */
[----:B------:R-:W2:Y:S01]  /*9580*/  MUFU.SQRT R23, R23 ;  /* 0x0000001700177308 */ /* 0x000ea20000002000 */
[----:B------:R-:W-:Y:S05]  /*9590*/  BRA `(.L_x_4779) ;  /* 0x0000000000487947 */ /* 0x000fea0003800000 */
.L_x_4772:
        /* <DEDUP_REMOVED lines=12> */
.L_x_4771:
[----:B------:R-:W-:Y:S01]  /*9660*/  FADD.FTZ R0, R23, 1 ;  /* 0x3f80000017007421 */ /* 0x000fe20000010000 */
[----:B0-----:R-:W-:Y:S01]  /*9670*/  MUFU.SQRT R21, R21 ;  /* 0x0000001500157308 */ /* 0x001fe20000002000 */
[----:B------:R-:W-:Y:S02]  /*9680*/  MOV R16, 0x3f800000 ;  /* 0x3f80000000107802 */ /* 0x000fe40000000f00 */
[----:B------:R-:W-:-:S06]  /*9690*/  FMUL.FTZ R0, R0, 0.5 ;  /* 0x3f00000000007820 */ /* 0x000fcc0000410000 */
[----:B------:R-:W0:Y:S02]  /*96a0*/  MUFU.SQRT R0, R0 ;  /* 0x0000000000007308 */ /* 0x000e240000002000 */
[----:B0-----:R-:W-:-:S07]  /*96b0*/  FMUL.FTZ R23, R21, R0 ;  /* 0x0000000015177220 */ /* 0x001fce0000410000 */
.L_x_4779:
[----:B------:R-:W-:Y:S05]  /*96c0*/  BSYNC B2 ;  /* 0x0000000000027941 */ /* 0x000fea0003800000 */
.L_x_4770:
[----:B------:R-:W-:Y:S05]  /*96d0*/  BRA `(.L_x_4780) ;  /* 0x0000000000087947 */ /* 0x000fea0003800000 */
.L_x_4767:
[----:B------:R-:W-:Y:S01]  /*96e0*/  FMUL.FTZ R23, R23, 16777216 ;  /* 0x4b80000017177820 */ /* 0x000fe20000410000 */
[----:B------:R-:W-:-:S07]  /*96f0*/  FMUL.FTZ R16, R16, 16777216 ;  /* 0x4b80000010107820 */ /* 0x000fce0000410000 */
.L_x_4780:
[----:B------:R-:W-:Y:S05]  /*9700*/  BSYNC B1 ;  /* 0x0000000000017941 */ /* 0x000fea0003800000 */
.L_x_4766:
        /* <DEDUP_REMOVED lines=17> */
.L_x_4782:
[----:B------:R-:W-:Y:S05]  /*9820*/  BSYNC B4 ;  /* 0x0000000000047941 */ /* 0x000fea0003800000 */
.L_x_4781:
        /* <DEDUP_REMOVED lines=18> */
.L_x_4784:
[----:B------:R-:W-:Y:S02]  /*9950*/  ISETP.GE.AND P0, PT, R23, RZ, PT ;  /* 0x000000ff1700720c */ /* 0x000fe40003f06270 */
[----:B------:R-:W-:-:S11]  /*9960*/  MOV R15, 0x3fd774eb ;  /* 0x3fd774eb000f7802 */ /* 0x000fd60000000f00 */
[----:B------:R-:W-:-:S04]  /*9970*/  @P0 FFMA.FTZ R0, R15, 0.93318945169448852539, -R0 ;  /* 0x3f6ee5810f000823 */ /* 0x000fc80000010800 */
[----:B------:R-:W-:-:S07]  /*9980*/  @!P0 FFMA.FTZ R0, R15, 0.93318945169448852539, R0 ;  /* 0x3f6ee5810f008823 */ /* 0x000fce0000010000 */
.L_x_4785:
[----:B------:R-:W-:Y:S05]  /*9990*/  BSYNC B1 ;  /* 0x0000000000017941 */ /* 0x000fea0003800000 */
.L_x_4783:
        /* <DEDUP_REMOVED lines=10> */
.L_x_4769:
[----:B------:R-:W-:Y:S05]  /*9a40*/  BSYNC B3 ;  /* 0x0000000000037941 */ /* 0x000fea0003800000 */
.L_x_4765:
[----:B------:R-:W-:Y:S02]  /*9a50*/  LOP3.LUT R12, R15, 0x80000000, R12, 0xb8, !PT ;  /* 0x800000000f0c7812 */ /* 0x000fe400078eb80c */
[----:B-1----:R-:W-:Y:S01]  /*9a60*/  LOP3.LUT R13, R18, 0x80000000, R13, 0xb8, !PT ;  /* 0x80000000120d7812 */ /* 0x002fe200078eb80d */
[----:B------:R-:W-:Y:S06]  /*9a70*/  BRA `(.L_x_4752) ;  /* 0x0000001400cc7947 */ /* 0x000fec0003800000 */
.L_x_4754:
        /* <DEDUP_REMOVED lines=30> */
.L_x_4791:
[----:B------:R-:W-:Y:S05]  /*9c60*/  BSYNC B4 ;  /* 0x0000000000047941 */ /* 0x000fea0003800000 */
.L_x_4790:
        /* <DEDUP_REMOVED lines=18> */
.L_x_4793:
[----:B------:R-:W-:Y:S02]  /*9d90*/  ISETP.GE.AND P0, PT, R21, RZ, PT ;  /* 0x000000ff1500720c */ /* 0x000fe40003f06270 */
[----:B------:R-:W-:-:S11]  /*9da0*/  MOV R15, 0x3fd774eb ;  /* 0x3fd774eb000f7802 */ /* 0x000fd60000000f00 */
[----:B------:R-:W-:-:S04]  /*9db0*/  @P0 FFMA.FTZ R0, R15, 0.93318945169448852539, -R0 ;  /* 0x3f6ee5810f000823 */ /* 0x000fc80000010800 */
[----:B------:R-:W-:-:S07]  /*9dc0*/  @!P0 FFMA.FTZ R0, R15, 0.93318945169448852539, R0 ;  /* 0x3f6ee5810f008823 */ /* 0x000fce0000010000 */
.L_x_4794:
[----:B------:R-:W-:Y:S05]  /*9dd0*/  BSYNC B1 ;  /* 0x0000000000017941 */ /* 0x000fea0003800000 */
.L_x_4792:
[C---:B------:R-:W-:Y:S01]  /*9de0*/  FSETP.NEU.FTZ.AND P0, PT, |R21|.reuse, |R18|, PT ;  /* 0x400000121500720b */ /* 0x040fe20003f1d200 */
        /* <DEDUP_REMOVED lines=12> */
.L_x_4789:
        /* <DEDUP_REMOVED lines=12> */
.L_x_4797:
[----:B------:R-:W-:Y:S05]  /*9f70*/  BSYNC B4 ;  /* 0x0000000000047941 */ /* 0x000fea0003800000 */
.L_x_4796:
        /* <DEDUP_REMOVED lines=18> */
.L_x_4799:
[----:B------:R-:W-:Y:S02]  /*a0a0*/  ISETP.GE.AND P0, PT, R21, RZ, PT ;  /* 0x000000ff1500720c */ /* 0x000fe40003f06270 */
[----:B------:R-:W-:-:S11]  /*a0b0*/  MOV R15, 0x3fd774eb ;  /* 0x3fd774eb000f7802 */ /* 0x000fd60000000f00 */
[----:B------:R-:W-:-:S04]  /*a0c0*/  @P0 FFMA.FTZ R0, R15, 0.93318945169448852539, -R0 ;  /* 0x3f6ee5810f000823 */ /* 0x000fc80000010800 */
[----:B------:R-:W-:-:S07]  /*a0d0*/  @!P0 FFMA.FTZ R0, R15, 0.93318945169448852539, R0 ;  /* 0x3f6ee5810f008823 */ /* 0x000fce0000010000 */
.L_x_4800:
[----:B------:R-:W-:Y:S05]  /*a0e0*/  BSYNC B1 ;  /* 0x0000000000017941 */ /* 0x000fea0003800000 */
.L_x_4798:
        /* <DEDUP_REMOVED lines=16> */
[C---:B------:R-:W-:Y:S02]  /*a1f0*/  FADD.FTZ R15, |R21|.reuse, |R18| ;  /* 0x40000012150f7221 */ /* 0x040fe40000010200 */
        /* <DEDUP_REMOVED lines=10> */
.L_x_4788:
[----:B------:R-:W-:Y:S01]  /*a2a0*/  FMUL.FTZ R0, R21, 0.36787945032119750977 ;  /* 0x3ebc5ab215007820 */ /* 0x000fe20000410000 */
[----:B------:R-:W-:Y:S01]  /*a2b0*/  FMUL.FTZ R2, R18, 0.36787945032119750977 ;  /* 0x3ebc5ab212027820 */ /* 0x000fe20000410000 */
[----:B------:R-:W-:Y:S01]  /*a2c0*/  MOV R23, 0x3f800000 ;  /* 0x3f80000000177802 */ /* 0x000fe20000000f00 */
        /* <DEDUP_REMOVED lines=30> */
.L_x_4802:
[----:B------:R-:W-:Y:S05]  /*a4b0*/  BSYNC B4 ;  /* 0x0000000000047941 */ /* 0x000fea0003800000 */
.L_x_4801:
        /* <DEDUP_REMOVED lines=18> */
.L_x_4804:
[----:B------:R-:W-:Y:S02]  /*a5e0*/  ISETP.GE.AND P0, PT, R21, RZ, PT ;  /* 0x000000ff1500720c */ /* 0x000fe40003f06270 */
[----:B------:R-:W-:-:S11]  /*a5f0*/  MOV R15, 0x3fd774eb ;  /* 0x3fd774eb000f7802 */ /* 0x000fd60000000f00 */
[----:B------:R-:W-:-:S04]  /*a600*/  @P0 FFMA.FTZ R0, R15, 0.93318945169448852539, -R0 ;  /* 0x3f6ee5810f000823 */ /* 0x000fc80000010800 */
[----:B------:R-:W-:-:S07]  /*a610*/  @!P0 FFMA.FTZ R0, R15, 0.93318945169448852539, R0 ;  /* 0x3f6ee5810f008823 */ /* 0x000fce0000010000 */
.L_x_4805:
[----:B------:R-:W-:Y:S05]  /*a620*/  BSYNC B1 ;  /* 0x0000000000017941 */ /* 0x000fea0003800000 */
.L_x_4803:
[C---:B------:R-:W-:Y:S01]  /*a630*/  FSETP.NEU.FTZ.AND P1, PT, |R21|.reuse, |R18|, PT ;  /* 0x400000121500720b */ /* 0x040fe20003f3d200 */
        /* <DEDUP_REMOVED lines=10> */
.L_x_4787:
        /* <DEDUP_REMOVED lines=23> */
.L_x_4809:
[----:B------:R-:W-:Y:S05]  /*a850*/  BSYNC B4 ;  /* 0x0000000000047941 */ /* 0x000fea0003800000 */
.L_x_4808:
        /* <DEDUP_REMOVED lines=24> */
.L_x_4807:
        /* <DEDUP_REMOVED lines=12> */
.L_x_4811:
[----:B------:R-:W-:Y:S05]  /*aaa0*/  BSYNC B4 ;  /* 0x0000000000047941 */ /* 0x000fea0003800000 */
.L_x_4810:
        /* <DEDUP_REMOVED lines=38> */
.L_x_4806:
        /* <DEDUP_REMOVED lines=33> */
.L_x_4813:
[----:B------:R-:W-:Y:S05]  /*af20*/  BSYNC B4 ;  /* 0x0000000000047941 */ /* 0x000fea0003800000 */
.L_x_4812:
        /* <DEDUP_REMOVED lines=21> */
.L_x_4795:
[----:B------:R-:W-:Y:S05]  /*b080*/  BSYNC B3 ;  /* 0x0000000000037941 */ /* 0x000fea0003800000 */
.L_x_4786:
[----:B------:R-:W-:Y:S01]  /*b090*/  FADD.FTZ R0, R23, 0.69314718246459960938 ;  /* 0x3f31721817007421 */ /* 0x000fe20000010000 */
[----:B------:R-:W-:-:S04]  /*b0a0*/  LOP3.LUT R12, R15, 0x80000000, R12, 0xb8, !PT ;  /* 0x800000000f0c7812 */ /* 0x000fc800078eb80c */
[----:B------:R-:W-:Y:S01]  /*b0b0*/  LOP3.LUT R13, R0, 0x80000000, R13, 0xb8, !PT ;  /* 0x80000000000d7812 */ /* 0x000fe200078eb80d */
[----:B------:R-:W-:Y:S06]  /*b0c0*/  BRA `(.L_x_4752) ;  /* 0x0000000000387947 */ /* 0x000fec0003800000 */
.L_x_4753:
        /* <DEDUP_REMOVED lines=14> */
.L_x_4752:
[----:B------:R-:W-:Y:S05]  /*b1b0*/  BSYNC B0 ;  /* 0x0000000000007941 */ /* 0x000fea0003800000 */
.L_x_4751:
[----:B------:R-:W-:Y:S05]  /*b1c0*/  WARPSYNC.ALL ;  /* 0x0000000000007948 */ /* 0x000fea0003800000 */
[----:B------:R-:W-:Y:S01]  /*b1d0*/  ISETP.GE.AND P0, PT, R7, R4, PT ;  /* 0x000000040700720c */ /* 0x000fe20003f06270 */
[----:B------:R-:W-:Y:S04]  /*b1e0*/  BSSY B0, `(.L_x_4814) ;  /* 0x000001b000007945 */ /* 0x000fe80003800000 */
[----:B------:R-:W-:Y:S08]  /*b1f0*/  BSSY B1, `(.L_x_4815) ;  /* 0x0000012000017945 */ /* 0x000ff00003800000 */
[----:B------:R-:W-:Y:S05]  /*b200*/  @P0 BRA `(.L_x_4816) ;  /* 0x0000000000400947 */ /* 0x000fea0003800000 */
[----:B------:R-:W1:Y:S01]  /*b210*/  S2R R0, SR_TID.X ;  /* 0x0000000000007919 */ /* 0x000e620000002100 */
[----:B------:R-:W2:Y:S01]  /*b220*/  LDC.64 R14, c[0x0][0x218] ;  /* 0x00008600ff0e7b82 */ /* 0x000ea20000000a00 */
[----:B------:R-:W-:Y:S02]  /*b230*/  F2FP.F16.F32.PACK_AB R5, R5, R6 ;  /* 0x000000060505723e */ /* 0x000fe400000000ff */
[----:B-1----:R-:W-:-:S05]  /*b240*/  LEA R7, R3, R0, 0x9 ;  /* 0x0000000003077211 */ /* 0x002fca00078e48ff */
[----:B--2---:R-:W-:Y:S01]  /*b250*/  IMAD.WIDE.U32 R14, R7, 0x4, R14 ;  /* 0x00000004070e7825 */ /* 0x004fe200078e000e */
[----:B------:R-:W-:-:S04]  /*b260*/  IADD3 R7, R0, 0x80, RZ ;  /* 0x0000008000077810 */ /* 0x000fc80007ffe0ff */
[----:B------:R1:W-:Y:S01]  /*b270*/  STG.E desc[UR4][R14.64], R5 ;  /* 0x000000050e007986 */ /* 0x0003e2000c101904 */
[----:B------:R-:W-:-:S13]  /*b280*/  ISETP.GE.AND P0, PT, R7, R4, PT ;  /* 0x000000040700720c */ /* 0x000fda0003f06270 */
[----:B------:R-:W-:Y:S05]  /*b290*/  @P0 BREAK B1 ;  /* 0x0000000000010942 */ /* 0x000fea0003800000 */
[----:B-1----:R-:W-:Y:S05]  /*b2a0*/  @P0 BRA `(.L_x_4817) ;  /* 0x0000000000380947 */ /* 0x002fea0003800000 */
[----:B------:R-:W1:Y:S01]  /*b2b0*/  LDC.64 R14, c[0x0][0x218] ;  /* 0x00008600ff0e7b82 */ /* 0x000e620000000a00 */
[----:B------:R-:W-:Y:S02]  /*b2c0*/  LEA R5, R3, R7, 0x9 ;  /* 0x0000000703057211 */ /* 0x000fe400078e48ff */
[----:B------:R-:W-:Y:S02]  /*b2d0*/  F2FP.F16.F32.PACK_AB R17, R8, R9 ;  /* 0x000000090811723e */ /* 0x000fe400000000ff */
[----:B------:R-:W-:Y:S01]  /*b2e0*/  IADD3 R7, R7, 0x80, RZ ;  /* 0x0000008007077810 */ /* 0x000fe20007ffe0ff */
[----:B-1----:R-:W-:-:S05]  /*b2f0*/  IMAD.WIDE.U32 R8, R5, 0x4, R14 ;  /* 0x0000000405087825 */ /* 0x002fca00078e000e */
[----:B------:R1:W-:Y:S02]  /*b300*/  STG.E desc[UR4][R8.64], R17 ;  /* 0x0000001108007986 */ /* 0x0003e4000c101904 */
.L_x_4816:
[----:B------:R-:W-:Y:S05]  /*b310*/  BSYNC B1 ;  /* 0x0000000000017941 */ /* 0x000fea0003800000 */
.L_x_4815:
[----:B------:R-:W-:-:S13]  /*b320*/  ISETP.GE.AND P0, PT, R7, R4, PT ;  /* 0x000000040700720c */ /* 0x000fda0003f06270 */
[----:B-1----:R-:W1:Y:S01]  /*b330*/  @!P0 LDC.64 R8, c[0x0][0x218] ;  /* 0x00008600ff088b82 */ /* 0x002e620000000a00 */
[----:B------:R-:W-:Y:S02]  /*b340*/  @!P0 LEA R5, R3, R7, 0x9 ;  /* 0x0000000703058211 */ /* 0x000fe400078e48ff */
[----:B------:R-:W-:Y:S02]  /*b350*/  @!P0 F2FP.F16.F32.PACK_AB R11, R10, R11 ;  /* 0x0000000b0a0b823e */ /* 0x000fe400000000ff */
[----:B------:R-:W-:Y:S01]  /*b360*/  @!P0 IADD3 R7, R7, 0x80, RZ ;  /* 0x0000008007078810 */ /* 0x000fe20007ffe0ff */
[----:B-1----:R-:W-:-:S05]  /*b370*/  @!P0 IMAD.WIDE.U32 R8, R5, 0x4, R8 ;  /* 0x0000000405088825 */ /* 0x002fca00078e0008 */
[----:B------:R1:W-:Y:S02]  /*b380*/  @!P0 STG.E desc[UR4][R8.64], R11 ;  /* 0x0000000b08008986 */ /* 0x0003e4000c101904 */
.L_x_4817:
[----:B------:R-:W-:Y:S05]  /*b390*/  BSYNC B0 ;  /* 0x0000000000007941 */ /* 0x000fea0003800000 */
.L_x_4814:
[----:B------:R-:W-:Y:S05]  /*b3a0*/  WARPSYNC.ALL ;  /* 0x0000000000007948 */ /* 0x000fea0003800000 */
[----:B------:R-:W-:-:S13]  /*b3b0*/  ISETP.GE.AND P0, PT, R7, R4, PT ;  /* 0x000000040700720c */ /* 0x000fda0003f06270 */
[----:B------:R-:W-:Y:S05]  /*b3c0*/  @P0 EXIT ;  /* 0x000000000000094d */ /* 0x000fea0003800000 */
[----:B------:R-:W2:Y:S01]  /*b3d0*/  LDC.64 R4, c[0x0][0x218] ;  /* 0x00008600ff047b82 */ /* 0x000ea20000000a00 */
[----:B------:R-:W-:Y:S02]  /*b3e0*/  LEA R3, R3, R7, 0x9 ;  /* 0x0000000703037211 */ /* 0x000fe400078e48ff */
[----:B------:R-:W-:-:S03]  /*b3f0*/  F2FP.F16.F32.PACK_AB R13, R12, R13 ;  /* 0x0000000d0c0d723e */ /* 0x000fc600000000ff */
[----:B--2---:R-:W-:-:S05]  /*b400*/  IMAD.WIDE.U32 R2, R3, 0x4, R4 ;  /* 0x0000000403027825 */ /* 0x004fca00078e0004 */
[----:B------:R-:W-:Y:S01]  /*b410*/  STG.E desc[UR4][R2.64], R13 ;  /* 0x0000000d02007986 */ /* 0x000fe2000c101904 */
[----:B------:R-:W-:Y:S05]  /*b420*/  EXIT ;  /* 0x000000000000794d */ /* 0x000fea0003800000 */
        .weak           $__internal_10_$__cuda_sm3x_div_rn_ftz_f32_slowpath
        .type           $__internal_10_$__cuda_sm3x_div_rn_ftz_f32_slowpath,@function
        .size           $__internal_10_$__cuda_sm3x_div_rn_ftz_f32_slowpath,(.L_x_21426 - $__internal_10_$__cuda_sm3x_div_rn_ftz_f32_slowpath)
$__internal_10_$__cuda_sm3x_div_rn_ftz_f32_slowpath:
        /* <DEDUP_REMOVED lines=32> */
.L_x_4820:
[----:B------:R-:W-:Y:S05]  /*b630*/  BSYNC B2 ;  /* 0x0000000000027941 */ /* 0x000fea0003800000 */
.L_x_4819:
        /* <DEDUP_REMOVED lines=27> */
.L_x_4826:
[----:B------:R-:W-:-:S07]  /*b7f0*/  LEA R0, R15, R0, 0x17 ;  /* 0x000000000f007211 */ /* 0x000fce00078eb8ff */
.L_x_4827:
[----:B------:R-:W-:Y:S05]  /*b800*/  BSYNC B2 ;  /* 0x0000000000027941 */ /* 0x000fea0003800000 */
.L_x_4825:
[----:B------:R-:W-:Y:S05]  /*b810*/  BRA `(.L_x_4828) ;  /* 0x0000000000207947 */ /* 0x000fea0003800000 */
.L_x_4824:
[----:B------:R-:W-:-:S04]  /*b820*/  LOP3.LUT R25, R20, 0x80000000, R25, 0x48, !PT ;  /* 0x8000000014197812 */ /* 0x000fc800078e4819 */
[----:B------:R-:W-:Y:S01]  /*b830*/  LOP3.LUT R0, R25, 0x7f800000, RZ, 0xfc, !PT ;  /* 0x7f80000019007812 */ /* 0x000fe200078efcff */
[----:B------:R-:W-:Y:S06]  /*b840*/  BRA `(.L_x_4828) ;  /* 0x0000000000147947 */ /* 0x000fec0003800000 */
.L_x_4823:
[----:B------:R-:W-:Y:S01]  /*b850*/  LOP3.LUT R0, R20, 0x80000000, R25, 0x48, !PT ;  /* 0x8000000014007812 */ /* 0x000fe200078e4819 */
[----:B------:R-:W-:Y:S06]  /*b860*/  BRA `(.L_x_4828) ;  /* 0x00000000000c7947 */ /* 0x000fec0003800000 */
.L_x_4822:
[----:B------:R-:W0:Y:S01]  /*b870*/  MUFU.RSQ R0, -QNAN ;  /* 0xffc0000000007908 */ /* 0x000e220000001400 */
[----:B------:R-:W-:Y:S05]  /*b880*/  BRA `(.L_x_4828) ;  /* 0x0000000000047947 */ /* 0x000fea0003800000 */
.L_x_4821:
[----:B------:R-:W-:-:S07]  /*b890*/  FADD.FTZ R0, R25, R20 ;  /* 0x0000001419007221 */ /* 0x000fce0000010000 */
.L_x_4828:
[----:B------:R-:W-:Y:S05]  /*b8a0*/  BSYNC B1 ;  /* 0x0000000000017941 */ /* 0x000fea0003800000 */
.L_x_4818:
[----:B------:R-:W-:Y:S01]  /*b8b0*/  HFMA2.MMA R15, -RZ, RZ, 0, 0 ;  /* 0x00000000ff0f7435 */ /* 0x000fe200000001ff */
[----:B------:R-:W-:-:S05]  /*b8c0*/  MOV R14, R2 ;  /* 0x00000002000e7202 */ /* 0x000fca0000000f00 */
[----:B0-----:R-:W-:Y:S05]  /*b8d0*/  RET.REL.NODEC R14 `(_ZN2at6native27unrolled_elementwise_kernelIZZZNS0_17asinh_kernel_cudaERNS_18TensorIteratorBaseEENKUlvE_clEvENKUlvE1_clEvEUlN3c107complexINS6_4HalfEEEE_St5arrayIPcLm2EELi4E23TrivialOffsetCalculatorILi1EjESF_NS0_6memory15LoadWithoutCastENSG_16StoreWithoutCastEEEviT_T0_T2_T3_T4_T5_) ;  /* 0xffffff440ec87950 */ /* 0x001fea0003c3ffff */
.L_x_4829:
        /* <DEDUP_REMOVED lines=10> */
.L_x_21426:


//--------------------- .text._ZN2at6native29vectorized_elementwise_kernelILi2EZZZNS0_17asinh_kernel_cudaERNS_18TensorIteratorBaseEENKUlvE_clEvENKUlvE1_clEvEUlN3c107complexINS6_4HalfEEEE_St5arrayIPcLm2EEEEviT0_T1_ --------------------------
	.section	.text._ZN2at6native29vectorized_elementwise_kernelILi2EZZZNS0_17asinh_kernel_cudaERNS_18TensorIteratorBaseEENKUlvE_clEvENKUlvE1_clEvEUlN3c107complexINS6_4HalfEEEE_St5arrayIPcLm2EEEEviT0_T1_,"ax",@progbits
	.align	128
        .global         _ZN2at6native29vectorized_elementwise_kernelILi2EZZZNS0_17asinh_kernel_cudaERNS_18TensorIteratorBaseEENKUlvE_clEvENKUlvE1_clEvEUlN3c107complexINS6_4HalfEEEE_St5arrayIPcLm2EEEEviT0_T1_
        .type           _ZN2at6native29vectorized_elementwise_kernelILi2EZZZNS0_17asinh_kernel_cudaERNS_18TensorIteratorBaseEENKUlvE_clEvENKUlvE1_clEvEUlN3c107complexINS6_4HalfEEEE_St5arrayIPcLm2EEEEviT0_T1_,@function
        .size           _ZN2at6native29vectorized_elementwise_kernelILi2EZZZNS0_17asinh_kernel_cudaERNS_18TensorIteratorBaseEENKUlvE_clEvENKUlvE1_clEvEUlN3c107complexINS6_4HalfEEEE_St5arrayIPcLm2EEEEviT0_T1_,(.L_x_21427 - _ZN2at6native29vectorized_elementwise_kernelILi2EZZZNS0_17asinh_kernel_cudaERNS_18TensorIteratorBaseEENKUlvE_clEvENKUlvE1_clEvEUlN3c107complexINS6_4HalfEEEE_St5arrayIPcLm2EEEEviT0_T1_)
        .other          _ZN2at6native29vectorized_elementwise_kernelILi2EZZZNS0_17asinh_kernel_cudaERNS_18TensorIteratorBaseEENKUlvE_clEvENKUlvE1_clEvEUlN3c107complexINS6_4HalfEEEE_St5arrayIPcLm2EEEEviT0_T1_,@"STO_CUDA_ENTRY STV_DEFAULT"
_ZN2at6native29vectorized_elementwise_kernelILi2EZZZNS0_17asinh_kernel_cudaERNS_18TensorIteratorBaseEENKUlvE_clEvENKUlvE1_clEvEUlN3c107complexINS6_4HalfEEEE_St5arrayIPcLm2EEEEviT0_T1_:
.text._ZN2at6native29vectorized_elementwise_kernelILi2EZZZNS0_17asinh_kernel_cudaERNS_18TensorIteratorBaseEENKUlvE_clEvENKUlvE1_clEvEUlN3c107complexINS6_4HalfEEEE_St5arrayIPcLm2EEEEviT0_T1_:
        /* <DEDUP_REMOVED lines=13> */
[----:B------:R0:W5:Y:S04]  /*00d0*/  LDG.E.64 R12, desc[UR4][R4.64+0x400] ;  /* 0x00040004040c7981 */ /* 0x000168000c1e1b00 */
[----:B------:R0:W5:Y:S04]  /*00e0*/  LDG.E.64 R10, desc[UR4][R4.64+0x800] ;  /* 0x00080004040a7981 */ /* 0x000168000c1e1b00 */
[----:B------:R0:W5:Y:S01]  /*00f0*/  LDG.E.64 R8, desc[UR4][R4.64+0xc00] ;  /* 0x000c000404087981 */ /* 0x000162000c1e1b00 */
[----:B------:R-:W-:Y:S01]  /*0100*/  BSSY B2, `(.L_x_4831) ;  /* 0x00002b2000027945 */ /* 0x000fe20003800000 */
[----:B--2---:R-:W-:-:S02]  /*0110*/  HADD2.F32 R20, -RZ, R14.H0_H0 ;  /* 0x2000000eff147230 */ /* 0x004fc40000004100 */
[----:B------:R-:W-:-:S03]  /*0120*/  HADD2.F32 R17, -RZ, R14.H1_H1 ;  /* 0x3000000eff117230 */ /* 0x000fc60000004100 */
[----:B------:R-:W-:Y:S02]  /*0130*/  FSETP.GTU.FTZ.AND P0, PT, |R20|, +INF , PT ;  /* 0x7f8000001400780b */ /* 0x000fe40003f1c200 */
[C---:B------:R-:W-:Y:S01]  /*0140*/  FSETP.GTU.FTZ.AND P1, PT, |R17|.reuse, +INF , PT ;  /* 0x7f8000001100780b */ /* 0x040fe20003f3c200 */
[----:B------:R-:W-:Y:S01]  /*0150*/  FADD.FTZ R19, |R17|, -RZ ;  /* 0x800000ff11137221 */ /* 0x000fe20000010200 */
[----:B------:R-:W-:Y:S02]  /*0160*/  MOV R14, R20 ;  /* 0x00000014000e7202 */ /* 0x000fe40000000f00 */
[----:B------:R-:W-:-:S13]  /*0170*/  PLOP3.LUT P0, PT, P0, P1, PT, 0xa8, 0x0 ;  /* 0x000000000000781c */ /* 0x000fda0000703570 */
[----:B0-----:R-:W-:Y:S05]  /*0180*/  @P0 BRA `(.L_x_4832) ;  /* 0x00000028006c0947 */ /* 0x001fea0003800000 */
        /* <DEDUP_REMOVED lines=71> */
[----:B------:R-:W-:-:S04]  /*0600*/  MOV R26, 0x3d39bf78 ;  /* 0x3d39bf78001a7802 */ /* 0x000fc80000000f00 */
        /* <DEDUP_REMOVED lines=30> */
.L_x_4838:
        /* <DEDUP_REMOVED lines=10> */
.L_x_4840:
[----:B------:R-:W-:-:S04]  /*0890*/  FADD.FTZ R6, -R0, R5 ;  /* 0x0000000500067221 */ /* 0x000fc80000010100 */
[----:B------:R-:W-:-:S07]  /*08a0*/  FMUL.FTZ R6, R6, 0.5 ;  /* 0x3f00000006067820 */ /* 0x000fce0000410000 */
.L_x_4841:
[----:B------:R-:W-:Y:S05]  /*08b0*/  BSYNC B1 ;  /* 0x0000000000017941 */ /* 0x000fea0003800000 */
.L_x_4839:
        /* <DEDUP_REMOVED lines=11> */
.L_x_4843:
[----:B------:R-:W-:-:S04]  /*0970*/  FADD.FTZ R7, R4, -R7 ;  /* 0x8000000704077221 */ /* 0x000fc80000010000 */
[----:B------:R-:W-:-:S07]  /*0980*/  FMUL.FTZ R7, R7, 0.5 ;  /* 0x3f00000007077820 */ /* 0x000fce0000410000 */
.L_x_4844:
[----:B------:R-:W-:Y:S05]  /*0990*/  BSYNC B1 ;  /* 0x0000000000017941 */ /* 0x000fea0003800000 */
.L_x_4842:
[----:B------:R-:W-:Y:S01]  /*09a0*/  FADD.FTZ R7, R7, R6 ;  /* 0x0000000607077221 */ /* 0x000fe20000010000 */
[----:B------:R-:W-:Y:S01]  /*09b0*/  FADD.FTZ R6, R22, 1 ;  /* 0x3f80000016067421 */ /* 0x000fe20000010000 */
[----:B------:R-:W-:Y:S01]  /*09c0*/  HFMA2.MMA R24, -RZ, RZ, 1.625, 0 ;  /* 0x3e800000ff187435 */ /* 0x000fe200000001ff */
[----:B------:R-:W-:Y:S02]  /*09d0*/  MOV R28, 0x3d39bf78 ;  /* 0x3d39bf78001c7802 */ /* 0x000fe40000000f00 */
[----:B------:R-:W-:-:S06]  /*09e0*/  FMUL.FTZ R6, R6, R7 ;  /* 0x0000000706067220 */ /* 0x000fcc0000410000 */
        /* <DEDUP_REMOVED lines=30> */
.L_x_4837:
[----:B------:R0:W1:Y:S02]  /*0bd0*/  MUFU.SQRT R21, R18 ;  /* 0x0000001200157308 */ /* 0x0000640000002000 */
.L_x_4836:
[----:B------:R-:W-:Y:S05]  /*0be0*/  BSYNC B0 ;  /* 0x0000000000007941 */ /* 0x000fea0003800000 */
.L_x_4835:
        /* <DEDUP_REMOVED lines=26> */
[----:B------:R-:W-:Y:S01]  /*0d90*/  FMUL.FTZ R5, R4, R5 ;  /* 0x0000000504057220 */ /* 0x000fe20000410000 */
[----:B------:R-:W-:-:S03]  /*0da0*/  HFMA2.MMA R4, -RZ, RZ, 1.9599609375, 20144 ;  /* 0x3fd774ebff047435 */ /* 0x000fc600000001ff */
[----:B------:R-:W-:-:S04]  /*0db0*/  FFMA.FTZ R0, R0, R5, R0 ;  /* 0x0000000500007223 */ /* 0x000fc80000010000 */
[----:B------:R-:W-:-:S04]  /*0dc0*/  FMUL.FTZ R3, R0, -2 ;  /* 0xc000000000037820 */ /* 0x000fc80000410000 */
[----:B------:R-:W-:-:S05]  /*0dd0*/  @P0 FFMA.FTZ R0, R4, 0.93318945169448852539, R3 ;  /* 0x3f6ee58104000823 */ /* 0x000fca0000010003 */
[C---:B------:R-:W-:Y:S02]  /*0de0*/  FSETP.GTU.FTZ.AND P0, PT, R0.reuse, +INF , PT ;  /* 0x7f8000000000780b */ /* 0x040fe40003f1c000 */
[----:B------:R-:W-:-:S04]  /*0df0*/  LOP3.LUT R3, R0, 0x80000000, R7, 0xb8, !PT ;  /* 0x8000000000037812 */ /* 0x000fc800078eb807 */
[----:B------:R-:W-:Y:S01]  /*0e00*/  FSEL R0, R3, R0, !P0 ;  /* 0x0000000003007208 */ /* 0x000fe20004000000 */
[----:B------:R-:W-:Y:S06]  /*0e10*/  BRA `(.L_x_4849) ;  /* 0x0000000400bc7947 */ /* 0x000fec0003800000 */
.L_x_4848:
        /* <DEDUP_REMOVED lines=17> */
.L_x_4854:
[----:B------:R-:W-:-:S04]  /*0f30*/  FADD.FTZ R0, -R0, R5 ;  /* 0x0000000500007221 */ /* 0x000fc80000010100 */
[----:B------:R-:W-:-:S07]  /*0f40*/  FMUL.FTZ R0, R0, 0.5 ;  /* 0x3f00000000007820 */ /* 0x000fce0000410000 */
.L_x_4855:
[----:B------:R-:W-:Y:S05]  /*0f50*/  BSYNC B4 ;  /* 0x0000000000047941 */ /* 0x000fea0003800000 */
.L_x_4853:
        /* <DEDUP_REMOVED lines=10> */
.L_x_4857:
[----:B------:R-:W-:-:S04]  /*1000*/  FADD.FTZ R3, -R3, R4 ;  /* 0x0000000403037221 */ /* 0x000fc80000010100 */
[----:B------:R-:W-:-:S07]  /*1010*/  FMUL.FTZ R3, R3, 0.5 ;  /* 0x3f00000003037820 */ /* 0x000fce0000410000 */
.L_x_4858:
[----:B------:R-:W-:Y:S05]  /*1020*/  BSYNC B4 ;  /* 0x0000000000047941 */ /* 0x000fea0003800000 */
.L_x_4856:
[----:B------:R-:W-:Y:S01]  /*1030*/  FADD.FTZ R3, R3, R0 ;  /* 0x0000000003037221 */ /* 0x000fe20000010000 */
[----:B------:R-:W-:-:S04]  /*1040*/  FADD.FTZ R22, R19, R22 ;  /* 0x0000001613167221 */ /* 0x000fc80000010000 */
[----:B------:R-:W-:-:S06]  /*1050*/  FMUL.FTZ R22, R22, R3 ;  /* 0x0000000316167220 */ /* 0x000fcc0000410000 */
[----:B------:R-:W2:Y:S01]  /*1060*/  MUFU.SQRT R22, R22 ;  /* 0x0000001600167308 */ /* 0x000ea20000002000 */
[----:B------:R-:W-:Y:S05]  /*1070*/  BRA `(.L_x_4859) ;  /* 0x0000000000487947 */ /* 0x000fea0003800000 */
.L_x_4852:
        /* <DEDUP_REMOVED lines=12> */
.L_x_4851:
[----:B------:R-:W-:Y:S01]  /*1140*/  FADD.FTZ R0, R22, 1 ;  /* 0x3f80000016007421 */ /* 0x000fe20000010000 */
[----:B------:R-:W-:Y:S01]  /*1150*/  MUFU.SQRT R3, R18 ;  /* 0x0000001200037308 */ /* 0x000fe20000002000 */
[----:B------:R-:W-:Y:S02]  /*1160*/  MOV R19, 0x3f800000 ;  /* 0x3f80000000137802 */ /* 0x000fe40000000f00 */
[----:B------:R-:W-:-:S06]  /*1170*/  FMUL.FTZ R0, R0, 0.5 ;  /* 0x3f00000000007820 */ /* 0x000fcc0000410000 */
[----:B------:R-:W2:Y:S02]  /*1180*/  MUFU.SQRT R0, R0 ;  /* 0x0000000000007308 */ /* 0x000ea40000002000 */
[----:B--2---:R-:W-:-:S07]  /*1190*/  FMUL.FTZ R22, R3, R0 ;  /* 0x0000000003167220 */ /* 0x004fce0000410000 */
.L_x_4859:
[----:B------:R-:W-:Y:S05]  /*11a0*/  BSYNC B1 ;  /* 0x0000000000017941 */ /* 0x000fea0003800000 */
.L_x_4850:
[----:B------:R-:W-:Y:S05]  /*11b0*/  BRA `(.L_x_4860) ;  /* 0x0000000000087947 */ /* 0x000fea0003800000 */
.L_x_4847:
[----:B------:R-:W-:Y:S01]  /*11c0*/  FMUL.FTZ R22, R22, 16777216 ;  /* 0x4b80000016167820 */ /* 0x000fe20000410000 */
[----:B------:R-:W-:-:S07]  /*11d0*/  FMUL.FTZ R19, R19, 16777216 ;  /* 0x4b80000013137820 */ /* 0x000fce0000410000 */
.L_x_4860:
[----:B------:R-:W-:Y:S05]  /*11e0*/  BSYNC B0 ;  /* 0x0000000000007941 */ /* 0x000fea0003800000 */
.L_x_4846:
        /* <DEDUP_REMOVED lines=14> */
[----:B------:R-:W-:-:S07]  /*12d0*/  MOV R4, 0x12f0 ;  /* 0x000012f000047802 */ /* 0x000fce0000000f00 */
[----:B01---5:R-:W-:Y:S05]  /*12e0*/  CALL.REL.NOINC `($__internal_11_$__cuda_sm3x_div_rn_ftz_f32_slowpath) ;  /* 0x000002ac007c7944 */ /* 0x023fea0003c00000 */
.L_x_4862:
[----:B------:R-:W-:Y:S05]  /*12f0*/  BSYNC B4 ;  /* 0x0000000000047941 */ /* 0x000fea0003800000 */
.L_x_4861:
        /* <DEDUP_REMOVED lines=18> */
.L_x_4864:
[----:B------:R-:W-:Y:S02]  /*1420*/  ISETP.GE.AND P0, PT, R22, RZ, PT ;  /* 0x000000ff1600720c */ /* 0x000fe40003f06270 */
[----:B------:R-:W-:-:S11]  /*1430*/  MOV R3, 0x3fd774eb ;  /* 0x3fd774eb00037802 */ /* 0x000fd60000000f00 */
[----:B------:R-:W-:-:S04]  /*1440*/  @P0 FFMA.FTZ R0, R3, 0.93318945169448852539, -R0 ;  /* 0x3f6ee58103000823 */ /* 0x000fc80000010800 */
[----:B------:R-:W-:-:S07]  /*1450*/  @!P0 FFMA.FTZ R0, R3, 0.93318945169448852539, R0 ;  /* 0x3f6ee58103008823 */ /* 0x000fce0000010000 */
.L_x_4865:
[----:B------:R-:W-:Y:S05]  /*1460*/  BSYNC B0 ;  /* 0x0000000000007941 */ /* 0x000fea0003800000 */
.L_x_4863:
        /* <DEDUP_REMOVED lines=10> */
.L_x_4849:
[----:B------:R-:W-:Y:S05]  /*1510*/  BSYNC B3 ;  /* 0x0000000000037941 */ /* 0x000fea0003800000 */
.L_x_4845:
[----:B------:R-:W-:Y:S02]  /*1520*/  LOP3.LUT R17, R0, 0x80000000, R17, 0xb8, !PT ;  /* 0x8000000000117812 */ /* 0x000fe400078eb811 */
[----:B-1----:R-:W-:Y:S01]  /*1530*/  LOP3.LUT R14, R21, 0x80000000, R14, 0xb8, !PT ;  /* 0x80000000150e7812 */ /* 0x002fe200078eb80e */
[----:B------:R-:W-:Y:S06]  /*1540*/  BRA `(.L_x_4834) ;  /* 0x0000001400b47947 */ /* 0x000fec0003800000 */
.L_x_4833:
        /* <DEDUP_REMOVED lines=27> */
[----:B------:R-:W-:-:S07]  /*1700*/  MOV R4, 0x1720 ;  /* 0x0000172000047802 */ /* 0x000fce0000000f00 */
[----:B-----5:R-:W-:Y:S05]  /*1710*/  CALL.REL.NOINC `($__internal_11_$__cuda_sm3x_div_rn_ftz_f32_slowpath) ;  /* 0x000002a800707944 */ /* 0x020fea0003c00000 */
.L_x_4871:
[----:B------:R-:W-:Y:S05]  /*1720*/  BSYNC B4 ;  /* 0x0000000000047941 */ /* 0x000fea0003800000 */
.L_x_4870:
[----:B------:R-:W-:Y:S01]  /*1730*/  MOV R4, 0x3b33710b ;  /* 0x3b33710b00047802 */ /* 0x000fe20000000f00 */
        /* <DEDUP_REMOVED lines=17> */
.L_x_4873:
[----:B------:R-:W-:Y:S02]  /*1850*/  ISETP.GE.AND P0, PT, R20, RZ, PT ;  /* 0x000000ff1400720c */ /* 0x000fe40003f06270 */
[----:B------:R-:W-:-:S11]  /*1860*/  MOV R3, 0x3fd774eb ;  /* 0x3fd774eb00037802 */ /* 0x000fd60000000f00 */
[----:B------:R-:W-:-:S04]  /*1870*/  @P0 FFMA.FTZ R0, R3, 0.93318945169448852539, -R0 ;  /* 0x3f6ee58103000823 */ /* 0x000fc80000010800 */
[----:B------:R-:W-:-:S07]  /*1880*/  @!P0 FFMA.FTZ R0, R3, 0.93318945169448852539, R0 ;  /* 0x3f6ee58103008823 */ /* 0x000fce0000010000 */
.L_x_4874:
[----:B------:R-:W-:Y:S05]  /*1890*/  BSYNC B0 ;  /* 0x0000000000007941 */ /* 0x000fea0003800000 */
.L_x_4872:
        /* <DEDUP_REMOVED lines=13> */
.L_x_4869:
        /* <DEDUP_REMOVED lines=9> */
[----:B------:R-:W-:-:S07]  /*1a00*/  MOV R4, 0x1a20 ;  /* 0x00001a2000047802 */ /* 0x000fce0000000f00 */
[----:B-----5:R-:W-:Y:S05]  /*1a10*/  CALL.REL.NOINC `($__internal_11_$__cuda_sm3x_div_rn_ftz_f32_slowpath) ;  /* 0x000002a400b07944 */ /* 0x020fea0003c00000 */
.L_x_4877:
[----:B------:R-:W-:Y:S05]  /*1a20*/  BSYNC B4 ;  /* 0x0000000000047941 */ /* 0x000fea0003800000 */
.L_x_4876:
        /* <DEDUP_REMOVED lines=18> */
.L_x_4879:
[----:B------:R-:W-:Y:S02]  /*1b50*/  ISETP.GE.AND P0, PT, R20, RZ, PT ;  /* 0x000000ff1400720c */ /* 0x000fe40003f06270 */
[----:B------:R-:W-:-:S11]  /*1b60*/  MOV R3, 0x3fd774eb ;  /* 0x3fd774eb00037802 */ /* 0x000fd60000000f00 */
[----:B------:R-:W-:-:S04]  /*1b70*/  @P0 FFMA.FTZ R0, R3, 0.93318945169448852539, -R0 ;  /* 0x3f6ee58103000823 */ /* 0x000fc80000010800 */
[----:B------:R-:W-:-:S07]  /*1b80*/  @!P0 FFMA.FTZ R0, R3, 0.93318945169448852539, R0 ;  /* 0x3f6ee58103008823 */ /* 0x000fce0000010000 */
.L_x_4880:
[----:B------:R-:W-:Y:S05]  /*1b90*/  BSYNC B0 ;  /* 0x0000000000007941 */ /* 0x000fea0003800000 */
.L_x_4878:
        /* <DEDUP_REMOVED lines=27> */
.L_x_4868:
        /* <DEDUP_REMOVED lines=21> */
[----:B------:R-:W-:Y:S02]  /*1ea0*/  MOV R3, 0x3f800000 ;  /* 0x3f80000000037802 */ /* 0x000fe40000000f00 */
        /* <DEDUP_REMOVED lines=8> */
[----:B------:R-:W-:-:S07]  /*1f30*/  MOV R4, 0x1f50 ;  /* 0x00001f5000047802 */ /* 0x000fce0000000f00 */
[----:B-----5:R-:W-:Y:S05]  /*1f40*/  CALL.REL.NOINC `($__internal_11_$__cuda_sm3x_div_rn_ftz_f32_slowpath) ;  /* 0x000002a000647944 */ /* 0x020fea0003c00000 */
.L_x_4882:
[----:B------:R-:W-:Y:S05]  /*1f50*/  BSYNC B4 ;  /* 0x0000000000047941 */ /* 0x000fea0003800000 */
.L_x_4881:
        /* <DEDUP_REMOVED lines=18> */
.L_x_4884:
[----:B------:R-:W-:Y:S02]  /*2080*/  ISETP.GE.AND P0, PT, R20, RZ, PT ;  /* 0x000000ff1400720c */ /* 0x000fe40003f06270 */
[----:B------:R-:W-:-:S11]  /*2090*/  MOV R3, 0x3fd774eb ;  /* 0x3fd774eb00037802 */ /* 0x000fd60000000f00 */
[----:B------:R-:W-:-:S04]  /*20a0*/  @P0 FFMA.FTZ R0, R3, 0.93318945169448852539, -R0 ;  /* 0x3f6ee58103000823 */ /* 0x000fc80000010800 */
[----:B------:R-:W-:-:S07]  /*20b0*/  @!P0 FFMA.FTZ R0, R3, 0.93318945169448852539, R0 ;  /* 0x3f6ee58103008823 */ /* 0x000fce0000010000 */
.L_x_4885:
[----:B------:R-:W-:Y:S05]  /*20c0*/  BSYNC B0 ;  /* 0x0000000000007941 */ /* 0x000fea0003800000 */
.L_x_4883:
[C---:B------:R-:W-:Y:S01]  /*20d0*/  FSETP.NEU.FTZ.AND P1, PT, |R20|.reuse, |R19|, PT ;  /* 0x400000131400720b */ /* 0x040fe20003f3d200 */
[----:B------:R-:W-:Y:S01]  /*20e0*/  HFMA2.MMA R3, -RZ, RZ, 2.04296875, -15.78125 ;  /* 0x4016cbe4ff037435 */ /* 0x000fe200000001ff */
[----:B------:R-:W-:Y:S02]  /*20f0*/  FSETP.NEU.FTZ.AND P2, PT, R27, RZ, PT ;  /* 0x000000ff1b00720b */ /* 0x000fe40003f5d000 */
[----:B------:R-:W-:-:S09]  /*2100*/  ISETP.GE.AND P0, PT, R20, RZ, PT ;  /* 0x000000ff1400720c */ /* 0x000fd20003f06270 */
[----:B------:R-:W-:Y:S01]  /*2110*/  @!P1 FSEL R0, R3, 0.78539818525314331055, !P0 ;  /* 0x3f490fdb03009808 */ /* 0x000fe20004000000 */
[----:B------:R-:W-:Y:S01]  /*2120*/  FADD.FTZ R3, |R20|, |R19| ;  /* 0x4000001314037221 */ /* 0x000fe20000010200 */
[----:B------:R-:W-:-:S04]  /*2130*/  @!P2 FSEL R0, RZ, 3.1415927410125732422, P0 ;  /* 0x40490fdbff00a808 */ /* 0x000fc80000000000 */
[----:B------:R-:W-:Y:S02]  /*2140*/  FSETP.GTU.FTZ.AND P0, PT, |R3|, +INF , PT ;  /* 0x7f8000000300780b */ /* 0x000fe40003f1c200 */
[----:B------:R-:W-:-:S04]  /*2150*/  LOP3.LUT R0, R0, 0x80000000, R19, 0xb8, !PT ;  /* 0x8000000000007812 */ /* 0x000fc800078eb813 */
[----:B------:R-:W-:Y:S01]  /*2160*/  FSEL R0, R3, R0, P0 ;  /* 0x0000000003007208 */ /* 0x000fe20000000000 */
[----:B------:R-:W-:Y:S06]  /*2170*/  BRA `(.L_x_4875) ;  /* 0x00000008005c7947 */ /* 0x000fec0003800000 */
.L_x_4867:
        /* <DEDUP_REMOVED lines=22> */
.L_x_4889:
[----:B------:R-:W-:Y:S05]  /*22e0*/  BSYNC B4 ;  /* 0x0000000000047941 */ /* 0x000fea0003800000 */
.L_x_4888:
[----:B------:R-:W-:Y:S01]  /*22f0*/  MOV R4, 0x3b33710b ;  /* 0x3b33710b00047802 */ /* 0x000fe20000000f00 */
[----:B------:R-:W-:Y:S01]  /*2300*/  FMUL.FTZ R3, R0, R0 ;  /* 0x0000000000037220 */ /* 0x000fe20000410000 */
[----:B------:R-:W-:Y:S01]  /*2310*/  @!P6 MOV R5, 0x3fd774eb ;  /* 0x3fd774eb0005e802 */ /* 0x000fe20000000f00 */
        /* <DEDUP_REMOVED lines=21> */
.L_x_4887:
        /* <DEDUP_REMOVED lines=11> */
.L_x_4891:
[----:B------:R-:W-:Y:S05]  /*2520*/  BSYNC B4 ;  /* 0x0000000000047941 */ /* 0x000fea0003800000 */
.L_x_4890:
        /* <DEDUP_REMOVED lines=38> */
.L_x_4886:
        /* <DEDUP_REMOVED lines=32> */
.L_x_4893:
[----:B------:R-:W-:Y:S05]  /*2990*/  BSYNC B4 ;  /* 0x0000000000047941 */ /* 0x000fea0003800000 */
.L_x_4892:
        /* <DEDUP_REMOVED lines=21> */
.L_x_4875:
[----:B------:R-:W-:Y:S05]  /*2af0*/  BSYNC B3 ;  /* 0x0000000000037941 */ /* 0x000fea0003800000 */
.L_x_4866:
[----:B------:R-:W-:Y:S01]  /*2b00*/  FADD.FTZ R3, R18, 0.69314718246459960938 ;  /* 0x3f31721812037421 */ /* 0x000fe20000010000 */
[----:B------:R-:W-:-:S04]  /*2b10*/  LOP3.LUT R17, R0, 0x80000000, R17, 0xb8, !PT ;  /* 0x8000000000117812 */ /* 0x000fc800078eb811 */
[----:B------:R-:W-:Y:S01]  /*2b20*/  LOP3.LUT R14, R3, 0x80000000, R14, 0xb8, !PT ;  /* 0x80000000030e7812 */ /* 0x000fe200078eb80e */
[----:B------:R-:W-:Y:S06]  /*2b30*/  BRA `(.L_x_4834) ;  /* 0x0000000000387947 */ /* 0x000fec0003800000 */
.L_x_4832:
        /* <DEDUP_REMOVED lines=14> */
.L_x_4834:
[----:B------:R-:W-:Y:S05]  /*2c20*/  BSYNC B2 ;  /* 0x0000000000027941 */ /* 0x000fea0003800000 */
.L_x_4831:
[----:B------:R-:W-:Y:S05]  /*2c30*/  WARPSYNC.ALL ;  /* 0x0000000000007948 */ /* 0x000fea0003800000 */
[--C-:B------:R-:W-:Y:S01]  /*2c40*/  HADD2.F32 R21, -RZ, R15.reuse.H0_H0 ;  /* 0x2000000fff157230 */ /* 0x100fe20000004100 */
[----:B------:R-:W-:Y:S01]  /*2c50*/  BSSY B2, `(.L_x_4894) ;  /* 0x00002b1000027945 */ /* 0x000fe20003800000 */
[----:B0-----:R-:W-:-:S03]  /*2c60*/  HADD2.F32 R18, -RZ, R15.H1_H1 ;  /* 0x3000000fff127230 */ /* 0x001fc60000004100 */
        /* <DEDUP_REMOVED lines=48> */
[----:B------:R-:W-:Y:S01]  /*2f70*/  FSETP.NEU.FTZ.AND P0, PT, R24, +INF , PT ;  /* 0x7f8000001800780b */ /* 0x000fe20003f1d000 */
[----:B-1----:R-:W-:-:S03]  /*2f80*/  @P2 FMUL.FTZ R25, R28, R5 ;  /* 0x000000051c192220 */ /* 0x002fc60000410000 */
[----:B------:R-:W-:Y:S02]  /*2f90*/  FSEL R5, R6, +INF , P1 ;  /* 0x7f80000006057808 */ /* 0x000fe40000800000 */
        /* <DEDUP_REMOVED lines=57> */
.L_x_4901:
        /* <DEDUP_REMOVED lines=10> */
.L_x_4903:
[----:B------:R-:W-:-:S04]  /*33d0*/  FADD.FTZ R6, -R0, R5 ;  /* 0x0000000500067221 */ /* 0x000fc80000010100 */
[----:B------:R-:W-:-:S07]  /*33e0*/  FMUL.FTZ R6, R6, 0.5 ;  /* 0x3f00000006067820 */ /* 0x000fce0000410000 */
.L_x_4904:
[----:B------:R-:W-:Y:S05]  /*33f0*/  BSYNC B1 ;  /* 0x0000000000017941 */ /* 0x000fea0003800000 */
.L_x_4902:
        /* <DEDUP_REMOVED lines=11> */
.L_x_4906:
[----:B------:R-:W-:-:S04]  /*34b0*/  FADD.FTZ R7, R4, -R7 ;  /* 0x8000000704077221 */ /* 0x000fc80000010000 */
[----:B------:R-:W-:-:S07]  /*34c0*/  FMUL.FTZ R7, R7, 0.5 ;  /* 0x3f00000007077820 */ /* 0x000fce0000410000 */
.L_x_4907:
[----:B------:R-:W-:Y:S05]  /*34d0*/  BSYNC B1 ;  /* 0x0000000000017941 */ /* 0x000fea0003800000 */
.L_x_4905:
[----:B------:R-:W-:Y:S01]  /*34e0*/  FADD.FTZ R7, R7, R6 ;  /* 0x0000000607077221 */ /* 0x000fe20000010000 */
[----:B------:R-:W-:Y:S01]  /*34f0*/  FADD.FTZ R6, R23, 1 ;  /* 0x3f80000017067421 */ /* 0x000fe20000010000 */
[----:B------:R-:W-:Y:S01]  /*3500*/  HFMA2.MMA R25, -RZ, RZ, 1.875, 0 ;  /* 0x3f800000ff197435 */ /* 0x000fe200000001ff */
        /* <DEDUP_REMOVED lines=32> */
.L_x_4900:
[----:B------:R0:W1:Y:S02]  /*3710*/  MUFU.SQRT R22, R19 ;  /* 0x0000001300167308 */ /* 0x0000640000002000 */
.L_x_4899:
[----:B------:R-:W-:Y:S05]  /*3720*/  BSYNC B0 ;  /* 0x0000000000007941 */ /* 0x000fea0003800000 */
.L_x_4898:
        /* <DEDUP_REMOVED lines=35> */
.L_x_4911:
        /* <DEDUP_REMOVED lines=17> */
.L_x_4917:
[----:B------:R-:W-:-:S04]  /*3a70*/  FADD.FTZ R0, -R0, R5 ;  /* 0x0000000500007221 */ /* 0x000fc80000010100 */
[----:B------:R-:W-:-:S07]  /*3a80*/  FMUL.FTZ R0, R0, 0.5 ;  /* 0x3f00000000007820 */ /* 0x000fce0000410000 */
.L_x_4918:
[----:B------:R-:W-:Y:S05]  /*3a90*/  BSYNC B4 ;  /* 0x0000000000047941 */ /* 0x000fea0003800000 */
.L_x_4916:
        /* <DEDUP_REMOVED lines=10> */
.L_x_4920:
[----:B------:R-:W-:-:S04]  /*3b40*/  FADD.FTZ R3, -R3, R4 ;  /* 0x0000000403037221 */ /* 0x000fc80000010100 */
[----:B------:R-:W-:-:S07]  /*3b50*/  FMUL.FTZ R3, R3, 0.5 ;  /* 0x3f00000003037820 */ /* 0x000fce0000410000 */
.L_x_4921:
[----:B------:R-:W-:Y:S05]  /*3b60*/  BSYNC B4 ;  /* 0x0000000000047941 */ /* 0x000fea0003800000 */
.L_x_4919:
[----:B------:R-:W-:Y:S01]  /*3b70*/  FADD.FTZ R0, R3, R0 ;  /* 0x0000000003007221 */ /* 0x000fe20000010000 */
[----:B------:R-:W-:-:S04]  /*3b80*/  FADD.FTZ R23, R20, R23 ;  /* 0x0000001714177221 */ /* 0x000fc80000010000 */
[----:B------:R-:W-:-:S06]  /*3b90*/  FMUL.FTZ R23, R23, R0 ;  /* 0x0000000017177220 */ /* 0x000fcc0000410000 */
[----:B------:R-:W2:Y:S01]  /*3ba0*/  MUFU.SQRT R23, R23 ;  /* 0x0000001700177308 */ /* 0x000ea20000002000 */
[----:B------:R-:W-:Y:S05]  /*3bb0*/  BRA `(.L_x_4922) ;  /* 0x0000000000487947 */ /* 0x000fea0003800000 */
.L_x_4915:
        /* <DEDUP_REMOVED lines=12> */
.L_x_4914:
[----:B------:R-:W-:Y:S01]  /*3c80*/  FADD.FTZ R0, R23, 1 ;  /* 0x3f80000017007421 */ /* 0x000fe20000010000 */
[----:B0-----:R-:W-:Y:S01]  /*3c90*/  MUFU.SQRT R19, R19 ;  /* 0x0000001300137308 */ /* 0x001fe20000002000 */
[----:B------:R-:W-:Y:S02]  /*3ca0*/  MOV R20, 0x3f800000 ;  /* 0x3f80000000147802 */ /* 0x000fe40000000f00 */
[----:B------:R-:W-:-:S06]  /*3cb0*/  FMUL.FTZ R0, R0, 0.5 ;  /* 0x3f00000000007820 */ /* 0x000fcc0000410000 */
[----:B------:R-:W0:Y:S02]  /*3cc0*/  MUFU.SQRT R0, R0 ;  /* 0x0000000000007308 */ /* 0x000e240000002000 */
[----:B0-----:R-:W-:-:S07]  /*3cd0*/  FMUL.FTZ R23, R19, R0 ;  /* 0x0000000013177220 */ /* 0x001fce0000410000 */
.L_x_4922:
[----:B------:R-:W-:Y:S05]  /*3ce0*/  BSYNC B1 ;  /* 0x0000000000017941 */ /* 0x000fea0003800000 */
.L_x_4913:
[----:B------:R-:W-:Y:S05]  /*3cf0*/  BRA `(.L_x_4923) ;  /* 0x0000000000087947 */ /* 0x000fea0003800000 */
.L_x_4910:
[----:B------:R-:W-:Y:S01]  /*3d00*/  FMUL.FTZ R23, R23, 16777216 ;  /* 0x4b80000017177820 */ /* 0x000fe20000410000 */
[----:B------:R-:W-:-:S07]  /*3d10*/  FMUL.FTZ R20, R20, 16777216 ;  /* 0x4b80000014147820 */ /* 0x000fce0000410000 */
.L_x_4923:
[----:B------:R-:W-:Y:S05]  /*3d20*/  BSYNC B0 ;  /* 0x0000000000007941 */ /* 0x000fea0003800000 */
.L_x_4909:
        /* <DEDUP_REMOVED lines=16> */
.L_x_4925:
[----:B------:R-:W-:Y:S05]  /*3e30*/  BSYNC B4 ;  /* 0x0000000000047941 */ /* 0x000fea0003800000 */
.L_x_4924:
        /* <DEDUP_REMOVED lines=18> */
.L_x_4927:
[----:B------:R-:W-:Y:S02]  /*3f60*/  ISETP.GE.AND P0, PT, R23, RZ, PT ;  /* 0x000000ff1700720c */ /* 0x000fe40003f06270 */
[----:B------:R-:W-:-:S11]  /*3f70*/  MOV R3, 0x3fd774eb ;  /* 0x3fd774eb00037802 */ /* 0x000fd60000000f00 */
[----:B------:R-:W-:-:S04]  /*3f80*/  @P0 FFMA.FTZ R0, R3, 0.93318945169448852539, -R0 ;  /* 0x3f6ee58103000823 */ /* 0x000fc80000010800 */
[----:B------:R-:W-:-:S07]  /*3f90*/  @!P0 FFMA.FTZ R0, R3, 0.93318945169448852539, R0 ;  /* 0x3f6ee58103008823 */ /* 0x000fce0000010000 */
.L_x_4928:
[----:B------:R-:W-:Y:S05]  /*3fa0*/  BSYNC B0 ;  /* 0x0000000000007941 */ /* 0x000fea0003800000 */
.L_x_4926:
[----:B------:R-:W-:Y:S01]  /*3fb0*/  FSETP.NEU.FTZ.AND P0, PT, |R23|, |R20|, PT ;  /* 0x400000141700720b */ /* 0x000fe20003f1d200 */
        /* <DEDUP_REMOVED lines=8> */
[----:B------:R-:W-:-:S07]  /*4040*/  FSEL R3, R3, R0, P0 ;  /* 0x0000000003037208 */ /* 0x000fce0000000000 */
.L_x_4912:
[----:B------:R-:W-:Y:S05]  /*4050*/  BSYNC B3 ;  /* 0x0000000000037941 */ /* 0x000fea0003800000 */
.L_x_4908:
[----:B------:R-:W-:Y:S02]  /*4060*/  LOP3.LUT R18, R3, 0x80000000, R18, 0xb8, !PT ;  /* 0x8000000003127812 */ /* 0x000fe400078eb812 */
[----:B-1----:R-:W-:Y:S01]  /*4070*/  LOP3.LUT R15, R22, 0x80000000, R15, 0xb8, !PT ;  /* 0x80000000160f7812 */ /* 0x002fe200078eb80f */
[----:B------:R-:W-:Y:S06]  /*4080*/  BRA `(.L_x_4897) ;  /* 0x0000001400b47947 */ /* 0x000fec0003800000 */
.L_x_4896:
        /* <DEDUP_REMOVED lines=29> */
.L_x_4934:
[----:B------:R-:W-:Y:S05]  /*4260*/  BSYNC B4 ;  /* 0x0000000000047941 */ /* 0x000fea0003800000 */
.L_x_4933:
        /* <DEDUP_REMOVED lines=18> */
.L_x_4936:
[----:B------:R-:W-:Y:S02]  /*4390*/  ISETP.GE.AND P0, PT, R21, RZ, PT ;  /* 0x000000ff1500720c */ /* 0x000fe40003f06270 */
[----:B------:R-:W-:-:S11]  /*43a0*/  MOV R3, 0x3fd774eb ;  /* 0x3fd774eb00037802 */ /* 0x000fd60000000f00 */
[----:B------:R-:W-:-:S04]  /*43b0*/  @P0 FFMA.FTZ R0, R3, 0.93318945169448852539, -R0 ;  /* 0x3f6ee58103000823 */ /* 0x000fc80000010800 */
[----:B------:R-:W-:-:S07]  /*43c0*/  @!P0 FFMA.FTZ R0, R3, 0.93318945169448852539, R0 ;  /* 0x3f6ee58103008823 */ /* 0x000fce0000010000 */
.L_x_4937:
[----:B------:R-:W-:Y:S05]  /*43d0*/  BSYNC B0 ;  /* 0x0000000000007941 */ /* 0x000fea0003800000 */
.L_x_4935:
[----:B------:R-:W-:Y:S01]  /*43e0*/  FSETP.NEU.FTZ.AND P0, PT, |R21|, |R20|, PT ;  /* 0x400000141500720b */ /* 0x000fe20003f1d200 */
[----:B------:R-:W-:Y:S01]  /*43f0*/  HFMA2.MMA R3, -RZ, RZ, 2.04296875, -15.78125 ;  /* 0x4016cbe4ff037435 */ /* 0x000fe200000001ff */
[----:B------:R-:W-:Y:S01]  /*4400*/  FSETP.NEU.FTZ.AND P1, PT, R27, RZ, PT ;  /* 0x000000ff1b00720b */ /* 0x000fe20003f3d000 */
[----:B------:R-:W0:Y:S01]  /*4410*/  MUFU.LG2 R22, R22 ;  /* 0x0000001600167308 */ /* 0x000e220000000c00 */
[----:B------:R-:W-:-:S09]  /*4420*/  ISETP.GE.AND P2, PT, R21, RZ, PT ;  /* 0x000000ff1500720c */ /* 0x000fd20003f46270 */
[----:B------:R-:W-:Y:S01]  /*4430*/  @!P0 FSEL R0, R3, 0.78539818525314331055, !P2 ;  /* 0x3f490fdb03008808 */ /* 0x000fe20005000000 */
[----:B------:R-:W-:Y:S01]  /*4440*/  FADD.FTZ R3, |R21|, |R20| ;  /* 0x4000001415037221 */ /* 0x000fe20000010200 */
[----:B------:R-:W-:-:S04]  /*4450*/  @!P1 FSEL R0, RZ, 3.1415927410125732422, P2 ;  /* 0x40490fdbff009808 */ /* 0x000fc80001000000 */
[----:B------:R-:W-:Y:S01]  /*4460*/  FSETP.GTU.FTZ.AND P0, PT, |R3|, +INF , PT ;  /* 0x7f8000000300780b */ /* 0x000fe20003f1c200 */
[----:B0-----:R-:W-:Y:S01]  /*4470*/  FMUL.FTZ.D2 R19, R22, 0.69314718246459960938 ;  /* 0x3f31721816137820 */ /* 0x001fe20000310000 */
[----:B------:R-:W-:-:S04]  /*4480*/  LOP3.LUT R0, R0, 0x80000000, R20, 0xb8, !PT ;  /* 0x8000000000007812 */ /* 0x000fc800078eb814 */
[----:B------:R-:W-:Y:S01]  /*4490*/  FSEL R3, R3, R0, P0 ;  /* 0x0000000003037208 */ /* 0x000fe20000000000 */
[----:B------:R-:W-:Y:S06]  /*44a0*/  BRA `(.L_x_4938) ;  /* 0x0000001000607947 */ /* 0x000fec0003800000 */
.L_x_4932:
        /* <DEDUP_REMOVED lines=11> */
.L_x_4940:
[----:B------:R-:W-:Y:S05]  /*4560*/  BSYNC B4 ;  /* 0x0000000000047941 */ /* 0x000fea0003800000 */
.L_x_4939:
        /* <DEDUP_REMOVED lines=18> */
.L_x_4942:
[----:B------:R-:W-:Y:S02]  /*4690*/  ISETP.GE.AND P0, PT, R21, RZ, PT ;  /* 0x000000ff1500720c */ /* 0x000fe40003f06270 */
[----:B------:R-:W-:-:S11]  /*46a0*/  MOV R3, 0x3fd774eb ;  /* 0x3fd774eb00037802 */ /* 0x000fd60000000f00 */
[----:B------:R-:W-:-:S04]  /*46b0*/  @P0 FFMA.FTZ R0, R3, 0.93318945169448852539, -R0 ;  /* 0x3f6ee58103000823 */ /* 0x000fc80000010800 */
[----:B------:R-:W-:-:S07]  /*46c0*/  @!P0 FFMA.FTZ R0, R3, 0.93318945169448852539, R0 ;  /* 0x3f6ee58103008823 */ /* 0x000fce0000010000 */
.L_x_4943:
[----:B------:R-:W-:Y:S05]  /*46d0*/  BSYNC B0 ;  /* 0x0000000000007941 */ /* 0x000fea0003800000 */
.L_x_4941:
        /* <DEDUP_REMOVED lines=16> */
[----:B------:R-:W-:Y:S01]  /*47e0*/  HFMA2.MMA R3, -RZ, RZ, 2.04296875, -15.78125 ;  /* 0x4016cbe4ff037435 */ /* 0x000fe200000001ff */
[----:B------:R-:W-:-:S04]  /*47f0*/  ISETP.GE.AND P0, PT, R21, RZ, PT ;  /* 0x000000ff1500720c */ /* 0x000fc80003f06270 */
[----:B------:R-:W0:Y:S05]  /*4800*/  MUFU.LG2 R4, R4 ;  /* 0x0000000400047308 */ /* 0x000e2a0000000c00 */
        /* <DEDUP_REMOVED lines=8> */
.L_x_4931:
[----:B------:R-:W-:Y:S01]  /*4890*/  FMUL.FTZ R0, R21, 0.36787945032119750977 ;  /* 0x3ebc5ab215007820 */ /* 0x000fe20000410000 */
[----:B------:R-:W-:Y:S01]  /*48a0*/  FMUL.FTZ R3, R20, 0.36787945032119750977 ;  /* 0x3ebc5ab214037820 */ /* 0x000fe20000410000 */
[----:B------:R-:W0:Y:S01]  /*48b0*/  MUFU.RCP R22, R27 ;  /* 0x0000001b00167308 */ /* 0x000e220000001000 */
        /* <DEDUP_REMOVED lines=18> */
[----:B------:R-:W-:-:S03]  /*49e0*/  FFMA R0, R22, R3, R22 ;  /* 0x0000000316007223 */ /* 0x000fc60000000016 */
        /* <DEDUP_REMOVED lines=10> */
.L_x_4945:
[----:B------:R-:W-:Y:S05]  /*4a90*/  BSYNC B4 ;  /* 0x0000000000047941 */ /* 0x000fea0003800000 */
.L_x_4944:
        /* <DEDUP_REMOVED lines=18> */
.L_x_4947:
[----:B------:R-:W-:Y:S02]  /*4bc0*/  ISETP.GE.AND P0, PT, R21, RZ, PT ;  /* 0x000000ff1500720c */ /* 0x000fe40003f06270 */
[----:B------:R-:W-:-:S11]  /*4bd0*/  MOV R3, 0x3fd774eb ;  /* 0x3fd774eb00037802 */ /* 0x000fd60000000f00 */
[----:B------:R-:W-:-:S04]  /*4be0*/  @P0 FFMA.FTZ R0, R3, 0.93318945169448852539, -R0 ;  /* 0x3f6ee58103000823 */ /* 0x000fc80000010800 */
[----:B------:R-:W-:-:S07]  /*4bf0*/  @!P0 FFMA.FTZ R0, R3, 0.93318945169448852539, R0 ;  /* 0x3f6ee58103008823 */ /* 0x000fce0000010000 */
.L_x_4948:
[----:B------:R-:W-:Y:S05]  /*4c00*/  BSYNC B0 ;  /* 0x0000000000007941 */ /* 0x000fea0003800000 */
.L_x_4946:
        /* <DEDUP_REMOVED lines=11> */
.L_x_4930:
        /* <DEDUP_REMOVED lines=22> */
.L_x_4952:
[----:B------:R-:W-:Y:S05]  /*4e20*/  BSYNC B4 ;  /* 0x0000000000047941 */ /* 0x000fea0003800000 */
.L_x_4951:
[----:B------:R-:W-:Y:S01]  /*4e30*/  MOV R4, 0x3b33710b ;  /* 0x3b33710b00047802 */ /* 0x000fe20000000f00 */
[----:B------:R-:W-:Y:S01]  /*4e40*/  FMUL.FTZ R3, R0, R0 ;  /* 0x0000000000037220 */ /* 0x000fe20000410000 */
[----:B------:R-:W-:Y:S01]  /*4e50*/  @!P6 MOV R5, 0x3fd774eb ;  /* 0x3fd774eb0005e802 */ /* 0x000fe20000000f00 */
        /* <DEDUP_REMOVED lines=21> */
.L_x_4950:
        /* <DEDUP_REMOVED lines=11> */
.L_x_4954:
[----:B------:R-:W-:Y:S05]  /*5060*/  BSYNC B4 ;  /* 0x0000000000047941 */ /* 0x000fea0003800000 */
.L_x_4953:
        /* <DEDUP_REMOVED lines=38> */
.L_x_4949:
[----:B------:R-:W-:Y:S01]  /*52d0*/  FMUL.FTZ R0, R15, 0.36787945032119750977 ;  /* 0x3ebc5ab20f007820 */ /* 0x000fe20000410000 */
[----:B------:R-:W-:Y:S01]  /*52e0*/  FMUL.FTZ R3, R18, 0.36787945032119750977 ;  /* 0x3ebc5ab212037820 */ /* 0x000fe20000410000 */
[----:B------:R-:W0:Y:S01]  /*52f0*/  MUFU.RCP R22, R27 ;  /* 0x0000001b00167308 */ /* 0x000e220000001000 */
[----:B------:R-:W-:Y:S01]  /*5300*/  HFMA2.MMA R19, -RZ, RZ, 1.875, 0 ;  /* 0x3f800000ff137435 */ /* 0x000fe200000001ff */
        /* <DEDUP_REMOVED lines=28> */
.L_x_4956:
[----:B------:R-:W-:Y:S05]  /*54d0*/  BSYNC B4 ;  /* 0x0000000000047941 */ /* 0x000fea0003800000 */
.L_x_4955:
        /* <DEDUP_REMOVED lines=21> */
.L_x_4938:
[----:B------:R-:W-:Y:S05]  /*5630*/  BSYNC B3 ;  /* 0x0000000000037941 */ /* 0x000fea0003800000 */
.L_x_4929:
[----:B------:R-:W-:Y:S01]  /*5640*/  FADD.FTZ R0, R19, 0.69314718246459960938 ;  /* 0x3f31721813007421 */ /* 0x000fe20000010000 */
[----:B------:R-:W-:-:S04]  /*5650*/  LOP3.LUT R18, R3, 0x80000000, R18, 0xb8, !PT ;  /* 0x8000000003127812 */ /* 0x000fc800078eb812 */
[----:B------:R-:W-:Y:S01]  /*5660*/  LOP3.LUT R15, R0, 0x80000000, R15, 0xb8, !PT ;  /* 0x80000000000f7812 */ /* 0x000fe200078eb80f */
[----:B------:R-:W-:Y:S06]  /*5670*/  BRA `(.L_x_4897) ;  /* 0x0000000000387947 */ /* 0x000fec0003800000 */
.L_x_4895:
        /* <DEDUP_REMOVED lines=14> */
.L_x_4897:
[----:B------:R-:W-:Y:S05]  /*5760*/  BSYNC B2 ;  /* 0x0000000000027941 */ /* 0x000fea0003800000 */
.L_x_4894:
[----:B------:R-:W-:Y:S05]  /*5770*/  WARPSYNC.ALL ;  /* 0x0000000000007948 */ /* 0x000fea0003800000 */
[--C-:B-----5:R-:W-:Y:S01]  /*5780*/  HADD2.F32 R22, -RZ, R12.reuse.H0_H0 ;  /* 0x2000000cff167230 */ /* 0x120fe20000004100 */
        /* <DEDUP_REMOVED lines=110> */
.L_x_4964:
        /* <DEDUP_REMOVED lines=10> */
.L_x_4966:
[----:B------:R-:W-:-:S04]  /*5f10*/  FADD.FTZ R6, -R0, R5 ;  /* 0x0000000500067221 */ /* 0x000fc80000010100 */
[----:B------:R-:W-:-:S07]  /*5f20*/  FMUL.FTZ R6, R6, 0.5 ;  /* 0x3f00000006067820 */ /* 0x000fce0000410000 */
.L_x_4967:
[----:B------:R-:W-:Y:S05]  /*5f30*/  BSYNC B1 ;  /* 0x0000000000017941 */ /* 0x000fea0003800000 */
.L_x_4965:
        /* <DEDUP_REMOVED lines=11> */
.L_x_4969:
[----:B------:R-:W-:-:S04]  /*5ff0*/  FADD.FTZ R7, R4, -R7 ;  /* 0x8000000704077221 */ /* 0x000fc80000010000 */
[----:B------:R-:W-:-:S07]  /*6000*/  FMUL.FTZ R7, R7, 0.5 ;  /* 0x3f00000007077820 */ /* 0x000fce0000410000 */
.L_x_4970:
[----:B------:R-:W-:Y:S05]  /*6010*/  BSYNC B1 ;  /* 0x0000000000017941 */ /* 0x000fea0003800000 */
.L_x_4968:
        /* <DEDUP_REMOVED lines=35> */
.L_x_4963:
[----:B------:R0:W1:Y:S02]  /*6250*/  MUFU.SQRT R23, R20 ;  /* 0x0000001400177308 */ /* 0x0000640000002000 */
.L_x_4962:
[----:B------:R-:W-:Y:S05]  /*6260*/  BSYNC B0 ;  /* 0x0000000000007941 */ /* 0x000fea0003800000 */
.L_x_4961:
        /* <DEDUP_REMOVED lines=35> */
.L_x_4974:
        /* <DEDUP_REMOVED lines=17> */
.L_x_4980:
[----:B------:R-:W-:-:S04]  /*65b0*/  FADD.FTZ R0, -R0, R5 ;  /* 0x0000000500007221 */ /* 0x000fc80000010100 */
[----:B------:R-:W-:-:S07]  /*65c0*/  FMUL.FTZ R0, R0, 0.5 ;  /* 0x3f00000000007820 */ /* 0x000fce0000410000 */
.L_x_4981:
[----:B------:R-:W-:Y:S05]  /*65d0*/  BSYNC B4 ;  /* 0x0000000000047941 */ /* 0x000fea0003800000 */
.L_x_4979:
        /* <DEDUP_REMOVED lines=10> */
.L_x_4983:
[----:B------:R-:W-:-:S04]  /*6680*/  FADD.FTZ R3, -R3, R4 ;  /* 0x0000000403037221 */ /* 0x000fc80000010100 */
[----:B------:R-:W-:-:S07]  /*6690*/  FMUL.FTZ R3, R3, 0.5 ;  /* 0x3f00000003037820 */ /* 0x000fce0000410000 */
.L_x_4984:
[----:B------:R-:W-:Y:S05]  /*66a0*/  BSYNC B4 ;  /* 0x0000000000047941 */ /* 0x000fea0003800000 */
.L_x_4982:
[----:B------:R-:W-:Y:S01]  /*66b0*/  FADD.FTZ R3, R3, R0 ;  /* 0x0000000003037221 */ /* 0x000fe20000010000 */
[----:B------:R-:W-:-:S04]  /*66c0*/  FADD.FTZ R24, R21, R24 ;  /* 0x0000001815187221 */ /* 0x000fc80000010000 */
[----:B------:R-:W-:-:S06]  /*66d0*/  FMUL.FTZ R24, R24, R3 ;  /* 0x0000000318187220 */ /* 0x000fcc0000410000 */
[----:B------:R-:W2:Y:S01]  /*66e0*/  MUFU.SQRT R24, R24 ;  /* 0x0000001800187308 */ /* 0x000ea20000002000 */
[----:B------:R-:W-:Y:S05]  /*66f0*/  BRA `(.L_x_4985) ;  /* 0x0000000000487947 */ /* 0x000fea0003800000 */
.L_x_4978:
        /* <DEDUP_REMOVED lines=12> */
.L_x_4977:
[----:B------:R-:W-:Y:S01]  /*67c0*/  FADD.FTZ R0, R24, 1 ;  /* 0x3f80000018007421 */ /* 0x000fe20000010000 */
[----:B------:R-:W-:Y:S01]  /*67d0*/  MUFU.SQRT R3, R20 ;  /* 0x0000001400037308 */ /* 0x000fe20000002000 */
[----:B------:R-:W-:Y:S02]  /*67e0*/  MOV R21, 0x3f800000 ;  /* 0x3f80000000157802 */ /* 0x000fe40000000f00 */
[----:B------:R-:W-:-:S06]  /*67f0*/  FMUL.FTZ R0, R0, 0.5 ;  /* 0x3f00000000007820 */ /* 0x000fcc0000410000 */
[----:B------:R-:W2:Y:S02]  /*6800*/  MUFU.SQRT R0, R0 ;  /* 0x0000000000007308 */ /* 0x000ea40000002000 */
[----:B--2---:R-:W-:-:S07]  /*6810*/  FMUL.FTZ R24, R3, R0 ;  /* 0x0000000003187220 */ /* 0x004fce0000410000 */
.L_x_4985:
[----:B------:R-:W-:Y:S05]  /*6820*/  BSYNC B1 ;  /* 0x0000000000017941 */ /* 0x000fea0003800000 */
.L_x_4976:
[----:B------:R-:W-:Y:S05]  /*6830*/  BRA `(.L_x_4986) ;  /* 0x0000000000087947 */ /* 0x000fea0003800000 */
.L_x_4973:
[----:B------:R-:W-:Y:S01]  /*6840*/  FMUL.FTZ R24, R24, 16777216 ;  /* 0x4b80000018187820 */ /* 0x000fe20000410000 */
[----:B------:R-:W-:-:S07]  /*6850*/  FMUL.FTZ R21, R21, 16777216 ;  /* 0x4b80000015157820 */ /* 0x000fce0000410000 */
.L_x_4986:
[----:B------:R-:W-:Y:S05]  /*6860*/  BSYNC B0 ;  /* 0x0000000000007941 */ /* 0x000fea0003800000 */
.L_x_4972:
        /* <DEDUP_REMOVED lines=15> */
[----:B01----:R-:W-:Y:S05]  /*6960*/  CALL.REL.NOINC `($__internal_11_$__cuda_sm3x_div_rn_ftz_f32_slowpath) ;  /* 0x0000025400dc7944 */ /* 0x003fea0003c00000 */
.L_x_4988:
[----:B------:R-:W-:Y:S05]  /*6970*/  BSYNC B4 ;  /* 0x0000000000047941 */ /* 0x000fea0003800000 */
.L_x_4987:
        /* <DEDUP_REMOVED lines=18> */
.L_x_4990:
[----:B------:R-:W-:Y:S02]  /*6aa0*/  ISETP.GE.AND P0, PT, R24, RZ, PT ;  /* 0x000000ff1800720c */ /* 0x000fe40003f06270 */
[----:B------:R-:W-:-:S11]  /*6ab0*/  MOV R3, 0x3fd774eb ;  /* 0x3fd774eb00037802 */ /* 0x000fd60000000f00 */
[----:B------:R-:W-:-:S04]  /*6ac0*/  @P0 FFMA.FTZ R0, R3, 0.93318945169448852539, -R0 ;  /* 0x3f6ee58103000823 */ /* 0x000fc80000010800 */
[----:B------:R-:W-:-:S07]  /*6ad0*/  @!P0 FFMA.FTZ R0, R3, 0.93318945169448852539, R0 ;  /* 0x3f6ee58103008823 */ /* 0x000fce0000010000 */
.L_x_4991:
[----:B------:R-:W-:Y:S05]  /*6ae0*/  BSYNC B0 ;  /* 0x0000000000007941 */ /* 0x000fea0003800000 */
.L_x_4989:
        /* <DEDUP_REMOVED lines=10> */
.L_x_4975:
[----:B------:R-:W-:Y:S05]  /*6b90*/  BSYNC B3 ;  /* 0x0000000000037941 */ /* 0x000fea0003800000 */
.L_x_4971:
[----:B------:R-:W-:Y:S02]  /*6ba0*/  LOP3.LUT R19, R0, 0x80000000, R19, 0xb8, !PT ;  /* 0x8000000000137812 */ /* 0x000fe400078eb813 */
[----:B-1----:R-:W-:Y:S01]  /*6bb0*/  LOP3.LUT R12, R23, 0x80000000, R12, 0xb8, !PT ;  /* 0x80000000170c7812 */ /* 0x002fe200078eb80c */
[----:B------:R-:W-:Y:S06]  /*6bc0*/  BRA `(.L_x_4960) ;  /* 0x0000001400b47947 */ /* 0x000fec0003800000 */
.L_x_4959:
        /* <DEDUP_REMOVED lines=28> */
[----:B------:R-:W-:Y:S05]  /*6d90*/  CALL.REL.NOINC `($__internal_11_$__cuda_sm3x_div_rn_ftz_f32_slowpath) ;  /* 0x0000025000d07944 */ /* 0x000fea0003c00000 */
.L_x_4997:
[----:B------:R-:W-:Y:S05]  /*6da0*/  BSYNC B4 ;  /* 0x0000000000047941 */ /* 0x000fea0003800000 */
.L_x_4996:
        /* <DEDUP_REMOVED lines=18> */
.L_x_4999:
[----:B------:R-:W-:Y:S02]  /*6ed0*/  ISETP.GE.AND P0, PT, R22, RZ, PT ;  /* 0x000000ff1600720c */ /* 0x000fe40003f06270 */
[----:B------:R-:W-:-:S11]  /*6ee0*/  MOV R3, 0x3fd774eb ;  /* 0x3fd774eb00037802 */ /* 0x000fd60000000f00 */
[----:B------:R-:W-:-:S04]  /*6ef0*/  @P0 FFMA.FTZ R0, R3, 0.93318945169448852539, -R0 ;  /* 0x3f6ee58103000823 */ /* 0x000fc80000010800 */
[----:B------:R-:W-:-:S07]  /*6f00*/  @!P0 FFMA.FTZ R0, R3, 0.93318945169448852539, R0 ;  /* 0x3f6ee58103008823 */ /* 0x000fce0000010000 */
.L_x_5000:
[----:B------:R-:W-:Y:S05]  /*6f10*/  BSYNC B0 ;  /* 0x0000000000007941 */ /* 0x000fea0003800000 */
.L_x_4998:
        /* <DEDUP_REMOVED lines=13> */
.L_x_4995:
        /* <DEDUP_REMOVED lines=10> */
[----:B------:R-:W-:Y:S05]  /*7090*/  CALL.REL.NOINC `($__internal_11_$__cuda_sm3x_div_rn_ftz_f32_slowpath) ;  /* 0x0000025000107944 */ /* 0x000fea0003c00000 */
.L_x_5003:
[----:B------:R-:W-:Y:S05]  /*70a0*/  BSYNC B4 ;  /* 0x0000000000047941 */ /* 0x000fea0003800000 */
.L_x_5002:
        /* <DEDUP_REMOVED lines=18> */
.L_x_5005:
[----:B------:R-:W-:Y:S02]  /*71d0*/  ISETP.GE.AND P0, PT, R22, RZ, PT ;  /* 0x000000ff1600720c */ /* 0x000fe40003f06270 */
[----:B------:R-:W-:-:S11]  /*71e0*/  MOV R3, 0x3fd774eb ;  /* 0x3fd774eb00037802 */ /* 0x000fd60000000f00 */
[----:B------:R-:W-:-:S04]  /*71f0*/  @P0 FFMA.FTZ R0, R3, 0.93318945169448852539, -R0 ;  /* 0x3f6ee58103000823 */ /* 0x000fc80000010800 */
[----:B------:R-:W-:-:S07]  /*7200*/  @!P0 FFMA.FTZ R0, R3, 0.93318945169448852539, R0 ;  /* 0x3f6ee58103008823 */ /* 0x000fce0000010000 */
.L_x_5006:
[----:B------:R-:W-:Y:S05]  /*7210*/  BSYNC B0 ;  /* 0x0000000000007941 */ /* 0x000fea0003800000 */
.L_x_5004:
        /* <DEDUP_REMOVED lines=27> */
.L_x_4994:
        /* <DEDUP_REMOVED lines=31> */
[----:B------:R-:W-:Y:S05]  /*75c0*/  CALL.REL.NOINC `($__internal_11_$__cuda_sm3x_div_rn_ftz_f32_slowpath) ;  /* 0x0000024800c47944 */ /* 0x000fea0003c00000 */
.L_x_5008:
[----:B------:R-:W-:Y:S05]  /*75d0*/  BSYNC B4 ;  /* 0x0000000000047941 */ /* 0x000fea0003800000 */
.L_x_5007:
        /* <DEDUP_REMOVED lines=18> */
.L_x_5010:
[----:B------:R-:W-:Y:S02]  /*7700*/  ISETP.GE.AND P0, PT, R22, RZ, PT ;  /* 0x000000ff1600720c */ /* 0x000fe40003f06270 */
[----:B------:R-:W-:-:S11]  /*7710*/  MOV R3, 0x3fd774eb ;  /* 0x3fd774eb00037802 */ /* 0x000fd60000000f00 */
[----:B------:R-:W-:-:S04]  /*7720*/  @P0 FFMA.FTZ R0, R3, 0.93318945169448852539, -R0 ;  /* 0x3f6ee58103000823 */ /* 0x000fc80000010800 */
[----:B------:R-:W-:-:S07]  /*7730*/  @!P0 FFMA.FTZ R0, R3, 0.93318945169448852539, R0 ;  /* 0x3f6ee58103008823 */ /* 0x000fce0000010000 */
.L_x_5011:
[----:B------:R-:W-:Y:S05]  /*7740*/  BSYNC B0 ;  /* 0x0000000000007941 */ /* 0x000fea0003800000 */
.L_x_5009:
        /* <DEDUP_REMOVED lines=11> */
.L_x_4993:
        /* <DEDUP_REMOVED lines=22> */
.L_x_5015:
[----:B------:R-:W-:Y:S05]  /*7960*/  BSYNC B4 ;  /* 0x0000000000047941 */ /* 0x000fea0003800000 */
.L_x_5014:
        /* <DEDUP_REMOVED lines=24> */
.L_x_5013:
        /* <DEDUP_REMOVED lines=11> */
.L_x_5017:
[----:B------:R-:W-:Y:S05]  /*7ba0*/  BSYNC B4 ;  /* 0x0000000000047941 */ /* 0x000fea0003800000 */
.L_x_5016:
        /* <DEDUP_REMOVED lines=38> */
.L_x_5012:
        /* <DEDUP_REMOVED lines=32> */
.L_x_5019:
[----:B------:R-:W-:Y:S05]  /*8010*/  BSYNC B4 ;  /* 0x0000000000047941 */ /* 0x000fea0003800000 */
.L_x_5018:
        /* <DEDUP_REMOVED lines=21> */
.L_x_5001:
[----:B------:R-:W-:Y:S05]  /*8170*/  BSYNC B3 ;  /* 0x0000000000037941 */ /* 0x000fea0003800000 */
.L_x_4992:
[----:B------:R-:W-:Y:S01]  /*8180*/  FADD.FTZ R3, R20, 0.69314718246459960938 ;  /* 0x3f31721814037421 */ /* 0x000fe20000010000 */
[----:B------:R-:W-:-:S04]  /*8190*/  LOP3.LUT R19, R0, 0x80000000, R19, 0xb8, !PT ;  /* 0x8000000000137812 */ /* 0x000fc800078eb813 */
[----:B------:R-:W-:Y:S01]  /*81a0*/  LOP3.LUT R12, R3, 0x80000000, R12, 0xb8, !PT ;  /* 0x80000000030c7812 */ /* 0x000fe200078eb80c */
[----:B------:R-:W-:Y:S06]  /*81b0*/  BRA `(.L_x_4960) ;  /* 0x0000000000387947 */ /* 0x000fec0003800000 */
.L_x_4958:
        /* <DEDUP_REMOVED lines=14> */
.L_x_4960:
[----:B------:R-:W-:Y:S05]  /*82a0*/  BSYNC B2 ;  /* 0x0000000000027941 */ /* 0x000fea0003800000 */
.L_x_4957:
[----:B------:R-:W-:Y:S05]  /*82b0*/  WARPSYNC.ALL ;  /* 0x0000000000007948 */ /* 0x000fea0003800000 */
[--C-:B------:R-:W-:Y:S01]  /*82c0*/  HADD2.F32 R23, -RZ, R13.reuse.H0_H0 ;  /* 0x2000000dff177230 */ /* 0x100fe20000004100 */
[----:B------:R-:W-:Y:S01]  /*82d0*/  BSSY B2, `(.L_x_5020) ;  /* 0x00002b1000027945 */ /* 0x000fe20003800000 */
[----:B------:R-:W-:-:S03]  /*82e0*/  HADD2.F32 R13, -RZ, R13.H1_H1 ;  /* 0x3000000dff0d7230 */ /* 0x000fc60000004100 */
[----:B------:R-:W-:Y:S02]  /*82f0*/  FSETP.GTU.FTZ.AND P0, PT, |R23|, +INF , PT ;  /* 0x7f8000001700780b */ /* 0x000fe40003f1c200 */
[C---:B------:R-:W-:Y:S01]  /*8300*/  FSETP.GTU.FTZ.AND P1, PT, |R13|.reuse, +INF , PT ;  /* 0x7f8000000d00780b */ /* 0x040fe20003f3c200 */
[----:B------:R-:W-:Y:S01]  /*8310*/  FADD.FTZ R22, |R13|, -RZ ;  /* 0x800000ff0d167221 */ /* 0x000fe20000010200 */
[----:B0-----:R-:W-:Y:S02]  /*8320*/  MOV R20, R23 ;  /* 0x0000001700147202 */ /* 0x001fe40000000f00 */
        /* <DEDUP_REMOVED lines=104> */
.L_x_5027:
        /* <DEDUP_REMOVED lines=10> */
.L_x_5029:
[----:B------:R-:W-:-:S04]  /*8a50*/  FADD.FTZ R6, -R0, R5 ;  /* 0x0000000500067221 */ /* 0x000fc80000010100 */
[----:B------:R-:W-:-:S07]  /*8a60*/  FMUL.FTZ R6, R6, 0.5 ;  /* 0x3f00000006067820 */ /* 0x000fce0000410000 */
.L_x_5030:
[----:B------:R-:W-:Y:S05]  /*8a70*/  BSYNC B1 ;  /* 0x0000000000017941 */ /* 0x000fea0003800000 */
.L_x_5028:
        /* <DEDUP_REMOVED lines=11> */
.L_x_5032:
[----:B------:R-:W-:-:S04]  /*8b30*/  FADD.FTZ R7, R4, -R7 ;  /* 0x8000000704077221 */ /* 0x000fc80000010000 */
[----:B------:R-:W-:-:S07]  /*8b40*/  FMUL.FTZ R7, R7, 0.5 ;  /* 0x3f00000007077820 */ /* 0x000fce0000410000 */
.L_x_5033:
[----:B------:R-:W-:Y:S05]  /*8b50*/  BSYNC B1 ;  /* 0x0000000000017941 */ /* 0x000fea0003800000 */
.L_x_5031:
        /* <DEDUP_REMOVED lines=35> */
.L_x_5026:
[----:B------:R0:W1:Y:S02]  /*8d90*/  MUFU.SQRT R25, R21 ;  /* 0x0000001500197308 */ /* 0x0000640000002000 */
.L_x_5025:
[----:B------:R-:W-:Y:S05]  /*8da0*/  BSYNC B0 ;  /* 0x0000000000007941 */ /* 0x000fea0003800000 */
.L_x_5024:
        /* <DEDUP_REMOVED lines=35> */
.L_x_5037:
        /* <DEDUP_REMOVED lines=17> */
.L_x_5043:
[----:B------:R-:W-:-:S04]  /*90f0*/  FADD.FTZ R0, -R0, R5 ;  /* 0x0000000500007221 */ /* 0x000fc80000010100 */
[----:B------:R-:W-:-:S07]  /*9100*/  FMUL.FTZ R0, R0, 0.5 ;  /* 0x3f00000000007820 */ /* 0x000fce0000410000 */
.L_x_5044:
[----:B------:R-:W-:Y:S05]  /*9110*/  BSYNC B4 ;  /* 0x0000000000047941 */ /* 0x000fea0003800000 */
.L_x_5042:
        /* <DEDUP_REMOVED lines=10> */
.L_x_5046:
[----:B------:R-:W-:-:S04]  /*91c0*/  FADD.FTZ R3, -R3, R4 ;  /* 0x0000000403037221 */ /* 0x000fc80000010100 */
[----:B------:R-:W-:-:S07]  /*91d0*/  FMUL.FTZ R3, R3, 0.5 ;  /* 0x3f00000003037820 */ /* 0x000fce0000410000 */
.L_x_5047:
[----:B------:R-:W-:Y:S05]  /*91e0*/  BSYNC B4 ;  /* 0x0000000000047941 */ /* 0x000fea0003800000 */
.L_x_5045:
[----:B------:R-:W-:Y:S01]  /*91f0*/  FADD.FTZ R0, R3, R0 ;  /* 0x0000000003007221 */ /* 0x000fe20000010000 */
[----:B------:R-:W-:-:S04]  /*9200*/  FADD.FTZ R29, R22, R29 ;  /* 0x0000001d161d7221 */ /* 0x000fc80000010000 */
[----:B------:R-:W-:-:S06]  /*9210*/  FMUL.FTZ R29, R29, R0 ;  /* 0x000000001d1d7220 */ /* 0x000fcc0000410000 */
[----:B------:R-:W2:Y:S01]  /*9220*/  MUFU.SQRT R29, R29 ;  /* 0x0000001d001d7308 */ /* 0x000ea20000002000 */
[----:B------:R-:W-:Y:S05]  /*9230*/  BRA `(.L_x_5048) ;  /* 0x0000000000487947 */ /* 0x000fea0003800000 */
.L_x_5041:
        /* <DEDUP_REMOVED lines=12> */
.L_x_5040:
[----:B------:R-:W-:Y:S01]  /*9300*/  FADD.FTZ R0, R29, 1 ;  /* 0x3f8000001d007421 */ /* 0x000fe20000010000 */
[----:B0-----:R-:W-:Y:S01]  /*9310*/  MUFU.SQRT R21, R21 ;  /* 0x0000001500157308 */ /* 0x001fe20000002000 */
[----:B------:R-:W-:Y:S02]  /*9320*/  MOV R22, 0x3f800000 ;  /* 0x3f80000000167802 */ /* 0x000fe40000000f00 */
[----:B------:R-:W-:-:S06]  /*9330*/  FMUL.FTZ R0, R0, 0.5 ;  /* 0x3f00000000007820 */ /* 0x000fcc0000410000 */
[----:B------:R-:W0:Y:S02]  /*9340*/  MUFU.SQRT R0, R0 ;  /* 0x0000000000007308 */ /* 0x000e240000002000 */
[----:B0-----:R-:W-:-:S07]  /*9350*/  FMUL.FTZ R29, R21, R0 ;  /* 0x00000000151d7220 */ /* 0x001fce0000410000 */
.L_x_5048:
[----:B------:R-:W-:Y:S05]  /*9360*/  BSYNC B1 ;  /* 0x0000000000017941 */ /* 0x000fea0003800000 */
.L_x_5039:
[----:B------:R-:W-:Y:S05]  /*9370*/  BRA `(.L_x_5049) ;  /* 0x0000000000087947 */ /* 0x000fea0003800000 */
.L_x_5036:
[----:B------:R-:W-:Y:S01]  /*9380*/  FMUL.FTZ R29, R29, 16777216 ;  /* 0x4b8000001d1d7820 */ /* 0x000fe20000410000 */
[----:B------:R-:W-:-:S07]  /*9390*/  FMUL.FTZ R22, R22, 16777216 ;  /* 0x4b80000016167820 */ /* 0x000fce0000410000 */
.L_x_5049:
[----:B------:R-:W-:Y:S05]  /*93a0*/  BSYNC B0 ;  /* 0x0000000000007941 */ /* 0x000fea0003800000 */
.L_x_5035:
        /* <DEDUP_REMOVED lines=16> */
.L_x_5051:
[----:B------:R-:W-:Y:S05]  /*94b0*/  BSYNC B4 ;  /* 0x0000000000047941 */ /* 0x000fea0003800000 */
.L_x_5050:
        /* <DEDUP_REMOVED lines=18> */
.L_x_5053:
[----:B------:R-:W-:Y:S02]  /*95e0*/  ISETP.GE.AND P0, PT, R29, RZ, PT ;  /* 0x000000ff1d00720c */ /* 0x000fe40003f06270 */
[----:B------:R-:W-:-:S11]  /*95f0*/  MOV R3, 0x3fd774eb ;  /* 0x3fd774eb00037802 */ /* 0x000fd60000000f00 */
[----:B------:R-:W-:-:S04]  /*9600*/  @P0 FFMA.FTZ R0, R3, 0.93318945169448852539, -R0 ;  /* 0x3f6ee58103000823 */ /* 0x000fc80000010800 */
[----:B------:R-:W-:-:S07]  /*9610*/  @!P0 FFMA.FTZ R0, R3, 0.93318945169448852539, R0 ;  /* 0x3f6ee58103008823 */ /* 0x000fce0000010000 */
.L_x_5054:
[----:B------:R-:W-:Y:S05]  /*9620*/  BSYNC B0 ;  /* 0x0000000000007941 */ /* 0x000fea0003800000 */
.L_x_5052:
        /* <DEDUP_REMOVED lines=10> */
.L_x_5038:
[----:B------:R-:W-:Y:S05]  /*96d0*/  BSYNC B3 ;  /* 0x0000000000037941 */ /* 0x000fea0003800000 */
.L_x_5034:
[----:B------:R-:W-:Y:S02]  /*96e0*/  LOP3.LUT R13, R0, 0x80000000, R13, 0xb8, !PT ;  /* 0x80000000000d7812 */ /* 0x000fe400078eb80d */
[----:B-1----:R-:W-:Y:S01]  /*96f0*/  LOP3.LUT R20, R25, 0x80000000, R20, 0xb8, !PT ;  /* 0x8000000019147812 */ /* 0x002fe200078eb814 */
[----:B------:R-:W-:Y:S06]  /*9700*/  BRA `(.L_x_5023) ;  /* 0x0000001400b47947 */ /* 0x000fec0003800000 */
.L_x_5022:
        /* <DEDUP_REMOVED lines=29> */
.L_x_5060:
[----:B------:R-:W-:Y:S05]  /*98e0*/  BSYNC B4 ;  /* 0x0000000000047941 */ /* 0x000fea0003800000 */
.L_x_5059:
        /* <DEDUP_REMOVED lines=18> */
.L_x_5062:
[----:B------:R-:W-:Y:S02]  /*9a10*/  ISETP.GE.AND P0, PT, R23, RZ, PT ;  /* 0x000000ff1700720c */ /* 0x000fe40003f06270 */
[----:B------:R-:W-:-:S11]  /*9a20*/  MOV R3, 0x3fd774eb ;  /* 0x3fd774eb00037802 */ /* 0x000fd60000000f00 */
[----:B------:R-:W-:-:S04]  /*9a30*/  @P0 FFMA.FTZ R0, R3, 0.93318945169448852539, -R0 ;  /* 0x3f6ee58103000823 */ /* 0x000fc80000010800 */
[----:B------:R-:W-:-:S07]  /*9a40*/  @!P0 FFMA.FTZ R0, R3, 0.93318945169448852539, R0 ;  /* 0x3f6ee58103008823 */ /* 0x000fce0000010000 */
.L_x_5063:
[----:B------:R-:W-:Y:S05]  /*9a50*/  BSYNC B0 ;  /* 0x0000000000007941 */ /* 0x000fea0003800000 */
.L_x_5061:
        /* <DEDUP_REMOVED lines=13> */
.L_x_5058:
        /* <DEDUP_REMOVED lines=11> */
.L_x_5066:
[----:B------:R-:W-:Y:S05]  /*9be0*/  BSYNC B4 ;  /* 0x0000000000047941 */ /* 0x000fea0003800000 */
.L_x_5065:
        /* <DEDUP_REMOVED lines=18> */
.L_x_5068:
[----:B------:R-:W-:Y:S02]  /*9d10*/  ISETP.GE.AND P0, PT, R23, RZ, PT ;  /* 0x000000ff1700720c */ /* 0x000fe40003f06270 */
[----:B------:R-:W-:-:S11]  /*9d20*/  MOV R3, 0x3fd774eb ;  /* 0x3fd774eb00037802 */ /* 0x000fd60000000f00 */
[----:B------:R-:W-:-:S04]  /*9d30*/  @P0 FFMA.FTZ R0, R3, 0.93318945169448852539, -R0 ;  /* 0x3f6ee58103000823 */ /* 0x000fc80000010800 */
[----:B------:R-:W-:-:S07]  /*9d40*/  @!P0 FFMA.FTZ R0, R3, 0.93318945169448852539, R0 ;  /* 0x3f6ee58103008823 */ /* 0x000fce0000010000 */
.L_x_5069:
[----:B------:R-:W-:Y:S05]  /*9d50*/  BSYNC B0 ;  /* 0x0000000000007941 */ /* 0x000fea0003800000 */
.L_x_5067:
        /* <DEDUP_REMOVED lines=27> */
.L_x_5057:
        /* <DEDUP_REMOVED lines=32> */
.L_x_5071:
[----:B------:R-:W-:Y:S05]  /*a110*/  BSYNC B4 ;  /* 0x0000000000047941 */ /* 0x000fea0003800000 */
.L_x_5070:
        /* <DEDUP_REMOVED lines=18> */
.L_x_5073:
[----:B------:R-:W-:Y:S02]  /*a240*/  ISETP.GE.AND P0, PT, R23, RZ, PT ;  /* 0x000000ff1700720c */ /* 0x000fe40003f06270 */
[----:B------:R-:W-:-:S11]  /*a250*/  MOV R3, 0x3fd774eb ;  /* 0x3fd774eb00037802 */ /* 0x000fd60000000f00 */
[----:B------:R-:W-:-:S04]  /*a260*/  @P0 FFMA.FTZ R0, R3, 0.93318945169448852539, -R0 ;  /* 0x3f6ee58103000823 */ /* 0x000fc80000010800 */
[----:B------:R-:W-:-:S07]  /*a270*/  @!P0 FFMA.FTZ R0, R3, 0.93318945169448852539, R0 ;  /* 0x3f6ee58103008823 */ /* 0x000fce0000010000 */
.L_x_5074:
[----:B------:R-:W-:Y:S05]  /*a280*/  BSYNC B0 ;  /* 0x0000000000007941 */ /* 0x000fea0003800000 */
.L_x_5072:
        /* <DEDUP_REMOVED lines=11> */
.L_x_5056:
        /* <DEDUP_REMOVED lines=22> */
.L_x_5078:
[----:B------:R-:W-:Y:S05]  /*a4a0*/  BSYNC B4 ;  /* 0x0000000000047941 */ /* 0x000fea0003800000 */
.L_x_5077:
        /* <DEDUP_REMOVED lines=24> */
.L_x_5076:
        /* <DEDUP_REMOVED lines=11> */
.L_x_5080:
[----:B------:R-:W-:Y:S05]  /*a6e0*/  BSYNC B4 ;  /* 0x0000000000047941 */ /* 0x000fea0003800000 */
.L_x_5079:
        /* <DEDUP_REMOVED lines=25> */
[----:B------:R-:W-:Y:S01]  /*a880*/  @!P6 MOV R21, 0x3fd774eb ;  /* 0x3fd774eb0015e802 */ /* 0x000fe20000000f00 */
[----:B------:R-:W-:Y:S01]  /*a890*/  FADD.FTZ R3, |R23|, R22 ;  /* 0x0000001617037221 */ /* 0x000fe20000010200 */
        /* <DEDUP_REMOVED lines=11> */
.L_x_5075:
        /* <DEDUP_REMOVED lines=32> */
.L_x_5082:
[----:B------:R-:W-:Y:S05]  /*ab50*/  BSYNC B4 ;  /* 0x0000000000047941 */ /* 0x000fea0003800000 */
.L_x_5081:
        /* <DEDUP_REMOVED lines=14> */
[----:B------:R-:W-:-:S03]  /*ac40*/  FADD.FTZ R3, |R23|, R22 ;  /* 0x0000001617037221 */ /* 0x000fc60000010200 */
[----:B------:R-:W-:-:S05]  /*ac50*/  @!P6 FFMA.FTZ R0, R5, 0.93318945169448852539, -R0 ;  /* 0x3f6ee5810500e823 */ /* 0x000fca0000010800 */
[----:B------:R-:W-:Y:S02]  /*ac60*/  FSEL R0, R0, 0.78539818525314331055, P0 ;  /* 0x3f490fdb00007808 */ /* 0x000fe40000000000 */
[----:B------:R-:W-:Y:S02]  /*ac70*/  FSETP.GTU.FTZ.AND P0, PT, |R3|, +INF , PT ;  /* 0x7f8000000300780b */ /* 0x000fe40003f1c200 */
[----:B------:R-:W-:-:S04]  /*ac80*/  FSEL R0, R0, RZ, P1 ;  /* 0x000000ff00007208 */ /* 0x000fc80000800000 */
[----:B------:R-:W-:-:S04]  /*ac90*/  LOP3.LUT R0, R0, 0x80000000, R13, 0xb8, !PT ;  /* 0x8000000000007812 */ /* 0x000fc800078eb80d */
[----:B------:R-:W-:-:S07]  /*aca0*/  FSEL R0, R3, R0, P0 ;  /* 0x0000000003007208 */ /* 0x000fce0000000000 */
.L_x_5064:
[----:B------:R-:W-:Y:S05]  /*acb0*/  BSYNC B3 ;  /* 0x0000000000037941 */ /* 0x000fea0003800000 */
.L_x_5055:
[----:B------:R-:W-:Y:S01]  /*acc0*/  FADD.FTZ R21, R21, 0.69314718246459960938 ;  /* 0x3f31721815157421 */ /* 0x000fe20000010000 */
[----:B------:R-:W-:-:S04]  /*acd0*/  LOP3.LUT R13, R0, 0x80000000, R13, 0xb8, !PT ;  /* 0x80000000000d7812 */ /* 0x000fc800078eb80d */
[----:B------:R-:W-:Y:S01]  /*ace0*/  LOP3.LUT R20, R21, 0x80000000, R20, 0xb8, !PT ;  /* 0x8000000015147812 */ /* 0x000fe200078eb814 */
[----:B------:R-:W-:Y:S06]  /*acf0*/  BRA `(.L_x_5023) ;  /* 0x0000000000387947 */ /* 0x000fec0003800000 */
.L_x_5021:
        /* <DEDUP_REMOVED lines=14> */
.L_x_5023:
[----:B------:R-:W-:Y:S05]  /*ade0*/  BSYNC B2 ;  /* 0x0000000000027941 */ /* 0x000fea0003800000 */
.L_x_5020:
        /* <DEDUP_REMOVED lines=112> */
.L_x_5090:
        /* <DEDUP_REMOVED lines=10> */
.L_x_5092:
[----:B------:R-:W-:-:S04]  /*b590*/  FADD.FTZ R6, -R0, R5 ;  /* 0x0000000500067221 */ /* 0x000fc80000010100 */
[----:B------:R-:W-:-:S07]  /*b5a0*/  FMUL.FTZ R6, R6, 0.5 ;  /* 0x3f00000006067820 */ /* 0x000fce0000410000 */
.L_x_5093:
[----:B------:R-:W-:Y:S05]  /*b5b0*/  BSYNC B1 ;  /* 0x0000000000017941 */ /* 0x000fea0003800000 */
.L_x_5091:
        /* <DEDUP_REMOVED lines=11> */
.L_x_5095:
[----:B------:R-:W-:-:S04]  /*b670*/  FADD.FTZ R7, R4, -R7 ;  /* 0x8000000704077221 */ /* 0x000fc80000010000 */
[----:B------:R-:W-:-:S07]  /*b680*/  FMUL.FTZ R7, R7, 0.5 ;  /* 0x3f00000007077820 */ /* 0x000fce0000410000 */
.L_x_5096:
[----:B------:R-:W-:Y:S05]  /*b690*/  BSYNC B1 ;  /* 0x0000000000017941 */ /* 0x000fea0003800000 */
.L_x_5094:
        /* <DEDUP_REMOVED lines=35> */
.L_x_5089:
[----:B------:R0:W1:Y:S02]  /*b8d0*/  MUFU.SQRT R26, R22 ;  /* 0x00000016001a7308 */ /* 0x0000640000002000 */
.L_x_5088:
[----:B------:R-:W-:Y:S05]  /*b8e0*/  BSYNC B0 ;  /* 0x0000000000007941 */ /* 0x000fea0003800000 */
.L_x_5087:
        /* <DEDUP_REMOVED lines=35> */
.L_x_5100:
        /* <DEDUP_REMOVED lines=17> */
.L_x_5106:
[----:B------:R-:W-:-:S04]  /*bc30*/  FADD.FTZ R0, -R0, R5 ;  /* 0x0000000500007221 */ /* 0x000fc80000010100 */
[----:B------:R-:W-:-:S07]  /*bc40*/  FMUL.FTZ R0, R0, 0.5 ;  /* 0x3f00000000007820 */ /* 0x000fce0000410000 */
.L_x_5107:
[----:B------:R-:W-:Y:S05]  /*bc50*/  BSYNC B4 ;  /* 0x0000000000047941 */ /* 0x000fea0003800000 */
.L_x_5105:
        /* <DEDUP_REMOVED lines=10> */
.L_x_5109:
[----:B------:R-:W-:-:S04]  /*bd00*/  FADD.FTZ R3, -R3, R4 ;  /* 0x0000000403037221 */ /* 0x000fc80000010100 */
[----:B------:R-:W-:-:S07]  /*bd10*/  FMUL.FTZ R3, R3, 0.5 ;  /* 0x3f00000003037820 */ /* 0x000fce0000410000 */
.L_x_5110:
[----:B------:R-:W-:Y:S05]  /*bd20*/  BSYNC B4 ;  /* 0x0000000000047941 */ /* 0x000fea0003800000 */
.L_x_5108:
[----:B------:R-:W-:Y:S01]  /*bd30*/  FADD.FTZ R3, R3, R0 ;  /* 0x0000000003037221 */ /* 0x000fe20000010000 */
[----:B------:R-:W-:-:S04]  /*bd40*/  FADD.FTZ R28, R23, R28 ;  /* 0x0000001c171c7221 */ /* 0x000fc80000010000 */
[----:B------:R-:W-:-:S06]  /*bd50*/  FMUL.FTZ R28, R28, R3 ;  /* 0x000000031c1c7220 */ /* 0x000fcc0000410000 */
[----:B------:R-:W2:Y:S01]  /*bd60*/  MUFU.SQRT R28, R28 ;  /* 0x0000001c001c7308 */ /* 0x000ea20000002000 */
[----:B------:R-:W-:Y:S05]  /*bd70*/  BRA `(.L_x_5111) ;  /* 0x0000000000487947 */ /* 0x000fea0003800000 */
.L_x_5104:
        /* <DEDUP_REMOVED lines=12> */
.L_x_5103:
[----:B------:R-:W-:Y:S01]  /*be40*/  FADD.FTZ R0, R28, 1 ;  /* 0x3f8000001c007421 */ /* 0x000fe20000010000 */
[----:B------:R-:W-:Y:S01]  /*be50*/  MUFU.SQRT R3, R22 ;  /* 0x0000001600037308 */ /* 0x000fe20000002000 */
[----:B------:R-:W-:Y:S02]  /*be60*/  MOV R23, 0x3f800000 ;  /* 0x3f80000000177802 */ /* 0x000fe40000000f00 */
[----:B------:R-:W-:-:S06]  /*be70*/  FMUL.FTZ R0, R0, 0.5 ;  /* 0x3f00000000007820 */ /* 0x000fcc0000410000 */
[----:B------:R-:W2:Y:S02]  /*be80*/  MUFU.SQRT R0, R0 ;  /* 0x0000000000007308 */ /* 0x000ea40000002000 */
[----:B--2---:R-:W-:-:S07]  /*be90*/  FMUL.FTZ R28, R3, R0 ;  /* 0x00000000031c7220 */ /* 0x004fce0000410000 */
.L_x_5111:
[----:B------:R-:W-:Y:S05]  /*bea0*/  BSYNC B1 ;  /* 0x0000000000017941 */ /* 0x000fea0003800000 */
.L_x_5102:
[----:B------:R-:W-:Y:S05]  /*beb0*/  BRA `(.L_x_5112) ;  /* 0x0000000000087947 */ /* 0x000fea0003800000 */
.L_x_5099:
[----:B------:R-:W-:Y:S01]  /*bec0*/  FMUL.FTZ R28, R28, 16777216 ;  /* 0x4b8000001c1c7820 */ /* 0x000fe20000410000 */
[----:B------:R-:W-:-:S07]  /*bed0*/  FMUL.FTZ R23, R23, 16777216 ;  /* 0x4b80000017177820 */ /* 0x000fce0000410000 */
.L_x_5112:
[----:B------:R-:W-:Y:S05]  /*bee0*/  BSYNC B0 ;  /* 0x0000000000007941 */ /* 0x000fea0003800000 */
.L_x_5098:
        /* <DEDUP_REMOVED lines=16> */
.L_x_5114:
[----:B------:R-:W-:Y:S05]  /*bff0*/  BSYNC B4 ;  /* 0x0000000000047941 */ /* 0x000fea0003800000 */
.L_x_5113:
        /* <DEDUP_REMOVED lines=18> */
.L_x_5116:
[----:B------:R-:W-:Y:S02]  /*c120*/  ISETP.GE.AND P0, PT, R28, RZ, PT ;  /* 0x000000ff1c00720c */ /* 0x000fe40003f06270 */
[----:B------:R-:W-:-:S11]  /*c130*/  MOV R3, 0x3fd774eb ;  /* 0x3fd774eb00037802 */ /* 0x000fd60000000f00 */
[----:B------:R-:W-:-:S04]  /*c140*/  @P0 FFMA.FTZ R0, R3, 0.93318945169448852539, -R0 ;  /* 0x3f6ee58103000823 */ /* 0x000fc80000010800 */
[----:B------:R-:W-:-:S07]  /*c150*/  @!P0 FFMA.FTZ R0, R3, 0.93318945169448852539, R0 ;  /* 0x3f6ee58103008823 */ /* 0x000fce0000010000 */
.L_x_5117:
[----:B------:R-:W-:Y:S05]  /*c160*/  BSYNC B0 ;  /* 0x0000000000007941 */ /* 0x000fea0003800000 */
.L_x_5115:
        /* <DEDUP_REMOVED lines=10> */
.L_x_5101:
[----:B------:R-:W-:Y:S05]  /*c210*/  BSYNC B3 ;  /* 0x0000000000037941 */ /* 0x000fea0003800000 */
.L_x_5097:
[----:B------:R-:W-:Y:S02]  /*c220*/  LOP3.LUT R10, R3, 0x80000000, R10, 0xb8, !PT ;  /* 0x80000000030a7812 */ /* 0x000fe400078eb80a */
[----:B-1----:R-:W-:Y:S01]  /*c230*/  LOP3.LUT R21, R26, 0x80000000, R21, 0xb8, !PT ;  /* 0x800000001a157812 */ /* 0x002fe200078eb815 */
[----:B------:R-:W-:Y:S06]  /*c240*/  BRA `(.L_x_5086) ;  /* 0x0000001400b47947 */ /* 0x000fec0003800000 */
.L_x_5085:
        /* <DEDUP_REMOVED lines=29> */
.L_x_5123:
[----:B------:R-:W-:Y:S05]  /*c420*/  BSYNC B4 ;  /* 0x0000000000047941 */ /* 0x000fea0003800000 */
.L_x_5122:
        /* <DEDUP_REMOVED lines=18> */
.L_x_5125:
[----:B------:R-:W-:Y:S02]  /*c550*/  ISETP.GE.AND P0, PT, R24, RZ, PT ;  /* 0x000000ff1800720c */ /* 0x000fe40003f06270 */
[----:B------:R-:W-:-:S11]  /*c560*/  MOV R3, 0x3fd774eb ;  /* 0x3fd774eb00037802 */ /* 0x000fd60000000f00 */
[----:B------:R-:W-:-:S04]  /*c570*/  @P0 FFMA.FTZ R0, R3, 0.93318945169448852539, -R0 ;  /* 0x3f6ee58103000823 */ /* 0x000fc80000010800 */
[----:B------:R-:W-:-:S07]  /*c580*/  @!P0 FFMA.FTZ R0, R3, 0.93318945169448852539, R0 ;  /* 0x3f6ee58103008823 */ /* 0x000fce0000010000 */
.L_x_5126:
[----:B------:R-:W-:Y:S05]  /*c590*/  BSYNC B0 ;  /* 0x0000000000007941 */ /* 0x000fea0003800000 */
.L_x_5124:
[C---:B------:R-:W-:Y:S01]  /*c5a0*/  FSETP.NEU.FTZ.AND P0, PT, |R24|.reuse, |R23|, PT ;  /* 0x400000171800720b */ /* 0x040fe20003f1d200 */
        /* <DEDUP_REMOVED lines=12> */
.L_x_5121:
        /* <DEDUP_REMOVED lines=11> */
.L_x_5129:
[----:B------:R-:W-:Y:S05]  /*c720*/  BSYNC B4 ;  /* 0x0000000000047941 */ /* 0x000fea0003800000 */
.L_x_5128:
        /* <DEDUP_REMOVED lines=18> */
.L_x_5131:
[----:B------:R-:W-:Y:S02]  /*c850*/  ISETP.GE.AND P0, PT, R24, RZ, PT ;  /* 0x000000ff1800720c */ /* 0x000fe40003f06270 */
[----:B------:R-:W-:-:S11]  /*c860*/  MOV R3, 0x3fd774eb ;  /* 0x3fd774eb00037802 */ /* 0x000fd60000000f00 */
[----:B------:R-:W-:-:S04]  /*c870*/  @P0 FFMA.FTZ R0, R3, 0.93318945169448852539, -R0 ;  /* 0x3f6ee58103000823 */ /* 0x000fc80000010800 */
[----:B------:R-:W-:-:S07]  /*c880*/  @!P0 FFMA.FTZ R0, R3, 0.93318945169448852539, R0 ;  /* 0x3f6ee58103008823 */ /* 0x000fce0000010000 */
.L_x_5132:
[----:B------:R-:W-:Y:S05]  /*c890*/  BSYNC B0 ;  /* 0x0000000000007941 */ /* 0x000fea0003800000 */
.L_x_5130:
        /* <DEDUP_REMOVED lines=27> */
.L_x_5120:
        /* <DEDUP_REMOVED lines=32> */
.L_x_5134:
[----:B------:R-:W-:Y:S05]  /*cc50*/  BSYNC B4 ;  /* 0x0000000000047941 */ /* 0x000fea0003800000 */
.L_x_5133:
        /* <DEDUP_REMOVED lines=18> */
.L_x_5136:
[----:B------:R-:W-:Y:S02]  /*cd80*/  ISETP.GE.AND P0, PT, R24, RZ, PT ;  /* 0x000000ff1800720c */ /* 0x000fe40003f06270 */
[----:B------:R-:W-:-:S11]  /*cd90*/  MOV R3, 0x3fd774eb ;  /* 0x3fd774eb00037802 */ /* 0x000fd60000000f00 */
[----:B------:R-:W-:-:S04]  /*cda0*/  @P0 FFMA.FTZ R0, R3, 0.93318945169448852539, -R0 ;  /* 0x3f6ee58103000823 */ /* 0x000fc80000010800 */
[----:B------:R-:W-:-:S07]  /*cdb0*/  @!P0 FFMA.FTZ R0, R3, 0.93318945169448852539, R0 ;  /* 0x3f6ee58103008823 */ /* 0x000fce0000010000 */
.L_x_5137:
[----:B------:R-:W-:Y:S05]  /*cdc0*/  BSYNC B0 ;  /* 0x0000000000007941 */ /* 0x000fea0003800000 */
.L_x_5135:
        /* <DEDUP_REMOVED lines=11> */
.L_x_5119:
        /* <DEDUP_REMOVED lines=22> */
.L_x_5141:
[----:B------:R-:W-:Y:S05]  /*cfe0*/  BSYNC B4 ;  /* 0x0000000000047941 */ /* 0x000fea0003800000 */
.L_x_5140:
        /* <DEDUP_REMOVED lines=24> */
.L_x_5139:
        /* <DEDUP_REMOVED lines=11> */
.L_x_5143:
[----:B------:R-:W-:Y:S05]  /*d220*/  BSYNC B4 ;  /* 0x0000000000047941 */ /* 0x000fea0003800000 */
.L_x_5142:
        /* <DEDUP_REMOVED lines=38> */
.L_x_5138:
        /* <DEDUP_REMOVED lines=32> */
.L_x_5145:
[----:B------:R-:W-:Y:S05]  /*d690*/  BSYNC B4 ;  /* 0x0000000000047941 */ /* 0x000fea0003800000 */
.L_x_5144:
        /* <DEDUP_REMOVED lines=21> */
.L_x_5127:
[----:B------:R-:W-:Y:S05]  /*d7f0*/  BSYNC B3 ;  /* 0x0000000000037941 */ /* 0x000fea0003800000 */
.L_x_5118:
[----:B------:R-:W-:Y:S01]  /*d800*/  FADD.FTZ R22, R22, 0.69314718246459960938 ;  /* 0x3f31721816167421 */ /* 0x000fe20000010000 */
[----:B------:R-:W-:-:S04]  /*d810*/  LOP3.LUT R10, R3, 0x80000000, R10, 0xb8, !PT ;  /* 0x80000000030a7812 */ /* 0x000fc800078eb80a */
[----:B------:R-:W-:Y:S01]  /*d820*/  LOP3.LUT R21, R22, 0x80000000, R21, 0xb8, !PT ;  /* 0x8000000016157812 */ /* 0x000fe200078eb815 */
[----:B------:R-:W-:Y:S06]  /*d830*/  BRA `(.L_x_5086) ;  /* 0x0000000000387947 */ /* 0x000fec0003800000 */
.L_x_5084:
        /* <DEDUP_REMOVED lines=14> */
.L_x_5086:
[----:B------:R-:W-:Y:S05]  /*d920*/  BSYNC B2 ;  /* 0x0000000000027941 */ /* 0x000fea0003800000 */
.L_x_5083:
        /* <DEDUP_REMOVED lines=112> */
.L_x_5153:
        /* <DEDUP_REMOVED lines=10> */
.L_x_5155:
[----:B------:R-:W-:-:S04]  /*e0d0*/  FADD.FTZ R6, -R0, R5 ;  /* 0x0000000500067221 */ /* 0x000fc80000010100 */
[----:B------:R-:W-:-:S07]  /*e0e0*/  FMUL.FTZ R6, R6, 0.5 ;  /* 0x3f00000006067820 */ /* 0x000fce0000410000 */
.L_x_5156:
[----:B------:R-:W-:Y:S05]  /*e0f0*/  BSYNC B1 ;  /* 0x0000000000017941 */ /* 0x000fea0003800000 */
.L_x_5154:
        /* <DEDUP_REMOVED lines=11> */
.L_x_5158:
[----:B------:R-:W-:-:S04]  /*e1b0*/  FADD.FTZ R7, R4, -R7 ;  /* 0x8000000704077221 */ /* 0x000fc80000010000 */
[----:B------:R-:W-:-:S07]  /*e1c0*/  FMUL.FTZ R7, R7, 0.5 ;  /* 0x3f00000007077820 */ /* 0x000fce0000410000 */
.L_x_5159:
[----:B------:R-:W-:Y:S05]  /*e1d0*/  BSYNC B1 ;  /* 0x0000000000017941 */ /* 0x000fea0003800000 */
.L_x_5157:
        /* <DEDUP_REMOVED lines=35> */
.L_x_5152:
[----:B------:R0:W1:Y:S02]  /*e410*/  MUFU.SQRT R29, R23 ;  /* 0x00000017001d7308 */ /* 0x0000640000002000 */
.L_x_5151:
[----:B------:R-:W-:Y:S05]  /*e420*/  BSYNC B0 ;  /* 0x0000000000007941 */ /* 0x000fea0003800000 */
.L_x_5150:
        /* <DEDUP_REMOVED lines=35> */
.L_x_5163:
        /* <DEDUP_REMOVED lines=17> */
.L_x_5169:
[----:B------:R-:W-:-:S04]  /*e770*/  FADD.FTZ R0, -R0, R5 ;  /* 0x0000000500007221 */ /* 0x000fc80000010100 */
[----:B------:R-:W-:-:S07]  /*e780*/  FMUL.FTZ R0, R0, 0.5 ;  /* 0x3f00000000007820 */ /* 0x000fce0000410000 */
.L_x_5170:
[----:B------:R-:W-:Y:S05]  /*e790*/  BSYNC B4 ;  /* 0x0000000000047941 */ /* 0x000fea0003800000 */
.L_x_5168:
        /* <DEDUP_REMOVED lines=10> */
.L_x_5172:
[----:B------:R-:W-:-:S04]  /*e840*/  FADD.FTZ R3, -R3, R4 ;  /* 0x0000000403037221 */ /* 0x000fc80000010100 */
[----:B------:R-:W-:-:S07]  /*e850*/  FMUL.FTZ R3, R3, 0.5 ;  /* 0x3f00000003037820 */ /* 0x000fce0000410000 */
.L_x_5173:
[----:B------:R-:W-:Y:S05]  /*e860*/  BSYNC B4 ;  /* 0x0000000000047941 */ /* 0x000fea0003800000 */
.L_x_5171:
[----:B------:R-:W-:Y:S01]  /*e870*/  FADD.FTZ R0, R3, R0 ;  /* 0x0000000003007221 */ /* 0x000fe20000010000 */
[----:B------:R-:W-:-:S04]  /*e880*/  FADD.FTZ R33, R24, R33 ;  /* 0x0000002118217221 */ /* 0x000fc80000010000 */
[----:B------:R-:W-:-:S06]  /*e890*/  FMUL.FTZ R33, R33, R0 ;  /* 0x0000000021217220 */ /* 0x000fcc0000410000 */
[----:B------:R-:W2:Y:S01]  /*e8a0*/  MUFU.SQRT R33, R33 ;  /* 0x0000002100217308 */ /* 0x000ea20000002000 */
[----:B------:R-:W-:Y:S05]  /*e8b0*/  BRA `(.L_x_5174) ;  /* 0x0000000000487947 */ /* 0x000fea0003800000 */
.L_x_5167:
        /* <DEDUP_REMOVED lines=12> */
.L_x_5166:
[----:B------:R-:W-:Y:S01]  /*e980*/  FADD.FTZ R0, R33, 1 ;  /* 0x3f80000021007421 */ /* 0x000fe20000010000 */
[----:B0-----:R-:W-:Y:S01]  /*e990*/  MUFU.SQRT R23, R23 ;  /* 0x0000001700177308 */ /* 0x001fe20000002000 */
[----:B------:R-:W-:Y:S02]  /*e9a0*/  MOV R24, 0x3f800000 ;  /* 0x3f80000000187802 */ /* 0x000fe40000000f00 */
[----:B------:R-:W-:-:S06]  /*e9b0*/  FMUL.FTZ R0, R0, 0.5 ;  /* 0x3f00000000007820 */ /* 0x000fcc0000410000 */
[----:B------:R-:W0:Y:S02]  /*e9c0*/  MUFU.SQRT R0, R0 ;  /* 0x0000000000007308 */ /* 0x000e240000002000 */
[----:B0-----:R-:W-:-:S07]  /*e9d0*/  FMUL.FTZ R33, R23, R0 ;  /* 0x0000000017217220 */ /* 0x001fce0000410000 */
.L_x_5174:
[----:B------:R-:W-:Y:S05]  /*e9e0*/  BSYNC B1 ;  /* 0x0000000000017941 */ /* 0x000fea0003800000 */
.L_x_5165:
[----:B------:R-:W-:Y:S05]  /*e9f0*/  BRA `(.L_x_5175) ;  /* 0x0000000000087947 */ /* 0x000fea0003800000 */
.L_x_5162:
[----:B------:R-:W-:Y:S01]  /*ea00*/  FMUL.FTZ R33, R33, 16777216 ;  /* 0x4b80000021217820 */ /* 0x000fe20000410000 */
[----:B------:R-:W-:-:S07]  /*ea10*/  FMUL.FTZ R24, R24, 16777216 ;  /* 0x4b80000018187820 */ /* 0x000fce0000410000 */
.L_x_5175:
[----:B------:R-:W-:Y:S05]  /*ea20*/  BSYNC B0 ;  /* 0x0000000000007941 */ /* 0x000fea0003800000 */
.L_x_5161:
        /* <DEDUP_REMOVED lines=16> */
.L_x_5177:
[----:B------:R-:W-:Y:S05]  /*eb30*/  BSYNC B4 ;  /* 0x0000000000047941 */ /* 0x000fea0003800000 */
.L_x_5176:
        /* <DEDUP_REMOVED lines=18> */
.L_x_5179:
[----:B------:R-:W-:Y:S02]  /*ec60*/  ISETP.GE.AND P0, PT, R33, RZ, PT ;  /* 0x000000ff2100720c */ /* 0x000fe40003f06270 */
[----:B------:R-:W-:-:S11]  /*ec70*/  MOV R3, 0x3fd774eb ;  /* 0x3fd774eb00037802 */ /* 0x000fd60000000f00 */
[----:B------:R-:W-:-:S04]  /*ec80*/  @P0 FFMA.FTZ R0, R3, 0.93318945169448852539, -R0 ;  /* 0x3f6ee58103000823 */ /* 0x000fc80000010800 */
[----:B------:R-:W-:-:S07]  /*ec90*/  @!P0 FFMA.FTZ R0, R3, 0.93318945169448852539, R0 ;  /* 0x3f6ee58103008823 */ /* 0x000fce0000010000 */
.L_x_5180:
[----:B------:R-:W-:Y:S05]  /*eca0*/  BSYNC B0 ;  /* 0x0000000000007941 */ /* 0x000fea0003800000 */
.L_x_5178:
        /* <DEDUP_REMOVED lines=10> */
.L_x_5164:
[----:B------:R-:W-:Y:S05]  /*ed50*/  BSYNC B3 ;  /* 0x0000000000037941 */ /* 0x000fea0003800000 */
.L_x_5160:
[----:B------:R-:W-:Y:S02]  /*ed60*/  LOP3.LUT R11, R0, 0x80000000, R11, 0xb8, !PT ;  /* 0x80000000000b7812 */ /* 0x000fe400078eb80b */
[----:B-1----:R-:W-:Y:S01]  /*ed70*/  LOP3.LUT R22, R29, 0x80000000, R22, 0xb8, !PT ;  /* 0x800000001d167812 */ /* 0x002fe200078eb816 */
[----:B------:R-:W-:Y:S06]  /*ed80*/  BRA `(.L_x_5149) ;  /* 0x0000001400b47947 */ /* 0x000fec0003800000 */
.L_x_5148:
        /* <DEDUP_REMOVED lines=29> */
.L_x_5186:
[----:B------:R-:W-:Y:S05]  /*ef60*/  BSYNC B4 ;  /* 0x0000000000047941 */ /* 0x000fea0003800000 */
.L_x_5185:
        /* <DEDUP_REMOVED lines=18> */
.L_x_5188:
[----:B------:R-:W-:Y:S02]  /*f090*/  ISETP.GE.AND P0, PT, R25, RZ, PT ;  /* 0x000000ff1900720c */ /* 0x000fe40003f06270 */
[----:B------:R-:W-:-:S11]  /*f0a0*/  MOV R3, 0x3fd774eb ;  /* 0x3fd774eb00037802 */ /* 0x000fd60000000f00 */
[----:B------:R-:W-:-:S04]  /*f0b0*/  @P0 FFMA.FTZ R0, R3, 0.93318945169448852539, -R0 ;  /* 0x3f6ee58103000823 */ /* 0x000fc80000010800 */
[----:B------:R-:W-:-:S07]  /*f0c0*/  @!P0 FFMA.FTZ R0, R3, 0.93318945169448852539, R0 ;  /* 0x3f6ee58103008823 */ /* 0x000fce0000010000 */
.L_x_5189:
[----:B------:R-:W-:Y:S05]  /*f0d0*/  BSYNC B0 ;  /* 0x0000000000007941 */ /* 0x000fea0003800000 */
.L_x_5187:
        /* <DEDUP_REMOVED lines=13> */
.L_x_5184:
        /* <DEDUP_REMOVED lines=11> */
.L_x_5192:
[----:B------:R-:W-:Y:S05]  /*f260*/  BSYNC B4 ;  /* 0x0000000000047941 */ /* 0x000fea0003800000 */
.L_x_5191:
        /* <DEDUP_REMOVED lines=18> */
.L_x_5194:
[----:B------:R-:W-:Y:S02]  /*f390*/  ISETP.GE.AND P0, PT, R25, RZ, PT ;  /* 0x000000ff1900720c */ /* 0x000fe40003f06270 */
[----:B------:R-:W-:-:S11]  /*f3a0*/  MOV R3, 0x3fd774eb ;  /* 0x3fd774eb00037802 */ /* 0x000fd60000000f00 */
[----:B------:R-:W-:-:S04]  /*f3b0*/  @P0 FFMA.FTZ R0, R3, 0.93318945169448852539, -R0 ;  /* 0x3f6ee58103000823 */ /* 0x000fc80000010800 */
[----:B------:R-:W-:-:S07]  /*f3c0*/  @!P0 FFMA.FTZ R0, R3, 0.93318945169448852539, R0 ;  /* 0x3f6ee58103008823 */ /* 0x000fce0000010000 */
.L_x_5195:
[----:B------:R-:W-:Y:S05]  /*f3d0*/  BSYNC B0 ;  /* 0x0000000000007941 */ /* 0x000fea0003800000 */
.L_x_5193:
        /* <DEDUP_REMOVED lines=27> */
.L_x_5183:
        /* <DEDUP_REMOVED lines=32> */
.L_x_5197:
[----:B------:R-:W-:Y:S05]  /*f790*/  BSYNC B4 ;  /* 0x0000000000047941 */ /* 0x000fea0003800000 */
.L_x_5196:
        /* <DEDUP_REMOVED lines=18> */
.L_x_5199:
[----:B------:R-:W-:Y:S02]  /*f8c0*/  ISETP.GE.AND P0, PT, R25, RZ, PT ;  /* 0x000000ff1900720c */ /* 0x000fe40003f06270 */
[----:B------:R-:W-:-:S11]  /*f8d0*/  MOV R3, 0x3fd774eb ;  /* 0x3fd774eb00037802 */ /* 0x000fd60000000f00 */
[----:B------:R-:W-:-:S04]  /*f8e0*/  @P0 FFMA.FTZ R0, R3, 0.93318945169448852539, -R0 ;  /* 0x3f6ee58103000823 */ /* 0x000fc80000010800 */
[----:B------:R-:W-:-:S07]  /*f8f0*/  @!P0 FFMA.FTZ R0, R3, 0.93318945169448852539, R0 ;  /* 0x3f6ee58103008823 */ /* 0x000fce0000010000 */
.L_x_5200:
[----:B------:R-:W-:Y:S05]  /*f900*/  BSYNC B0 ;  /* 0x0000000000007941 */ /* 0x000fea0003800000 */
.L_x_5198:
        /* <DEDUP_REMOVED lines=11> */
.L_x_5182:
        /* <DEDUP_REMOVED lines=22> */
.L_x_5204:
[----:B------:R-:W-:Y:S05]  /*fb20*/  BSYNC B4 ;  /* 0x0000000000047941 */ /* 0x000fea0003800000 */
.L_x_5203:
        /* <DEDUP_REMOVED lines=24> */
.L_x_5202:
        /* <DEDUP_REMOVED lines=11> */
.L_x_5206:
[----:B------:R-:W-:Y:S05]  /*fd60*/  BSYNC B4 ;  /* 0x0000000000047941 */ /* 0x000fea0003800000 */
.L_x_5205:
        /* <DEDUP_REMOVED lines=38> */
.L_x_5201:
        /* <DEDUP_REMOVED lines=32> */
.L_x_5208:
[----:B------:R-:W-:Y:S05]  /*101d0*/  BSYNC B4 ;  /* 0x0000000000047941 */ /* 0x000fea0003800000 */
.L_x_5207:
        /* <DEDUP_REMOVED lines=21> */
.L_x_5190:
[----:B------:R-:W-:Y:S05]  /*10330*/  BSYNC B3 ;  /* 0x0000000000037941 */ /* 0x000fea0003800000 */
.L_x_5181:
[----:B------:R-:W-:Y:S01]  /*10340*/  FADD.FTZ R23, R23, 0.69314718246459960938 ;  /* 0x3f31721817177421 */ /* 0x000fe20000010000 */
[----:B------:R-:W-:-:S04]  /*10350*/  LOP3.LUT R11, R0, 0x80000000, R11, 0xb8, !PT ;  /* 0x80000000000b7812 */ /* 0x000fc800078eb80b */
[----:B------:R-:W-:Y:S01]  /*10360*/  LOP3.LUT R22, R23, 0x80000000, R22, 0xb8, !PT ;  /* 0x8000000017167812 */ /* 0x000fe200078eb816 */
[----:B------:R-:W-:Y:S06]  /*10370*/  BRA `(.L_x_5149) ;  /* 0x0000000000387947 */ /* 0x000fec0003800000 */
.L_x_5147:
        /* <DEDUP_REMOVED lines=14> */
.L_x_5149:
[----:B------:R-:W-:Y:S05]  /*10460*/  BSYNC B2 ;  /* 0x0000000000027941 */ /* 0x000fea0003800000 */
.L_x_5146:
        /* <DEDUP_REMOVED lines=112> */
.L_x_5216:
        /* <DEDUP_REMOVED lines=10> */
.L_x_5218:
[----:B------:R-:W-:-:S04]  /*10c10*/  FADD.FTZ R6, -R0, R5 ;  /* 0x0000000500067221 */ /* 0x000fc80000010100 */
[----:B------:R-:W-:-:S07]  /*10c20*/  FMUL.FTZ R6, R6, 0.5 ;  /* 0x3f00000006067820 */ /* 0x000fce0000410000 */
.L_x_5219:
[----:B------:R-:W-:Y:S05]  /*10c30*/  BSYNC B1 ;  /* 0x0000000000017941 */ /* 0x000fea0003800000 */
.L_x_5217:
        /* <DEDUP_REMOVED lines=11> */
.L_x_5221:
[----:B------:R-:W-:-:S04]  /*10cf0*/  FADD.FTZ R7, R4, -R7 ;  /* 0x8000000704077221 */ /* 0x000fc80000010000 */
[----:B------:R-:W-:-:S07]  /*10d00*/  FMUL.FTZ R7, R7, 0.5 ;  /* 0x3f00000007077820 */ /* 0x000fce0000410000 */
.L_x_5222:
[----:B------:R-:W-:Y:S05]  /*10d10*/  BSYNC B1 ;  /* 0x0000000000017941 */ /* 0x000fea0003800000 */
.L_x_5220:
        /* <DEDUP_REMOVED lines=35> */
.L_x_5215:
[----:B------:R0:W1:Y:S02]  /*10f50*/  MUFU.SQRT R28, R24 ;  /* 0x00000018001c7308 */ /* 0x0000640000002000 */
.L_x_5214:
[----:B------:R-:W-:Y:S05]  /*10f60*/  BSYNC B0 ;  /* 0x0000000000007941 */ /* 0x000fea0003800000 */
.L_x_5213:
        /* <DEDUP_REMOVED lines=35> */
.L_x_5226:
        /* <DEDUP_REMOVED lines=17> */
.L_x_5232:
[----:B------:R-:W-:-:S04]  /*112b0*/  FADD.FTZ R0, -R0, R5 ;  /* 0x0000000500007221 */ /* 0x000fc80000010100 */
[----:B------:R-:W-:-:S07]  /*112c0*/  FMUL.FTZ R0, R0, 0.5 ;  /* 0x3f00000000007820 */ /* 0x000fce0000410000 */
.L_x_5233:
[----:B------:R-:W-:Y:S05]  /*112d0*/  BSYNC B4 ;  /* 0x0000000000047941 */ /* 0x000fea0003800000 */
.L_x_5231:
        /* <DEDUP_REMOVED lines=10> */
.L_x_5235:
[----:B------:R-:W-:-:S04]  /*11380*/  FADD.FTZ R3, -R3, R4 ;  /* 0x0000000403037221 */ /* 0x000fc80000010100 */
[----:B------:R-:W-:-:S07]  /*11390*/  FMUL.FTZ R3, R3, 0.5 ;  /* 0x3f00000003037820 */ /* 0x000fce0000410000 */
.L_x_5236:
[----:B------:R-:W-:Y:S05]  /*113a0*/  BSYNC B4 ;  /* 0x0000000000047941 */ /* 0x000fea0003800000 */
.L_x_5234:
[----:B------:R-:W-:Y:S01]  /*113b0*/  FADD.FTZ R3, R3, R0 ;  /* 0x0000000003037221 */ /* 0x000fe20000010000 */
[----:B------:R-:W-:-:S04]  /*113c0*/  FADD.FTZ R34, R25, R34 ;  /* 0x0000002219227221 */ /* 0x000fc80000010000 */
[----:B------:R-:W-:-:S06]  /*113d0*/  FMUL.FTZ R34, R34, R3 ;  /* 0x0000000322227220 */ /* 0x000fcc0000410000 */
[----:B------:R-:W2:Y:S01]  /*113e0*/  MUFU.SQRT R34, R34 ;  /* 0x0000002200227308 */ /* 0x000ea20000002000 */
[----:B------:R-:W-:Y:S05]  /*113f0*/  BRA `(.L_x_5237) ;  /* 0x0000000000487947 */ /* 0x000fea0003800000 */
.L_x_5230:
        /* <DEDUP_REMOVED lines=12> */
.L_x_5229:
[----:B------:R-:W-:Y:S01]  /*114c0*/  FADD.FTZ R0, R34, 1 ;  /* 0x3f80000022007421 */ /* 0x000fe20000010000 */
[----:B------:R-:W-:Y:S01]  /*114d0*/  MUFU.SQRT R3, R24 ;  /* 0x0000001800037308 */ /* 0x000fe20000002000 */
[----:B------:R-:W-:Y:S02]  /*114e0*/  MOV R25, 0x3f800000 ;  /* 0x3f80000000197802 */ /* 0x000fe40000000f00 */
[----:B------:R-:W-:-:S06]  /*114f0*/  FMUL.FTZ R0, R0, 0.5 ;  /* 0x3f00000000007820 */ /* 0x000fcc0000410000 */
[----:B------:R-:W2:Y:S02]  /*11500*/  MUFU.SQRT R0, R0 ;  /* 0x0000000000007308 */ /* 0x000ea40000002000 */
[----:B--2---:R-:W-:-:S07]  /*11510*/  FMUL.FTZ R34, R3, R0 ;  /* 0x0000000003227220 */ /* 0x004fce0000410000 */
.L_x_5237:
[----:B------:R-:W-:Y:S05]  /*11520*/  BSYNC B1 ;  /* 0x0000000000017941 */ /* 0x000fea0003800000 */
.L_x_5228:
[----:B------:R-:W-:Y:S05]  /*11530*/  BRA `(.L_x_5238) ;  /* 0x0000000000087947 */ /* 0x000fea0003800000 */
.L_x_5225:
[----:B------:R-:W-:Y:S01]  /*11540*/  FMUL.FTZ R34, R34, 16777216 ;  /* 0x4b80000022227820 */ /* 0x000fe20000410000 */
[----:B------:R-:W-:-:S07]  /*11550*/  FMUL.FTZ R25, R25, 16777216 ;  /* 0x4b80000019197820 */ /* 0x000fce0000410000 */
.L_x_5238:
[----:B------:R-:W-:Y:S05]  /*11560*/  BSYNC B0 ;  /* 0x0000000000007941 */ /* 0x000fea0003800000 */
.L_x_5224:
        /* <DEDUP_REMOVED lines=16> */
.L_x_5240:
[----:B------:R-:W-:Y:S05]  /*11670*/  BSYNC B4 ;  /* 0x0000000000047941 */ /* 0x000fea0003800000 */
.L_x_5239:
        /* <DEDUP_REMOVED lines=18> */
.L_x_5242:
[----:B------:R-:W-:Y:S02]  /*117a0*/  ISETP.GE.AND P0, PT, R34, RZ, PT ;  /* 0x000000ff2200720c */ /* 0x000fe40003f06270 */
[----:B------:R-:W-:-:S11]  /*117b0*/  MOV R3, 0x3fd774eb ;  /* 0x3fd774eb00037802 */ /* 0x000fd60000000f00 */
[----:B------:R-:W-:-:S04]  /*117c0*/  @P0 FFMA.FTZ R0, R3, 0.93318945169448852539, -R0 ;  /* 0x3f6ee58103000823 */ /* 0x000fc80000010800 */
[----:B------:R-:W-:-:S07]  /*117d0*/  @!P0 FFMA.FTZ R0, R3, 0.93318945169448852539, R0 ;  /* 0x3f6ee58103008823 */ /* 0x000fce0000010000 */
.L_x_5243:
[----:B------:R-:W-:Y:S05]  /*117e0*/  BSYNC B0 ;  /* 0x0000000000007941 */ /* 0x000fea0003800000 */
.L_x_5241:
        /* <DEDUP_REMOVED lines=10> */
.L_x_5227:
[----:B------:R-:W-:Y:S05]  /*11890*/  BSYNC B3 ;  /* 0x0000000000037941 */ /* 0x000fea0003800000 */
.L_x_5223:
[----:B------:R-:W-:Y:S02]  /*118a0*/  LOP3.LUT R8, R3, 0x80000000, R8, 0xb8, !PT ;  /* 0x8000000003087812 */ /* 0x000fe400078eb808 */
[----:B-1----:R-:W-:Y:S01]  /*118b0*/  LOP3.LUT R23, R28, 0x80000000, R23, 0xb8, !PT ;  /* 0x800000001c177812 */ /* 0x002fe200078eb817 */
[----:B------:R-:W-:Y:S06]  /*118c0*/  BRA `(.L_x_5212) ;  /* 0x0000001400b47947 */ /* 0x000fec0003800000 */
.L_x_5211:
        /* <DEDUP_REMOVED lines=29> */
.L_x_5249:
[----:B------:R-:W-:Y:S05]  /*11aa0*/  BSYNC B4 ;  /* 0x0000000000047941 */ /* 0x000fea0003800000 */
.L_x_5248:
        /* <DEDUP_REMOVED lines=18> */
.L_x_5251:
[----:B------:R-:W-:Y:S02]  /*11bd0*/  ISETP.GE.AND P0, PT, R26, RZ, PT ;  /* 0x000000ff1a00720c */ /* 0x000fe40003f06270 */
[----:B------:R-:W-:-:S11]  /*11be0*/  MOV R3, 0x3fd774eb ;  /* 0x3fd774eb00037802 */ /* 0x000fd60000000f00 */
[----:B------:R-:W-:-:S04]  /*11bf0*/  @P0 FFMA.FTZ R0, R3, 0.93318945169448852539, -R0 ;  /* 0x3f6ee58103000823 */ /* 0x000fc80000010800 */
[----:B------:R-:W-:-:S07]  /*11c00*/  @!P0 FFMA.FTZ R0, R3, 0.93318945169448852539, R0 ;  /* 0x3f6ee58103008823 */ /* 0x000fce0000010000 */
.L_x_5252:
[----:B------:R-:W-:Y:S05]  /*11c10*/  BSYNC B0 ;  /* 0x0000000000007941 */ /* 0x000fea0003800000 */
.L_x_5250:
        /* <DEDUP_REMOVED lines=13> */
.L_x_5247:
        /* <DEDUP_REMOVED lines=11> */
.L_x_5255:
[----:B------:R-:W-:Y:S05]  /*11da0*/  BSYNC B4 ;  /* 0x0000000000047941 */ /* 0x000fea0003800000 */
.L_x_5254:
        /* <DEDUP_REMOVED lines=18> */
.L_x_5257:
[----:B------:R-:W-:Y:S02]  /*11ed0*/  ISETP.GE.AND P0, PT, R26, RZ, PT ;  /* 0x000000ff1a00720c */ /* 0x000fe40003f06270 */
[----:B------:R-:W-:-:S11]  /*11ee0*/  MOV R3, 0x3fd774eb ;  /* 0x3fd774eb00037802 */ /* 0x000fd60000000f00 */
[----:B------:R-:W-:-:S04]  /*11ef0*/  @P0 FFMA.FTZ R0, R3, 0.93318945169448852539, -R0 ;  /* 0x3f6ee58103000823 */ /* 0x000fc80000010800 */
[----:B------:R-:W-:-:S07]  /*11f00*/  @!P0 FFMA.FTZ R0, R3, 0.93318945169448852539, R0 ;  /* 0x3f6ee58103008823 */ /* 0x000fce0000010000 */
.L_x_5258:
[----:B------:R-:W-:Y:S05]  /*11f10*/  BSYNC B0 ;  /* 0x0000000000007941 */ /* 0x000fea0003800000 */
.L_x_5256:
        /* <DEDUP_REMOVED lines=27> */
.L_x_5246:
        /* <DEDUP_REMOVED lines=32> */
.L_x_5260:
[----:B------:R-:W-:Y:S05]  /*122d0*/  BSYNC B4 ;  /* 0x0000000000047941 */ /* 0x000fea0003800000 */
.L_x_5259:
        /* <DEDUP_REMOVED lines=18> */
.L_x_5262:
[----:B------:R-:W-:Y:S02]  /*12400*/  ISETP.GE.AND P0, PT, R26, RZ, PT ;  /* 0x000000ff1a00720c */ /* 0x000fe40003f06270 */
[----:B------:R-:W-:-:S11]  /*12410*/  MOV R3, 0x3fd774eb ;  /* 0x3fd774eb00037802 */ /* 0x000fd60000000f00 */
[----:B------:R-:W-:-:S04]  /*12420*/  @P0 FFMA.FTZ R0, R3, 0.93318945169448852539, -R0 ;  /* 0x3f6ee58103000823 */ /* 0x000fc80000010800 */
[----:B------:R-:W-:-:S07]  /*12430*/  @!P0 FFMA.FTZ R0, R3, 0.93318945169448852539, R0 ;  /* 0x3f6ee58103008823 */ /* 0x000fce0000010000 */
.L_x_5263:
[----:B------:R-:W-:Y:S05]  /*12440*/  BSYNC B0 ;  /* 0x0000000000007941 */ /* 0x000fea0003800000 */
.L_x_5261:
        /* <DEDUP_REMOVED lines=11> */
.L_x_5245:
        /* <DEDUP_REMOVED lines=22> */
.L_x_5267:
[----:B------:R-:W-:Y:S05]  /*12660*/  BSYNC B4 ;  /* 0x0000000000047941 */ /* 0x000fea0003800000 */
.L_x_5266:
        /* <DEDUP_REMOVED lines=24> */
.L_x_5265:
        /* <DEDUP_REMOVED lines=11> */
.L_x_5269:
[----:B------:R-:W-:Y:S05]  /*128a0*/  BSYNC B4 ;  /* 0x0000000000047941 */ /* 0x000fea0003800000 */
.L_x_5268:
        /* <DEDUP_REMOVED lines=38> */
.L_x_5264:
        /* <DEDUP_REMOVED lines=32> */
.L_x_5271:
[----:B------:R-:W-:Y:S05]  /*12d10*/  BSYNC B4 ;  /* 0x0000000000047941 */ /* 0x000fea0003800000 */
.L_x_5270:
        /* <DEDUP_REMOVED lines=21> */
.L_x_5253:
[----:B------:R-:W-:Y:S05]  /*12e70*/  BSYNC B3 ;  /* 0x0000000000037941 */ /* 0x000fea0003800000 */
.L_x_5244:
[----:B------:R-:W-:Y:S01]  /*12e80*/  FADD.FTZ R24, R24, 0.69314718246459960938 ;  /* 0x3f31721818187421 */ /* 0x000fe20000010000 */
[----:B------:R-:W-:-:S04]  /*12e90*/  LOP3.LUT R8, R3, 0x80000000, R8, 0xb8, !PT ;  /* 0x8000000003087812 */ /* 0x000fc800078eb808 */
[----:B------:R-:W-:Y:S01]  /*12ea0*/  LOP3.LUT R23, R24, 0x80000000, R23, 0xb8, !PT ;  /* 0x8000000018177812 */ /* 0x000fe200078eb817 */
[----:B------:R-:W-:Y:S06]  /*12eb0*/  BRA `(.L_x_5212) ;  /* 0x0000000000387947 */ /* 0x000fec0003800000 */
.L_x_5210:
        /* <DEDUP_REMOVED lines=14> */
.L_x_5212:
[----:B------:R-:W-:Y:S05]  /*12fa0*/  BSYNC B2 ;  /* 0x0000000000027941 */ /* 0x000fea0003800000 */
.L_x_5209:
[----:B------:R-:W-:Y:S05]  /*12fb0*/  WARPSYNC.ALL ;  /* 0x0000000000007948 */ /* 0x000fea0003800000 */
[--C-:B------:R-:W-:Y:S01]  /*12fc0*/  HADD2.F32 R29, -RZ, R9.reuse.H0_H0 ;  /* 0x20000009ff1d7230 */ /* 0x100fe20000004100 */
[----:B------:R-:W-:Y:S01]  /*12fd0*/  BSSY B2, `(.L_x_5272) ;  /* 0x00002b0000027945 */ /* 0x000fe20003800000 */
[----:B------:R-:W-:-:S03]  /*12fe0*/  HADD2.F32 R28, -RZ, R9.H1_H1 ;  /* 0x30000009ff1c7230 */ /* 0x000fc60000004100 */
[----:B------:R-:W-:Y:S02]  /*12ff0*/  FSETP.GTU.FTZ.AND P0, PT, |R29|, +INF , PT ;  /* 0x7f8000001d00780b */ /* 0x000fe40003f1c200 */
[C---:B------:R-:W-:Y:S01]  /*13000*/  FSETP.GTU.FTZ.AND P1, PT, |R28|.reuse, +INF , PT ;  /* 0x7f8000001c00780b */ /* 0x040fe20003f3c200 */
[----:B0-----:R-:W-:-:S03]  /*13010*/  FADD.FTZ R24, |R28|, -RZ ;  /* 0x800000ff1c187221 */ /* 0x001fc60000010200 */
        /* <DEDUP_REMOVED lines=23> */
[CC--:B------:R-:W-:Y:S02]  /*13190*/  VIMNMX R5, R6.reuse, R27.reuse, !PT ;  /* 0x0000001b06057248 */ /* 0x0c0fe40007fe0100 */
[----:B------:R-:W-:Y:S02]  /*131a0*/  IADD3 R26, -R25, 0x7e800000, RZ ;  /* 0x7e800000191a7810 */ /* 0x000fe40007ffe1ff */
[----:B------:R-:W-:-:S02]  /*131b0*/  VIMNMX R30, R6, R27, PT ;  /* 0x0000001b061e7248 */ /* 0x000fc40003fe0100 */
[----:B------:R-:W-:Y:S01]  /*131c0*/  LOP3.LUT R31, R5, 0xfe000000, RZ, 0xc0, !PT ;  /* 0xfe000000051f7812 */ /* 0x000fe200078ec0ff */
[CC--:B------:R-:W-:Y:S01]  /*131d0*/  FMUL.FTZ R6, R7.reuse, R26.reuse ;  /* 0x0000001a07067220 */ /* 0x0c0fe20000410000 */
[----:B------:R-:W-:Y:S01]  /*131e0*/  FMUL.FTZ R26, R4, R26 ;  /* 0x0000001a041a7220 */ /* 0x000fe20000410000 */
[----:B------:R-:W-:Y:S02]  /*131f0*/  FSETP.NEU.FTZ.AND P0, PT, R7, RZ, PT ;  /* 0x000000ff0700720b */ /* 0x000fe40003f1d000 */
[----:B------:R-:W-:Y:S01]  /*13200*/  FMUL.FTZ R27, R6, R6 ;  /* 0x00000006061b7220 */ /* 0x000fe20000410000 */
[----:B------:R-:W-:Y:S02]  /*13210*/  IADD3 R6, -R31, 0x7e800000, RZ ;  /* 0x7e8000001f067810 */ /* 0x000fe40007ffe1ff */
[----:B------:R-:W-:Y:S01]  /*13220*/  FSETP.NEU.FTZ.AND P2, PT, R30, RZ, PT ;  /* 0x000000ff1e00720b */ /* 0x000fe20003f5d000 */
[----:B------:R-:W-:Y:S01]  /*13230*/  FFMA.FTZ R27, R26, R26, R27 ;  /* 0x0000001a1a1b7223 */ /* 0x000fe2000001001b */
[----:B------:R-:W-:Y:S01]  /*13240*/  FSETP.NEU.FTZ.AND P1, PT, R7, +INF , PT ;  /* 0x7f8000000700780b */ /* 0x000fe20003f3d000 */
[-C--:B------:R-:W-:Y:S01]  /*13250*/  FMUL.FTZ R26, R30, R6.reuse ;  /* 0x000000061e1a7220 */ /* 0x080fe20000410000 */
[----:B------:R-:W-:-:S03]  /*13260*/  FMUL.FTZ R6, R5, R6 ;  /* 0x0000000605067220 */ /* 0x000fc60000410000 */
[----:B------:R-:W-:Y:S01]  /*13270*/  FMUL.FTZ R33, R26, R26 ;  /* 0x0000001a1a217220 */ /* 0x000fe20000410000 */
[----:B------:R-:W0:Y:S01]  /*13280*/  MUFU.SQRT R27, R27 ;  /* 0x0000001b001b7308 */ /* 0x000e220000002000 */
[----:B------:R-:W-:Y:S02]  /*13290*/  LOP3.LUT R26, R31, 0x800000, RZ, 0xfc, !PT ;  /* 0x008000001f1a7812 */ /* 0x000fe400078efcff */
[----:B------:R-:W-:Y:S01]  /*132a0*/  FFMA.FTZ R33, R6, R6, R33 ;  /* 0x0000000606217223 */ /* 0x000fe20000010021 */
[----:B------:R-:W-:-:S05]  /*132b0*/  LOP3.LUT R6, R25, 0x800000, RZ, 0xfc, !PT ;  /* 0x0080000019067812 */ /* 0x000fca00078efcff */
        /* <DEDUP_REMOVED lines=62> */
.L_x_5279:
        /* <DEDUP_REMOVED lines=10> */
.L_x_5281:
[----:B------:R-:W-:-:S04]  /*13740*/  FADD.FTZ R5, -R0, R7 ;  /* 0x0000000700057221 */ /* 0x000fc80000010100 */
[----:B------:R-:W-:-:S07]  /*13750*/  FMUL.FTZ R5, R5, 0.5 ;  /* 0x3f00000005057820 */ /* 0x000fce0000410000 */
.L_x_5282:
[----:B------:R-:W-:Y:S05]  /*13760*/  BSYNC B1 ;  /* 0x0000000000017941 */ /* 0x000fea0003800000 */
.L_x_5280:
        /* <DEDUP_REMOVED lines=11> */
.L_x_5284:
[----:B------:R-:W-:-:S04]  /*13820*/  FADD.FTZ R6, R4, -R27 ;  /* 0x8000001b04067221 */ /* 0x000fc80000010000 */
[----:B------:R-:W-:-:S07]  /*13830*/  FMUL.FTZ R6, R6, 0.5 ;  /* 0x3f00000006067820 */ /* 0x000fce0000410000 */
.L_x_5285:
[----:B------:R-:W-:Y:S05]  /*13840*/  BSYNC B1 ;  /* 0x0000000000017941 */ /* 0x000fea0003800000 */
.L_x_5283:
        /* <DEDUP_REMOVED lines=35> */
.L_x_5278:
[----:B------:R0:W1:Y:S02]  /*13a80*/  MUFU.SQRT R26, R9 ;  /* 0x00000009001a7308 */ /* 0x0000640000002000 */
.L_x_5277:
[----:B------:R-:W-:Y:S05]  /*13a90*/  BSYNC B0 ;  /* 0x0000000000007941 */ /* 0x000fea0003800000 */
.L_x_5276:
        /* <DEDUP_REMOVED lines=35> */
.L_x_5289:
        /* <DEDUP_REMOVED lines=17> */
.L_x_5295:
[----:B------:R-:W-:-:S04]  /*13de0*/  FADD.FTZ R0, -R0, R7 ;  /* 0x0000000700007221 */ /* 0x000fc80000010100 */
[----:B------:R-:W-:-:S07]  /*13df0*/  FMUL.FTZ R0, R0, 0.5 ;  /* 0x3f00000000007820 */ /* 0x000fce0000410000 */
.L_x_5296:
[----:B------:R-:W-:Y:S05]  /*13e00*/  BSYNC B4 ;  /* 0x0000000000047941 */ /* 0x000fea0003800000 */
.L_x_5294:
        /* <DEDUP_REMOVED lines=10> */
.L_x_5298:
[----:B------:R-:W-:-:S04]  /*13eb0*/  FADD.FTZ R3, -R3, R4 ;  /* 0x0000000403037221 */ /* 0x000fc80000010100 */
[----:B------:R-:W-:-:S07]  /*13ec0*/  FMUL.FTZ R3, R3, 0.5 ;  /* 0x3f00000003037820 */ /* 0x000fce0000410000 */
.L_x_5299:
[----:B------:R-:W-:Y:S05]  /*13ed0*/  BSYNC B4 ;  /* 0x0000000000047941 */ /* 0x000fea0003800000 */
.L_x_5297:
[----:B------:R-:W-:Y:S01]  /*13ee0*/  FADD.FTZ R0, R3, R0 ;  /* 0x0000000003007221 */ /* 0x000fe20000010000 */
[----:B------:R-:W-:-:S04]  /*13ef0*/  FADD.FTZ R25, R24, R25 ;  /* 0x0000001918197221 */ /* 0x000fc80000010000 */
[----:B------:R-:W-:-:S06]  /*13f00*/  FMUL.FTZ R25, R25, R0 ;  /* 0x0000000019197220 */ /* 0x000fcc0000410000 */
[----:B------:R-:W2:Y:S01]  /*13f10*/  MUFU.SQRT R25, R25 ;  /* 0x0000001900197308 */ /* 0x000ea20000002000 */
[----:B------:R-:W-:Y:S05]  /*13f20*/  BRA `(.L_x_5300) ;  /* 0x0000000000487947 */ /* 0x000fea0003800000 */
.L_x_5293:
        /* <DEDUP_REMOVED lines=12> */
.L_x_5292:
[----:B------:R-:W-:Y:S01]  /*13ff0*/  FADD.FTZ R0, R25, 1 ;  /* 0x3f80000019007421 */ /* 0x000fe20000010000 */
[----:B0-----:R-:W-:Y:S01]  /*14000*/  MUFU.SQRT R9, R9 ;  /* 0x0000000900097308 */ /* 0x001fe20000002000 */
[----:B------:R-:W-:Y:S02]  /*14010*/  MOV R24, 0x3f800000 ;  /* 0x3f80000000187802 */ /* 0x000fe40000000f00 */
[----:B------:R-:W-:-:S06]  /*14020*/  FMUL.FTZ R0, R0, 0.5 ;  /* 0x3f00000000007820 */ /* 0x000fcc0000410000 */
[----:B------:R-:W0:Y:S02]  /*14030*/  MUFU.SQRT R0, R0 ;  /* 0x0000000000007308 */ /* 0x000e240000002000 */
[----:B0-----:R-:W-:-:S07]  /*14040*/  FMUL.FTZ R25, R9, R0 ;  /* 0x0000000009197220 */ /* 0x001fce0000410000 */
.L_x_5300:
[----:B------:R-:W-:Y:S05]  /*14050*/  BSYNC B1 ;  /* 0x0000000000017941 */ /* 0x000fea0003800000 */
.L_x_5291:
[----:B------:R-:W-:Y:S05]  /*14060*/  BRA `(.L_x_5301) ;  /* 0x0000000000087947 */ /* 0x000fea0003800000 */
.L_x_5288:
[----:B------:R-:W-:Y:S01]  /*14070*/  FMUL.FTZ R25, R25, 16777216 ;  /* 0x4b80000019197820 */ /* 0x000fe20000410000 */
[----:B------:R-:W-:-:S07]  /*14080*/  FMUL.FTZ R24, R24, 16777216 ;  /* 0x4b80000018187820 */ /* 0x000fce0000410000 */
.L_x_5301:
[----:B------:R-:W-:Y:S05]  /*14090*/  BSYNC B0 ;  /* 0x0000000000007941 */ /* 0x000fea0003800000 */
.L_x_5287:
        /* <DEDUP_REMOVED lines=16> */
.L_x_5303:
[----:B------:R-:W-:Y:S05]  /*141a0*/  BSYNC B4 ;  /* 0x0000000000047941 */ /* 0x000fea0003800000 */
.L_x_5302:
        /* <DEDUP_REMOVED lines=18> */
.L_x_5305:
[----:B------:R-:W-:Y:S02]  /*142d0*/  ISETP.GE.AND P0, PT, R25, RZ, PT ;  /* 0x000000ff1900720c */ /* 0x000fe40003f06270 */
[----:B------:R-:W-:-:S11]  /*142e0*/  MOV R3, 0x3fd774eb ;  /* 0x3fd774eb00037802 */ /* 0x000fd60000000f00 */
[----:B------:R-:W-:-:S04]  /*142f0*/  @P0 FFMA.FTZ R0, R3, 0.93318945169448852539, -R0 ;  /* 0x3f6ee58103000823 */ /* 0x000fc80000010800 */
[----:B------:R-:W-:-:S07]  /*14300*/  @!P0 FFMA.FTZ R0, R3, 0.93318945169448852539, R0 ;  /* 0x3f6ee58103008823 */ /* 0x000fce0000010000 */
.L_x_5306:
[----:B------:R-:W-:Y:S05]  /*14310*/  BSYNC B0 ;  /* 0x0000000000007941 */ /* 0x000fea0003800000 */
.L_x_5304:
        /* <DEDUP_REMOVED lines=10> */
.L_x_5290:
[----:B------:R-:W-:Y:S05]  /*143c0*/  BSYNC B3 ;  /* 0x0000000000037941 */ /* 0x000fea0003800000 */
.L_x_5286:
[----:B------:R-:W-:Y:S02]  /*143d0*/  LOP3.LUT R28, R5, 0x80000000, R28, 0xb8, !PT ;  /* 0x80000000051c7812 */ /* 0x000fe400078eb81c */
[----:B-1----:R-:W-:Y:S01]  /*143e0*/  LOP3.LUT R29, R26, 0x80000000, R29, 0xb8, !PT ;  /* 0x800000001a1d7812 */ /* 0x002fe200078eb81d */
[----:B------:R-:W-:Y:S06]  /*143f0*/  BRA `(.L_x_5275) ;  /* 0x0000001400b47947 */ /* 0x000fec0003800000 */
.L_x_5274:
        /* <DEDUP_REMOVED lines=29> */
.L_x_5312:
[----:B------:R-:W-:Y:S05]  /*145d0*/  BSYNC B4 ;  /* 0x0000000000047941 */ /* 0x000fea0003800000 */
.L_x_5311:
        /* <DEDUP_REMOVED lines=18> */
.L_x_5314:
[----:B------:R-:W-:Y:S02]  /*14700*/  ISETP.GE.AND P0, PT, R25, RZ, PT ;  /* 0x000000ff1900720c */ /* 0x000fe40003f06270 */
[----:B------:R-:W-:-:S11]  /*14710*/  MOV R3, 0x3fd774eb ;  /* 0x3fd774eb00037802 */ /* 0x000fd60000000f00 */
[----:B------:R-:W-:-:S04]  /*14720*/  @P0 FFMA.FTZ R0, R3, 0.93318945169448852539, -R0 ;  /* 0x3f6ee58103000823 */ /* 0x000fc80000010800 */
[----:B------:R-:W-:-:S07]  /*14730*/  @!P0 FFMA.FTZ R0, R3, 0.93318945169448852539, R0 ;  /* 0x3f6ee58103008823 */ /* 0x000fce0000010000 */
.L_x_5315:
[----:B------:R-:W-:Y:S05]  /*14740*/  BSYNC B0 ;  /* 0x0000000000007941 */ /* 0x000fea0003800000 */
.L_x_5313:
        /* <DEDUP_REMOVED lines=13> */
.L_x_5310:
        /* <DEDUP_REMOVED lines=11> */
.L_x_5318:
[----:B------:R-:W-:Y:S05]  /*148d0*/  BSYNC B4 ;  /* 0x0000000000047941 */ /* 0x000fea0003800000 */
.L_x_5317:
        /* <DEDUP_REMOVED lines=18> */
.L_x_5320:
[----:B------:R-:W-:Y:S02]  /*14a00*/  ISETP.GE.AND P0, PT, R25, RZ, PT ;  /* 0x000000ff1900720c */ /* 0x000fe40003f06270 */
[----:B------:R-:W-:-:S11]  /*14a10*/  MOV R3, 0x3fd774eb ;  /* 0x3fd774eb00037802 */ /* 0x000fd60000000f00 */
[----:B------:R-:W-:-:S04]  /*14a20*/  @P0 FFMA.FTZ R0, R3, 0.93318945169448852539, -R0 ;  /* 0x3f6ee58103000823 */ /* 0x000fc80000010800 */
[----:B------:R-:W-:-:S07]  /*14a30*/  @!P0 FFMA.FTZ R0, R3, 0.93318945169448852539, R0 ;  /* 0x3f6ee58103008823 */ /* 0x000fce0000010000 */
.L_x_5321:
[----:B------:R-:W-:Y:S05]  /*14a40*/  BSYNC B0 ;  /* 0x0000000000007941 */ /* 0x000fea0003800000 */
.L_x_5319:
        /* <DEDUP_REMOVED lines=27> */
.L_x_5309:
        /* <DEDUP_REMOVED lines=32> */
.L_x_5323:
[----:B------:R-:W-:Y:S05]  /*14e00*/  BSYNC B4 ;  /* 0x0000000000047941 */ /* 0x000fea0003800000 */
.L_x_5322:
        /* <DEDUP_REMOVED lines=18> */
.L_x_5325:
[----:B------:R-:W-:Y:S02]  /*14f30*/  ISETP.GE.AND P0, PT, R25, RZ, PT ;  /* 0x000000ff1900720c */ /* 0x000fe40003f06270 */
[----:B------:R-:W-:-:S11]  /*14f40*/  MOV R3, 0x3fd774eb ;  /* 0x3fd774eb00037802 */ /* 0x000fd60000000f00 */
[----:B------:R-:W-:-:S04]  /*14f50*/  @P0 FFMA.FTZ R0, R3, 0.93318945169448852539, -R0 ;  /* 0x3f6ee58103000823 */ /* 0x000fc80000010800 */
[----:B------:R-:W-:-:S07]  /*14f60*/  @!P0 FFMA.FTZ R0, R3, 0.93318945169448852539, R0 ;  /* 0x3f6ee58103008823 */ /* 0x000fce0000010000 */
.L_x_5326:
[----:B------:R-:W-:Y:S05]  /*14f70*/  BSYNC B0 ;  /* 0x0000000000007941 */ /* 0x000fea0003800000 */
.L_x_5324:
        /* <DEDUP_REMOVED lines=11> */
.L_x_5308:
        /* <DEDUP_REMOVED lines=22> */
.L_x_5330:
[----:B------:R-:W-:Y:S05]  /*15190*/  BSYNC B4 ;  /* 0x0000000000047941 */ /* 0x000fea0003800000 */
.L_x_5329:
        /* <DEDUP_REMOVED lines=24> */
.L_x_5328:
        /* <DEDUP_REMOVED lines=11> */
.L_x_5332:
[----:B------:R-:W-:Y:S05]  /*153d0*/  BSYNC B4 ;  /* 0x0000000000047941 */ /* 0x000fea0003800000 */
.L_x_5331:
        /* <DEDUP_REMOVED lines=38> */
.L_x_5327:
        /* <DEDUP_REMOVED lines=32> */
.L_x_5334:
[----:B------:R-:W-:Y:S05]  /*15840*/  BSYNC B4 ;  /* 0x0000000000047941 */ /* 0x000fea0003800000 */
.L_x_5333:
        /* <DEDUP_REMOVED lines=21> */
.L_x_5316:
[----:B------:R-:W-:Y:S05]  /*159a0*/  BSYNC B3 ;  /* 0x0000000000037941 */ /* 0x000fea0003800000 */
.L_x_5307:
[----:B------:R-:W-:Y:S01]  /*159b0*/  FADD.FTZ R0, R9, 0.69314718246459960938 ;  /* 0x3f31721809007421 */ /* 0x000fe20000010000 */
[----:B------:R-:W-:-:S04]  /*159c0*/  LOP3.LUT R28, R3, 0x80000000, R28, 0xb8, !PT ;  /* 0x80000000031c7812 */ /* 0x000fc800078eb81c */
[----:B------:R-:W-:Y:S01]  /*159d0*/  LOP3.LUT R29, R0, 0x80000000, R29, 0xb8, !PT ;  /* 0x80000000001d7812 */ /* 0x000fe200078eb81d */
[----:B------:R-:W-:Y:S06]  /*159e0*/  BRA `(.L_x_5275) ;  /* 0x0000000000387947 */ /* 0x000fec0003800000 */
.L_x_5273:
        /* <DEDUP_REMOVED lines=14> */
.L_x_5275:
[----:B------:R-:W-:Y:S05]  /*15ad0*/  BSYNC B2 ;  /* 0x0000000000027941 */ /* 0x000fea0003800000 */
.L_x_5272:
[----:B------:R-:W-:Y:S05]  /*15ae0*/  WARPSYNC.ALL ;  /* 0x0000000000007948 */ /* 0x000fea0003800000 */
[----:B------:R-:W1:Y:S01]  /*15af0*/  LDC.64 R4, c[0x0][0x218] ;  /* 0x00008600ff047b82 */ /* 0x000e620000000a00 */
[----:B------:R-:W-:Y:S02]  /*15b00*/  F2FP.F16.F32.PACK_AB R14, R17, R14 ;  /* 0x0000000e110e723e */ /* 0x000fe400000000ff */
[----:B------:R-:W-:Y:S02]  /*15b10*/  F2FP.F16.F32.PACK_AB R15, R18, R15 ;  /* 0x0000000f120f723e */ /* 0x000fe400000000ff */
[----:B------:R-:W-:-:S02]  /*15b20*/  F2FP.F16.F32.PACK_AB R12, R19, R12 ;  /* 0x0000000c130c723e */ /* 0x000fc400000000ff */
[----:B------:R-:W-:Y:S02]  /*15b30*/  F2FP.F16.F32.PACK_AB R13, R13, R20 ;  /* 0x000000140d0d723e */ /* 0x000fe400000000ff */
[----:B------:R-:W-:Y:S02]  /*15b40*/  F2FP.F16.F32.PACK_AB R10, R10, R21 ;  /* 0x000000150a0a723e */ /* 0x000fe400000000ff */
[----:B------:R-:W-:Y:S02]  /*15b50*/  F2FP.F16.F32.PACK_AB R11, R11, R22 ;  /* 0x000000160b0b723e */ /* 0x000fe400000000ff */
[----:B------:R-:W-:Y:S02]  /*15b60*/  F2FP.F16.F32.PACK_AB R8, R8, R23 ;  /* 0x000000170808723e */ /* 0x000fe400000000ff */
[----:B0-----:R-:W-:Y:S01]  /*15b70*/  F2FP.F16.F32.PACK_AB R9, R28, R29 ;  /* 0x0000001d1c09723e */ /* 0x001fe200000000ff */
[----:B-1----:R-:W-:-:S04]  /*15b80*/  IMAD.WIDE.U32 R2, R2, 0x4, R4 ;  /* 0x0000000402027825 */ /* 0x002fc800078e0004 */
[----:B------:R-:W-:-:S05]  /*15b90*/  IMAD.WIDE R2, R16, 0x8, R2 ;  /* 0x0000000810027825 */ /* 0x000fca00078e0202 */
[----:B------:R-:W-:Y:S04]  /*15ba0*/  STG.E.64 desc[UR4][R2.64], R14 ;  /* 0x0000000e02007986 */ /* 0x000fe8000c101b04 */
[----:B------:R-:W-:Y:S04]  /*15bb0*/  STG.E.64 desc[UR4][R2.64+0x400], R12 ;  /* 0x0004000c02007986 */ /* 0x000fe8000c101b04 */
[----:B------:R-:W-:Y:S04]  /*15bc0*/  STG.E.64 desc[UR4][R2.64+0x800], R10 ;  /* 0x0008000a02007986 */ /* 0x000fe8000c101b04 */
[----:B------:R-:W-:Y:S01]  /*15bd0*/  STG.E.64 desc[UR4][R2.64+0xc00], R8 ;  /* 0x000c000802007986 */ /* 0x000fe2000c101b04 */
[----:B------:R-:W-:Y:S05]  /*15be0*/  EXIT ;  /* 0x000000000000794d */ /* 0x000fea0003800000 */
.L_x_4830:
[----:B------:R-:W0:Y:S02]  /*15bf0*/  S2R R3, SR_TID.X ;  /* 0x0000000000037919 */ /* 0x000e240000002100 */
[----:B0-----:R-:W-:-:S13]  /*15c00*/  ISETP.GE.AND P0, PT, R3, R8, PT ;  /* 0x000000080300720c */ /* 0x001fda0003f06270 */
[----:B------:R-:W-:Y:S01]  /*15c10*/  @!P0 IADD3 R7, R2, R3, RZ ;  /* 0x0000000302078210 */ /* 0x000fe20007ffe0ff */
[----:B------:R-:W0:Y:S01]  /*15c20*/  @!P0 LDC.64 R16, c[0x0][0x220] ;  /* 0x00008800ff108b82 */ /* 0x000e220000000a00 */
[----:B------:R-:W-:-:S04]  /*15c30*/  @!P0 IADD3 R3, R3, 0x80, RZ ;  /* 0x0000008003038810 */ /* 0x000fc80007ffe0ff */
[----:B------:R-:W-:-:S13]  /*15c40*/  ISETP.GE.AND P6, PT, R3, R8, PT ;  /* 0x000000080300720c */ /* 0x000fda0003fc6270 */
[----:B------:R-:W1:Y:S01]  /*15c50*/  @!P6 LDC.64 R4, c[0x0][0x220] ;  /* 0x00008800ff04eb82 */ /* 0x000e620000000a00 */
[----:B------:R-:W-:-:S05]  /*15c60*/  @!P6 IADD3 R9, R2, R3, RZ ;  /* 0x000000030209e210 */ /* 0x000fca0007ffe0ff */
[----:B-1----:R-:W-:-:S06]  /*15c70*/  @!P6 IMAD.WIDE.U32 R4, R9, 0x4, R4 ;  /* 0x000000040904e825 */ /* 0x002fcc00078e0004 */
[----:B------:R-:W2:Y:S01]  /*15c80*/  @!P6 LDG.E R4, desc[UR4][R4.64] ;  /* 0x000000040404e981 */ /* 0x000ea2000c1e1900 */
[----:B------:R-:W-:Y:S01]  /*15c90*/  @!P6 IADD3 R3, R3, 0x80, RZ ;  /* 0x000000800303e810 */ /* 0x000fe20007ffe0ff */
[----:B0-----:R-:W-:Y:S01]  /*15ca0*/  @!P0 IMAD.WIDE.U32 R16, R7, 0x4, R16 ;  /* 0x0000000407108825 */ /* 0x001fe200078e0010 */
[----:B------:R-:W-:Y:S02]  /*15cb0*/  PRMT R15, RZ, 0x5410, RZ ;  /* 0x00005410ff0f7816 */ /* 0x000fe400000000ff */
[----:B------:R-:W-:-:S03]  /*15cc0*/  ISETP.GE.AND P5, PT, R3, R8, PT ;  /* 0x000000080300720c */ /* 0x000fc60003fa6270 */
[----:B------:R0:W3:Y:S10]  /*15cd0*/  @!P0 LDG.E R16, desc[UR4][R16.64] ;  /* 0x0000000410108981 */ /* 0x0000f4000c1e1900 */
[----:B------:R-:W-:Y:S01]  /*15ce0*/  @!P5 IADD3 R9, R2, R3, RZ ;  /* 0x000000030209d210 */ /* 0x000fe20007ffe0ff */
[----:B------:R-:W1:Y:S01]  /*15cf0*/  @!P5 LDC.64 R18, c[0x0][0x220] ;  /* 0x00008800ff12db82 */ /* 0x000e620000000a00 */
[----:B------:R-:W-:-:S04]  /*15d00*/  @!P5 IADD3 R3, R3, 0x80, RZ ;  /* 0x000000800303d810 */ /* 0x000fc80007ffe0ff */
[----:B------:R-:W-:-:S13]  /*15d10*/  ISETP.GE.AND P4, PT, R3, R8, PT ;  /* 0x000000080300720c */ /* 0x000fda0003f86270 */
[----:B------:R-:W-:Y:S01]  /*15d20*/  @!P4 IADD3 R23, R2, R3, RZ ;  /* 0x000000030217c210 */ /* 0x000fe20007ffe0ff */
[----:B------:R-:W4:Y:S01]  /*15d30*/  @!P4 LDC.64 R20, c[0x0][0x220] ;  /* 0x00008800ff14cb82 */ /* 0x000f220000000a00 */
[----:B------:R-:W-:-:S04]  /*15d40*/  @!P4 IADD3 R3, R3, 0x80, RZ ;  /* 0x000000800303c810 */ /* 0x000fc80007ffe0ff */
[----:B------:R-:W-:-:S13]  /*15d50*/  ISETP.GE.AND P3, PT, R3, R8, PT ;  /* 0x000000080300720c */ /* 0x000fda0003f66270 */
[----:B------:R-:W-:Y:S01]  /*15d60*/  @!P3 IADD3 R25, R2, R3, RZ ;  /* 0x000000030219b210 */ /* 0x000fe20007ffe0ff */
[----:B------:R-:W5:Y:S01]  /*15d70*/  @!P3 LDC.64 R12, c[0x0][0x220] ;  /* 0x00008800ff0cbb82 */ /* 0x000f620000000a00 */
[----:B------:R-:W-:-:S04]  /*15d80*/  @!P3 IADD3 R3, R3, 0x80, RZ ;  /* 0x000000800303b810 */ /* 0x000fc80007ffe0ff */
[----:B------:R-:W-:-:S13]  /*15d90*/  ISETP.GE.AND P2, PT, R3, R8, PT ;  /* 0x000000080300720c */ /* 0x000fda0003f46270 */
[----:B------:R-:W-:Y:S01]  /*15da0*/  @!P2 IADD3 R27, R2, R3, RZ ;  /* 0x00000003021ba210 */ /* 0x000fe20007ffe0ff */
[----:B------:R-:W0:Y:S01]  /*15db0*/  @!P2 LDC.64 R10, c[0x0][0x220] ;  /* 0x00008800ff0aab82 */ /* 0x000e220000000a00 */
[----:B------:R-:W-:-:S04]  /*15dc0*/  @!P2 IADD3 R3, R3, 0x80, RZ ;  /* 0x000000800303a810 */ /* 0x000fc80007ffe0ff */
[----:B------:R-:W-:-:S13]  /*15dd0*/  ISETP.GE.AND P1, PT, R3, R8, PT ;  /* 0x000000080300720c */ /* 0x000fda0003f26270 */
[----:B------:R-:W-:Y:S01]  /*15de0*/  @!P1 IADD3 R29, R2, R3, RZ ;  /* 0x00000003021d9210 */ /* 0x000fe20007ffe0ff */
[----:B------:R-:W0:Y:S01]  /*15df0*/  @!P1 LDC.64 R6, c[0x0][0x220] ;  /* 0x00008800ff069b82 */ /* 0x000e220000000a00 */
[----:B------:R-:W-:Y:S01]  /*15e00*/  @!P1 IADD3 R3, R3, 0x80, RZ ;  /* 0x0000008003039810 */ /* 0x000fe20007ffe0ff */
[----:B-1----:R-:W-:-:S04]  /*15e10*/  @!P5 IMAD.WIDE.U32 R18, R9, 0x4, R18 ;  /* 0x000000040912d825 */ /* 0x002fc800078e0012 */
[----:B----4-:R-:W-:Y:S02]  /*15e20*/  @!P4 IMAD.WIDE.U32 R20, R23, 0x4, R20 ;  /* 0x000000041714c825 */ /* 0x010fe400078e0014 */
[----:B------:R1:W4:Y:S02]  /*15e30*/  @!P5 LDG.E R18, desc[UR4][R18.64] ;  /* 0x000000041212d981 */ /* 0x000324000c1e1900 */
[----:B-----5:R-:W-:Y:S02]  /*15e40*/  @!P3 IMAD.WIDE.U32 R12, R25, 0x4, R12 ;  /* 0x00000004190cb825 */ /* 0x020fe400078e000c */
[----:B------:R5:W4:Y:S02]  /*15e50*/  @!P4 LDG.E R20, desc[UR4][R20.64] ;  /* 0x000000041414c981 */ /* 0x000b24000c1e1900 */
[----:B0-----:R-:W-:Y:S02]  /*15e60*/  @!P2 IMAD.WIDE.U32 R10, R27, 0x4, R10 ;  /* 0x000000041b0aa825 */ /* 0x001fe400078e000a */
[----:B------:R-:W4:Y:S04]  /*15e70*/  @!P3 LDG.E R12, desc[UR4][R12.64] ;  /* 0x000000040c0cb981 */ /* 0x000f28000c1e1900 */
[----:B------:R-:W4:Y:S01]  /*15e80*/  @!P2 LDG.E R10, desc[UR4][R10.64] ;  /* 0x000000040a0aa981 */ /* 0x000f22000c1e1900 */
[----:B------:R-:W-:-:S06]  /*15e90*/  @!P1 IMAD.WIDE.U32 R6, R29, 0x4, R6 ;  /* 0x000000041d069825 */ /* 0x000fcc00078e0006 */
[----:B------:R-:W4:Y:S01]  /*15ea0*/  @!P1 LDG.E R6, desc[UR4][R6.64] ;  /* 0x0000000406069981 */ /* 0x000f22000c1e1900 */
[----:B--2---:R-:W-:-:S04]  /*15eb0*/  @!P6 PRMT R15, R15, 0x5410, R4 ;  /* 0x000054100f0fe816 */ /* 0x004fc80000000004 */
[----:B------:R-:W-:Y:S02]  /*15ec0*/  @!P6 PRMT R15, R4, 0x7632, R15 ;  /* 0x00007632040fe816 */ /* 0x000fe4000000000f */
[----:B------:R-:W-:-:S13]  /*15ed0*/  ISETP.GE.AND P6, PT, R3, R8, PT ;  /* 0x000000080300720c */ /* 0x000fda0003fc6270 */
[----:B------:R-:W0:Y:S01]  /*15ee0*/  @!P6 LDC.64 R4, c[0x0][0x220] ;  /* 0x00008800ff04eb82 */ /* 0x000e220000000a00 */
[----:B------:R-:W-:-:S05]  /*15ef0*/  @!P6 IADD3 R3, R2, R3, RZ ;  /* 0x000000030203e210 */ /* 0x000fca0007ffe0ff */
[----:B0-----:R-:W-:-:S06]  /*15f00*/  @!P6 IMAD.WIDE.U32 R4, R3, 0x4, R4 ;  /* 0x000000040304e825 */ /* 0x001fcc00078e0004 */
[----:B------:R-:W2:Y:S01]  /*15f10*/  @!P6 LDG.E R4, desc[UR4][R4.64] ;  /* 0x000000040404e981 */ /* 0x000ea2000c1e1900 */
[----:B------:R-:W-:Y:S02]  /*15f20*/  PRMT R17, RZ, 0x5410, RZ ;  /* 0x00005410ff117816 */ /* 0x000fe400000000ff */
[----:B-1----:R-:W-:Y:S02]  /*15f30*/  PRMT R19, RZ, 0x5410, RZ ;  /* 0x00005410ff137816 */ /* 0x002fe400000000ff */
[----:B-----5:R-:W-:Y:S02]  /*15f40*/  PRMT R21, RZ, 0x5410, RZ ;  /* 0x00005410ff157816 */ /* 0x020fe400000000ff */
[----:B------:R-:W-:Y:S02]  /*15f50*/  PRMT R23, RZ, 0x5410, RZ ;  /* 0x00005410ff177816 */ /* 0x000fe400000000ff */
[----:B------:R-:W-:Y:S02]  /*15f60*/  PRMT R28, RZ, 0x5410, RZ ;  /* 0x00005410ff1c7816 */ /* 0x000fe400000000ff */
[----:B------:R-:W-:Y:S01]  /*15f70*/  PRMT R25, RZ, 0x5410, RZ ;  /* 0x00005410ff197816 */ /* 0x000fe200000000ff */
[----:B------:R-:W-:Y:S01]  /*15f80*/  BSSY B2, `(.L_x_5335) ;  /* 0x00002c8000027945 */ /* 0x000fe20003800000 */
[----:B------:R-:W-:-:S02]  /*15f90*/  PRMT R9, RZ, 0x7610, R9 ;  /* 0x00007610ff097816 */ /* 0x000fc40000000009 */
[----:B------:R-:W-:Y:S02]  /*15fa0*/  PRMT R0, RZ, 0x7610, R0 ;  /* 0x00007610ff007816 */ /* 0x000fe40000000000 */
[C---:B---3--:R-:W-:Y:S02]  /*15fb0*/  @!P0 PRMT R9, R16.reuse, 0x7610, R9 ;  /* 0x0000761010098816 */ /* 0x048fe40000000009 */
[----:B------:R-:W-:Y:S02]  /*15fc0*/  @!P0 PRMT R0, R16, 0x7632, R0 ;  /* 0x0000763210008816 */ /* 0x000fe40000000000 */
[----:B----4-:R-:W-:Y:S02]  /*15fd0*/  @!P5 PRMT R17, R17, 0x5410, R18 ;  /* 0x000054101111d816 */ /* 0x010fe40000000012 */
[----:B------:R-:W-:Y:S02]  /*15fe0*/  @!P4 PRMT R19, R19, 0x5410, R20 ;  /* 0x000054101313c816 */ /* 0x000fe40000000014 */
[----:B------:R-:W-:-:S02]  /*15ff0*/  @!P3 PRMT R21, R21, 0x5410, R12 ;  /* 0x000054101515b816 */ /* 0x000fc4000000000c */
[----:B------:R-:W-:Y:S02]  /*16000*/  @!P2 PRMT R23, R23, 0x5410, R10 ;  /* 0x000054101717a816 */ /* 0x000fe4000000000a */
[----:B------:R-:W-:Y:S02]  /*16010*/  @!P5 PRMT R17, R18, 0x7632, R17 ;  /* 0x000076321211d816 */ /* 0x000fe40000000011 */
[----:B------:R-:W-:Y:S02]  /*16020*/  @!P4 PRMT R19, R20, 0x7632, R19 ;  /* 0x000076321413c816 */ /* 0x000fe40000000013 */
[----:B------:R-:W-:Y:S02]  /*16030*/  @!P3 PRMT R21, R12, 0x7632, R21 ;  /* 0x000076320c15b816 */ /* 0x000fe40000000015 */
[----:B------:R-:W-:Y:S02]  /*16040*/  @!P1 PRMT R25, R25, 0x5410, R6 ;  /* 0x0000541019199816 */ /* 0x000fe40000000006 */
[----:B------:R-:W-:-:S02]  /*16050*/  @!P2 PRMT R23, R10, 0x7632, R23 ;  /* 0x000076320a17a816 */ /* 0x000fc40000000017 */
[----:B------:R-:W-:Y:S02]  /*16060*/  @!P1 PRMT R25, R6, 0x7632, R25 ;  /* 0x0000763206199816 */ /* 0x000fe40000000019 */
[----:B--2---:R-:W-:-:S04]  /*16070*/  @!P6 PRMT R28, R28, 0x5410, R4 ;  /* 0x000054101c1ce816 */ /* 0x004fc80000000004 */
[----:B------:R-:W-:Y:S01]  /*16080*/  @!P6 PRMT R28, R4, 0x7632, R28 ;  /* 0x00007632041ce816 */ /* 0x000fe2000000001c */
[----:B------:R-:W-:Y:S06]  /*16090*/  @P0 BRA `(.L_x_5336) ;  /* 0x0000002800d80947 */ /* 0x000fec0003800000 */
[----:B------:R-:W-:Y:S02]  /*160a0*/  HADD2.F32 R9, -RZ, R9.H0_H0 ;  /* 0x20000009ff097230 */ /* 0x000fe40000004100 */
[----:B------:R-:W-:-:S03]  /*160b0*/  HADD2.F32 R12, -RZ, R0.H0_H0 ;  /* 0x20000000ff0c7230 */ /* 0x000fc60000004100 */
[----:B------:R-:W-:Y:S02]  /*160c0*/  FSETP.GTU.FTZ.AND P0, PT, |R9|, +INF , PT ;  /* 0x7f8000000900780b */ /* 0x000fe40003f1c200 */
[----:B------:R-:W-:Y:S02]  /*160d0*/  FSETP.GTU.FTZ.AND P1, PT, |R12|, +INF , PT ;  /* 0x7f8000000c00780b */ /* 0x000fe40003f3c200 */
[----:B------:R-:W-:Y:S02]  /*160e0*/  MOV R10, R12 ;  /* 0x0000000c000a7202 */ /* 0x000fe40000000f00 */
[----:B------:R-:W-:-:S13]  /*160f0*/  PLOP3.LUT P0, PT, P0, P1, PT, 0xa8, 0x0 ;  /* 0x000000000000781c */ /* 0x000fda0000703570 */
[----:B------:R-:W-:Y:S05]  /*16100*/  @P0 BRA `(.L_x_5337) ;  /* 0x0000002800840947 */ /* 0x000fea0003800000 */
[C---:B------:R-:W-:Y:S01]  /*16110*/  FSETP.GT.FTZ.AND P0, PT, |R9|.reuse, 8388608, PT ;  /* 0x4b0000000900780b */ /* 0x040fe20003f14200 */
[----:B------:R-:W-:Y:S01]  /*16120*/  FADD.FTZ R14, |R9|, -RZ ;  /* 0x800000ff090e7221 */ /* 0x000fe20000010200 */
[C---:B------:R-:W-:Y:S01]  /*16130*/  FSETP.GT.FTZ.AND P1, PT, |R12|.reuse, 8388608, PT ;  /* 0x4b0000000c00780b */ /* 0x040fe20003f34200 */
[----:B------:R-:W-:-:S03]  /*16140*/  FADD.FTZ R11, |R12|, -RZ ;  /* 0x800000ff0c0b7221 */ /* 0x000fc60000010200 */
[----:B------:R-:W-:-:S13]  /*16150*/  PLOP3.LUT P0, PT, P0, P1, PT, 0xa8, 0x0 ;  /* 0x000000000000781c */ /* 0x000fda0000703570 */
[----:B------:R-:W-:Y:S05]  /*16160*/  @P0 BRA `(.L_x_5338) ;  /* 0x0000001000f00947 */ /* 0x000fea0003800000 */
[C---:B------:R-:W-:Y:S02]  /*16170*/  FSETP.NEU.FTZ.AND P0, PT, R9.reuse, RZ, PT ;  /* 0x000000ff0900720b */ /* 0x040fe40003f1d000 */
[----:B------:R-:W-:Y:S02]  /*16180*/  FSETP.NEU.FTZ.AND P1, PT, R10, RZ, PT ;  /* 0x000000ff0a00720b */ /* 0x000fe40003f3d000 */
[----:B------:R-:W-:Y:S02]  /*16190*/  FSETP.GEU.FTZ.AND P2, PT, |R12|, 0.00021143197955098003149, PT ;  /* 0x395db3d70c00780b */ /* 0x000fe40003f5e200 */
[----:B------:R-:W-:Y:S02]  /*161a0*/  FSETP.GEU.FTZ.AND P3, PT, |R9|, 0.00021143197955098003149, PT ;  /* 0x395db3d70900780b */ /* 0x000fe40003f7e200 */
[----:B------:R-:W-:-:S04]  /*161b0*/  PLOP3.LUT P0, PT, P0, P1, PT, 0x2, 0x0 ;  /* 0x000000000000781c */ /* 0x000fc80000702072 */
[----:B------:R-:W-:-:S13]  /*161c0*/  PLOP3.LUT P0, PT, P0, P3, P2, 0xf1, 0x0 ;  /* 0x000000000000781c */ /* 0x000fda0000707e21 */
[----:B------:R-:W-:Y:S05]  /*161d0*/  @P0 BRA `(.L_x_5336) ;  /* 0x0000002800880947 */ /* 0x000fea0003800000 */
[C---:B------:R-:W-:Y:S01]  /*161e0*/  FADD.FTZ R0, |R12|.reuse, 1 ;  /* 0x3f8000000c007421 */ /* 0x040fe20000010200 */
[----:B------:R-:W-:Y:S01]  /*161f0*/  FADD.FTZ R3, |R12|, -1 ;  /* 0xbf8000000c037421 */ /* 0x000fe20000010200 */
        /* <DEDUP_REMOVED lines=15> */
[----:B------:R-:W-:Y:S01]  /*162f0*/  FMUL.FTZ R22, R18, R27 ;  /* 0x0000001b12167220 */ /* 0x000fe20000410000 */
        /* <DEDUP_REMOVED lines=26> */
[----:B------:R-:W-:Y:S02]  /*164a0*/  FSETP.NEU.FTZ.AND P0, PT, |R12|, 1, PT ;  /* 0x3f8000000c00780b */ /* 0x000fe40003f1d200 */
[----:B------:R-:W-:-:S13]  /*164b0*/  FSETP.GEU.FTZ.AND P1, PT, |R9|, 1.1102230246251565404e-16, PT ;  /* 0x250000000900780b */ /* 0x000fda0003f3e200 */
[----:B------:R-:W-:Y:S05]  /*164c0*/  @!P0 BRA !P1, `(.L_x_5341) ;  /* 0x0000000400a88947 */ /* 0x000fea0004800000 */
[----:B------:R-:W-:-:S04]  /*164d0*/  FADD.FTZ R6, |R10|, -1 ;  /* 0xbf8000000a067421 */ /* 0x000fc80000010200 */
[----:B------:R-:W-:-:S05]  /*164e0*/  FMUL.FTZ R6, |R6|, 1.1920928955078125e-07 ;  /* 0x3400000006067820 */ /* 0x000fca0000410200 */
[----:B------:R-:W-:-:S13]  /*164f0*/  FSETP.GTU.FTZ.AND P0, PT, R6, |R9|, PT ;  /* 0x400000090600720b */ /* 0x000fda0003f1c000 */
[----:B------:R-:W-:Y:S05]  /*16500*/  @!P0 BRA `(.L_x_5342) ;  /* 0x0000000000a08947 */ /* 0x000fea0003800000 */
[----:B------:R-:W-:-:S13]  /*16510*/  FSETP.GEU.FTZ.AND P0, PT, |R12|, 1, PT ;  /* 0x3f8000000c00780b */ /* 0x000fda0003f1e200 */
        /* <DEDUP_REMOVED lines=39> */
.L_x_5342:
        /* <DEDUP_REMOVED lines=10> */
.L_x_5344:
[----:B------:R-:W-:-:S04]  /*16830*/  FADD.FTZ R6, -R0, R5 ;  /* 0x0000000500067221 */ /* 0x000fc80000010100 */
[----:B------:R-:W-:-:S07]  /*16840*/  FMUL.FTZ R6, R6, 0.5 ;  /* 0x3f00000006067820 */ /* 0x000fce0000410000 */
.L_x_5345:
[----:B------:R-:W-:Y:S05]  /*16850*/  BSYNC B1 ;  /* 0x0000000000017941 */ /* 0x000fea0003800000 */
.L_x_5343:
        /* <DEDUP_REMOVED lines=11> */
.L_x_5347:
[----:B------:R-:W-:-:S04]  /*16910*/  FADD.FTZ R11, R4, -R11 ;  /* 0x8000000b040b7221 */ /* 0x000fc80000010000 */
[----:B------:R-:W-:-:S07]  /*16920*/  FMUL.FTZ R11, R11, 0.5 ;  /* 0x3f0000000b0b7820 */ /* 0x000fce0000410000 */
.L_x_5348:
[----:B------:R-:W-:Y:S05]  /*16930*/  BSYNC B1 ;  /* 0x0000000000017941 */ /* 0x000fea0003800000 */
.L_x_5346:
        /* <DEDUP_REMOVED lines=35> */
.L_x_5341:
[----:B------:R0:W1:Y:S02]  /*16b70*/  MUFU.SQRT R16, R14 ;  /* 0x0000000e00107308 */ /* 0x0000640000002000 */
.L_x_5340:
[----:B------:R-:W-:Y:S05]  /*16b80*/  BSYNC B0 ;  /* 0x0000000000007941 */ /* 0x000fea0003800000 */
.L_x_5339:
[----:B------:R-:W-:Y:S01]  /*16b90*/  FSETP.GEU.FTZ.AND P0, PT, |R10|, 4.336808689942017736e-19, PT ;  /* 0x210000000a00780b */ /* 0x000fe20003f1e200 */
[----:B------:R-:W-:Y:S04]  /*16ba0*/  BSSY B3, `(.L_x_5349) ;  /* 0x0000095000037945 */ /* 0x000fe80003800000 */
[----:B------:R-:W-:Y:S08]  /*16bb0*/  BSSY B0, `(.L_x_5350) ;  /* 0x0000061000007945 */ /* 0x000ff00003800000 */
[----:B------:R-:W-:Y:S05]  /*16bc0*/  @!P0 BRA `(.L_x_5351) ;  /* 0x0000000400748947 */ /* 0x000fea0003800000 */
[----:B------:R-:W2:Y:S02]  /*16bd0*/  MUFU.RCP R11, R7 ;  /* 0x00000007000b7308 */ /* 0x000ea40000001000 */
[----:B--2---:R-:W-:-:S05]  /*16be0*/  FMUL.FTZ R11, |R10|, R11 ;  /* 0x0000000b0a0b7220 */ /* 0x004fca0000410200 */
        /* <DEDUP_REMOVED lines=29> */
.L_x_5352:
[----:B------:R-:W-:Y:S01]  /*16dc0*/  FSETP.NEU.FTZ.AND P0, PT, |R10|, 1, PT ;  /* 0x3f8000000a00780b */ /* 0x000fe20003f1d200 */
[----:B------:R-:W-:Y:S01]  /*16dd0*/  BSSY B1, `(.L_x_5354) ;  /* 0x000003b000017945 */ /* 0x000fe20003800000 */
[----:B------:R-:W-:-:S13]  /*16de0*/  FSETP.GEU.FTZ.AND P1, PT, |R9|, 9.3132257461547851562e-10, PT ;  /* 0x308000000900780b */ /* 0x000fda0003f3e200 */
[----:B------:R-:W-:Y:S05]  /*16df0*/  @!P0 BRA !P1, `(.L_x_5355) ;  /* 0x0000000000c48947 */ /* 0x000fea0004800000 */
[----:B------:R-:W-:-:S04]  /*16e00*/  FADD.FTZ R6, |R10|, -1 ;  /* 0xbf8000000a067421 */ /* 0x000fc80000010200 */
        /* <DEDUP_REMOVED lines=13> */
.L_x_5358:
[----:B------:R-:W-:-:S04]  /*16ee0*/  FADD.FTZ R0, -R0, R5 ;  /* 0x0000000500007221 */ /* 0x000fc80000010100 */
[----:B------:R-:W-:-:S07]  /*16ef0*/  FMUL.FTZ R0, R0, 0.5 ;  /* 0x3f00000000007820 */ /* 0x000fce0000410000 */
.L_x_5359:
[----:B------:R-:W-:Y:S05]  /*16f00*/  BSYNC B4 ;  /* 0x0000000000047941 */ /* 0x000fea0003800000 */
.L_x_5357:
        /* <DEDUP_REMOVED lines=10> */
.L_x_5361:
[----:B------:R-:W-:-:S04]  /*16fb0*/  FADD.FTZ R3, -R3, R4 ;  /* 0x0000000403037221 */ /* 0x000fc80000010100 */
[----:B------:R-:W-:-:S07]  /*16fc0*/  FMUL.FTZ R3, R3, 0.5 ;  /* 0x3f00000003037820 */ /* 0x000fce0000410000 */
.L_x_5362:
[----:B------:R-:W-:Y:S05]  /*16fd0*/  BSYNC B4 ;  /* 0x0000000000047941 */ /* 0x000fea0003800000 */
.L_x_5360:
[----:B------:R-:W-:Y:S01]  /*16fe0*/  FADD.FTZ R0, R3, R0 ;  /* 0x0000000003007221 */ /* 0x000fe20000010000 */
[C---:B------:R-:W-:Y:S01]  /*16ff0*/  FADD.FTZ R7, |R10|.reuse, R7 ;  /* 0x000000070a077221 */ /* 0x040fe20000010200 */
[----:B------:R-:W-:-:S03]  /*17000*/  FADD.FTZ R11, |R10|, -RZ ;  /* 0x800000ff0a0b7221 */ /* 0x000fc60000010200 */
[----:B------:R-:W-:-:S04]  /*17010*/  FMUL.FTZ R0, R7, R0 ;  /* 0x0000000007007220 */ /* 0x000fc80000410000 */
[----:B------:R2:W3:Y:S01]  /*17020*/  MUFU.SQRT R12, R0 ;  /* 0x00000000000c7308 */ /* 0x0004e20000002000 */
[----:B------:R-:W-:Y:S05]  /*17030*/  BRA `(.L_x_5363) ;  /* 0x0000000000507947 */ /* 0x000fea0003800000 */
.L_x_5356:
[----:B------:R-:W-:-:S13]  /*17040*/  FSETP.GT.FTZ.AND P0, PT, |R10|, 1, PT ;  /* 0x3f8000000a00780b */ /* 0x000fda0003f14200 */
[----:B------:R-:W-:Y:S01]  /*17050*/  @P0 FMUL.FTZ R5, R0, R3 ;  /* 0x0000000300050220 */ /* 0x000fe20000410000 */
[----:B------:R-:W-:-:S03]  /*17060*/  @!P0 FADD.FTZ R11, |R10|, -RZ ;  /* 0x800000ff0a0b8221 */ /* 0x000fc60000010200 */
[----:B------:R-:W2:Y:S01]  /*17070*/  @P0 MUFU.SQRT R4, R5 ;  /* 0x0000000500040308 */ /* 0x000ea20000002000 */
[----:B------:R-:W-:Y:S01]  /*17080*/  @!P0 FADD.FTZ R3, -R11, 1 ;  /* 0x3f8000000b038421 */ /* 0x000fe20000010100 */
[----:B------:R-:W-:-:S03]  /*17090*/  @P0 FMUL.FTZ R11, |R10|, 2.81474976710656000000e+14 ;  /* 0x578000000a0b0820 */ /* 0x000fc60000410200 */
[----:B------:R-:W-:Y:S01]  /*170a0*/  @!P0 FMUL.FTZ R0, R0, R3 ;  /* 0x0000000300008220 */ /* 0x000fe20000410000 */
[----:B------:R-:W-:-:S03]  /*170b0*/  @P0 FMUL.FTZ R3, |R9|, 2.81474976710656000000e+14 ;  /* 0x5780000009030820 */ /* 0x000fc60000410200 */
[----:B------:R-:W-:Y:S01]  /*170c0*/  @!P0 MUFU.SQRT R12, R0 ;  /* 0x00000000000c8308 */ /* 0x000fe20000002000 */
[----:B------:R-:W-:-:S07]  /*170d0*/  @P0 FMUL.FTZ R3, |R10|, R3 ;  /* 0x000000030a030220 */ /* 0x000fce0000410200 */
[----:B--2---:R-:W2:Y:S02]  /*170e0*/  @P0 MUFU.RCP R4, R4 ;  /* 0x0000000400040308 */ /* 0x004ea40000001000 */
[----:B--2---:R-:W-:Y:S01]  /*170f0*/  @P0 FMUL.FTZ R12, R3, R4 ;  /* 0x00000004030c0220 */ /* 0x004fe20000410000 */
[----:B------:R-:W-:Y:S06]  /*17100*/  BRA `(.L_x_5363) ;  /* 0x00000000001c7947 */ /* 0x000fec0003800000 */
.L_x_5355:
[----:B------:R-:W-:Y:S01]  /*17110*/  FADD.FTZ R3, R7, 1 ;  /* 0x3f80000007037421 */ /* 0x000fe20000010000 */
[----:B------:R-:W-:Y:S01]  /*17120*/  FADD.FTZ R0, |R9|, -RZ ;  /* 0x800000ff09007221 */ /* 0x000fe20000010200 */
[----:B------:R-:W-:Y:S02]  /*17130*/  MOV R11, 0x3f800000 ;  /* 0x3f800000000b7802 */ /* 0x000fe40000000f00 */
[----:B------:R-:W-:-:S03]  /*17140*/  FMUL.FTZ R3, R3, 0.5 ;  /* 0x3f00000003037820 */ /* 0x000fc60000410000 */
[----:B------:R-:W-:Y:S08]  /*17150*/  MUFU.SQRT R0, R0 ;  /* 0x0000000000007308 */ /* 0x000ff00000002000 */
[----:B------:R-:W2:Y:S02]  /*17160*/  MUFU.SQRT R3, R3 ;  /* 0x0000000300037308 */ /* 0x000ea40000002000 */
[----:B--2---:R-:W-:-:S07]  /*17170*/  FMUL.FTZ R12, R0, R3 ;  /* 0x00000003000c7220 */ /* 0x004fce0000410000 */
.L_x_5363:
[----:B------:R-:W-:Y:S05]  /*17180*/  BSYNC B1 ;  /* 0x0000000000017941 */ /* 0x000fea0003800000 */
.L_x_5354:
[----:B------:R-:W-:Y:S05]  /*17190*/  BRA `(.L_x_5364) ;  /* 0x0000000000087947 */ /* 0x000fea0003800000 */
.L_x_5351:
[----:B------:R-:W-:Y:S01]  /*171a0*/  FMUL.FTZ R12, R7, 16777216 ;  /* 0x4b800000070c7820 */ /* 0x000fe20000410000 */
[----:B------:R-:W-:-:S07]  /*171b0*/  FMUL.FTZ R11, |R10|, 16777216 ;  /* 0x4b8000000a0b7820 */ /* 0x000fce0000410200 */
.L_x_5364:
[----:B------:R-:W-:Y:S05]  /*171c0*/  BSYNC B0 ;  /* 0x0000000000007941 */ /* 0x000fea0003800000 */
.L_x_5350:
[C---:B------:R-:W-:Y:S01]  /*171d0*/  FADD.FTZ R31, |R11|.reuse, -RZ ;  /* 0x800000ff0b1f7221 */ /* 0x040fe20000010200 */
[----:B--23--:R-:W-:Y:S01]  /*171e0*/  FADD.FTZ R0, |R12|, -RZ ;  /* 0x800000ff0c007221 */ /* 0x00cfe20000010200 */
        /* <DEDUP_REMOVED lines=14> */
.L_x_5366:
[----:B------:R-:W-:Y:S05]  /*172d0*/  BSYNC B4 ;  /* 0x0000000000047941 */ /* 0x000fea0003800000 */
.L_x_5365:
        /* <DEDUP_REMOVED lines=18> */
.L_x_5368:
[----:B------:R-:W-:Y:S02]  /*17400*/  ISETP.GE.AND P0, PT, R12, RZ, PT ;  /* 0x000000ff0c00720c */ /* 0x000fe40003f06270 */
[----:B------:R-:W-:-:S11]  /*17410*/  MOV R3, 0x3fd774eb ;  /* 0x3fd774eb00037802 */ /* 0x000fd60000000f00 */
[----:B------:R-:W-:-:S04]  /*17420*/  @P0 FFMA.FTZ R0, R3, 0.93318945169448852539, -R0 ;  /* 0x3f6ee58103000823 */ /* 0x000fc80000010800 */
[----:B------:R-:W-:-:S07]  /*17430*/  @!P0 FFMA.FTZ R0, R3, 0.93318945169448852539, R0 ;  /* 0x3f6ee58103008823 */ /* 0x000fce0000010000 */
.L_x_5369:
[----:B------:R-:W-:Y:S05]  /*17440*/  BSYNC B0 ;  /* 0x0000000000007941 */ /* 0x000fea0003800000 */
.L_x_5367:
        /* <DEDUP_REMOVED lines=10> */
.L_x_5353:
[----:B------:R-:W-:Y:S05]  /*174f0*/  BSYNC B3 ;  /* 0x0000000000037941 */ /* 0x000fea0003800000 */
.L_x_5349:
[----:B------:R-:W-:Y:S02]  /*17500*/  LOP3.LUT R10, R3, 0x80000000, R10, 0xb8, !PT ;  /* 0x80000000030a7812 */ /* 0x000fe400078eb80a */
[----:B-1----:R-:W-:Y:S01]  /*17510*/  LOP3.LUT R9, R16, 0x80000000, R9, 0xb8, !PT ;  /* 0x8000000010097812 */ /* 0x002fe200078eb809 */
[----:B------:R-:W-:Y:S06]  /*17520*/  BRA `(.L_x_5336) ;  /* 0x0000001400b47947 */ /* 0x000fec0003800000 */
.L_x_5338:
        /* <DEDUP_REMOVED lines=29> */
.L_x_5375:
[----:B------:R-:W-:Y:S05]  /*17700*/  BSYNC B4 ;  /* 0x0000000000047941 */ /* 0x000fea0003800000 */
.L_x_5374:
        /* <DEDUP_REMOVED lines=18> */
.L_x_5377:
[----:B------:R-:W-:Y:S02]  /*17830*/  ISETP.GE.AND P0, PT, R13, RZ, PT ;  /* 0x000000ff0d00720c */ /* 0x000fe40003f06270 */
[----:B------:R-:W-:-:S11]  /*17840*/  MOV R3, 0x3fd774eb ;  /* 0x3fd774eb00037802 */ /* 0x000fd60000000f00 */
[----:B------:R-:W-:-:S04]  /*17850*/  @P0 FFMA.FTZ R0, R3, 0.93318945169448852539, -R0 ;  /* 0x3f6ee58103000823 */ /* 0x000fc80000010800 */
[----:B------:R-:W-:-:S07]  /*17860*/  @!P0 FFMA.FTZ R0, R3, 0.93318945169448852539, R0 ;  /* 0x3f6ee58103008823 */ /* 0x000fce0000010000 */
.L_x_5378:
[----:B------:R-:W-:Y:S05]  /*17870*/  BSYNC B0 ;  /* 0x0000000000007941 */ /* 0x000fea0003800000 */
.L_x_5376:
        /* <DEDUP_REMOVED lines=13> */
.L_x_5373:
        /* <DEDUP_REMOVED lines=11> */
.L_x_5381:
[----:B------:R-:W-:Y:S05]  /*17a00*/  BSYNC B4 ;  /* 0x0000000000047941 */ /* 0x000fea0003800000 */
.L_x_5380:
        /* <DEDUP_REMOVED lines=18> */
.L_x_5383:
[----:B------:R-:W-:Y:S02]  /*17b30*/  ISETP.GE.AND P0, PT, R13, RZ, PT ;  /* 0x000000ff0d00720c */ /* 0x000fe40003f06270 */
[----:B------:R-:W-:-:S11]  /*17b40*/  MOV R3, 0x3fd774eb ;  /* 0x3fd774eb00037802 */ /* 0x000fd60000000f00 */
[----:B------:R-:W-:-:S04]  /*17b50*/  @P0 FFMA.FTZ R0, R3, 0.93318945169448852539, -R0 ;  /* 0x3f6ee58103000823 */ /* 0x000fc80000010800 */
[----:B------:R-:W-:-:S07]  /*17b60*/  @!P0 FFMA.FTZ R0, R3, 0.93318945169448852539, R0 ;  /* 0x3f6ee58103008823 */ /* 0x000fce0000010000 */
.L_x_5384:
[----:B------:R-:W-:Y:S05]  /*17b70*/  BSYNC B0 ;  /* 0x0000000000007941 */ /* 0x000fea0003800000 */
.L_x_5382:
        /* <DEDUP_REMOVED lines=27> */
.L_x_5372:
        /* <DEDUP_REMOVED lines=32> */
.L_x_5386:
[----:B------:R-:W-:Y:S05]  /*17f30*/  BSYNC B4 ;  /* 0x0000000000047941 */ /* 0x000fea0003800000 */
.L_x_5385:
        /* <DEDUP_REMOVED lines=18> */
.L_x_5388:
[----:B------:R-:W-:Y:S02]  /*18060*/  ISETP.GE.AND P0, PT, R13, RZ, PT ;  /* 0x000000ff0d00720c */ /* 0x000fe40003f06270 */
[----:B------:R-:W-:-:S11]  /*18070*/  MOV R3, 0x3fd774eb ;  /* 0x3fd774eb00037802 */ /* 0x000fd60000000f00 */
[----:B------:R-:W-:-:S04]  /*18080*/  @P0 FFMA.FTZ R0, R3, 0.93318945169448852539, -R0 ;  /* 0x3f6ee58103000823 */ /* 0x000fc80000010800 */
[----:B------:R-:W-:-:S07]  /*18090*/  @!P0 FFMA.FTZ R0, R3, 0.93318945169448852539, R0 ;  /* 0x3f6ee58103008823 */ /* 0x000fce0000010000 */
.L_x_5389:
[----:B------:R-:W-:Y:S05]  /*180a0*/  BSYNC B0 ;  /* 0x0000000000007941 */ /* 0x000fea0003800000 */
.L_x_5387:
        /* <DEDUP_REMOVED lines=11> */
.L_x_5371:
        /* <DEDUP_REMOVED lines=22> */
.L_x_5393:
[----:B------:R-:W-:Y:S05]  /*182c0*/  BSYNC B4 ;  /* 0x0000000000047941 */ /* 0x000fea0003800000 */
.L_x_5392:
[----:B------:R-:W-:Y:S01]  /*182d0*/  MOV R4, 0x3b33710b ;  /* 0x3b33710b00047802 */ /* 0x000fe20000000f00 */
[----:B------:R-:W-:Y:S01]  /*182e0*/  FMUL.FTZ R3, R0, R0 ;  /* 0x0000000000037220 */ /* 0x000fe20000410000 */
[----:B------:R-:W-:Y:S01]  /*182f0*/  @!P6 MOV R5, 0x3fd774eb ;  /* 0x3fd774eb0005e802 */ /* 0x000fe20000000f00 */
[----:B------:R-:W0:Y:S01]  /*18300*/  MUFU.LG2 R13, R13 ;  /* 0x0000000d000d7308 */ /* 0x000e220000000c00 */
[----:B------:R-:W-:Y:S01]  /*18310*/  FSETP.NEU.FTZ.AND P0, PT, |R9|, |R12|, PT ;  /* 0x4000000c0900720b */ /* 0x000fe20003f1d200 */
        /* <DEDUP_REMOVED lines=10> */
[----:B------:R-:W-:-:S03]  /*183c0*/  FADD.FTZ R4, |R9|, |R12| ;  /* 0x4000000c09047221 */ /* 0x000fc60000010200 */
        /* <DEDUP_REMOVED lines=8> */
.L_x_5391:
        /* <DEDUP_REMOVED lines=11> */
.L_x_5395:
[----:B------:R-:W-:Y:S05]  /*18500*/  BSYNC B4 ;  /* 0x0000000000047941 */ /* 0x000fea0003800000 */
.L_x_5394:
        /* <DEDUP_REMOVED lines=22> */
[----:B------:R-:W-:Y:S01]  /*18670*/  FADD.FTZ R4, |R9|, |R12| ;  /* 0x4000000c09047221 */ /* 0x000fe20000010200 */
[----:B0-----:R-:W-:Y:S01]  /*18680*/  @P0 FMUL.FTZ R5, R6, R7 ;  /* 0x0000000706050220 */ /* 0x001fe20000410000 */
[----:B------:R-:W-:Y:S01]  /*18690*/  FSETP.NEU.FTZ.AND P0, PT, R11, +INF , PT ;  /* 0x7f8000000b00780b */ /* 0x000fe20003f1d000 */
[----:B------:R-:W-:Y:S01]  /*186a0*/  FFMA.FTZ R0, R3, R0, R0 ;  /* 0x0000000003007223 */ /* 0x000fe20000010000 */
[----:B------:R-:W-:Y:S02]  /*186b0*/  @!P6 MOV R11, 0x3fd774eb ;  /* 0x3fd774eb000be802 */ /* 0x000fe40000000f00 */
[----:B------:R-:W-:Y:S02]  /*186c0*/  FSEL R5, R5, +INF , P0 ;  /* 0x7f80000005057808 */ /* 0x000fe40000000000 */
[----:B------:R-:W-:Y:S01]  /*186d0*/  FSETP.NEU.FTZ.AND P0, PT, |R9|, |R12|, PT ;  /* 0x4000000c0900720b */ /* 0x000fe20003f1d200 */
        /* <DEDUP_REMOVED lines=9> */
.L_x_5390:
        /* <DEDUP_REMOVED lines=32> */
.L_x_5397:
[----:B------:R-:W-:Y:S05]  /*18970*/  BSYNC B4 ;  /* 0x0000000000047941 */ /* 0x000fea0003800000 */
.L_x_5396:
[----:B------:R-:W-:Y:S01]  /*18980*/  MOV R4, 0x3b33710b ;  /* 0x3b33710b00047802 */ /* 0x000fe20000000f00 */
[----:B------:R-:W-:Y:S01]  /*18990*/  FMUL.FTZ R3, R0, R0 ;  /* 0x0000000000037220 */ /* 0x000fe20000410000 */
[----:B------:R-:W-:Y:S02]  /*189a0*/  @!P6 MOV R5, 0x3fd774eb ;  /* 0x3fd774eb0005e802 */ /* 0x000fe40000000f00 */
[----:B------:R-:W-:Y:S01]  /*189b0*/  FSETP.NEU.FTZ.AND P0, PT, |R9|, |R12|, PT ;  /* 0x4000000c0900720b */ /* 0x000fe20003f1d200 */
        /* <DEDUP_REMOVED lines=16> */
[----:B------:R-:W-:-:S07]  /*18ac0*/  FSEL R3, R4, R3, P0 ;  /* 0x0000000304037208 */ /* 0x000fce0000000000 */
.L_x_5379:
[----:B------:R-:W-:Y:S05]  /*18ad0*/  BSYNC B3 ;  /* 0x0000000000037941 */ /* 0x000fea0003800000 */
.L_x_5370:
[----:B------:R-:W-:Y:S01]  /*18ae0*/  FADD.FTZ R0, R11, 0.69314718246459960938 ;  /* 0x3f3172180b007421 */ /* 0x000fe20000010000 */
[----:B------:R-:W-:-:S04]  /*18af0*/  LOP3.LUT R10, R3, 0x80000000, R10, 0xb8, !PT ;  /* 0x80000000030a7812 */ /* 0x000fc800078eb80a */
[----:B------:R-:W-:Y:S01]  /*18b00*/  LOP3.LUT R9, R0, 0x80000000, R9, 0xb8, !PT ;  /* 0x8000000000097812 */ /* 0x000fe200078eb809 */
[----:B------:R-:W-:Y:S06]  /*18b10*/  BRA `(.L_x_5336) ;  /* 0x0000000000387947 */ /* 0x000fec0003800000 */
.L_x_5337:
[----:B------:R-:W-:-:S13]  /*18b20*/  FSETP.NEU.FTZ.AND P0, PT, |R9|, +INF , PT ;  /* 0x7f8000000900780b */ /* 0x000fda0003f1d200 */
[----:B------:R-:W-:Y:S01]  /*18b30*/  @!P0 FADD.FTZ R10, R10, R10 ;  /* 0x0000000a0a0a8221 */ /* 0x000fe20000010000 */
[----:B------:R-:W-:Y:S06]  /*18b40*/  @!P0 BRA `(.L_x_5336) ;  /* 0x00000000002c8947 */ /* 0x000fec0003800000 */
[----:B------:R-:W-:-:S13]  /*18b50*/  FSETP.NEU.FTZ.AND P0, PT, |R12|, +INF , PT ;  /* 0x7f8000000c00780b */ /* 0x000fda0003f1d200 */
        /* <DEDUP_REMOVED lines=10> */
.L_x_5336:
[----:B------:R-:W-:Y:S05]  /*18c00*/  BSYNC B2 ;  /* 0x0000000000027941 */ /* 0x000fea0003800000 */
.L_x_5335:
[----:B------:R-:W-:Y:S05]  /*18c10*/  WARPSYNC.ALL ;  /* 0x0000000000007948 */ /* 0x000fea0003800000 */
[----:B------:R-:W1:Y:S01]  /*18c20*/  S2R R3, SR_TID.X ;  /* 0x0000000000037919 */ /* 0x000e620000002100 */
[----:B------:R-:W-:Y:S01]  /*18c30*/  BSSY B2, `(.L_x_5398) ;  /* 0x00002b6000027945 */ /* 0x000fe20003800000 */
[----:B-1----:R-:W-:-:S04]  /*18c40*/  IADD3 R3, R3, 0x80, RZ ;  /* 0x0000008003037810 */ /* 0x002fc80007ffe0ff */
        /* <DEDUP_REMOVED lines=10> */
[----:B0-----:R-:W-:Y:S01]  /*18cf0*/  FADD.FTZ R14, |R12|, -RZ ;  /* 0x800000ff0c0e7221 */ /* 0x001fe20000010200 */
        /* <DEDUP_REMOVED lines=100> */
.L_x_5405:
        /* <DEDUP_REMOVED lines=10> */
.L_x_5407:
[----:B------:R-:W-:-:S04]  /*193e0*/  FADD.FTZ R7, -R0, R5 ;  /* 0x0000000500077221 */ /* 0x000fc80000010100 */
[----:B------:R-:W-:-:S07]  /*193f0*/  FMUL.FTZ R7, R7, 0.5 ;  /* 0x3f00000007077820 */ /* 0x000fce0000410000 */
.L_x_5408:
[----:B------:R-:W-:Y:S05]  /*19400*/  BSYNC B1 ;  /* 0x0000000000017941 */ /* 0x000fea0003800000 */
.L_x_5406:
        /* <DEDUP_REMOVED lines=11> */
.L_x_5410:
[----:B------:R-:W-:-:S04]  /*194c0*/  FADD.FTZ R14, R4, -R15 ;  /* 0x8000000f040e7221 */ /* 0x000fc80000010000 */
[----:B------:R-:W-:-:S07]  /*194d0*/  FMUL.FTZ R14, R14, 0.5 ;  /* 0x3f0000000e0e7820 */ /* 0x000fce0000410000 */
.L_x_5411:
[----:B------:R-:W-:Y:S05]  /*194e0*/  BSYNC B1 ;  /* 0x0000000000017941 */ /* 0x000fea0003800000 */
.L_x_5409:
        /* <DEDUP_REMOVED lines=35> */
.L_x_5404:
[----:B------:R0:W1:Y:S02]  /*19720*/  MUFU.SQRT R15, R14 ;  /* 0x0000000e000f7308 */ /* 0x0000640000002000 */
.L_x_5403:
[----:B------:R-:W-:Y:S05]  /*19730*/  BSYNC B0 ;  /* 0x0000000000007941 */ /* 0x000fea0003800000 */
.L_x_5402:
[----:B------:R-:W-:Y:S01]  /*19740*/  FSETP.GEU.FTZ.AND P0, PT, R13, 4.336808689942017736e-19, PT ;  /* 0x210000000d00780b */ /* 0x000fe20003f1e000 */
[----:B------:R-:W-:Y:S04]  /*19750*/  BSSY B3, `(.L_x_5412) ;  /* 0x0000093000037945 */ /* 0x000fe80003800000 */
[----:B------:R-:W-:Y:S08]  /*19760*/  BSSY B0, `(.L_x_5413) ;  /* 0x000005f000007945 */ /* 0x000ff00003800000 */
[----:B------:R-:W-:Y:S05]  /*19770*/  @!P0 BRA `(.L_x_5414) ;  /* 0x00000004006c8947 */ /* 0x000fea0003800000 */
[----:B0-----:R-:W0:Y:S02]  /*19780*/  MUFU.RCP R14, R6 ;  /* 0x00000006000e7308 */ /* 0x001e240000001000 */
[----:B0-----:R-:W-:-:S05]  /*19790*/  FMUL.FTZ R7, R13, R14 ;  /* 0x0000000e0d077220 */ /* 0x001fca0000410000 */
        /* <DEDUP_REMOVED lines=29> */
.L_x_5415:
[----:B------:R-:W-:Y:S01]  /*19970*/  FSETP.NEU.FTZ.AND P0, PT, R13, 1, PT ;  /* 0x3f8000000d00780b */ /* 0x000fe20003f1d000 */
        /* <DEDUP_REMOVED lines=17> */
.L_x_5421:
[----:B------:R-:W-:-:S04]  /*19a90*/  FADD.FTZ R0, -R0, R5 ;  /* 0x0000000500007221 */ /* 0x000fc80000010100 */
[----:B------:R-:W-:-:S07]  /*19aa0*/  FMUL.FTZ R0, R0, 0.5 ;  /* 0x3f00000000007820 */ /* 0x000fce0000410000 */
.L_x_5422:
[----:B------:R-:W-:Y:S05]  /*19ab0*/  BSYNC B4 ;  /* 0x0000000000047941 */ /* 0x000fea0003800000 */
.L_x_5420:
        /* <DEDUP_REMOVED lines=10> */
.L_x_5424:
[----:B------:R-:W-:-:S04]  /*19b60*/  FADD.FTZ R3, -R3, R4 ;  /* 0x0000000403037221 */ /* 0x000fc80000010100 */
[----:B------:R-:W-:-:S07]  /*19b70*/  FMUL.FTZ R3, R3, 0.5 ;  /* 0x3f00000003037820 */ /* 0x000fce0000410000 */
.L_x_5425:
[----:B------:R-:W-:Y:S05]  /*19b80*/  BSYNC B4 ;  /* 0x0000000000047941 */ /* 0x000fea0003800000 */
.L_x_5423:
[----:B------:R-:W-:Y:S01]  /*19b90*/  FADD.FTZ R3, R3, R0 ;  /* 0x0000000003037221 */ /* 0x000fe20000010000 */
[----:B------:R-:W-:-:S04]  /*19ba0*/  FADD.FTZ R6, R13, R6 ;  /* 0x000000060d067221 */ /* 0x000fc80000010000 */
[----:B------:R-:W-:-:S04]  /*19bb0*/  FMUL.FTZ R3, R6, R3 ;  /* 0x0000000306037220 */ /* 0x000fc80000410000 */
[----:B------:R0:W2:Y:S01]  /*19bc0*/  MUFU.SQRT R14, R3 ;  /* 0x00000003000e7308 */ /* 0x0000a20000002000 */
[----:B------:R-:W-:Y:S05]  /*19bd0*/  BRA `(.L_x_5426) ;  /* 0x00000000004c7947 */ /* 0x000fea0003800000 */
.L_x_5419:
[----:B------:R-:W-:-:S13]  /*19be0*/  FSETP.GT.FTZ.AND P0, PT, R13, 1, PT ;  /* 0x3f8000000d00780b */ /* 0x000fda0003f14000 */
[----:B------:R-:W-:Y:S01]  /*19bf0*/  @P0 FMUL.FTZ R5, R0, R3 ;  /* 0x0000000300050220 */ /* 0x000fe20000410000 */
        /* <DEDUP_REMOVED lines=10> */
.L_x_5418:
[----:B------:R-:W-:Y:S01]  /*19ca0*/  FADD.FTZ R3, R6, 1 ;  /* 0x3f80000006037421 */ /* 0x000fe20000010000 */
[----:B------:R-:W-:Y:S01]  /*19cb0*/  FADD.FTZ R0, |R12|, -RZ ;  /* 0x800000ff0c007221 */ /* 0x000fe20000010200 */
[----:B------:R-:W-:Y:S02]  /*19cc0*/  MOV R13, 0x3f800000 ;  /* 0x3f800000000d7802 */ /* 0x000fe40000000f00 */
[----:B------:R-:W-:-:S03]  /*19cd0*/  FMUL.FTZ R3, R3, 0.5 ;  /* 0x3f00000003037820 */ /* 0x000fc60000410000 */
[----:B------:R-:W-:Y:S08]  /*19ce0*/  MUFU.SQRT R0, R0 ;  /* 0x0000000000007308 */ /* 0x000ff00000002000 */
[----:B------:R-:W0:Y:S02]  /*19cf0*/  MUFU.SQRT R3, R3 ;  /* 0x0000000300037308 */ /* 0x000e240000002000 */
[----:B0-----:R-:W-:-:S07]  /*19d00*/  FMUL.FTZ R14, R0, R3 ;  /* 0x00000003000e7220 */ /* 0x001fce0000410000 */
.L_x_5426:
[----:B------:R-:W-:Y:S05]  /*19d10*/  BSYNC B1 ;  /* 0x0000000000017941 */ /* 0x000fea0003800000 */
.L_x_5417:
[----:B------:R-:W-:Y:S05]  /*19d20*/  BRA `(.L_x_5427) ;  /* 0x0000000000087947 */ /* 0x000fea0003800000 */
.L_x_5414:
[----:B0-----:R-:W-:Y:S01]  /*19d30*/  FMUL.FTZ R14, R6, 16777216 ;  /* 0x4b800000060e7820 */ /* 0x001fe20000410000 */
[----:B------:R-:W-:-:S07]  /*19d40*/  FMUL.FTZ R13, R13, 16777216 ;  /* 0x4b8000000d0d7820 */ /* 0x000fce0000410000 */
.L_x_5427:
[----:B------:R-:W-:Y:S05]  /*19d50*/  BSYNC B0 ;  /* 0x0000000000007941 */ /* 0x000fea0003800000 */
.L_x_5413:
        /* <DEDUP_REMOVED lines=14> */
[----:B------:R-:W-:-:S07]  /*19e40*/  MOV R4, 0x19e60 ;  /* 0x00019e6000047802 */ /* 0x000fce0000000f00 */
[----:B-1----:R-:W-:Y:S05]  /*19e50*/  CALL.REL.NOINC `($__internal_11_$__cuda_sm3x_div_rn_ftz_f32_slowpath) ;  /* 0x0000012000a07944 */ /* 0x002fea0003c00000 */
.L_x_5429:
[----:B------:R-:W-:Y:S05]  /*19e60*/  BSYNC B4 ;  /* 0x0000000000047941 */ /* 0x000fea0003800000 */
.L_x_5428:
        /* <DEDUP_REMOVED lines=18> */
.L_x_5431:
[----:B------:R-:W-:Y:S02]  /*19f90*/  ISETP.GE.AND P0, PT, R14, RZ, PT ;  /* 0x000000ff0e00720c */ /* 0x000fe40003f06270 */
[----:B------:R-:W-:-:S11]  /*19fa0*/  MOV R3, 0x3fd774eb ;  /* 0x3fd774eb00037802 */ /* 0x000fd60000000f00 */
[----:B------:R-:W-:-:S04]  /*19fb0*/  @P0 FFMA.FTZ R0, R3, 0.93318945169448852539, -R0 ;  /* 0x3f6ee58103000823 */ /* 0x000fc80000010800 */
[----:B------:R-:W-:-:S07]  /*19fc0*/  @!P0 FFMA.FTZ R0, R3, 0.93318945169448852539, R0 ;  /* 0x3f6ee58103008823 */ /* 0x000fce0000010000 */
.L_x_5432:
[----:B------:R-:W-:Y:S05]  /*19fd0*/  BSYNC B0 ;  /* 0x0000000000007941 */ /* 0x000fea0003800000 */
.L_x_5430:
        /* <DEDUP_REMOVED lines=10> */
.L_x_5416:
[----:B------:R-:W-:Y:S05]  /*1a080*/  BSYNC B3 ;  /* 0x0000000000037941 */ /* 0x000fea0003800000 */
.L_x_5412:
[----:B------:R-:W-:Y:S02]  /*1a090*/  LOP3.LUT R11, R0, 0x80000000, R11, 0xb8, !PT ;  /* 0x80000000000b7812 */ /* 0x000fe400078eb80b */
[----:B-1----:R-:W-:Y:S01]  /*1a0a0*/  LOP3.LUT R12, R15, 0x80000000, R12, 0xb8, !PT ;  /* 0x800000000f0c7812 */ /* 0x002fe200078eb80c */
[----:B------:R-:W-:Y:S06]  /*1a0b0*/  BRA `(.L_x_5399) ;  /* 0x0000001400b47947 */ /* 0x000fec0003800000 */
.L_x_5401:
        /* <DEDUP_REMOVED lines=29> */
.L_x_5438:
[----:B------:R-:W-:Y:S05]  /*1a290*/  BSYNC B4 ;  /* 0x0000000000047941 */ /* 0x000fea0003800000 */
.L_x_5437:
        /* <DEDUP_REMOVED lines=18> */
.L_x_5440:
[----:B------:R-:W-:Y:S02]  /*1a3c0*/  ISETP.GE.AND P0, PT, R15, RZ, PT ;  /* 0x000000ff0f00720c */ /* 0x000fe40003f06270 */
[----:B------:R-:W-:-:S11]  /*1a3d0*/  MOV R3, 0x3fd774eb ;  /* 0x3fd774eb00037802 */ /* 0x000fd60000000f00 */
[----:B------:R-:W-:-:S04]  /*1a3e0*/  @P0 FFMA.FTZ R0, R3, 0.93318945169448852539, -R0 ;  /* 0x3f6ee58103000823 */ /* 0x000fc80000010800 */
[----:B------:R-:W-:-:S07]  /*1a3f0*/  @!P0 FFMA.FTZ R0, R3, 0.93318945169448852539, R0 ;  /* 0x3f6ee58103008823 */ /* 0x000fce0000010000 */
.L_x_5441:
[----:B------:R-:W-:Y:S05]  /*1a400*/  BSYNC B0 ;  /* 0x0000000000007941 */ /* 0x000fea0003800000 */
.L_x_5439:
        /* <DEDUP_REMOVED lines=13> */
.L_x_5436:
        /* <DEDUP_REMOVED lines=11> */
.L_x_5444:
[----:B------:R-:W-:Y:S05]  /*1a590*/  BSYNC B4 ;  /* 0x0000000000047941 */ /* 0x000fea0003800000 */
.L_x_5443:
        /* <DEDUP_REMOVED lines=18> */
.L_x_5446:
[----:B------:R-:W-:Y:S02]  /*1a6c0*/  ISETP.GE.AND P0, PT, R15, RZ, PT ;  /* 0x000000ff0f00720c */ /* 0x000fe40003f06270 */
[----:B------:R-:W-:-:S11]  /*1a6d0*/  MOV R3, 0x3fd774eb ;  /* 0x3fd774eb00037802 */ /* 0x000fd60000000f00 */
[----:B------:R-:W-:-:S04]  /*1a6e0*/  @P0 FFMA.FTZ R0, R3, 0.93318945169448852539, -R0 ;  /* 0x3f6ee58103000823 */ /* 0x000fc80000010800 */
[----:B------:R-:W-:-:S07]  /*1a6f0*/  @!P0 FFMA.FTZ R0, R3, 0.93318945169448852539, R0 ;  /* 0x3f6ee58103008823 */ /* 0x000fce0000010000 */
.L_x_5447:
[----:B------:R-:W-:Y:S05]  /*1a700*/  BSYNC B0 ;  /* 0x0000000000007941 */ /* 0x000fea0003800000 */
.L_x_5445:
        /* <DEDUP_REMOVED lines=27> */
.L_x_5435:
        /* <DEDUP_REMOVED lines=32> */
.L_x_5449:
[----:B------:R-:W-:Y:S05]  /*1aac0*/  BSYNC B4 ;  /* 0x0000000000047941 */ /* 0x000fea0003800000 */
.L_x_5448:
        /* <DEDUP_REMOVED lines=18> */
.L_x_5451:
[----:B------:R-:W-:Y:S02]  /*1abf0*/  ISETP.GE.AND P0, PT, R15, RZ, PT ;  /* 0x000000ff0f00720c */ /* 0x000fe40003f06270 */
[----:B------:R-:W-:-:S11]  /*1ac00*/  MOV R3, 0x3fd774eb ;  /* 0x3fd774eb00037802 */ /* 0x000fd60000000f00 */
[----:B------:R-:W-:-:S04]  /*1ac10*/  @P0 FFMA.FTZ R0, R3, 0.93318945169448852539, -R0 ;  /* 0x3f6ee58103000823 */ /* 0x000fc80000010800 */
[----:B------:R-:W-:-:S07]  /*1ac20*/  @!P0 FFMA.FTZ R0, R3, 0.93318945169448852539, R0 ;  /* 0x3f6ee58103008823 */ /* 0x000fce0000010000 */
.L_x_5452:
[----:B------:R-:W-:Y:S05]  /*1ac30*/  BSYNC B0 ;  /* 0x0000000000007941 */ /* 0x000fea0003800000 */
.L_x_5450:
        /* <DEDUP_REMOVED lines=11> */
.L_x_5434:
        /* <DEDUP_REMOVED lines=22> */
.L_x_5456:
[----:B------:R-:W-:Y:S05]  /*1ae50*/  BSYNC B4 ;  /* 0x0000000000047941 */ /* 0x000fea0003800000 */
.L_x_5455:
        /* <DEDUP_REMOVED lines=24> */
.L_x_5454:
        /* <DEDUP_REMOVED lines=11> */
.L_x_5458:
[----:B------:R-:W-:Y:S05]  /*1b090*/  BSYNC B4 ;  /* 0x0000000000047941 */ /* 0x000fea0003800000 */
.L_x_5457:
        /* <DEDUP_REMOVED lines=38> */
.L_x_5453:
        /* <DEDUP_REMOVED lines=32> */
.L_x_5460:
[----:B------:R-:W-:Y:S05]  /*1b500*/  BSYNC B4 ;  /* 0x0000000000047941 */ /* 0x000fea0003800000 */
.L_x_5459:
        /* <DEDUP_REMOVED lines=21> */
.L_x_5442:
[----:B------:R-:W-:Y:S05]  /*1b660*/  BSYNC B3 ;  /* 0x0000000000037941 */ /* 0x000fea0003800000 */
.L_x_5433:
[----:B------:R-:W-:Y:S01]  /*1b670*/  FADD.FTZ R3, R16, 0.69314718246459960938 ;  /* 0x3f31721810037421 */ /* 0x000fe20000010000 */
[----:B------:R-:W-:-:S04]  /*1b680*/  LOP3.LUT R11, R0, 0x80000000, R11, 0xb8, !PT ;  /* 0x80000000000b7812 */ /* 0x000fc800078eb80b */
[----:B------:R-:W-:Y:S01]  /*1b690*/  LOP3.LUT R12, R3, 0x80000000, R12, 0xb8, !PT ;  /* 0x80000000030c7812 */ /* 0x000fe200078eb80c */
[----:B------:R-:W-:Y:S06]  /*1b6a0*/  BRA `(.L_x_5399) ;  /* 0x0000000000387947 */ /* 0x000fec0003800000 */
.L_x_5400:
        /* <DEDUP_REMOVED lines=14> */
.L_x_5399:
[----:B------:R-:W-:Y:S05]  /*1b790*/  BSYNC B2 ;  /* 0x0000000000027941 */ /* 0x000fea0003800000 */
.L_x_5398:
[----:B------:R-:W-:Y:S05]  /*1b7a0*/  WARPSYNC.ALL ;  /* 0x0000000000007948 */ /* 0x000fea0003800000 */
[----:B------:R-:W1:Y:S01]  /*1b7b0*/  S2R R3, SR_TID.X ;  /* 0x0000000000037919 */ /* 0x000e620000002100 */
[----:B------:R-:W-:Y:S01]  /*1b7c0*/  BSSY B2, `(.L_x_5461) ;  /* 0x00002b4000027945 */ /* 0x000fe20003800000 */
[----:B-1----:R-:W-:-:S04]  /*1b7d0*/  IADD3 R3, R3, 0x100, RZ ;  /* 0x0000010003037810 */ /* 0x002fc80007ffe0ff */
[----:B------:R-:W-:-:S13]  /*1b7e0*/  ISETP.GE.AND P0, PT, R3, R8, PT ;  /* 0x000000080300720c */ /* 0x000fda0003f06270 */
[----:B------:R-:W-:Y:S05]  /*1b7f0*/  @P0 BRA `(.L_x_5462) ;  /* 0x0000002800c00947 */ /* 0x000fea0003800000 */
[--C-:B0-----:R-:W-:Y:S02]  /*1b800*/  HADD2.F32 R14, -RZ, R17.reuse.H1_H1 ;  /* 0x30000011ff0e7230 */ /* 0x101fe40000004100 */
        /* <DEDUP_REMOVED lines=108> */
.L_x_5468:
        /* <DEDUP_REMOVED lines=10> */
.L_x_5470:
[----:B------:R-:W-:-:S04]  /*1bf70*/  FADD.FTZ R6, -R0, R5 ;  /* 0x0000000500067221 */ /* 0x000fc80000010100 */
[----:B------:R-:W-:-:S07]  /*1bf80*/  FMUL.FTZ R6, R6, 0.5 ;  /* 0x3f00000006067820 */ /* 0x000fce0000410000 */
.L_x_5471:
[----:B------:R-:W-:Y:S05]  /*1bf90*/  BSYNC B1 ;  /* 0x0000000000017941 */ /* 0x000fea0003800000 */
.L_x_5469:
        /* <DEDUP_REMOVED lines=11> */
.L_x_5473:
[----:B------:R-:W-:-:S04]  /*1c050*/  FADD.FTZ R7, R4, -R7 ;  /* 0x8000000704077221 */ /* 0x000fc80000010000 */
[----:B------:R-:W-:-:S07]  /*1c060*/  FMUL.FTZ R7, R7, 0.5 ;  /* 0x3f00000007077820 */ /* 0x000fce0000410000 */
.L_x_5474:
[----:B------:R-:W-:Y:S05]  /*1c070*/  BSYNC B1 ;  /* 0x0000000000017941 */ /* 0x000fea0003800000 */
.L_x_5472:
        /* <DEDUP_REMOVED lines=35> */
.L_x_5467:
[----:B------:R0:W1:Y:S02]  /*1c2b0*/  MUFU.SQRT R17, R16 ;  /* 0x0000001000117308 */ /* 0x0000640000002000 */
.L_x_5466:
[----:B------:R-:W-:Y:S05]  /*1c2c0*/  BSYNC B0 ;  /* 0x0000000000007941 */ /* 0x000fea0003800000 */
.L_x_5465:
        /* <DEDUP_REMOVED lines=16> */
[----:B------:R-:W-:Y:S01]  /*1c3d0*/  FMUL.FTZ R4, R4, 0.5 ;  /* 0x3f00000004047820 */ /* 0x000fe20000410000 */
[----:B------:R-:W-:-:S03]  /*1c3e0*/  HFMA2.MMA R3, -RZ, RZ, 1.9599609375, 20144 ;  /* 0x3fd774ebff037435 */ /* 0x000fc600000001ff */
        /* <DEDUP_REMOVED lines=17> */
.L_x_5478:
        /* <DEDUP_REMOVED lines=17> */
.L_x_5484:
[----:B------:R-:W-:-:S04]  /*1c610*/  FADD.FTZ R0, -R0, R5 ;  /* 0x0000000500007221 */ /* 0x000fc80000010100 */
[----:B------:R-:W-:-:S07]  /*1c620*/  FMUL.FTZ R0, R0, 0.5 ;  /* 0x3f00000000007820 */ /* 0x000fce0000410000 */
.L_x_5485:
[----:B------:R-:W-:Y:S05]  /*1c630*/  BSYNC B4 ;  /* 0x0000000000047941 */ /* 0x000fea0003800000 */
.L_x_5483:
        /* <DEDUP_REMOVED lines=10> */
.L_x_5487:
[----:B------:R-:W-:-:S04]  /*1c6e0*/  FADD.FTZ R3, -R3, R4 ;  /* 0x0000000403037221 */ /* 0x000fc80000010100 */
[----:B------:R-:W-:-:S07]  /*1c6f0*/  FMUL.FTZ R3, R3, 0.5 ;  /* 0x3f00000003037820 */ /* 0x000fce0000410000 */
.L_x_5488:
[----:B------:R-:W-:Y:S05]  /*1c700*/  BSYNC B4 ;  /* 0x0000000000047941 */ /* 0x000fea0003800000 */
.L_x_5486:
[----:B------:R-:W-:Y:S01]  /*1c710*/  FADD.FTZ R3, R3, R0 ;  /* 0x0000000003037221 */ /* 0x000fe20000010000 */
[----:B------:R-:W-:-:S04]  /*1c720*/  FADD.FTZ R18, R15, R18 ;  /* 0x000000120f127221 */ /* 0x000fc80000010000 */
[----:B------:R-:W-:-:S06]  /*1c730*/  FMUL.FTZ R18, R18, R3 ;  /* 0x0000000312127220 */ /* 0x000fcc0000410000 */
[----:B------:R-:W2:Y:S01]  /*1c740*/  MUFU.SQRT R18, R18 ;  /* 0x0000001200127308 */ /* 0x000ea20000002000 */
[----:B------:R-:W-:Y:S05]  /*1c750*/  BRA `(.L_x_5489) ;  /* 0x0000000000487947 */ /* 0x000fea0003800000 */
.L_x_5482:
        /* <DEDUP_REMOVED lines=12> */
.L_x_5481:
[----:B------:R-:W-:Y:S01]  /*1c820*/  FADD.FTZ R0, R18, 1 ;  /* 0x3f80000012007421 */ /* 0x000fe20000010000 */
[----:B------:R-:W-:Y:S01]  /*1c830*/  MUFU.SQRT R3, R16 ;  /* 0x0000001000037308 */ /* 0x000fe20000002000 */
[----:B------:R-:W-:Y:S02]  /*1c840*/  MOV R15, 0x3f800000 ;  /* 0x3f800000000f7802 */ /* 0x000fe40000000f00 */
[----:B------:R-:W-:-:S06]  /*1c850*/  FMUL.FTZ R0, R0, 0.5 ;  /* 0x3f00000000007820 */ /* 0x000fcc0000410000 */
[----:B------:R-:W2:Y:S02]  /*1c860*/  MUFU.SQRT R0, R0 ;  /* 0x0000000000007308 */ /* 0x000ea40000002000 */
[----:B--2---:R-:W-:-:S07]  /*1c870*/  FMUL.FTZ R18, R3, R0 ;  /* 0x0000000003127220 */ /* 0x004fce0000410000 */
.L_x_5489:
[----:B------:R-:W-:Y:S05]  /*1c880*/  BSYNC B1 ;  /* 0x0000000000017941 */ /* 0x000fea0003800000 */
.L_x_5480:
[----:B------:R-:W-:Y:S05]  /*1c890*/  BRA `(.L_x_5490) ;  /* 0x0000000000087947 */ /* 0x000fea0003800000 */
.L_x_5477:
[----:B------:R-:W-:Y:S01]  /*1c8a0*/  FMUL.FTZ R18, R18, 16777216 ;  /* 0x4b80000012127820 */ /* 0x000fe20000410000 */
[----:B------:R-:W-:-:S07]  /*1c8b0*/  FMUL.FTZ R15, R15, 16777216 ;  /* 0x4b8000000f0f7820 */ /* 0x000fce0000410000 */
.L_x_5490:
[----:B------:R-:W-:Y:S05]  /*1c8c0*/  BSYNC B0 ;  /* 0x0000000000007941 */ /* 0x000fea0003800000 */
.L_x_5476:
        /* <DEDUP_REMOVED lines=16> */
.L_x_5492:
[----:B------:R-:W-:Y:S05]  /*1c9d0*/  BSYNC B4 ;  /* 0x0000000000047941 */ /* 0x000fea0003800000 */
.L_x_5491:
        /* <DEDUP_REMOVED lines=18> */
.L_x_5494:
[----:B------:R-:W-:Y:S02]  /*1cb00*/  ISETP.GE.AND P0, PT, R18, RZ, PT ;  /* 0x000000ff1200720c */ /* 0x000fe40003f06270 */
[----:B------:R-:W-:-:S11]  /*1cb10*/  MOV R3, 0x3fd774eb ;  /* 0x3fd774eb00037802 */ /* 0x000fd60000000f00 */
[----:B------:R-:W-:-:S04]  /*1cb20*/  @P0 FFMA.FTZ R0, R3, 0.93318945169448852539, -R0 ;  /* 0x3f6ee58103000823 */ /* 0x000fc80000010800 */
[----:B------:R-:W-:-:S07]  /*1cb30*/  @!P0 FFMA.FTZ R0, R3, 0.93318945169448852539, R0 ;  /* 0x3f6ee58103008823 */ /* 0x000fce0000010000 */
.L_x_5495:
[----:B------:R-:W-:Y:S05]  /*1cb40*/  BSYNC B0 ;  /* 0x0000000000007941 */ /* 0x000fea0003800000 */
.L_x_5493:
        /* <DEDUP_REMOVED lines=10> */
.L_x_5479:
[----:B------:R-:W-:Y:S05]  /*1cbf0*/  BSYNC B3 ;  /* 0x0000000000037941 */ /* 0x000fea0003800000 */
.L_x_5475:
[----:B------:R-:W-:Y:S02]  /*1cc00*/  LOP3.LUT R13, R6, 0x80000000, R13, 0xb8, !PT ;  /* 0x80000000060d7812 */ /* 0x000fe400078eb80d */
[----:B-1----:R-:W-:Y:S01]  /*1cc10*/  LOP3.LUT R14, R17, 0x80000000, R14, 0xb8, !PT ;  /* 0x80000000110e7812 */ /* 0x002fe200078eb80e */
[----:B------:R-:W-:Y:S06]  /*1cc20*/  BRA `(.L_x_5462) ;  /* 0x0000001400b47947 */ /* 0x000fec0003800000 */
.L_x_5464:
        /* <DEDUP_REMOVED lines=29> */
.L_x_5501:
[----:B------:R-:W-:Y:S05]  /*1ce00*/  BSYNC B4 ;  /* 0x0000000000047941 */ /* 0x000fea0003800000 */
.L_x_5500:
        /* <DEDUP_REMOVED lines=18> */
.L_x_5503:
[----:B------:R-:W-:Y:S02]  /*1cf30*/  ISETP.GE.AND P0, PT, R17, RZ, PT ;  /* 0x000000ff1100720c */ /* 0x000fe40003f06270 */
[----:B------:R-:W-:-:S11]  /*1cf40*/  MOV R3, 0x3fd774eb ;  /* 0x3fd774eb00037802 */ /* 0x000fd60000000f00 */
[----:B------:R-:W-:-:S04]  /*1cf50*/  @P0 FFMA.FTZ R0, R3, 0.93318945169448852539, -R0 ;  /* 0x3f6ee58103000823 */ /* 0x000fc80000010800 */
[----:B------:R-:W-:-:S07]  /*1cf60*/  @!P0 FFMA.FTZ R0, R3, 0.93318945169448852539, R0 ;  /* 0x3f6ee58103008823 */ /* 0x000fce0000010000 */
.L_x_5504:
[----:B------:R-:W-:Y:S05]  /*1cf70*/  BSYNC B0 ;  /* 0x0000000000007941 */ /* 0x000fea0003800000 */
.L_x_5502:
        /* <DEDUP_REMOVED lines=13> */
.L_x_5499:
        /* <DEDUP_REMOVED lines=11> */
.L_x_5507:
[----:B------:R-:W-:Y:S05]  /*1d100*/  BSYNC B4 ;  /* 0x0000000000047941 */ /* 0x000fea0003800000 */
.L_x_5506:
        /* <DEDUP_REMOVED lines=18> */
.L_x_5509:
[----:B------:R-:W-:Y:S02]  /*1d230*/  ISETP.GE.AND P0, PT, R17, RZ, PT ;  /* 0x000000ff1100720c */ /* 0x000fe40003f06270 */
[----:B------:R-:W-:-:S11]  /*1d240*/  MOV R3, 0x3fd774eb ;  /* 0x3fd774eb00037802 */ /* 0x000fd60000000f00 */
[----:B------:R-:W-:-:S04]  /*1d250*/  @P0 FFMA.FTZ R0, R3, 0.93318945169448852539, -R0 ;  /* 0x3f6ee58103000823 */ /* 0x000fc80000010800 */
[----:B------:R-:W-:-:S07]  /*1d260*/  @!P0 FFMA.FTZ R0, R3, 0.93318945169448852539, R0 ;  /* 0x3f6ee58103008823 */ /* 0x000fce0000010000 */
.L_x_5510:
[----:B------:R-:W-:Y:S05]  /*1d270*/  BSYNC B0 ;  /* 0x0000000000007941 */ /* 0x000fea0003800000 */
.L_x_5508:
        /* <DEDUP_REMOVED lines=27> */
.L_x_5498:
        /* <DEDUP_REMOVED lines=32> */
.L_x_5512:
[----:B------:R-:W-:Y:S05]  /*1d630*/  BSYNC B4 ;  /* 0x0000000000047941 */ /* 0x000fea0003800000 */
.L_x_5511:
        /* <DEDUP_REMOVED lines=18> */
.L_x_5514:
[----:B------:R-:W-:Y:S02]  /*1d760*/  ISETP.GE.AND P0, PT, R17, RZ, PT ;  /* 0x000000ff1100720c */ /* 0x000fe40003f06270 */
[----:B------:R-:W-:-:S11]  /*1d770*/  MOV R3, 0x3fd774eb ;  /* 0x3fd774eb00037802 */ /* 0x000fd60000000f00 */
[----:B------:R-:W-:-:S04]  /*1d780*/  @P0 FFMA.FTZ R0, R3, 0.93318945169448852539, -R0 ;  /* 0x3f6ee58103000823 */ /* 0x000fc80000010800 */
[----:B------:R-:W-:-:S07]  /*1d790*/  @!P0 FFMA.FTZ R0, R3, 0.93318945169448852539, R0 ;  /* 0x3f6ee58103008823 */ /* 0x000fce0000010000 */
.L_x_5515:
[----:B------:R-:W-:Y:S05]  /*1d7a0*/  BSYNC B0 ;  /* 0x0000000000007941 */ /* 0x000fea0003800000 */
.L_x_5513:
        /* <DEDUP_REMOVED lines=11> */
.L_x_5497:
        /* <DEDUP_REMOVED lines=22> */
.L_x_5519:
[----:B------:R-:W-:Y:S05]  /*1d9c0*/  BSYNC B4 ;  /* 0x0000000000047941 */ /* 0x000fea0003800000 */
.L_x_5518:
        /* <DEDUP_REMOVED lines=24> */
.L_x_5517:
        /* <DEDUP_REMOVED lines=11> */
.L_x_5521:
[----:B------:R-:W-:Y:S05]  /*1dc00*/  BSYNC B4 ;  /* 0x0000000000047941 */ /* 0x000fea0003800000 */
.L_x_5520:
        /* <DEDUP_REMOVED lines=38> */
.L_x_5516:
        /* <DEDUP_REMOVED lines=32> */
.L_x_5523:
[----:B------:R-:W-:Y:S05]  /*1e070*/  BSYNC B4 ;  /* 0x0000000000047941 */ /* 0x000fea0003800000 */
.L_x_5522:
        /* <DEDUP_REMOVED lines=21> */
.L_x_5505:
[----:B------:R-:W-:Y:S05]  /*1e1d0*/  BSYNC B3 ;  /* 0x0000000000037941 */ /* 0x000fea0003800000 */
.L_x_5496:
[----:B------:R-:W-:Y:S01]  /*1e1e0*/  FADD.FTZ R3, R18, 0.69314718246459960938 ;  /* 0x3f31721812037421 */ /* 0x000fe20000010000 */
[----:B------:R-:W-:-:S04]  /*1e1f0*/  LOP3.LUT R13, R0, 0x80000000, R13, 0xb8, !PT ;  /* 0x80000000000d7812 */ /* 0x000fc800078eb80d */
[----:B------:R-:W-:Y:S01]  /*1e200*/  LOP3.LUT R14, R3, 0x80000000, R14, 0xb8, !PT ;  /* 0x80000000030e7812 */ /* 0x000fe200078eb80e */
[----:B------:R-:W-:Y:S06]  /*1e210*/  BRA `(.L_x_5462) ;  /* 0x0000000000387947 */ /* 0x000fec0003800000 */
.L_x_5463:
        /* <DEDUP_REMOVED lines=14> */
.L_x_5462:
[----:B------:R-:W-:Y:S05]  /*1e300*/  BSYNC B2 ;  /* 0x0000000000027941 */ /* 0x000fea0003800000 */
.L_x_5461:
        /* <DEDUP_REMOVED lines=115> */
.L_x_5531:
        /* <DEDUP_REMOVED lines=10> */
.L_x_5533:
[----:B------:R-:W-:-:S04]  /*1eae0*/  FADD.FTZ R6, -R0, R5 ;  /* 0x0000000500067221 */ /* 0x000fc80000010100 */
[----:B------:R-:W-:-:S07]  /*1eaf0*/  FMUL.FTZ R6, R6, 0.5 ;  /* 0x3f00000006067820 */ /* 0x000fce0000410000 */
.L_x_5534:
[----:B------:R-:W-:Y:S05]  /*1eb00*/  BSYNC B1 ;  /* 0x0000000000017941 */ /* 0x000fea0003800000 */
.L_x_5532:
        /* <DEDUP_REMOVED lines=11> */
.L_x_5536:
[----:B------:R-:W-:-:S04]  /*1ebc0*/  FADD.FTZ R7, R4, -R7 ;  /* 0x8000000704077221 */ /* 0x000fc80000010000 */
[----:B------:R-:W-:-:S07]  /*1ebd0*/  FMUL.FTZ R7, R7, 0.5 ;  /* 0x3f00000007077820 */ /* 0x000fce0000410000 */
.L_x_5537:
[----:B------:R-:W-:Y:S05]  /*1ebe0*/  BSYNC B1 ;  /* 0x0000000000017941 */ /* 0x000fea0003800000 */
.L_x_5535:
        /* <DEDUP_REMOVED lines=35> */
.L_x_5530:
[----:B------:R0:W1:Y:S02]  /*1ee20*/  MUFU.SQRT R19, R18 ;  /* 0x0000001200137308 */ /* 0x0000640000002000 */
.L_x_5529:
[----:B------:R-:W-:Y:S05]  /*1ee30*/  BSYNC B0 ;  /* 0x0000000000007941 */ /* 0x000fea0003800000 */
.L_x_5528:
        /* <DEDUP_REMOVED lines=35> */
.L_x_5541:
        /* <DEDUP_REMOVED lines=17> */
.L_x_5547:
[----:B------:R-:W-:-:S04]  /*1f180*/  FADD.FTZ R0, -R0, R5 ;  /* 0x0000000500007221 */ /* 0x000fc80000010100 */
[----:B------:R-:W-:-:S07]  /*1f190*/  FMUL.FTZ R0, R0, 0.5 ;  /* 0x3f00000000007820 */ /* 0x000fce0000410000 */
.L_x_5548:
[----:B------:R-:W-:Y:S05]  /*1f1a0*/  BSYNC B4 ;  /* 0x0000000000047941 */ /* 0x000fea0003800000 */
.L_x_5546:
        /* <DEDUP_REMOVED lines=10> */
.L_x_5550:
[----:B------:R-:W-:-:S04]  /*1f250*/  FADD.FTZ R3, -R3, R4 ;  /* 0x0000000403037221 */ /* 0x000fc80000010100 */
[----:B------:R-:W-:-:S07]  /*1f260*/  FMUL.FTZ R3, R3, 0.5 ;  /* 0x3f00000003037820 */ /* 0x000fce0000410000 */
.L_x_5551:
[----:B------:R-:W-:Y:S05]  /*1f270*/  BSYNC B4 ;  /* 0x0000000000047941 */ /* 0x000fea0003800000 */
.L_x_5549:
[----:B------:R-:W-:Y:S01]  /*1f280*/  FADD.FTZ R3, R3, R0 ;  /* 0x0000000003037221 */ /* 0x000fe20000010000 */
[----:B------:R-:W-:-:S04]  /*1f290*/  FADD.FTZ R20, R17, R20 ;  /* 0x0000001411147221 */ /* 0x000fc80000010000 */
[----:B------:R-:W-:-:S06]  /*1f2a0*/  FMUL.FTZ R20, R20, R3 ;  /* 0x0000000314147220 */ /* 0x000fcc0000410000 */
[----:B------:R-:W2:Y:S01]  /*1f2b0*/  MUFU.SQRT R20, R20 ;  /* 0x0000001400147308 */ /* 0x000ea20000002000 */
[----:B------:R-:W-:Y:S05]  /*1f2c0*/  BRA `(.L_x_5552) ;  /* 0x0000000000487947 */ /* 0x000fea0003800000 */
.L_x_5545:
        /* <DEDUP_REMOVED lines=12> */
.L_x_5544:
[----:B------:R-:W-:Y:S01]  /*1f390*/  FADD.FTZ R0, R20, 1 ;  /* 0x3f80000014007421 */ /* 0x000fe20000010000 */
[----:B------:R-:W-:Y:S01]  /*1f3a0*/  MUFU.SQRT R3, R18 ;  /* 0x0000001200037308 */ /* 0x000fe20000002000 */
[----:B------:R-:W-:Y:S02]  /*1f3b0*/  MOV R17, 0x3f800000 ;  /* 0x3f80000000117802 */ /* 0x000fe40000000f00 */
[----:B------:R-:W-:-:S06]  /*1f3c0*/  FMUL.FTZ R0, R0, 0.5 ;  /* 0x3f00000000007820 */ /* 0x000fcc0000410000 */
[----:B------:R-:W2:Y:S02]  /*1f3d0*/  MUFU.SQRT R0, R0 ;  /* 0x0000000000007308 */ /* 0x000ea40000002000 */
[----:B--2---:R-:W-:-:S07]  /*1f3e0*/  FMUL.FTZ R20, R3, R0 ;  /* 0x0000000003147220 */ /* 0x004fce0000410000 */
.L_x_5552:
[----:B------:R-:W-:Y:S05]  /*1f3f0*/  BSYNC B1 ;  /* 0x0000000000017941 */ /* 0x000fea0003800000 */
.L_x_5543:
[----:B------:R-:W-:Y:S05]  /*1f400*/  BRA `(.L_x_5553) ;  /* 0x0000000000087947 */ /* 0x000fea0003800000 */
.L_x_5540:
[----:B------:R-:W-:Y:S01]  /*1f410*/  FMUL.FTZ R20, R20, 16777216 ;  /* 0x4b80000014147820 */ /* 0x000fe20000410000 */
[----:B------:R-:W-:-:S07]  /*1f420*/  FMUL.FTZ R17, R17, 16777216 ;  /* 0x4b80000011117820 */ /* 0x000fce0000410000 */
.L_x_5553:
[----:B------:R-:W-:Y:S05]  /*1f430*/  BSYNC B0 ;  /* 0x0000000000007941 */ /* 0x000fea0003800000 */
.L_x_5539:
        /* <DEDUP_REMOVED lines=16> */
.L_x_5555:
[----:B------:R-:W-:Y:S05]  /*1f540*/  BSYNC B4 ;  /* 0x0000000000047941 */ /* 0x000fea0003800000 */
.L_x_5554:
        /* <DEDUP_REMOVED lines=18> */
.L_x_5557:
[----:B------:R-:W-:Y:S02]  /*1f670*/  ISETP.GE.AND P0, PT, R20, RZ, PT ;  /* 0x000000ff1400720c */ /* 0x000fe40003f06270 */
[----:B------:R-:W-:-:S11]  /*1f680*/  MOV R3, 0x3fd774eb ;  /* 0x3fd774eb00037802 */ /* 0x000fd60000000f00 */
[----:B------:R-:W-:-:S04]  /*1f690*/  @P0 FFMA.FTZ R0, R3, 0.93318945169448852539, -R0 ;  /* 0x3f6ee58103000823 */ /* 0x000fc80000010800 */
[----:B------:R-:W-:-:S07]  /*1f6a0*/  @!P0 FFMA.FTZ R0, R3, 0.93318945169448852539, R0 ;  /* 0x3f6ee58103008823 */ /* 0x000fce0000010000 */
.L_x_5558:
[----:B------:R-:W-:Y:S05]  /*1f6b0*/  BSYNC B0 ;  /* 0x0000000000007941 */ /* 0x000fea0003800000 */
.L_x_5556:
        /* <DEDUP_REMOVED lines=10> */
.L_x_5542:
[----:B------:R-:W-:Y:S05]  /*1f760*/  BSYNC B3 ;  /* 0x0000000000037941 */ /* 0x000fea0003800000 */
.L_x_5538:
[----:B------:R-:W-:Y:S02]  /*1f770*/  LOP3.LUT R15, R6, 0x80000000, R15, 0xb8, !PT ;  /* 0x80000000060f7812 */ /* 0x000fe400078eb80f */
[----:B-1----:R-:W-:Y:S01]  /*1f780*/  LOP3.LUT R16, R19, 0x80000000, R16, 0xb8, !PT ;  /* 0x8000000013107812 */ /* 0x002fe200078eb810 */
[----:B------:R-:W-:Y:S06]  /*1f790*/  BRA `(.L_x_5525) ;  /* 0x0000001400b47947 */ /* 0x000fec0003800000 */
.L_x_5527:
        /* <DEDUP_REMOVED lines=29> */
.L_x_5564:
[----:B------:R-:W-:Y:S05]  /*1f970*/  BSYNC B4 ;  /* 0x0000000000047941 */ /* 0x000fea0003800000 */
.L_x_5563:
        /* <DEDUP_REMOVED lines=18> */
.L_x_5566:
[----:B------:R-:W-:Y:S02]  /*1faa0*/  ISETP.GE.AND P0, PT, R19, RZ, PT ;  /* 0x000000ff1300720c */ /* 0x000fe40003f06270 */
[----:B------:R-:W-:-:S11]  /*1fab0*/  MOV R3, 0x3fd774eb ;  /* 0x3fd774eb00037802 */ /* 0x000fd60000000f00 */
[----:B------:R-:W-:-:S04]  /*1fac0*/  @P0 FFMA.FTZ R0, R3, 0.93318945169448852539, -R0 ;  /* 0x3f6ee58103000823 */ /* 0x000fc80000010800 */
[----:B------:R-:W-:-:S07]  /*1fad0*/  @!P0 FFMA.FTZ R0, R3, 0.93318945169448852539, R0 ;  /* 0x3f6ee58103008823 */ /* 0x000fce0000010000 */
.L_x_5567:
[----:B------:R-:W-:Y:S05]  /*1fae0*/  BSYNC B0 ;  /* 0x0000000000007941 */ /* 0x000fea0003800000 */
.L_x_5565:
        /* <DEDUP_REMOVED lines=13> */
.L_x_5562:
        /* <DEDUP_REMOVED lines=11> */
.L_x_5570:
[----:B------:R-:W-:Y:S05]  /*1fc70*/  BSYNC B4 ;  /* 0x0000000000047941 */ /* 0x000fea0003800000 */
.L_x_5569:
        /* <DEDUP_REMOVED lines=18> */
.L_x_5572:
[----:B------:R-:W-:Y:S02]  /*1fda0*/  ISETP.GE.AND P0, PT, R19, RZ, PT ;  /* 0x000000ff1300720c */ /* 0x000fe40003f06270 */
[----:B------:R-:W-:-:S11]  /*1fdb0*/  MOV R3, 0x3fd774eb ;  /* 0x3fd774eb00037802 */ /* 0x000fd60000000f00 */
[----:B------:R-:W-:-:S04]  /*1fdc0*/  @P0 FFMA.FTZ R0, R3, 0.93318945169448852539, -R0 ;  /* 0x3f6ee58103000823 */ /* 0x000fc80000010800 */
[----:B------:R-:W-:-:S07]  /*1fdd0*/  @!P0 FFMA.FTZ R0, R3, 0.93318945169448852539, R0 ;  /* 0x3f6ee58103008823 */ /* 0x000fce0000010000 */
.L_x_5573:
[----:B------:R-:W-:Y:S05]  /*1fde0*/  BSYNC B0 ;  /* 0x0000000000007941 */ /* 0x000fea0003800000 */
.L_x_5571:
        /* <DEDUP_REMOVED lines=27> */
.L_x_5561:
        /* <DEDUP_REMOVED lines=32> */
.L_x_5575:
[----:B------:R-:W-:Y:S05]  /*201a0*/  BSYNC B4 ;  /* 0x0000000000047941 */ /* 0x000fea0003800000 */
.L_x_5574:
        /* <DEDUP_REMOVED lines=18> */
.L_x_5577:
[----:B------:R-:W-:Y:S02]  /*202d0*/  ISETP.GE.AND P0, PT, R19, RZ, PT ;  /* 0x000000ff1300720c */ /* 0x000fe40003f06270 */
[----:B------:R-:W-:-:S11]  /*202e0*/  MOV R3, 0x3fd774eb ;  /* 0x3fd774eb00037802 */ /* 0x000fd60000000f00 */
[----:B------:R-:W-:-:S04]  /*202f0*/  @P0 FFMA.FTZ R0, R3, 0.93318945169448852539, -R0 ;  /* 0x3f6ee58103000823 */ /* 0x000fc80000010800 */
[----:B------:R-:W-:-:S07]  /*20300*/  @!P0 FFMA.FTZ R0, R3, 0.93318945169448852539, R0 ;  /* 0x3f6ee58103008823 */ /* 0x000fce0000010000 */
.L_x_5578:
[----:B------:R-:W-:Y:S05]  /*20310*/  BSYNC B0 ;  /* 0x0000000000007941 */ /* 0x000fea0003800000 */
.L_x_5576:
        /* <DEDUP_REMOVED lines=11> */
.L_x_5560:
        /* <DEDUP_REMOVED lines=22> */
.L_x_5582:
[----:B------:R-:W-:Y:S05]  /*20530*/  BSYNC B4 ;  /* 0x0000000000047941 */ /* 0x000fea0003800000 */
.L_x_5581:
        /* <DEDUP_REMOVED lines=24> */
.L_x_5580:
        /* <DEDUP_REMOVED lines=11> */
.L_x_5584:
[----:B------:R-:W-:Y:S05]  /*20770*/  BSYNC B4 ;  /* 0x0000000000047941 */ /* 0x000fea0003800000 */
.L_x_5583:
        /* <DEDUP_REMOVED lines=38> */
.L_x_5579:
        /* <DEDUP_REMOVED lines=32> */
.L_x_5586:
[----:B------:R-:W-:Y:S05]  /*20be0*/  BSYNC B4 ;  /* 0x0000000000047941 */ /* 0x000fea0003800000 */
.L_x_5585:
        /* <DEDUP_REMOVED lines=21> */
.L_x_5568:
[----:B------:R-:W-:Y:S05]  /*20d40*/  BSYNC B3 ;  /* 0x0000000000037941 */ /* 0x000fea0003800000 */
.L_x_5559:
[----:B------:R-:W-:Y:S01]  /*20d50*/  FADD.FTZ R3, R20, 0.69314718246459960938 ;  /* 0x3f31721814037421 */ /* 0x000fe20000010000 */
[----:B------:R-:W-:-:S04]  /*20d60*/  LOP3.LUT R15, R0, 0x80000000, R15, 0xb8, !PT ;  /* 0x80000000000f7812 */ /* 0x000fc800078eb80f */
[----:B------:R-:W-:Y:S01]  /*20d70*/  LOP3.LUT R16, R3, 0x80000000, R16, 0xb8, !PT ;  /* 0x8000000003107812 */ /* 0x000fe200078eb810 */
[----:B------:R-:W-:Y:S06]  /*20d80*/  BRA `(.L_x_5525) ;  /* 0x0000000000387947 */ /* 0x000fec0003800000 */
.L_x_5526:
        /* <DEDUP_REMOVED lines=14> */
.L_x_5525:
[----:B------:R-:W-:Y:S05]  /*20e70*/  BSYNC B2 ;  /* 0x0000000000027941 */ /* 0x000fea0003800000 */
.L_x_5524:
        /* <DEDUP_REMOVED lines=115> */
.L_x_5594:
        /* <DEDUP_REMOVED lines=10> */
.L_x_5596:
[----:B------:R-:W-:-:S04]  /*21650*/  FADD.FTZ R6, -R0, R5 ;  /* 0x0000000500067221 */ /* 0x000fc80000010100 */
[----:B------:R-:W-:-:S07]  /*21660*/  FMUL.FTZ R6, R6, 0.5 ;  /* 0x3f00000006067820 */ /* 0x000fce0000410000 */
.L_x_5597:
[----:B------:R-:W-:Y:S05]  /*21670*/  BSYNC B1 ;  /* 0x0000000000017941 */ /* 0x000fea0003800000 */
.L_x_5595:
        /* <DEDUP_REMOVED lines=11> */
.L_x_5599:
[----:B------:R-:W-:-:S04]  /*21730*/  FADD.FTZ R7, R4, -R7 ;  /* 0x8000000704077221 */ /* 0x000fc80000010000 */
[----:B------:R-:W-:-:S07]  /*21740*/  FMUL.FTZ R7, R7, 0.5 ;  /* 0x3f00000007077820 */ /* 0x000fce0000410000 */
.L_x_5600:
[----:B------:R-:W-:Y:S05]  /*21750*/  BSYNC B1 ;  /* 0x0000000000017941 */ /* 0x000fea0003800000 */
.L_x_5598:
        /* <DEDUP_REMOVED lines=35> */
.L_x_5593:
[----:B------:R0:W1:Y:S02]  /*21990*/  MUFU.SQRT R21, R20 ;  /* 0x0000001400157308 */ /* 0x0000640000002000 */
.L_x_5592:
[----:B------:R-:W-:Y:S05]  /*219a0*/  BSYNC B0 ;  /* 0x0000000000007941 */ /* 0x000fea0003800000 */
.L_x_5591:
        /* <DEDUP_REMOVED lines=35> */
.L_x_5604:
        /* <DEDUP_REMOVED lines=17> */
.L_x_5610:
[----:B------:R-:W-:-:S04]  /*21cf0*/  FADD.FTZ R0, -R0, R5 ;  /* 0x0000000500007221 */ /* 0x000fc80000010100 */
[----:B------:R-:W-:-:S07]  /*21d00*/  FMUL.FTZ R0, R0, 0.5 ;  /* 0x3f00000000007820 */ /* 0x000fce0000410000 */
.L_x_5611:
[----:B------:R-:W-:Y:S05]  /*21d10*/  BSYNC B4 ;  /* 0x0000000000047941 */ /* 0x000fea0003800000 */
.L_x_5609:
        /* <DEDUP_REMOVED lines=10> */
.L_x_5613:
[----:B------:R-:W-:-:S04]  /*21dc0*/  FADD.FTZ R3, -R3, R4 ;  /* 0x0000000403037221 */ /* 0x000fc80000010100 */
[----:B------:R-:W-:-:S07]  /*21dd0*/  FMUL.FTZ R3, R3, 0.5 ;  /* 0x3f00000003037820 */ /* 0x000fce0000410000 */
.L_x_5614:
[----:B------:R-:W-:Y:S05]  /*21de0*/  BSYNC B4 ;  /* 0x0000000000047941 */ /* 0x000fea0003800000 */
.L_x_5612:
[----:B------:R-:W-:Y:S01]  /*21df0*/  FADD.FTZ R3, R3, R0 ;  /* 0x0000000003037221 */ /* 0x000fe20000010000 */
[----:B------:R-:W-:-:S04]  /*21e00*/  FADD.FTZ R22, R19, R22 ;  /* 0x0000001613167221 */ /* 0x000fc80000010000 */
[----:B------:R-:W-:-:S06]  /*21e10*/  FMUL.FTZ R22, R22, R3 ;  /* 0x0000000316167220 */ /* 0x000fcc0000410000 */
[----:B------:R-:W2:Y:S01]  /*21e20*/  MUFU.SQRT R22, R22 ;  /* 0x0000001600167308 */ /* 0x000ea20000002000 */
[----:B------:R-:W-:Y:S05]  /*21e30*/  BRA `(.L_x_5615) ;  /* 0x0000000000487947 */ /* 0x000fea0003800000 */
.L_x_5608:
        /* <DEDUP_REMOVED lines=12> */
.L_x_5607:
[----:B------:R-:W-:Y:S01]  /*21f00*/  FADD.FTZ R0, R22, 1 ;  /* 0x3f80000016007421 */ /* 0x000fe20000010000 */
[----:B------:R-:W-:Y:S01]  /*21f10*/  MUFU.SQRT R3, R20 ;  /* 0x0000001400037308 */ /* 0x000fe20000002000 */
[----:B------:R-:W-:Y:S02]  /*21f20*/  MOV R19, 0x3f800000 ;  /* 0x3f80000000137802 */ /* 0x000fe40000000f00 */
[----:B------:R-:W-:-:S06]  /*21f30*/  FMUL.FTZ R0, R0, 0.5 ;  /* 0x3f00000000007820 */ /* 0x000fcc0000410000 */
[----:B------:R-:W2:Y:S02]  /*21f40*/  MUFU.SQRT R0, R0 ;  /* 0x0000000000007308 */ /* 0x000ea40000002000 */
[----:B--2---:R-:W-:-:S07]  /*21f50*/  FMUL.FTZ R22, R3, R0 ;  /* 0x0000000003167220 */ /* 0x004fce0000410000 */
.L_x_5615:
[----:B------:R-:W-:Y:S05]  /*21f60*/  BSYNC B1 ;  /* 0x0000000000017941 */ /* 0x000fea0003800000 */
.L_x_5606:
[----:B------:R-:W-:Y:S05]  /*21f70*/  BRA `(.L_x_5616) ;  /* 0x0000000000087947 */ /* 0x000fea0003800000 */
.L_x_5603:
[----:B------:R-:W-:Y:S01]  /*21f80*/  FMUL.FTZ R22, R22, 16777216 ;  /* 0x4b80000016167820 */ /* 0x000fe20000410000 */
[----:B------:R-:W-:-:S07]  /*21f90*/  FMUL.FTZ R19, R19, 16777216 ;  /* 0x4b80000013137820 */ /* 0x000fce0000410000 */
.L_x_5616:
[----:B------:R-:W-:Y:S05]  /*21fa0*/  BSYNC B0 ;  /* 0x0000000000007941 */ /* 0x000fea0003800000 */
.L_x_5602:
        /* <DEDUP_REMOVED lines=16> */
.L_x_5618:
[----:B------:R-:W-:Y:S05]  /*220b0*/  BSYNC B4 ;  /* 0x0000000000047941 */ /* 0x000fea0003800000 */
.L_x_5617:
        /* <DEDUP_REMOVED lines=18> */
.L_x_5620:
[----:B------:R-:W-:Y:S02]  /*221e0*/  ISETP.GE.AND P0, PT, R22, RZ, PT ;  /* 0x000000ff1600720c */ /* 0x000fe40003f06270 */
[----:B------:R-:W-:-:S11]  /*221f0*/  MOV R3, 0x3fd774eb ;  /* 0x3fd774eb00037802 */ /* 0x000fd60000000f00 */
[----:B------:R-:W-:-:S04]  /*22200*/  @P0 FFMA.FTZ R0, R3, 0.93318945169448852539, -R0 ;  /* 0x3f6ee58103000823 */ /* 0x000fc80000010800 */
[----:B------:R-:W-:-:S07]  /*22210*/  @!P0 FFMA.FTZ R0, R3, 0.93318945169448852539, R0 ;  /* 0x3f6ee58103008823 */ /* 0x000fce0000010000 */
.L_x_5621:
[----:B------:R-:W-:Y:S05]  /*22220*/  BSYNC B0 ;  /* 0x0000000000007941 */ /* 0x000fea0003800000 */
.L_x_5619:
        /* <DEDUP_REMOVED lines=10> */
.L_x_5605:
[----:B------:R-:W-:Y:S05]  /*222d0*/  BSYNC B3 ;  /* 0x0000000000037941 */ /* 0x000fea0003800000 */
.L_x_5601:
[----:B------:R-:W-:Y:S02]  /*222e0*/  LOP3.LUT R17, R6, 0x80000000, R17, 0xb8, !PT ;  /* 0x8000000006117812 */ /* 0x000fe400078eb811 */
[----:B-1----:R-:W-:Y:S01]  /*222f0*/  LOP3.LUT R18, R21, 0x80000000, R18, 0xb8, !PT ;  /* 0x8000000015127812 */ /* 0x002fe200078eb812 */
[----:B------:R-:W-:Y:S06]  /*22300*/  BRA `(.L_x_5588) ;  /* 0x0000001400b47947 */ /* 0x000fec0003800000 */
.L_x_5590:
        /* <DEDUP_REMOVED lines=29> */
.L_x_5627:
[----:B------:R-:W-:Y:S05]  /*224e0*/  BSYNC B4 ;  /* 0x0000000000047941 */ /* 0x000fea0003800000 */
.L_x_5626:
        /* <DEDUP_REMOVED lines=18> */
.L_x_5629:
[----:B------:R-:W-:Y:S02]  /*22610*/  ISETP.GE.AND P0, PT, R21, RZ, PT ;  /* 0x000000ff1500720c */ /* 0x000fe40003f06270 */
[----:B------:R-:W-:-:S11]  /*22620*/  MOV R3, 0x3fd774eb ;  /* 0x3fd774eb00037802 */ /* 0x000fd60000000f00 */
[----:B------:R-:W-:-:S04]  /*22630*/  @P0 FFMA.FTZ R0, R3, 0.93318945169448852539, -R0 ;  /* 0x3f6ee58103000823 */ /* 0x000fc80000010800 */
[----:B------:R-:W-:-:S07]  /*22640*/  @!P0 FFMA.FTZ R0, R3, 0.93318945169448852539, R0 ;  /* 0x3f6ee58103008823 */ /* 0x000fce0000010000 */
.L_x_5630:
[----:B------:R-:W-:Y:S05]  /*22650*/  BSYNC B0 ;  /* 0x0000000000007941 */ /* 0x000fea0003800000 */
.L_x_5628:
        /* <DEDUP_REMOVED lines=13> */
.L_x_5625:
        /* <DEDUP_REMOVED lines=11> */
.L_x_5633:
[----:B------:R-:W-:Y:S05]  /*227e0*/  BSYNC B4 ;  /* 0x0000000000047941 */ /* 0x000fea0003800000 */
.L_x_5632:
        /* <DEDUP_REMOVED lines=18> */
.L_x_5635:
[----:B------:R-:W-:Y:S02]  /*22910*/  ISETP.GE.AND P0, PT, R21, RZ, PT ;  /* 0x000000ff1500720c */ /* 0x000fe40003f06270 */
[----:B------:R-:W-:-:S11]  /*22920*/  MOV R3, 0x3fd774eb ;  /* 0x3fd774eb00037802 */ /* 0x000fd60000000f00 */
[----:B------:R-:W-:-:S04]  /*22930*/  @P0 FFMA.FTZ R0, R3, 0.93318945169448852539, -R0 ;  /* 0x3f6ee58103000823 */ /* 0x000fc80000010800 */
[----:B------:R-:W-:-:S07]  /*22940*/  @!P0 FFMA.FTZ R0, R3, 0.93318945169448852539, R0 ;  /* 0x3f6ee58103008823 */ /* 0x000fce0000010000 */
.L_x_5636:
[----:B------:R-:W-:Y:S05]  /*22950*/  BSYNC B0 ;  /* 0x0000000000007941 */ /* 0x000fea0003800000 */
.L_x_5634:
        /* <DEDUP_REMOVED lines=27> */
.L_x_5624:
        /* <DEDUP_REMOVED lines=32> */
.L_x_5638:
[----:B------:R-:W-:Y:S05]  /*22d10*/  BSYNC B4 ;  /* 0x0000000000047941 */ /* 0x000fea0003800000 */
.L_x_5637:
        /* <DEDUP_REMOVED lines=18> */
.L_x_5640:
[----:B------:R-:W-:Y:S02]  /*22e40*/  ISETP.GE.AND P0, PT, R21, RZ, PT ;  /* 0x000000ff1500720c */ /* 0x000fe40003f06270 */
[----:B------:R-:W-:-:S11]  /*22e50*/  MOV R3, 0x3fd774eb ;  /* 0x3fd774eb00037802 */ /* 0x000fd60000000f00 */
[----:B------:R-:W-:-:S04]  /*22e60*/  @P0 FFMA.FTZ R0, R3, 0.93318945169448852539, -R0 ;  /* 0x3f6ee58103000823 */ /* 0x000fc80000010800 */
[----:B------:R-:W-:-:S07]  /*22e70*/  @!P0 FFMA.FTZ R0, R3, 0.93318945169448852539, R0 ;  /* 0x3f6ee58103008823 */ /* 0x000fce0000010000 */
.L_x_5641:
[----:B------:R-:W-:Y:S05]  /*22e80*/  BSYNC B0 ;  /* 0x0000000000007941 */ /* 0x000fea0003800000 */
.L_x_5639:
        /* <DEDUP_REMOVED lines=11> */
.L_x_5623:
        /* <DEDUP_REMOVED lines=22> */
.L_x_5645:
[----:B------:R-:W-:Y:S05]  /*230a0*/  BSYNC B4 ;  /* 0x0000000000047941 */ /* 0x000fea0003800000 */
.L_x_5644:
        /* <DEDUP_REMOVED lines=24> */
.L_x_5643:
        /* <DEDUP_REMOVED lines=11> */
.L_x_5647:
[----:B------:R-:W-:Y:S05]  /*232e0*/  BSYNC B4 ;  /* 0x0000000000047941 */ /* 0x000fea0003800000 */
.L_x_5646:
        /* <DEDUP_REMOVED lines=38> */
.L_x_5642:
        /* <DEDUP_REMOVED lines=32> */
.L_x_5649:
[----:B------:R-:W-:Y:S05]  /*23750*/  BSYNC B4 ;  /* 0x0000000000047941 */ /* 0x000fea0003800000 */
.L_x_5648:
        /* <DEDUP_REMOVED lines=21> */
.L_x_5631:
[----:B------:R-:W-:Y:S05]  /*238b0*/  BSYNC B3 ;  /* 0x0000000000037941 */ /* 0x000fea0003800000 */
.L_x_5622:
[----:B------:R-:W-:Y:S01]  /*238c0*/  FADD.FTZ R3, R22, 0.69314718246459960938 ;  /* 0x3f31721816037421 */ /* 0x000fe20000010000 */
[----:B------:R-:W-:-:S04]  /*238d0*/  LOP3.LUT R17, R0, 0x80000000, R17, 0xb8, !PT ;  /* 0x8000000000117812 */ /* 0x000fc800078eb811 */
[----:B------:R-:W-:Y:S01]  /*238e0*/  LOP3.LUT R18, R3, 0x80000000, R18, 0xb8, !PT ;  /* 0x8000000003127812 */ /* 0x000fe200078eb812 */
[----:B------:R-:W-:Y:S06]  /*238f0*/  BRA `(.L_x_5588) ;  /* 0x0000000000387947 */ /* 0x000fec0003800000 */
.L_x_5589:
        /* <DEDUP_REMOVED lines=14> */
.L_x_5588:
[----:B------:R-:W-:Y:S05]  /*239e0*/  BSYNC B2 ;  /* 0x0000000000027941 */ /* 0x000fea0003800000 */
.L_x_5587:
        /* <DEDUP_REMOVED lines=115> */
.L_x_5657:
        /* <DEDUP_REMOVED lines=10> */
.L_x_5659:
[----:B------:R-:W-:-:S04]  /*241c0*/  FADD.FTZ R6, -R0, R5 ;  /* 0x0000000500067221 */ /* 0x000fc80000010100 */
[----:B------:R-:W-:-:S07]  /*241d0*/  FMUL.FTZ R6, R6, 0.5 ;  /* 0x3f00000006067820 */ /* 0x000fce0000410000 */
.L_x_5660:
[----:B------:R-:W-:Y:S05]  /*241e0*/  BSYNC B1 ;  /* 0x0000000000017941 */ /* 0x000fea0003800000 */
.L_x_5658:
        /* <DEDUP_REMOVED lines=11> */
.L_x_5662:
[----:B------:R-:W-:-:S04]  /*242a0*/  FADD.FTZ R7, R4, -R7 ;  /* 0x8000000704077221 */ /* 0x000fc80000010000 */
[----:B------:R-:W-:-:S07]  /*242b0*/  FMUL.FTZ R7, R7, 0.5 ;  /* 0x3f00000007077820 */ /* 0x000fce0000410000 */
.L_x_5663:
[----:B------:R-:W-:Y:S05]  /*242c0*/  BSYNC B1 ;  /* 0x0000000000017941 */ /* 0x000fea0003800000 */
.L_x_5661:
        /* <DEDUP_REMOVED lines=35> */
.L_x_5656:
[----:B------:R0:W1:Y:S02]  /*24500*/  MUFU.SQRT R23, R22 ;  /* 0x0000001600177308 */ /* 0x0000640000002000 */
.L_x_5655:
[----:B------:R-:W-:Y:S05]  /*24510*/  BSYNC B0 ;  /* 0x0000000000007941 */ /* 0x000fea0003800000 */
.L_x_5654:
        /* <DEDUP_REMOVED lines=35> */
.L_x_5667:
        /* <DEDUP_REMOVED lines=17> */
.L_x_5673:
[----:B------:R-:W-:-:S04]  /*24860*/  FADD.FTZ R0, -R0, R5 ;  /* 0x0000000500007221 */ /* 0x000fc80000010100 */
[----:B------:R-:W-:-:S07]  /*24870*/  FMUL.FTZ R0, R0, 0.5 ;  /* 0x3f00000000007820 */ /* 0x000fce0000410000 */
.L_x_5674:
[----:B------:R-:W-:Y:S05]  /*24880*/  BSYNC B4 ;  /* 0x0000000000047941 */ /* 0x000fea0003800000 */
.L_x_5672:
        /* <DEDUP_REMOVED lines=10> */
.L_x_5676:
[----:B------:R-:W-:-:S04]  /*24930*/  FADD.FTZ R3, -R3, R4 ;  /* 0x0000000403037221 */ /* 0x000fc80000010100 */
[----:B------:R-:W-:-:S07]  /*24940*/  FMUL.FTZ R3, R3, 0.5 ;  /* 0x3f00000003037820 */ /* 0x000fce0000410000 */
.L_x_5677:
[----:B------:R-:W-:Y:S05]  /*24950*/  BSYNC B4 ;  /* 0x0000000000047941 */ /* 0x000fea0003800000 */
.L_x_5675:
[----:B------:R-:W-:Y:S01]  /*24960*/  FADD.FTZ R3, R3, R0 ;  /* 0x0000000003037221 */ /* 0x000fe20000010000 */
[----:B------:R-:W-:-:S04]  /*24970*/  FADD.FTZ R24, R21, R24 ;  /* 0x0000001815187221 */ /* 0x000fc80000010000 */
[----:B------:R-:W-:-:S06]  /*24980*/  FMUL.FTZ R24, R24, R3 ;  /* 0x0000000318187220 */ /* 0x000fcc0000410000 */
[----:B------:R-:W2:Y:S01]  /*24990*/  MUFU.SQRT R24, R24 ;  /* 0x0000001800187308 */ /* 0x000ea20000002000 */
[----:B------:R-:W-:Y:S05]  /*249a0*/  BRA `(.L_x_5678) ;  /* 0x0000000000487947 */ /* 0x000fea0003800000 */
.L_x_5671:
        /* <DEDUP_REMOVED lines=12> */
.L_x_5670:
[----:B------:R-:W-:Y:S01]  /*24a70*/  FADD.FTZ R0, R24, 1 ;  /* 0x3f80000018007421 */ /* 0x000fe20000010000 */
[----:B------:R-:W-:Y:S01]  /*24a80*/  MUFU.SQRT R3, R22 ;  /* 0x0000001600037308 */ /* 0x000fe20000002000 */
[----:B------:R-:W-:Y:S02]  /*24a90*/  MOV R21, 0x3f800000 ;  /* 0x3f80000000157802 */ /* 0x000fe40000000f00 */
[----:B------:R-:W-:-:S06]  /*24aa0*/  FMUL.FTZ R0, R0, 0.5 ;  /* 0x3f00000000007820 */ /* 0x000fcc0000410000 */
[----:B------:R-:W2:Y:S02]  /*24ab0*/  MUFU.SQRT R0, R0 ;  /* 0x0000000000007308 */ /* 0x000ea40000002000 */
[----:B--2---:R-:W-:-:S07]  /*24ac0*/  FMUL.FTZ R24, R3, R0 ;  /* 0x0000000003187220 */ /* 0x004fce0000410000 */
.L_x_5678:
[----:B------:R-:W-:Y:S05]  /*24ad0*/  BSYNC B1 ;  /* 0x0000000000017941 */ /* 0x000fea0003800000 */
.L_x_5669:
[----:B------:R-:W-:Y:S05]  /*24ae0*/  BRA `(.L_x_5679) ;  /* 0x0000000000087947 */ /* 0x000fea0003800000 */
.L_x_5666:
[----:B------:R-:W-:Y:S01]  /*24af0*/  FMUL.FTZ R24, R24, 16777216 ;  /* 0x4b80000018187820 */ /* 0x000fe20000410000 */
[----:B------:R-:W-:-:S07]  /*24b00*/  FMUL.FTZ R21, R21, 16777216 ;  /* 0x4b80000015157820 */ /* 0x000fce0000410000 */
.L_x_5679:
[----:B------:R-:W-:Y:S05]  /*24b10*/  BSYNC B0 ;  /* 0x0000000000007941 */ /* 0x000fea0003800000 */
.L_x_5665:
        /* <DEDUP_REMOVED lines=16> */
.L_x_5681:
[----:B------:R-:W-:Y:S05]  /*24c20*/  BSYNC B4 ;  /* 0x0000000000047941 */ /* 0x000fea0003800000 */
.L_x_5680:
        /* <DEDUP_REMOVED lines=18> */
.L_x_5683:
[----:B------:R-:W-:Y:S02]  /*24d50*/  ISETP.GE.AND P0, PT, R24, RZ, PT ;  /* 0x000000ff1800720c */ /* 0x000fe40003f06270 */
[----:B------:R-:W-:-:S11]  /*24d60*/  MOV R3, 0x3fd774eb ;  /* 0x3fd774eb00037802 */ /* 0x000fd60000000f00 */
[----:B------:R-:W-:-:S04]  /*24d70*/  @P0 FFMA.FTZ R0, R3, 0.93318945169448852539, -R0 ;  /* 0x3f6ee58103000823 */ /* 0x000fc80000010800 */
[----:B------:R-:W-:-:S07]  /*24d80*/  @!P0 FFMA.FTZ R0, R3, 0.93318945169448852539, R0 ;  /* 0x3f6ee58103008823 */ /* 0x000fce0000010000 */
.L_x_5684:
[----:B------:R-:W-:Y:S05]  /*24d90*/  BSYNC B0 ;  /* 0x0000000000007941 */ /* 0x000fea0003800000 */
.L_x_5682:
        /* <DEDUP_REMOVED lines=10> */
.L_x_5668:
[----:B------:R-:W-:Y:S05]  /*24e40*/  BSYNC B3 ;  /* 0x0000000000037941 */ /* 0x000fea0003800000 */
.L_x_5664:
[----:B------:R-:W-:Y:S02]  /*24e50*/  LOP3.LUT R19, R6, 0x80000000, R19, 0xb8, !PT ;  /* 0x8000000006137812 */ /* 0x000fe400078eb813 */
[----:B-1----:R-:W-:Y:S01]  /*24e60*/  LOP3.LUT R20, R23, 0x80000000, R20, 0xb8, !PT ;  /* 0x8000000017147812 */ /* 0x002fe200078eb814 */
[----:B------:R-:W-:Y:S06]  /*24e70*/  BRA `(.L_x_5651) ;  /* 0x0000001400b47947 */ /* 0x000fec0003800000 */
.L_x_5653:
        /* <DEDUP_REMOVED lines=29> */
.L_x_5690:
[----:B------:R-:W-:Y:S05]  /*25050*/  BSYNC B4 ;  /* 0x0000000000047941 */ /* 0x000fea0003800000 */
.L_x_5689:
        /* <DEDUP_REMOVED lines=18> */
.L_x_5692:
[----:B------:R-:W-:Y:S02]  /*25180*/  ISETP.GE.AND P0, PT, R23, RZ, PT ;  /* 0x000000ff1700720c */ /* 0x000fe40003f06270 */
[----:B------:R-:W-:-:S11]  /*25190*/  MOV R3, 0x3fd774eb ;  /* 0x3fd774eb00037802 */ /* 0x000fd60000000f00 */
[----:B------:R-:W-:-:S04]  /*251a0*/  @P0 FFMA.FTZ R0, R3, 0.93318945169448852539, -R0 ;  /* 0x3f6ee58103000823 */ /* 0x000fc80000010800 */
[----:B------:R-:W-:-:S07]  /*251b0*/  @!P0 FFMA.FTZ R0, R3, 0.93318945169448852539, R0 ;  /* 0x3f6ee58103008823 */ /* 0x000fce0000010000 */
.L_x_5693:
[----:B------:R-:W-:Y:S05]  /*251c0*/  BSYNC B0 ;  /* 0x0000000000007941 */ /* 0x000fea0003800000 */
.L_x_5691:
        /* <DEDUP_REMOVED lines=13> */
.L_x_5688:
        /* <DEDUP_REMOVED lines=11> */
.L_x_5696:
[----:B------:R-:W-:Y:S05]  /*25350*/  BSYNC B4 ;  /* 0x0000000000047941 */ /* 0x000fea0003800000 */
.L_x_5695:
        /* <DEDUP_REMOVED lines=18> */
.L_x_5698:
[----:B------:R-:W-:Y:S02]  /*25480*/  ISETP.GE.AND P0, PT, R23, RZ, PT ;  /* 0x000000ff1700720c */ /* 0x000fe40003f06270 */
[----:B------:R-:W-:-:S11]  /*25490*/  MOV R3, 0x3fd774eb ;  /* 0x3fd774eb00037802 */ /* 0x000fd60000000f00 */
[----:B------:R-:W-:-:S04]  /*254a0*/  @P0 FFMA.FTZ R0, R3, 0.93318945169448852539, -R0 ;  /* 0x3f6ee58103000823 */ /* 0x000fc80000010800 */
[----:B------:R-:W-:-:S07]  /*254b0*/  @!P0 FFMA.FTZ R0, R3, 0.93318945169448852539, R0 ;  /* 0x3f6ee58103008823 */ /* 0x000fce0000010000 */
.L_x_5699:
[----:B------:R-:W-:Y:S05]  /*254c0*/  BSYNC B0 ;  /* 0x0000000000007941 */ /* 0x000fea0003800000 */
.L_x_5697:
        /* <DEDUP_REMOVED lines=27> */
.L_x_5687:
        /* <DEDUP_REMOVED lines=32> */
.L_x_5701:
[----:B------:R-:W-:Y:S05]  /*25880*/  BSYNC B4 ;  /* 0x0000000000047941 */ /* 0x000fea0003800000 */
.L_x_5700:
        /* <DEDUP_REMOVED lines=18> */
.L_x_5703:
[----:B------:R-:W-:Y:S02]  /*259b0*/  ISETP.GE.AND P0, PT, R23, RZ, PT ;  /* 0x000000ff1700720c */ /* 0x000fe40003f06270 */
[----:B------:R-:W-:-:S11]  /*259c0*/  MOV R3, 0x3fd774eb ;  /* 0x3fd774eb00037802 */ /* 0x000fd60000000f00 */
[----:B------:R-:W-:-:S04]  /*259d0*/  @P0 FFMA.FTZ R0, R3, 0.93318945169448852539, -R0 ;  /* 0x3f6ee58103000823 */ /* 0x000fc80000010800 */
[----:B------:R-:W-:-:S07]  /*259e0*/  @!P0 FFMA.FTZ R0, R3, 0.93318945169448852539, R0 ;  /* 0x3f6ee58103008823 */ /* 0x000fce0000010000 */
.L_x_5704:
[----:B------:R-:W-:Y:S05]  /*259f0*/  BSYNC B0 ;  /* 0x0000000000007941 */ /* 0x000fea0003800000 */
.L_x_5702:
        /* <DEDUP_REMOVED lines=11> */
.L_x_5686:
        /* <DEDUP_REMOVED lines=22> */
.L_x_5708:
[----:B------:R-:W-:Y:S05]  /*25c10*/  BSYNC B4 ;  /* 0x0000000000047941 */ /* 0x000fea0003800000 */
.L_x_5707:
        /* <DEDUP_REMOVED lines=24> */
.L_x_5706:
        /* <DEDUP_REMOVED lines=11> */
.L_x_5710:
[----:B------:R-:W-:Y:S05]  /*25e50*/  BSYNC B4 ;  /* 0x0000000000047941 */ /* 0x000fea0003800000 */
.L_x_5709:
        /* <DEDUP_REMOVED lines=38> */
.L_x_5705:
        /* <DEDUP_REMOVED lines=32> */
.L_x_5712:
[----:B------:R-:W-:Y:S05]  /*262c0*/  BSYNC B4 ;  /* 0x0000000000047941 */ /* 0x000fea0003800000 */
.L_x_5711:
        /* <DEDUP_REMOVED lines=21> */
.L_x_5694:
[----:B------:R-:W-:Y:S05]  /*26420*/  BSYNC B3 ;  /* 0x0000000000037941 */ /* 0x000fea0003800000 */
.L_x_5685:
[----:B------:R-:W-:Y:S01]  /*26430*/  FADD.FTZ R3, R24, 0.69314718246459960938 ;  /* 0x3f31721818037421 */ /* 0x000fe20000010000 */
[----:B------:R-:W-:-:S04]  /*26440*/  LOP3.LUT R19, R0, 0x80000000, R19, 0xb8, !PT ;  /* 0x8000000000137812 */ /* 0x000fc800078eb813 */
[----:B------:R-:W-:Y:S01]  /*26450*/  LOP3.LUT R20, R3, 0x80000000, R20, 0xb8, !PT ;  /* 0x8000000003147812 */ /* 0x000fe200078eb814 */
[----:B------:R-:W-:Y:S06]  /*26460*/  BRA `(.L_x_5651) ;  /* 0x0000000000387947 */ /* 0x000fec0003800000 */
.L_x_5652:
        /* <DEDUP_REMOVED lines=14> */
.L_x_5651:
[----:B------:R-:W-:Y:S05]  /*26550*/  BSYNC B2 ;  /* 0x0000000000027941 */ /* 0x000fea0003800000 */
.L_x_5650:
        /* <DEDUP_REMOVED lines=115> */
.L_x_5720:
        /* <DEDUP_REMOVED lines=10> */
.L_x_5722:
[----:B------:R-:W-:-:S04]  /*26d30*/  FADD.FTZ R6, -R0, R5 ;  /* 0x0000000500067221 */ /* 0x000fc80000010100 */
[----:B------:R-:W-:-:S07]  /*26d40*/  FMUL.FTZ R6, R6, 0.5 ;  /* 0x3f00000006067820 */ /* 0x000fce0000410000 */
.L_x_5723:
[----:B------:R-:W-:Y:S05]  /*26d50*/  BSYNC B1 ;  /* 0x0000000000017941 */ /* 0x000fea0003800000 */
.L_x_5721:
        /* <DEDUP_REMOVED lines=11> */
.L_x_5725:
[----:B------:R-:W-:-:S04]  /*26e10*/  FADD.FTZ R7, R4, -R7 ;  /* 0x8000000704077221 */ /* 0x000fc80000010000 */
[----:B------:R-:W-:-:S07]  /*26e20*/  FMUL.FTZ R7, R7, 0.5 ;  /* 0x3f00000007077820 */ /* 0x000fce0000410000 */
.L_x_5726:
[----:B------:R-:W-:Y:S05]  /*26e30*/  BSYNC B1 ;  /* 0x0000000000017941 */ /* 0x000fea0003800000 */
.L_x_5724:
        /* <DEDUP_REMOVED lines=35> */
.L_x_5719:
[----:B------:R0:W1:Y:S02]  /*27070*/  MUFU.SQRT R25, R24 ;  /* 0x0000001800197308 */ /* 0x0000640000002000 */
.L_x_5718:
[----:B------:R-:W-:Y:S05]  /*27080*/  BSYNC B0 ;  /* 0x0000000000007941 */ /* 0x000fea0003800000 */
.L_x_5717:
        /* <DEDUP_REMOVED lines=35> */
.L_x_5730:
        /* <DEDUP_REMOVED lines=17> */
.L_x_5736:
[----:B------:R-:W-:-:S04]  /*273d0*/  FADD.FTZ R0, -R0, R5 ;  /* 0x0000000500007221 */ /* 0x000fc80000010100 */
[----:B------:R-:W-:-:S07]  /*273e0*/  FMUL.FTZ R0, R0, 0.5 ;  /* 0x3f00000000007820 */ /* 0x000fce0000410000 */
.L_x_5737:
[----:B------:R-:W-:Y:S05]  /*273f0*/  BSYNC B4 ;  /* 0x0000000000047941 */ /* 0x000fea0003800000 */
.L_x_5735:
        /* <DEDUP_REMOVED lines=10> */
.L_x_5739:
[----:B------:R-:W-:-:S04]  /*274a0*/  FADD.FTZ R3, -R3, R4 ;  /* 0x0000000403037221 */ /* 0x000fc80000010100 */
[----:B------:R-:W-:-:S07]  /*274b0*/  FMUL.FTZ R3, R3, 0.5 ;  /* 0x3f00000003037820 */ /* 0x000fce0000410000 */
.L_x_5740:
[----:B------:R-:W-:Y:S05]  /*274c0*/  BSYNC B4 ;  /* 0x0000000000047941 */ /* 0x000fea0003800000 */
.L_x_5738:
[----:B------:R-:W-:Y:S01]  /*274d0*/  FADD.FTZ R3, R3, R0 ;  /* 0x0000000003037221 */ /* 0x000fe20000010000 */
[----:B------:R-:W-:-:S04]  /*274e0*/  FADD.FTZ R26, R23, R26 ;  /* 0x0000001a171a7221 */ /* 0x000fc80000010000 */
[----:B------:R-:W-:-:S06]  /*274f0*/  FMUL.FTZ R26, R26, R3 ;  /* 0x000000031a1a7220 */ /* 0x000fcc0000410000 */
[----:B------:R-:W2:Y:S01]  /*27500*/  MUFU.SQRT R26, R26 ;  /* 0x0000001a001a7308 */ /* 0x000ea20000002000 */
[----:B------:R-:W-:Y:S05]  /*27510*/  BRA `(.L_x_5741) ;  /* 0x0000000000487947 */ /* 0x000fea0003800000 */
.L_x_5734:
        /* <DEDUP_REMOVED lines=12> */
.L_x_5733:
[----:B------:R-:W-:Y:S01]  /*275e0*/  FADD.FTZ R0, R26, 1 ;  /* 0x3f8000001a007421 */ /* 0x000fe20000010000 */
[----:B------:R-:W-:Y:S01]  /*275f0*/  MUFU.SQRT R3, R24 ;  /* 0x0000001800037308 */ /* 0x000fe20000002000 */
[----:B------:R-:W-:Y:S02]  /*27600*/  MOV R23, 0x3f800000 ;  /* 0x3f80000000177802 */ /* 0x000fe40000000f00 */
[----:B------:R-:W-:-:S06]  /*27610*/  FMUL.FTZ R0, R0, 0.5 ;  /* 0x3f00000000007820 */ /* 0x000fcc0000410000 */
[----:B------:R-:W2:Y:S02]  /*27620*/  MUFU.SQRT R0, R0 ;  /* 0x0000000000007308 */ /* 0x000ea40000002000 */
[----:B--2---:R-:W-:-:S07]  /*27630*/  FMUL.FTZ R26, R3, R0 ;  /* 0x00000000031a7220 */ /* 0x004fce0000410000 */
.L_x_5741:
[----:B------:R-:W-:Y:S05]  /*27640*/  BSYNC B1 ;  /* 0x0000000000017941 */ /* 0x000fea0003800000 */
.L_x_5732:
[----:B------:R-:W-:Y:S05]  /*27650*/  BRA `(.L_x_5742) ;  /* 0x0000000000087947 */ /* 0x000fea0003800000 */
.L_x_5729:
[----:B------:R-:W-:Y:S01]  /*27660*/  FMUL.FTZ R26, R26, 16777216 ;  /* 0x4b8000001a1a7820 */ /* 0x000fe20000410000 */
[----:B------:R-:W-:-:S07]  /*27670*/  FMUL.FTZ R23, R23, 16777216 ;  /* 0x4b80000017177820 */ /* 0x000fce0000410000 */
.L_x_5742:
[----:B------:R-:W-:Y:S05]  /*27680*/  BSYNC B0 ;  /* 0x0000000000007941 */ /* 0x000fea0003800000 */
.L_x_5728:
        /* <DEDUP_REMOVED lines=16> */
.L_x_5744:
[----:B------:R-:W-:Y:S05]  /*27790*/  BSYNC B4 ;  /* 0x0000000000047941 */ /* 0x000fea0003800000 */
.L_x_5743:
        /* <DEDUP_REMOVED lines=18> */
.L_x_5746:
[----:B------:R-:W-:Y:S02]  /*278c0*/  ISETP.GE.AND P0, PT, R26, RZ, PT ;  /* 0x000000ff1a00720c */ /* 0x000fe40003f06270 */
[----:B------:R-:W-:-:S11]  /*278d0*/  MOV R3, 0x3fd774eb ;  /* 0x3fd774eb00037802 */ /* 0x000fd60000000f00 */
[----:B------:R-:W-:-:S04]  /*278e0*/  @P0 FFMA.FTZ R0, R3, 0.93318945169448852539, -R0 ;  /* 0x3f6ee58103000823 */ /* 0x000fc80000010800 */
[----:B------:R-:W-:-:S07]  /*278f0*/  @!P0 FFMA.FTZ R0, R3, 0.93318945169448852539, R0 ;  /* 0x3f6ee58103008823 */ /* 0x000fce0000010000 */
.L_x_5747:
[----:B------:R-:W-:Y:S05]  /*27900*/  BSYNC B0 ;  /* 0x0000000000007941 */ /* 0x000fea0003800000 */
.L_x_5745:
        /* <DEDUP_REMOVED lines=10> */
.L_x_5731:
[----:B------:R-:W-:Y:S05]  /*279b0*/  BSYNC B3 ;  /* 0x0000000000037941 */ /* 0x000fea0003800000 */
.L_x_5727:
[----:B------:R-:W-:Y:S02]  /*279c0*/  LOP3.LUT R21, R6, 0x80000000, R21, 0xb8, !PT ;  /* 0x8000000006157812 */ /* 0x000fe400078eb815 */
[----:B-1----:R-:W-:Y:S01]  /*279d0*/  LOP3.LUT R22, R25, 0x80000000, R22, 0xb8, !PT ;  /* 0x8000000019167812 */ /* 0x002fe200078eb816 */
[----:B------:R-:W-:Y:S06]  /*279e0*/  BRA `(.L_x_5714) ;  /* 0x0000001400b47947 */ /* 0x000fec0003800000 */
.L_x_5716:
        /* <DEDUP_REMOVED lines=29> */
.L_x_5753:
[----:B------:R-:W-:Y:S05]  /*27bc0*/  BSYNC B4 ;  /* 0x0000000000047941 */ /* 0x000fea0003800000 */
.L_x_5752:
        /* <DEDUP_REMOVED lines=18> */
.L_x_5755:
[----:B------:R-:W-:Y:S02]  /*27cf0*/  ISETP.GE.AND P0, PT, R25, RZ, PT ;  /* 0x000000ff1900720c */ /* 0x000fe40003f06270 */
[----:B------:R-:W-:-:S11]  /*27d00*/  MOV R3, 0x3fd774eb ;  /* 0x3fd774eb00037802 */ /* 0x000fd60000000f00 */
[----:B------:R-:W-:-:S04]  /*27d10*/  @P0 FFMA.FTZ R0, R3, 0.93318945169448852539, -R0 ;  /* 0x3f6ee58103000823 */ /* 0x000fc80000010800 */
[----:B------:R-:W-:-:S07]  /*27d20*/  @!P0 FFMA.FTZ R0, R3, 0.93318945169448852539, R0 ;  /* 0x3f6ee58103008823 */ /* 0x000fce0000010000 */
.L_x_5756:
[----:B------:R-:W-:Y:S05]  /*27d30*/  BSYNC B0 ;  /* 0x0000000000007941 */ /* 0x000fea0003800000 */
.L_x_5754:
        /* <DEDUP_REMOVED lines=13> */
.L_x_5751:
        /* <DEDUP_REMOVED lines=11> */
.L_x_5759:
[----:B------:R-:W-:Y:S05]  /*27ec0*/  BSYNC B4 ;  /* 0x0000000000047941 */ /* 0x000fea0003800000 */
.L_x_5758:
        /* <DEDUP_REMOVED lines=18> */
.L_x_5761:
[----:B------:R-:W-:Y:S02]  /*27ff0*/  ISETP.GE.AND P0, PT, R25, RZ, PT ;  /* 0x000000ff1900720c */ /* 0x000fe40003f06270 */
[----:B------:R-:W-:-:S11]  /*28000*/  MOV R3, 0x3fd774eb ;  /* 0x3fd774eb00037802 */ /* 0x000fd60000000f00 */
[----:B------:R-:W-:-:S04]  /*28010*/  @P0 FFMA.FTZ R0, R3, 0.93318945169448852539, -R0 ;  /* 0x3f6ee58103000823 */ /* 0x000fc80000010800 */
[----:B------:R-:W-:-:S07]  /*28020*/  @!P0 FFMA.FTZ R0, R3, 0.93318945169448852539, R0 ;  /* 0x3f6ee58103008823 */ /* 0x000fce0000010000 */
.L_x_5762:
[----:B------:R-:W-:Y:S05]  /*28030*/  BSYNC B0 ;  /* 0x0000000000007941 */ /* 0x000fea0003800000 */
.L_x_5760:
        /* <DEDUP_REMOVED lines=27> */
.L_x_5750:
        /* <DEDUP_REMOVED lines=32> */
.L_x_5764:
[----:B------:R-:W-:Y:S05]  /*283f0*/  BSYNC B4 ;  /* 0x0000000000047941 */ /* 0x000fea0003800000 */
.L_x_5763:
        /* <DEDUP_REMOVED lines=18> */
.L_x_5766:
[----:B------:R-:W-:Y:S02]  /*28520*/  ISETP.GE.AND P0, PT, R25, RZ, PT ;  /* 0x000000ff1900720c */ /* 0x000fe40003f06270 */
[----:B------:R-:W-:-:S11]  /*28530*/  MOV R3, 0x3fd774eb ;  /* 0x3fd774eb00037802 */ /* 0x000fd60000000f00 */
[----:B------:R-:W-:-:S04]  /*28540*/  @P0 FFMA.FTZ R0, R3, 0.93318945169448852539, -R0 ;  /* 0x3f6ee58103000823 */ /* 0x000fc80000010800 */
[----:B------:R-:W-:-:S07]  /*28550*/  @!P0 FFMA.FTZ R0, R3, 0.93318945169448852539, R0 ;  /* 0x3f6ee58103008823 */ /* 0x000fce0000010000 */
.L_x_5767:
[----:B------:R-:W-:Y:S05]  /*28560*/  BSYNC B0 ;  /* 0x0000000000007941 */ /* 0x000fea0003800000 */
.L_x_5765:
        /* <DEDUP_REMOVED lines=11> */
.L_x_5749:
        /* <DEDUP_REMOVED lines=22> */
.L_x_5771:
[----:B------:R-:W-:Y:S05]  /*28780*/  BSYNC B4 ;  /* 0x0000000000047941 */ /* 0x000fea0003800000 */
.L_x_5770:
        /* <DEDUP_REMOVED lines=24> */
.L_x_5769:
        /* <DEDUP_REMOVED lines=11> */
.L_x_5773:
[----:B------:R-:W-:Y:S05]  /*289c0*/  BSYNC B4 ;  /* 0x0000000000047941 */ /* 0x000fea0003800000 */
.L_x_5772:
        /* <DEDUP_REMOVED lines=38> */
.L_x_5768:
        /* <DEDUP_REMOVED lines=32> */
.L_x_5775:
[----:B------:R-:W-:Y:S05]  /*28e30*/  BSYNC B4 ;  /* 0x0000000000047941 */ /* 0x000fea0003800000 */
.L_x_5774:
        /* <DEDUP_REMOVED lines=21> */
.L_x_5757:
[----:B------:R-:W-:Y:S05]  /*28f90*/  BSYNC B3 ;  /* 0x0000000000037941 */ /* 0x000fea0003800000 */
.L_x_5748:
[----:B------:R-:W-:Y:S01]  /*28fa0*/  FADD.FTZ R3, R26, 0.69314718246459960938 ;  /* 0x3f3172181a037421 */ /* 0x000fe20000010000 */
[----:B------:R-:W-:-:S04]  /*28fb0*/  LOP3.LUT R21, R0, 0x80000000, R21, 0xb8, !PT ;  /* 0x8000000000157812 */ /* 0x000fc800078eb815 */
[----:B------:R-:W-:Y:S01]  /*28fc0*/  LOP3.LUT R22, R3, 0x80000000, R22, 0xb8, !PT ;  /* 0x8000000003167812 */ /* 0x000fe200078eb816 */
[----:B------:R-:W-:Y:S06]  /*28fd0*/  BRA `(.L_x_5714) ;  /* 0x0000000000387947 */ /* 0x000fec0003800000 */
.L_x_5715:
        /* <DEDUP_REMOVED lines=14> */
.L_x_5714:
[----:B------:R-:W-:Y:S05]  /*290c0*/  BSYNC B2 ;  /* 0x0000000000027941 */ /* 0x000fea0003800000 */
.L_x_5713:
        /* <DEDUP_REMOVED lines=38> */
[CC--:B------:R-:W-:Y:S01]  /*29330*/  FMUL.FTZ R6, R7.reuse, R27.reuse ;  /* 0x0000001b07067220 */ /* 0x0c0fe20000410000 */
[----:B------:R-:W-:Y:S01]  /*29340*/  FMUL.FTZ R27, R4, R27 ;  /* 0x0000001b041b7220 */ /* 0x000fe20000410000 */
[----:B------:R-:W-:Y:S02]  /*29350*/  FSETP.NEU.FTZ.AND P0, PT, R7, RZ, PT ;  /* 0x000000ff0700720b */ /* 0x000fe40003f1d000 */
[----:B------:R-:W-:Y:S01]  /*29360*/  FMUL.FTZ R6, R6, R6 ;  /* 0x0000000606067220 */ /* 0x000fe20000410000 */
[C---:B------:R-:W-:Y:S02]  /*29370*/  IADD3 R32, -R30.reuse, 0x7e800000, RZ ;  /* 0x7e8000001e207810 */ /* 0x040fe40007ffe1ff */
[----:B------:R-:W-:Y:S01]  /*29380*/  FSETP.NEU.FTZ.AND P2, PT, R29, RZ, PT ;  /* 0x000000ff1d00720b */ /* 0x000fe20003f5d000 */
[----:B------:R-:W-:Y:S01]  /*29390*/  FFMA.FTZ R6, R27, R27, R6 ;  /* 0x0000001b1b067223 */ /* 0x000fe20000010006 */
[----:B------:R-:W-:Y:S01]  /*293a0*/  LOP3.LUT R31, R30, 0x800000, RZ, 0xfc, !PT ;  /* 0x008000001e1f7812 */ /* 0x000fe200078efcff */
[-C--:B------:R-:W-:Y:S01]  /*293b0*/  FMUL.FTZ R27, R29, R32.reuse ;  /* 0x000000201d1b7220 */ /* 0x080fe20000410000 */
[----:B------:R-:W-:Y:S01]  /*293c0*/  FMUL.FTZ R32, R5, R32 ;  /* 0x0000002005207220 */ /* 0x000fe20000410000 */
[----:B------:R-:W-:-:S02]  /*293d0*/  FSETP.NEU.FTZ.AND P1, PT, R7, +INF , PT ;  /* 0x7f8000000700780b */ /* 0x000fc40003f3d000 */
[----:B------:R-:W-:Y:S01]  /*293e0*/  FMUL.FTZ R27, R27, R27 ;  /* 0x0000001b1b1b7220 */ /* 0x000fe20000410000 */
[----:B------:R-:W0:Y:S03]  /*293f0*/  MUFU.SQRT R6, R6 ;  /* 0x0000000600067308 */ /* 0x000e260000002000 */
        /* <DEDUP_REMOVED lines=64> */
.L_x_5783:
        /* <DEDUP_REMOVED lines=10> */
.L_x_5785:
[----:B------:R-:W-:-:S04]  /*298a0*/  FADD.FTZ R5, -R0, R7 ;  /* 0x0000000700057221 */ /* 0x000fc80000010100 */
[----:B------:R-:W-:-:S07]  /*298b0*/  FMUL.FTZ R5, R5, 0.5 ;  /* 0x3f00000005057820 */ /* 0x000fce0000410000 */
.L_x_5786:
[----:B------:R-:W-:Y:S05]  /*298c0*/  BSYNC B1 ;  /* 0x0000000000017941 */ /* 0x000fea0003800000 */
.L_x_5784:
        /* <DEDUP_REMOVED lines=11> */
.L_x_5788:
[----:B------:R-:W-:-:S04]  /*29980*/  FADD.FTZ R6, R4, -R27 ;  /* 0x8000001b04067221 */ /* 0x000fc80000010000 */
[----:B------:R-:W-:-:S07]  /*29990*/  FMUL.FTZ R6, R6, 0.5 ;  /* 0x3f00000006067820 */ /* 0x000fce0000410000 */
.L_x_5789:
[----:B------:R-:W-:Y:S05]  /*299a0*/  BSYNC B1 ;  /* 0x0000000000017941 */ /* 0x000fea0003800000 */
.L_x_5787:
        /* <DEDUP_REMOVED lines=35> */
.L_x_5782:
[----:B------:R0:W1:Y:S02]  /*29be0*/  MUFU.SQRT R29, R28 ;  /* 0x0000001c001d7308 */ /* 0x0000640000002000 */
.L_x_5781:
[----:B------:R-:W-:Y:S05]  /*29bf0*/  BSYNC B0 ;  /* 0x0000000000007941 */ /* 0x000fea0003800000 */
.L_x_5780:
        /* <DEDUP_REMOVED lines=35> */
.L_x_5793:
        /* <DEDUP_REMOVED lines=17> */
.L_x_5799:
[----:B------:R-:W-:-:S04]  /*29f40*/  FADD.FTZ R0, -R0, R7 ;  /* 0x0000000700007221 */ /* 0x000fc80000010100 */
[----:B------:R-:W-:-:S07]  /*29f50*/  FMUL.FTZ R0, R0, 0.5 ;  /* 0x3f00000000007820 */ /* 0x000fce0000410000 */
.L_x_5800:
[----:B------:R-:W-:Y:S05]  /*29f60*/  BSYNC B4 ;  /* 0x0000000000047941 */ /* 0x000fea0003800000 */
.L_x_5798:
        /* <DEDUP_REMOVED lines=10> */
.L_x_5802:
[----:B------:R-:W-:-:S04]  /*2a010*/  FADD.FTZ R3, -R3, R4 ;  /* 0x0000000403037221 */ /* 0x000fc80000010100 */
[----:B------:R-:W-:-:S07]  /*2a020*/  FMUL.FTZ R3, R3, 0.5 ;  /* 0x3f00000003037820 */ /* 0x000fce0000410000 */
.L_x_5803:
[----:B------:R-:W-:Y:S05]  /*2a030*/  BSYNC B4 ;  /* 0x0000000000047941 */ /* 0x000fea0003800000 */
.L_x_5801:
[----:B------:R-:W-:Y:S01]  /*2a040*/  FADD.FTZ R3, R3, R0 ;  /* 0x0000000003037221 */ /* 0x000fe20000010000 */
[----:B------:R-:W-:-:S04]  /*2a050*/  FADD.FTZ R26, R25, R26 ;  /* 0x0000001a191a7221 */ /* 0x000fc80000010000 */
[----:B------:R-:W-:-:S06]  /*2a060*/  FMUL.FTZ R26, R26, R3 ;  /* 0x000000031a1a7220 */ /* 0x000fcc0000410000 */
[----:B------:R-:W2:Y:S01]  /*2a070*/  MUFU.SQRT R26, R26 ;  /* 0x0000001a001a7308 */ /* 0x000ea20000002000 */
[----:B------:R-:W-:Y:S05]  /*2a080*/  BRA `(.L_x_5804) ;  /* 0x0000000000487947 */ /* 0x000fea0003800000 */
.L_x_5797:
        /* <DEDUP_REMOVED lines=12> */
.L_x_5796:
[----:B------:R-:W-:Y:S01]  /*2a150*/  FADD.FTZ R0, R26, 1 ;  /* 0x3f8000001a007421 */ /* 0x000fe20000010000 */
[----:B------:R-:W-:Y:S01]  /*2a160*/  MUFU.SQRT R3, R28 ;  /* 0x0000001c00037308 */ /* 0x000fe20000002000 */
[----:B------:R-:W-:Y:S02]  /*2a170*/  MOV R25, 0x3f800000 ;  /* 0x3f80000000197802 */ /* 0x000fe40000000f00 */
[----:B------:R-:W-:-:S06]  /*2a180*/  FMUL.FTZ R0, R0, 0.5 ;  /* 0x3f00000000007820 */ /* 0x000fcc0000410000 */
[----:B------:R-:W2:Y:S02]  /*2a190*/  MUFU.SQRT R0, R0 ;  /* 0x0000000000007308 */ /* 0x000ea40000002000 */
[----:B--2---:R-:W-:-:S07]  /*2a1a0*/  FMUL.FTZ R26, R3, R0 ;  /* 0x00000000031a7220 */ /* 0x004fce0000410000 */
.L_x_5804:
[----:B------:R-:W-:Y:S05]  /*2a1b0*/  BSYNC B1 ;  /* 0x0000000000017941 */ /* 0x000fea0003800000 */
.L_x_5795:
[----:B------:R-:W-:Y:S05]  /*2a1c0*/  BRA `(.L_x_5805) ;  /* 0x0000000000087947 */ /* 0x000fea0003800000 */
.L_x_5792:
[----:B------:R-:W-:Y:S01]  /*2a1d0*/  FMUL.FTZ R26, R26, 16777216 ;  /* 0x4b8000001a1a7820 */ /* 0x000fe20000410000 */
[----:B------:R-:W-:-:S07]  /*2a1e0*/  FMUL.FTZ R25, R25, 16777216 ;  /* 0x4b80000019197820 */ /* 0x000fce0000410000 */
.L_x_5805:
[----:B------:R-:W-:Y:S05]  /*2a1f0*/  BSYNC B0 ;  /* 0x0000000000007941 */ /* 0x000fea0003800000 */
.L_x_5791:
        /* <DEDUP_REMOVED lines=16> */
.L_x_5807:
[----:B------:R-:W-:Y:S05]  /*2a300*/  BSYNC B4 ;  /* 0x0000000000047941 */ /* 0x000fea0003800000 */
.L_x_5806:
        /* <DEDUP_REMOVED lines=18> */
.L_x_5809:
[----:B------:R-:W-:Y:S02]  /*2a430*/  ISETP.GE.AND P0, PT, R26, RZ, PT ;  /* 0x000000ff1a00720c */ /* 0x000fe40003f06270 */
[----:B------:R-:W-:-:S11]  /*2a440*/  MOV R3, 0x3fd774eb ;  /* 0x3fd774eb00037802 */ /* 0x000fd60000000f00 */
[----:B------:R-:W-:-:S04]  /*2a450*/  @P0 FFMA.FTZ R0, R3, 0.93318945169448852539, -R0 ;  /* 0x3f6ee58103000823 */ /* 0x000fc80000010800 */
[----:B------:R-:W-:-:S07]  /*2a460*/  @!P0 FFMA.FTZ R0, R3, 0.93318945169448852539, R0 ;  /* 0x3f6ee58103008823 */ /* 0x000fce0000010000 */
.L_x_5810:
[----:B------:R-:W-:Y:S05]  /*2a470*/  BSYNC B0 ;  /* 0x0000000000007941 */ /* 0x000fea0003800000 */
.L_x_5808:
        /* <DEDUP_REMOVED lines=10> */
.L_x_5794:
[----:B------:R-:W-:Y:S05]  /*2a520*/  BSYNC B3 ;  /* 0x0000000000037941 */ /* 0x000fea0003800000 */
.L_x_5790:
[----:B------:R-:W-:Y:S02]  /*2a530*/  LOP3.LUT R23, R0, 0x80000000, R23, 0xb8, !PT ;  /* 0x8000000000177812 */ /* 0x000fe400078eb817 */
[----:B-1----:R-:W-:Y:S01]  /*2a540*/  LOP3.LUT R24, R29, 0x80000000, R24, 0xb8, !PT ;  /* 0x800000001d187812 */ /* 0x002fe200078eb818 */
[----:B------:R-:W-:Y:S06]  /*2a550*/  BRA `(.L_x_5777) ;  /* 0x0000001400c07947 */ /* 0x000fec0003800000 */
.L_x_5779:
        /* <DEDUP_REMOVED lines=29> */
.L_x_5816:
[----:B------:R-:W-:Y:S05]  /*2a730*/  BSYNC B4 ;  /* 0x0000000000047941 */ /* 0x000fea0003800000 */
.L_x_5815:
        /* <DEDUP_REMOVED lines=18> */
.L_x_5818:
[----:B------:R-:W-:Y:S02]  /*2a860*/  ISETP.GE.AND P0, PT, R26, RZ, PT ;  /* 0x000000ff1a00720c */ /* 0x000fe40003f06270 */
[----:B------:R-:W-:-:S11]  /*2a870*/  MOV R3, 0x3fd774eb ;  /* 0x3fd774eb00037802 */ /* 0x000fd60000000f00 */
[----:B------:R-:W-:-:S04]  /*2a880*/  @P0 FFMA.FTZ R0, R3, 0.93318945169448852539, -R0 ;  /* 0x3f6ee58103000823 */ /* 0x000fc80000010800 */
[----:B------:R-:W-:-:S07]  /*2a890*/  @!P0 FFMA.FTZ R0, R3, 0.93318945169448852539, R0 ;  /* 0x3f6ee58103008823 */ /* 0x000fce0000010000 */
.L_x_5819:
[----:B------:R-:W-:Y:S05]  /*2a8a0*/  BSYNC B0 ;  /* 0x0000000000007941 */ /* 0x000fea0003800000 */
.L_x_5817:
        /* <DEDUP_REMOVED lines=13> */
.L_x_5814:
        /* <DEDUP_REMOVED lines=11> */
.L_x_5822:
[----:B------:R-:W-:Y:S05]  /*2aa30*/  BSYNC B4 ;  /* 0x0000000000047941 */ /* 0x000fea0003800000 */
.L_x_5821:
        /* <DEDUP_REMOVED lines=18> */
.L_x_5824:
[----:B------:R-:W-:Y:S02]  /*2ab60*/  ISETP.GE.AND P0, PT, R26, RZ, PT ;  /* 0x000000ff1a00720c */ /* 0x000fe40003f06270 */
[----:B------:R-:W-:-:S11]  /*2ab70*/  MOV R3, 0x3fd774eb ;  /* 0x3fd774eb00037802 */ /* 0x000fd60000000f00 */
[----:B------:R-:W-:-:S04]  /*2ab80*/  @P0 FFMA.FTZ R0, R3, 0.93318945169448852539, -R0 ;  /* 0x3f6ee58103000823 */ /* 0x000fc80000010800 */
[----:B------:R-:W-:-:S07]  /*2ab90*/  @!P0 FFMA.FTZ R0, R3, 0.93318945169448852539, R0 ;  /* 0x3f6ee58103008823 */ /* 0x000fce0000010000 */
.L_x_5825:
[----:B------:R-:W-:Y:S05]  /*2aba0*/  BSYNC B0 ;  /* 0x0000000000007941 */ /* 0x000fea0003800000 */
.L_x_5823:
        /* <DEDUP_REMOVED lines=27> */
.L_x_5813:
        /* <DEDUP_REMOVED lines=32> */
.L_x_5827:
[----:B------:R-:W-:Y:S05]  /*2af60*/  BSYNC B4 ;  /* 0x0000000000047941 */ /* 0x000fea0003800000 */
.L_x_5826:
        /* <DEDUP_REMOVED lines=18> */
.L_x_5829:
[----:B------:R-:W-:Y:S02]  /*2b090*/  ISETP.GE.AND P0, PT, R26, RZ, PT ;  /* 0x000000ff1a00720c */ /* 0x000fe40003f06270 */
[----:B------:R-:W-:-:S11]  /*2b0a0*/  MOV R3, 0x3fd774eb ;  /* 0x3fd774eb00037802 */ /* 0x000fd60000000f00 */
[----:B------:R-:W-:-:S04]  /*2b0b0*/  @P0 FFMA.FTZ R0, R3, 0.93318945169448852539, -R0 ;  /* 0x3f6ee58103000823 */ /* 0x000fc80000010800 */
[----:B------:R-:W-:-:S07]  /*2b0c0*/  @!P0 FFMA.FTZ R0, R3, 0.93318945169448852539, R0 ;  /* 0x3f6ee58103008823 */ /* 0x000fce0000010000 */
.L_x_5830:
[----:B------:R-:W-:Y:S05]  /*2b0d0*/  BSYNC B0 ;  /* 0x0000000000007941 */ /* 0x000fea0003800000 */
.L_x_5828:
        /* <DEDUP_REMOVED lines=11> */
.L_x_5812:
        /* <DEDUP_REMOVED lines=22> */
[----:B------:R-:W-:Y:S05]  /*2b2f0*/  CALL.REL.NOINC `($__internal_11_$__cuda_sm3x_div_rn_ftz_f32_slowpath) ;  /* 0x0000000c00787944 */ /* 0x000fea0003c00000 */
.L_x_5834:
[----:B------:R-:W-:Y:S05]  /*2b300*/  BSYNC B4 ;  /* 0x0000000000047941 */ /* 0x000fea0003800000 */
.L_x_5833:
        /* <DEDUP_REMOVED lines=24> */
.L_x_5832:
        /* <DEDUP_REMOVED lines=12> */
.L_x_5836:
[----:B------:R-:W-:Y:S05]  /*2b550*/  BSYNC B4 ;  /* 0x0000000000047941 */ /* 0x000fea0003800000 */
.L_x_5835:
        /* <DEDUP_REMOVED lines=38> */
.L_x_5831:
        /* <DEDUP_REMOVED lines=32> */
[----:B------:R-:W-:Y:S05]  /*2b9c0*/  CALL.REL.NOINC `($__internal_11_$__cuda_sm3x_div_rn_ftz_f32_slowpath) ;  /* 0x0000000400c47944 */ /* 0x000fea0003c00000 */
.L_x_5838:
[----:B------:R-:W-:Y:S05]  /*2b9d0*/  BSYNC B4 ;  /* 0x0000000000047941 */ /* 0x000fea0003800000 */
.L_x_5837:
[----:B------:R-:W-:Y:S01]  /*2b9e0*/  MOV R4, 0x3b33710b ;  /* 0x3b33710b00047802 */ /* 0x000fe20000000f00 */
        /* <DEDUP_REMOVED lines=20> */
.L_x_5820:
[----:B------:R-:W-:Y:S05]  /*2bb30*/  BSYNC B3 ;  /* 0x0000000000037941 */ /* 0x000fea0003800000 */
.L_x_5811:
[----:B------:R-:W-:Y:S01]  /*2bb40*/  FADD.FTZ R3, R28, 0.69314718246459960938 ;  /* 0x3f3172181c037421 */ /* 0x000fe20000010000 */
[----:B------:R-:W-:-:S04]  /*2bb50*/  LOP3.LUT R23, R0, 0x80000000, R23, 0xb8, !PT ;  /* 0x8000000000177812 */ /* 0x000fc800078eb817 */
[----:B------:R-:W-:Y:S01]  /*2bb60*/  LOP3.LUT R24, R3, 0x80000000, R24, 0xb8, !PT ;  /* 0x8000000003187812 */ /* 0x000fe200078eb818 */
[----:B------:R-:W-:Y:S06]  /*2bb70*/  BRA `(.L_x_5777) ;  /* 0x0000000000387947 */ /* 0x000fec0003800000 */
.L_x_5778:
        /* <DEDUP_REMOVED lines=14> */
.L_x_5777:
[----:B------:R-:W-:Y:S05]  /*2bc60*/  BSYNC B2 ;  /* 0x0000000000027941 */ /* 0x000fea0003800000 */
.L_x_5776:
[----:B------:R-:W-:Y:S05]  /*2bc70*/  WARPSYNC.ALL ;  /* 0x0000000000007948 */ /* 0x000fea0003800000 */
[----:B------:R-:W1:Y:S01]  /*2bc80*/  S2R R7, SR_TID.X ;  /* 0x0000000000077919 */ /* 0x000e620000002100 */
[----:B------:R-:W-:Y:S04]  /*2bc90*/  BSSY B0, `(.L_x_5839) ;  /* 0x000003b000007945 */ /* 0x000fe80003800000 */
[----:B------:R-:W-:Y:S01]  /*2bca0*/  BSSY B1, `(.L_x_5840) ;  /* 0x0000032000017945 */ /* 0x000fe20003800000 */
[----:B-1----:R-:W-:-:S13]  /*2bcb0*/  ISETP.GE.AND P0, PT, R7, R8, PT ;  /* 0x000000080700720c */ /* 0x002fda0003f06270 */
[----:B------:R-:W1:Y:S01]  /*2bcc0*/  @!P0 LDC.64 R4, c[0x0][0x218] ;  /* 0x00008600ff048b82 */ /* 0x000e620000000a00 */
[----:B------:R-:W-:Y:S02]  /*2bcd0*/  @!P0 IADD3 R3, R2, R7, RZ ;  /* 0x0000000702038210 */ /* 0x000fe40007ffe0ff */
[----:B------:R-:W-:-:S03]  /*2bce0*/  @!P0 F2FP.F16.F32.PACK_AB R9, R10, R9 ;  /* 0x000000090a09823e */ /* 0x000fc600000000ff */
[----:B-1----:R-:W-:Y:S01]  /*2bcf0*/  @!P0 IMAD.WIDE.U32 R4, R3, 0x4, R4 ;  /* 0x0000000403048825 */ /* 0x002fe200078e0004 */
[----:B------:R-:W-:Y:S02]  /*2bd00*/  MOV R3, R7 ;  /* 0x0000000700037202 */ /* 0x000fe40000000f00 */
[----:B------:R-:W-:Y:S02]  /*2bd10*/  @!P0 IADD3 R3, R7, 0x80, RZ ;  /* 0x0000008007038810 */ /* 0x000fe40007ffe0ff */
[----:B------:R1:W-:Y:S02]  /*2bd20*/  @!P0 STG.E desc[UR4][R4.64], R9 ;  /* 0x0000000904008986 */ /* 0x0003e4000c101904 */
[----:B------:R-:W-:-:S13]  /*2bd30*/  ISETP.GE.AND P0, PT, R3, R8, PT ;  /* 0x000000080300720c */ /* 0x000fda0003f06270 */
[----:B-1----:R-:W-:Y:S05]  /*2bd40*/  @P0 BRA `(.L_x_5841) ;  /* 0x0000000000380947 */ /* 0x002fea0003800000 */
[----:B------:R-:W1:Y:S01]  /*2bd50*/  LDC.64 R4, c[0x0][0x218] ;  /* 0x00008600ff047b82 */ /* 0x000e620000000a00 */
[----:B------:R-:W-:Y:S02]  /*2bd60*/  IADD3 R7, R2, R3, RZ ;  /* 0x0000000302077210 */ /* 0x000fe40007ffe0ff */
[----:B------:R-:W-:Y:S02]  /*2bd70*/  F2FP.F16.F32.PACK_AB R11, R11, R12 ;  /* 0x0000000c0b0b723e */ /* 0x000fe400000000ff */
[----:B------:R-:W-:-:S04]  /*2bd80*/  IADD3 R3, R3, 0x80, RZ ;  /* 0x0000008003037810 */ /* 0x000fc80007ffe0ff */
[----:B------:R-:W-:Y:S01]  /*2bd90*/  ISETP.GE.AND P0, PT, R3, R8, PT ;  /* 0x000000080300720c */ /* 0x000fe20003f06270 */
[----:B-1----:R-:W-:-:S05]  /*2bda0*/  IMAD.WIDE.U32 R4, R7, 0x4, R4 ;  /* 0x0000000407047825 */ /* 0x002fca00078e0004 */
[----:B------:R1:W-:Y:S07]  /*2bdb0*/  STG.E desc[UR4][R4.64], R11 ;  /* 0x0000000b04007986 */ /* 0x0003ee000c101904 */
[----:B------:R-:W-:Y:S05]  /*2bdc0*/  @P0 BRA `(.L_x_5842) ;  /* 0x0000000000380947 */ /* 0x000fea0003800000 */
[----:B-1----:R-:W1:Y:S01]  /*2bdd0*/  LDC.64 R4, c[0x0][0x218] ;  /* 0x00008600ff047b82 */ /* 0x002e620000000a00 */
[----:B------:R-:W-:Y:S02]  /*2bde0*/  IADD3 R7, R2, R3, RZ ;  /* 0x0000000302077210 */ /* 0x000fe40007ffe0ff */
[----:B------:R-:W-:Y:S02]  /*2bdf0*/  F2FP.F16.F32.PACK_AB R13, R13, R14 ;  /* 0x0000000e0d0d723e */ /* 0x000fe400000000ff */
[----:B------:R-:W-:Y:S01]  /*2be00*/  IADD3 R3, R3, 0x80, RZ ;  /* 0x0000008003037810 */ /* 0x000fe20007ffe0ff */
[----:B-1----:R-:W-:-:S05]  /*2be10*/  IMAD.WIDE.U32 R4, R7, 0x4, R4 ;  /* 0x0000000407047825 */ /* 0x002fca00078e0004 */
[----:B------:R1:W-:Y:S02]  /*2be20*/  STG.E desc[UR4][R4.64], R13 ;  /* 0x0000000d04007986 */ /* 0x0003e4000c101904 */
.L_x_5841:
[----:B------:R-:W-:-:S13]  /*2be30*/  ISETP.GE.AND P0, PT, R3, R8, PT ;  /* 0x000000080300720c */ /* 0x000fda0003f06270 */
[----:B------:R-:W-:Y:S05]  /*2be40*/  @P0 BRA `(.L_x_5843) ;  /* 0x0000000000380947 */ /* 0x000fea0003800000 */
[----:B-1----:R-:W1:Y:S01]  /*2be50*/  LDC.64 R4, c[0x0][0x218] ;  /* 0x00008600ff047b82 */ /* 0x002e620000000a00 */
[----:B------:R-:W-:Y:S02]  /*2be60*/  IADD3 R7, R2, R3, RZ ;  /* 0x0000000302077210 */ /* 0x000fe40007ffe0ff */
[----:B------:R-:W-:Y:S02]  /*2be70*/  F2FP.F16.F32.PACK_AB R15, R15, R16 ;  /* 0x000000100f0f723e */ /* 0x000fe400000000ff */
[----:B------:R-:W-:Y:S01]  /*2be80*/  IADD3 R3, R3, 0x80, RZ ;  /* 0x0000008003037810 */ /* 0x000fe20007ffe0ff */
[----:B-1----:R-:W-:-:S05]  /*2be90*/  IMAD.WIDE.U32 R4, R7, 0x4, R4 ;  /* 0x0000000407047825 */ /* 0x002fca00078e0004 */
[----:B------:R2:W-:Y:S02]  /*2bea0*/  STG.E desc[UR4][R4.64], R15 ;  /* 0x0000000f04007986 */ /* 0x0005e4000c101904 */
.L_x_5842:
[----:B------:R-:W-:-:S13]  /*2beb0*/  ISETP.GE.AND P0, PT, R3, R8, PT ;  /* 0x000000080300720c */ /* 0x000fda0003f06270 */
[----:B------:R-:W-:Y:S05]  /*2bec0*/  @P0 BRA `(.L_x_5844) ;  /* 0x00000000003c0947 */ /* 0x000fea0003800000 */
[----:B-12---:R-:W1:Y:S01]  /*2bed0*/  LDC.64 R4, c[0x0][0x218] ;  /* 0x00008600ff047b82 */ /* 0x006e620000000a00 */
[----:B------:R-:W-:Y:S02]  /*2bee0*/  IADD3 R7, R2, R3, RZ ;  /* 0x0000000302077210 */ /* 0x000fe40007ffe0ff */
[----:B------:R-:W-:Y:S02]  /*2bef0*/  F2FP.F16.F32.PACK_AB R17, R17, R18 ;  /* 0x000000121111723e */ /* 0x000fe400000000ff */
[----:B------:R-:W-:Y:S01]  /*2bf00*/  IADD3 R3, R3, 0x80, RZ ;  /* 0x0000008003037810 */ /* 0x000fe20007ffe0ff */
[----:B-1----:R-:W-:-:S05]  /*2bf10*/  IMAD.WIDE.U32 R4, R7, 0x4, R4 ;  /* 0x0000000407047825 */ /* 0x002fca00078e0004 */
[----:B------:R2:W-:Y:S02]  /*2bf20*/  STG.E desc[UR4][R4.64], R17 ;  /* 0x0000001104007986 */ /* 0x0005e4000c101904 */
.L_x_5843:
[----:B------:R-:W-:-:S13]  /*2bf30*/  ISETP.GE.AND P0, PT, R3, R8, PT ;  /* 0x000000080300720c */ /* 0x000fda0003f06270 */
[----:B------:R-:W-:Y:S05]  /*2bf40*/  @P0 BREAK B1 ;  /* 0x0000000000010942 */ /* 0x000fea0003800000 */
[----:B------:R-:W-:Y:S05]  /*2bf50*/  @P0 BRA `(.L_x_5845) ;  /* 0x0000000000380947 */ /* 0x000fea0003800000 */
[----:B-12---:R-:W1:Y:S01]  /*2bf60*/  LDC.64 R4, c[0x0][0x218] ;  /* 0x00008600ff047b82 */ /* 0x006e620000000a00 */
[----:B------:R-:W-:Y:S02]  /*2bf70*/  IADD3 R7, R2, R3, RZ ;  /* 0x0000000302077210 */ /* 0x000fe40007ffe0ff */
[----:B------:R-:W-:Y:S02]  /*2bf80*/  F2FP.F16.F32.PACK_AB R19, R19, R20 ;  /* 0x000000141313723e */ /* 0x000fe400000000ff */
[----:B------:R-:W-:Y:S01]  /*2bf90*/  IADD3 R3, R3, 0x80, RZ ;  /* 0x0000008003037810 */ /* 0x000fe20007ffe0ff */
[----:B-1----:R-:W-:-:S05]  /*2bfa0*/  IMAD.WIDE.U32 R4, R7, 0x4, R4 ;  /* 0x0000000407047825 */ /* 0x002fca00078e0004 */
[----:B------:R3:W-:Y:S02]  /*2bfb0*/  STG.E desc[UR4][R4.64], R19 ;  /* 0x0000001304007986 */ /* 0x0007e4000c101904 */
.L_x_5844:
[----:B------:R-:W-:Y:S05]  /*2bfc0*/  BSYNC B1 ;  /* 0x0000000000017941 */ /* 0x000fea0003800000 */
.L_x_5840:
[----:B------:R-:W-:-:S13]  /*2bfd0*/  ISETP.GE.AND P0, PT, R3, R8, PT ;  /* 0x000000080300720c */ /* 0x000fda0003f06270 */
[----:B-123--:R-:W1:Y:S01]  /*2bfe0*/  @!P0 LDC.64 R4, c[0x0][0x218] ;  /* 0x00008600ff048b82 */ /* 0x00ee620000000a00 */
[----:B------:R-:W-:Y:S02]  /*2bff0*/  @!P0 IADD3 R7, R2, R3, RZ ;  /* 0x0000000302078210 */ /* 0x000fe40007ffe0ff */
[----:B------:R-:W-:Y:S02]  /*2c000*/  @!P0 F2FP.F16.F32.PACK_AB R21, R21, R22 ;  /* 0x000000161515823e */ /* 0x000fe400000000ff */
[----:B------:R-:W-:Y:S01]  /*2c010*/  @!P0 IADD3 R3, R3, 0x80, RZ ;  /* 0x0000008003038810 */ /* 0x000fe20007ffe0ff */
[----:B-1----:R-:W-:-:S05]  /*2c020*/  @!P0 IMAD.WIDE.U32 R4, R7, 0x4, R4 ;  /* 0x0000000407048825 */ /* 0x002fca00078e0004 */
[----:B------:R3:W-:Y:S02]  /*2c030*/  @!P0 STG.E desc[UR4][R4.64], R21 ;  /* 0x0000001504008986 */ /* 0x0007e4000c101904 */
.L_x_5845:
[----:B------:R-:W-:Y:S05]  /*2c040*/  BSYNC B0 ;  /* 0x0000000000007941 */ /* 0x000fea0003800000 */
.L_x_5839:
[----:B------:R-:W-:Y:S05]  /*2c050*/  WARPSYNC.ALL ;  /* 0x0000000000007948 */ /* 0x000fea0003800000 */
[----:B------:R-:W-:-:S13]  /*2c060*/  ISETP.GE.AND P0, PT, R3, R8, PT ;  /* 0x000000080300720c */ /* 0x000fda0003f06270 */
[----:B------:R-:W-:Y:S05]  /*2c070*/  @P0 EXIT ;  /* 0x000000000000094d */ /* 0x000fea0003800000 */
[----:B-123--:R-:W1:Y:S01]  /*2c080*/  LDC.64 R4, c[0x0][0x218] ;  /* 0x00008600ff047b82 */ /* 0x00ee620000000a00 */
[----:B------:R-:W-:Y:S02]  /*2c090*/  IADD3 R3, R2, R3, RZ ;  /* 0x0000000302037210 */ /* 0x000fe40007ffe0ff */
[----:B------:R-:W-:-:S03]  /*2c0a0*/  F2FP.F16.F32.PACK_AB R23, R23, R24 ;  /* 0x000000181717723e */ /* 0x000fc600000000ff */
[----:B-1----:R-:W-:-:S05]  /*2c0b0*/  IMAD.WIDE.U32 R2, R3, 0x4, R4 ;  /* 0x0000000403027825 */ /* 0x002fca00078e0004 */
[----:B------:R-:W-:Y:S01]  /*2c0c0*/  STG.E desc[UR4][R2.64], R23 ;  /* 0x0000001702007986 */ /* 0x000fe2000c101904 */
[----:B------:R-:W-:Y:S05]  /*2c0d0*/  EXIT ;  /* 0x000000000000794d */ /* 0x000fea0003800000 */
        .weak           $__internal_11_$__cuda_sm3x_div_rn_ftz_f32_slowpath
        .type           $__internal_11_$__cuda_sm3x_div_rn_ftz_f32_slowpath,@function
        .size           $__internal_11_$__cuda_sm3x_div_rn_ftz_f32_slowpath,(.L_x_21427 - $__internal_11_$__cuda_sm3x_div_rn_ftz_f32_slowpath)
$__internal_11_$__cuda_sm3x_div_rn_ftz_f32_slowpath:
[----:B------:R-:W-:Y:S01]  /*2c0e0*/  SHF.R.U32.HI R3, RZ, 0x17, R27 ;  /* 0x00000017ff037819 */ /* 0x000fe2000001161b */
[----:B------:R-:W-:Y:S01]  /*2c0f0*/  BSSY B0, `(.L_x_5846) ;  /* 0x0000046000007945 */ /* 0x000fe20003800000 */
[----:B------:R-:W-:-:S03]  /*2c100*/  SHF.R.U32.HI R6, RZ, 0x17, R31 ;  /* 0x00000017ff067819 */ /* 0x000fc6000001161f */
[----:B------:R-:W-:Y:S01]  /*2c110*/  BSSY B1, `(.L_x_5847) ;  /* 0x000001d000017945 */ /* 0x000fe20003800000 */
[----:B------:R-:W-:Y:S02]  /*2c120*/  LOP3.LUT R3, R3, 0xff, RZ, 0xc0, !PT ;  /* 0x000000ff03037812 */ /* 0x000fe400078ec0ff */
[----:B------:R-:W-:Y:S02]  /*2c130*/  LOP3.LUT R6, R6, 0xff, RZ, 0xc0, !PT ;  /* 0x000000ff06067812 */ /* 0x000fe400078ec0ff */
[----:B------:R-:W-:-:S04]  /*2c140*/  IADD3 R0, R3, -0x1, RZ ;  /* 0xffffffff03007810 */ /* 0x000fc80007ffe0ff */
[----:B------:R-:W-:Y:S02]  /*2c150*/  ISETP.GT.U32.AND P0, PT, R0, 0xfd, PT ;  /* 0x000000fd0000780c */ /* 0x000fe40003f04070 */
[----:B------:R-:W-:-:S04]  /*2c160*/  IADD3 R0, R6, -0x1, RZ ;  /* 0xffffffff06007810 */ /* 0x000fc80007ffe0ff */
[----:B------:R-:W-:-:S13]  /*2c170*/  ISETP.GT.U32.OR P0, PT, R0, 0xfd, P0 ;  /* 0x000000fd0000780c */ /* 0x000fda0000704470 */
[----:B------:R-:W-:Y:S05]  /*2c180*/  @!P0 BRA `(.L_x_5848) ;  /* 0x0000000000548947 */ /* 0x000fea0003800000 */
[----:B------:R-:W-:Y:S02]  /*2c190*/  FSETP.GTU.FTZ.AND P0, PT, |R31|, +INF , PT ;  /* 0x7f8000001f00780b */ /* 0x000fe40003f1c200 */
[----:B------:R-:W-:-:S04]  /*2c1a0*/  FSETP.GTU.FTZ.AND P1, PT, |R27|, +INF , PT ;  /* 0x7f8000001b00780b */ /* 0x000fc80003f3c200 */
[----:B------:R-:W-:-:S13]  /*2c1b0*/  PLOP3.LUT P0, PT, P0, P1, PT, 0xa8, 0x0 ;  /* 0x000000000000781c */ /* 0x000fda0000703570 */
[----:B------:R-:W-:Y:S05]  /*2c1c0*/  @P0 BREAK B1 ;  /* 0x0000000000010942 */ /* 0x000fea0003800000 */
[----:B------:R-:W-:Y:S05]  /*2c1d0*/  @P0 BRA `(.L_x_5849) ;  /* 0x0000000000d80947 */ /* 0x000fea0003800000 */
[----:B------:R-:W-:Y:S02]  /*2c1e0*/  FSETP.NEU.FTZ.AND P2, PT, R31, RZ, PT ;  /* 0x000000ff1f00720b */ /* 0x000fe40003f5d000 */
[----:B------:R-:W-:Y:S02]  /*2c1f0*/  FSETP.NEU.FTZ.AND P1, PT, R27, RZ, PT ;  /* 0x000000ff1b00720b */ /* 0x000fe40003f3d000 */
[----:B------:R-:W-:-:S11]  /*2c200*/  FSETP.NEU.FTZ.AND P0, PT, R31, RZ, PT ;  /* 0x000000ff1f00720b */ /* 0x000fd60003f1d000 */
[----:B------:R-:W-:Y:S05]  /*2c210*/  @!P1 BREAK !P2, B1 ;  /* 0x0000000000019942 */ /* 0x000fea0005000000 */
[----:B------:R-:W-:Y:S05]  /*2c220*/  @!P1 BRA !P2, `(.L_x_5850) ;  /* 0x0000000000bc9947 */ /* 0x000fea0005000000 */
[----:B------:R-:W-:Y:S02]  /*2c230*/  FSETP.NEU.FTZ.AND P4, PT, |R31|, +INF , PT ;  /* 0x7f8000001f00780b */ /* 0x000fe40003f9d200 */
        /* <DEDUP_REMOVED lines=10> */
.L_x_5848:
[----:B------:R-:W-:Y:S05]  /*2c2e0*/  BSYNC B1 ;  /* 0x0000000000017941 */ /* 0x000fea0003800000 */
.L_x_5847:
[----:B------:R-:W-:Y:S01]  /*2c2f0*/  IADD3 R3, R3, -0x7f, RZ ;  /* 0xffffff8103037810 */ /* 0x000fe20007ffe0ff */
[----:B------:R-:W-:Y:S01]  /*2c300*/  BSSY B1, `(.L_x_5853) ;  /* 0x000001b000017945 */ /* 0x000fe20003800000 */
[----:B------:R-:W-:-:S03]  /*2c310*/  IADD3 R6, R6, -0x7f, RZ ;  /* 0xffffff8106067810 */ /* 0x000fc60007ffe0ff */
[----:B------:R-:W-:Y:S01]  /*2c320*/  IMAD R32, R3, -0x800000, R27 ;  /* 0xff80000003207824 */ /* 0x000fe200078e021b */
[----:B------:R-:W-:-:S03]  /*2c330*/  IADD3 R3, R6, -R3, RZ ;  /* 0x8000000306037210 */ /* 0x000fc60007ffe0ff */
[----:B------:R-:W0:Y:S01]  /*2c340*/  MUFU.RCP R0, R32 ;  /* 0x0000002000007308 */ /* 0x000e220000001000 */
[----:B------:R-:W-:-:S04]  /*2c350*/  FADD.FTZ R5, -R32, -RZ ;  /* 0x800000ff20057221 */ /* 0x000fc80000010100 */
[----:B0-----:R-:W-:-:S04]  /*2c360*/  FFMA R7, R0, R5, 1 ;  /* 0x3f80000000077423 */ /* 0x001fc80000000005 */
[----:B------:R-:W-:Y:S01]  /*2c370*/  FFMA R7, R0, R7, R0 ;  /* 0x0000000700077223 */ /* 0x000fe20000000000 */
[----:B------:R-:W-:-:S04]  /*2c380*/  IMAD R0, R6, -0x800000, R31 ;  /* 0xff80000006007824 */ /* 0x000fc800078e021f */
        /* <DEDUP_REMOVED lines=17> */
.L_x_5854:
[----:B------:R-:W-:-:S07]  /*2c4a0*/  LEA R0, R3, R0, 0x17 ;  /* 0x0000000003007211 */ /* 0x000fce00078eb8ff */
.L_x_5855:
[----:B------:R-:W-:Y:S05]  /*2c4b0*/  BSYNC B1 ;  /* 0x0000000000017941 */ /* 0x000fea0003800000 */
.L_x_5853:
[----:B------:R-:W-:Y:S05]  /*2c4c0*/  BRA `(.L_x_5856) ;  /* 0x0000000000207947 */ /* 0x000fea0003800000 */
.L_x_5852:
[----:B------:R-:W-:-:S04]  /*2c4d0*/  LOP3.LUT R0, R27, 0x80000000, R31, 0x48, !PT ;  /* 0x800000001b007812 */ /* 0x000fc800078e481f */
[----:B------:R-:W-:Y:S01]  /*2c4e0*/  LOP3.LUT R0, R0, 0x7f800000, RZ, 0xfc, !PT ;  /* 0x7f80000000007812 */ /* 0x000fe200078efcff */
[----:B------:R-:W-:Y:S06]  /*2c4f0*/  BRA `(.L_x_5856) ;  /* 0x0000000000147947 */ /* 0x000fec0003800000 */
.L_x_5851:
[----:B------:R-:W-:Y:S01]  /*2c500*/  LOP3.LUT R0, R27, 0x80000000, R31, 0x48, !PT ;  /* 0x800000001b007812 */ /* 0x000fe200078e481f */
[----:B------:R-:W-:Y:S06]  /*2c510*/  BRA `(.L_x_5856) ;  /* 0x00000000000c7947 */ /* 0x000fec0003800000 */
.L_x_5850:
[----:B------:R-:W0:Y:S01]  /*2c520*/  MUFU.RSQ R0, -QNAN ;  /* 0xffc0000000007908 */ /* 0x000e220000001400 */
[----:B------:R-:W-:Y:S05]  /*2c530*/  BRA `(.L_x_5856) ;  /* 0x0000000000047947 */ /* 0x000fea0003800000 */
.L_x_5849:
[----:B------:R-:W-:-:S07]  /*2c540*/  FADD.FTZ R0, R31, R27 ;  /* 0x0000001b1f007221 */ /* 0x000fce0000010000 */
.L_x_5856:
[----:B------:R-:W-:Y:S05]  /*2c550*/  BSYNC B0 ;  /* 0x0000000000007941 */ /* 0x000fea0003800000 */
.L_x_5846:
[----:B------:R-:W-:-:S06]  /*2c560*/  HFMA2.MMA R5, -RZ, RZ, 0, 0 ;  /* 0x00000000ff057435 */ /* 0x000fcc00000001ff */
[----:B0-----:R-:W-:Y:S05]  /*2c570*/  RET.REL.NODEC R4 `(_ZN2at6native29vectorized_elementwise_kernelILi2EZZZNS0_17asinh_kernel_cudaERNS_18TensorIteratorBaseEENKUlvE_clEvENKUlvE1_clEvEUlN3c107complexINS6_4HalfEEEE_St5arrayIPcLm2EEEEviT0_T1_) ;  /* 0xfffffd3804a07950 */ /* 0x001fea0003c3ffff */
.L_x_5857:
        /* <DEDUP_REMOVED lines=16> */
.L_x_21427:


//--------------------- .text._ZN2at6native29vectorized_elementwise_kernelILi4EZZZNS0_17asinh_kernel_cudaERNS_18TensorIteratorBaseEENKUlvE_clEvENKUlvE1_clEvEUlN3c107complexINS6_4HalfEEEE_St5arrayIPcLm2EEEEviT0_T1_ --------------------------
	.section	.text._ZN2at6native29vectorized_elementwise_kernelILi4EZZZNS0_17asinh_kernel_cudaERNS_18TensorIteratorBaseEENKUlvE_clEvENKUlvE1_clEvEUlN3c107complexINS6_4HalfEEEE_St5arrayIPcLm2EEEEviT0_T1_,"ax",@progbits
	.align	128
        .global         _ZN2at6native29vectorized_elementwise_kernelILi4EZZZNS0_17asinh_kernel_cudaERNS_18TensorIteratorBaseEENKUlvE_clEvENKUlvE1_clEvEUlN3c107complexINS6_4HalfEEEE_St5arrayIPcLm2EEEEviT0_T1_
        .type           _ZN2at6native29vectorized_elementwise_kernelILi4EZZZNS0_17asinh_kernel_cudaERNS_18TensorIteratorBaseEENKUlvE_clEvENKUlvE1_clEvEUlN3c107complexINS6_4HalfEEEE_St5arrayIPcLm2EEEEviT0_T1_,@function
        .size           _ZN2at6native29vectorized_elementwise_kernelILi4EZZZNS0_17asinh_kernel_cudaERNS_18TensorIteratorBaseEENKUlvE_clEvENKUlvE1_clEvEUlN3c107complexINS6_4HalfEEEE_St5arrayIPcLm2EEEEviT0_T1_,(.L_x_21428 - _ZN2at6native29vectorized_elementwise_kernelILi4EZZZNS0_17asinh_kernel_cudaERNS_18TensorIteratorBaseEENKUlvE_clEvENKUlvE1_clEvEUlN3c107complexINS6_4HalfEEEE_St5arrayIPcLm2EEEEviT0_T1_)
        .other          _ZN2at6native29vectorized_elementwise_kernelILi4EZZZNS0_17asinh_kernel_cudaERNS_18TensorIteratorBaseEENKUlvE_clEvENKUlvE1_clEvEUlN3c107complexINS6_4HalfEEEE_St5arrayIPcLm2EEEEviT0_T1_,@"STO_CUDA_ENTRY STV_DEFAULT"
_ZN2at6native29vectorized_elementwise_kernelILi4EZZZNS0_17asinh_kernel_cudaERNS_18TensorIteratorBaseEENKUlvE_clEvENKUlvE1_clEvEUlN3c107complexINS6_4HalfEEEE_St5arrayIPcLm2EEEEviT0_T1_:
.text._ZN2at6native29vectorized_elementwise_kernelILi4EZZZNS0_17asinh_kernel_cudaERNS_18TensorIteratorBaseEENKUlvE_clEvENKUlvE1_clEvEUlN3c107complexINS6_4HalfEEEE_St5arrayIPcLm2EEEEviT0_T1_:
        /* <DEDUP_REMOVED lines=13> */
[----:B------:R0:W5:Y:S01]  /*00d0*/  LDG.E.128 R12, desc[UR4][R4.64+0x800] ;  /* 0x00080004040c7981 */ /* 0x000162000c1e1d00 */
[----:B------:R-:W-:Y:S01]  /*00e0*/  BSSY B2, `(.L_x_5859) ;  /* 0x00002b1000027945 */ /* 0x000fe20003800000 */
[--C-:B--2---:R-:W-:Y:S02]  /*00f0*/  HADD2.F32 R19, -RZ, R8.reuse.H0_H0 ;  /* 0x20000008ff137230 */ /* 0x104fe40000004100 */
[----:B------:R-:W-:-:S03]  /*0100*/  HADD2.F32 R20, -RZ, R8.H1_H1 ;  /* 0x30000008ff147230 */ /* 0x000fc60000004100 */
[----:B------:R-:W-:Y:S02]  /*0110*/  FSETP.GTU.FTZ.AND P0, PT, |R19|, +INF , PT ;  /* 0x7f8000001300780b */ /* 0x000fe40003f1c200 */
[C---:B------:R-:W-:Y:S01]  /*0120*/  FSETP.GTU.FTZ.AND P1, PT, |R20|.reuse, +INF , PT ;  /* 0x7f8000001400780b */ /* 0x040fe20003f3c200 */
[----:B------:R-:W-:-:S03]  /*0130*/  FADD.FTZ R22, |R20|, -RZ ;  /* 0x800000ff14167221 */ /* 0x000fc60000010200 */
[----:B------:R-:W-:-:S13]  /*0140*/  PLOP3.LUT P0, PT, P0, P1, PT, 0xa8, 0x0 ;  /* 0x000000000000781c */ /* 0x000fda0000703570 */
[----:B0-----:R-:W-:Y:S05]  /*0150*/  @P0 BRA `(.L_x_5860) ;  /* 0x00000028006c0947 */ /* 0x001fea0003800000 */
        /* <DEDUP_REMOVED lines=102> */
.L_x_5866:
        /* <DEDUP_REMOVED lines=10> */
.L_x_5868:
[----:B------:R-:W-:-:S04]  /*0860*/  FADD.FTZ R6, -R0, R5 ;  /* 0x0000000500067221 */ /* 0x000fc80000010100 */
[----:B------:R-:W-:-:S07]  /*0870*/  FMUL.FTZ R6, R6, 0.5 ;  /* 0x3f00000006067820 */ /* 0x000fce0000410000 */
.L_x_5869:
[----:B------:R-:W-:Y:S05]  /*0880*/  BSYNC B1 ;  /* 0x0000000000017941 */ /* 0x000fea0003800000 */
.L_x_5867:
        /* <DEDUP_REMOVED lines=11> */
.L_x_5871:
[----:B------:R-:W-:-:S04]  /*0940*/  FADD.FTZ R7, R4, -R7 ;  /* 0x8000000704077221 */ /* 0x000fc80000010000 */
[----:B------:R-:W-:-:S07]  /*0950*/  FMUL.FTZ R7, R7, 0.5 ;  /* 0x3f00000007077820 */ /* 0x000fce0000410000 */
.L_x_5872:
[----:B------:R-:W-:Y:S05]  /*0960*/  BSYNC B1 ;  /* 0x0000000000017941 */ /* 0x000fea0003800000 */
.L_x_5870:
        /* <DEDUP_REMOVED lines=35> */
.L_x_5865:
[----:B------:R0:W1:Y:S02]  /*0ba0*/  MUFU.SQRT R24, R21 ;  /* 0x0000001500187308 */ /* 0x0000640000002000 */
.L_x_5864:
[----:B------:R-:W-:Y:S05]  /*0bb0*/  BSYNC B0 ;  /* 0x0000000000007941 */ /* 0x000fea0003800000 */
.L_x_5863:
        /* <DEDUP_REMOVED lines=35> */
.L_x_5876:
        /* <DEDUP_REMOVED lines=17> */
.L_x_5882:
[----:B------:R-:W-:-:S04]  /*0f00*/  FADD.FTZ R0, -R0, R5 ;  /* 0x0000000500007221 */ /* 0x000fc80000010100 */
[----:B------:R-:W-:-:S07]  /*0f10*/  FMUL.FTZ R0, R0, 0.5 ;  /* 0x3f00000000007820 */ /* 0x000fce0000410000 */
.L_x_5883:
[----:B------:R-:W-:Y:S05]  /*0f20*/  BSYNC B4 ;  /* 0x0000000000047941 */ /* 0x000fea0003800000 */
.L_x_5881:
        /* <DEDUP_REMOVED lines=10> */
.L_x_5885:
[----:B------:R-:W-:-:S04]  /*0fd0*/  FADD.FTZ R3, -R3, R4 ;  /* 0x0000000403037221 */ /* 0x000fc80000010100 */
[----:B------:R-:W-:-:S07]  /*0fe0*/  FMUL.FTZ R3, R3, 0.5 ;  /* 0x3f00000003037820 */ /* 0x000fce0000410000 */
.L_x_5886:
[----:B------:R-:W-:Y:S05]  /*0ff0*/  BSYNC B4 ;  /* 0x0000000000047941 */ /* 0x000fea0003800000 */
.L_x_5884:
[----:B------:R-:W-:Y:S01]  /*1000*/  FADD.FTZ R0, R3, R0 ;  /* 0x0000000003007221 */ /* 0x000fe20000010000 */
[----:B------:R-:W-:-:S04]  /*1010*/  FADD.FTZ R23, R22, R23 ;  /* 0x0000001716177221 */ /* 0x000fc80000010000 */
[----:B------:R-:W-:-:S06]  /*1020*/  FMUL.FTZ R23, R23, R0 ;  /* 0x0000000017177220 */ /* 0x000fcc0000410000 */
[----:B------:R-:W2:Y:S01]  /*1030*/  MUFU.SQRT R23, R23 ;  /* 0x0000001700177308 */ /* 0x000ea20000002000 */
[----:B------:R-:W-:Y:S05]  /*1040*/  BRA `(.L_x_5887) ;  /* 0x0000000000487947 */ /* 0x000fea0003800000 */
.L_x_5880:
        /* <DEDUP_REMOVED lines=12> */
.L_x_5879:
[----:B------:R-:W-:Y:S01]  /*1110*/  FADD.FTZ R0, R23, 1 ;  /* 0x3f80000017007421 */ /* 0x000fe20000010000 */
[----:B0-----:R-:W-:Y:S01]  /*1120*/  MUFU.SQRT R21, R21 ;  /* 0x0000001500157308 */ /* 0x001fe20000002000 */
[----:B------:R-:W-:Y:S02]  /*1130*/  MOV R22, 0x3f800000 ;  /* 0x3f80000000167802 */ /* 0x000fe40000000f00 */
[----:B------:R-:W-:-:S06]  /*1140*/  FMUL.FTZ R0, R0, 0.5 ;  /* 0x3f00000000007820 */ /* 0x000fcc0000410000 */
[----:B------:R-:W0:Y:S02]  /*1150*/  MUFU.SQRT R0, R0 ;  /* 0x0000000000007308 */ /* 0x000e240000002000 */
[----:B0-----:R-:W-:-:S07]  /*1160*/  FMUL.FTZ R23, R21, R0 ;  /* 0x0000000015177220 */ /* 0x001fce0000410000 */
.L_x_5887:
[----:B------:R-:W-:Y:S05]  /*1170*/  BSYNC B1 ;  /* 0x0000000000017941 */ /* 0x000fea0003800000 */
.L_x_5878:
[----:B------:R-:W-:Y:S05]  /*1180*/  BRA `(.L_x_5888) ;  /* 0x0000000000087947 */ /* 0x000fea0003800000 */
.L_x_5875:
[----:B------:R-:W-:Y:S01]  /*1190*/  FMUL.FTZ R23, R23, 16777216 ;  /* 0x4b80000017177820 */ /* 0x000fe20000410000 */
[----:B------:R-:W-:-:S07]  /*11a0*/  FMUL.FTZ R22, R22, 16777216 ;  /* 0x4b80000016167820 */ /* 0x000fce0000410000 */
.L_x_5888:
[----:B------:R-:W-:Y:S05]  /*11b0*/  BSYNC B0 ;  /* 0x0000000000007941 */ /* 0x000fea0003800000 */
.L_x_5874:
        /* <DEDUP_REMOVED lines=15> */
[----:B01---5:R-:W-:Y:S05]  /*12b0*/  CALL.REL.NOINC `($__internal_12_$__cuda_sm3x_div_rn_ftz_f32_slowpath) ;  /* 0x000002ac00687944 */ /* 0x023fea0003c00000 */
.L_x_5890:
[----:B------:R-:W-:Y:S05]  /*12c0*/  BSYNC B4 ;  /* 0x0000000000047941 */ /* 0x000fea0003800000 */
.L_x_5889:
        /* <DEDUP_REMOVED lines=18> */
.L_x_5892:
[----:B------:R-:W-:Y:S02]  /*13f0*/  ISETP.GE.AND P0, PT, R23, RZ, PT ;  /* 0x000000ff1700720c */ /* 0x000fe40003f06270 */
[----:B------:R-:W-:-:S11]  /*1400*/  MOV R3, 0x3fd774eb ;  /* 0x3fd774eb00037802 */ /* 0x000fd60000000f00 */
[----:B------:R-:W-:-:S04]  /*1410*/  @P0 FFMA.FTZ R0, R3, 0.93318945169448852539, -R0 ;  /* 0x3f6ee58103000823 */ /* 0x000fc80000010800 */
[----:B------:R-:W-:-:S07]  /*1420*/  @!P0 FFMA.FTZ R0, R3, 0.93318945169448852539, R0 ;  /* 0x3f6ee58103008823 */ /* 0x000fce0000010000 */
.L_x_5893:
[----:B------:R-:W-:Y:S05]  /*1430*/  BSYNC B0 ;  /* 0x0000000000007941 */ /* 0x000fea0003800000 */
.L_x_5891:
        /* <DEDUP_REMOVED lines=10> */
.L_x_5877:
[----:B------:R-:W-:Y:S05]  /*14e0*/  BSYNC B3 ;  /* 0x0000000000037941 */ /* 0x000fea0003800000 */
.L_x_5873:
[----:B------:R-:W-:Y:S02]  /*14f0*/  LOP3.LUT R20, R3, 0x80000000, R20, 0xb8, !PT ;  /* 0x8000000003147812 */ /* 0x000fe400078eb814 */
[----:B-1----:R-:W-:Y:S01]  /*1500*/  LOP3.LUT R19, R24, 0x80000000, R19, 0xb8, !PT ;  /* 0x8000000018137812 */ /* 0x002fe200078eb813 */
[----:B------:R-:W-:Y:S06]  /*1510*/  BRA `(.L_x_5862) ;  /* 0x0000001400b47947 */ /* 0x000fec0003800000 */
.L_x_5861:
        /* <DEDUP_REMOVED lines=28> */
[----:B-----5:R-:W-:Y:S05]  /*16e0*/  CALL.REL.NOINC `($__internal_12_$__cuda_sm3x_div_rn_ftz_f32_slowpath) ;  /* 0x000002a8005c7944 */ /* 0x020fea0003c00000 */
.L_x_5899:
[----:B------:R-:W-:Y:S05]  /*16f0*/  BSYNC B4 ;  /* 0x0000000000047941 */ /* 0x000fea0003800000 */
.L_x_5898:
        /* <DEDUP_REMOVED lines=18> */
.L_x_5901:
[----:B------:R-:W-:Y:S02]  /*1820*/  ISETP.GE.AND P0, PT, R23, RZ, PT ;  /* 0x000000ff1700720c */ /* 0x000fe40003f06270 */
[----:B------:R-:W-:-:S11]  /*1830*/  MOV R3, 0x3fd774eb ;  /* 0x3fd774eb00037802 */ /* 0x000fd60000000f00 */
[----:B------:R-:W-:-:S04]  /*1840*/  @P0 FFMA.FTZ R0, R3, 0.93318945169448852539, -R0 ;  /* 0x3f6ee58103000823 */ /* 0x000fc80000010800 */
[----:B------:R-:W-:-:S07]  /*1850*/  @!P0 FFMA.FTZ R0, R3, 0.93318945169448852539, R0 ;  /* 0x3f6ee58103008823 */ /* 0x000fce0000010000 */
.L_x_5902:
[----:B------:R-:W-:Y:S05]  /*1860*/  BSYNC B0 ;  /* 0x0000000000007941 */ /* 0x000fea0003800000 */
.L_x_5900:
        /* <DEDUP_REMOVED lines=13> */
.L_x_5897:
        /* <DEDUP_REMOVED lines=10> */
[----:B-----5:R-:W-:Y:S05]  /*19e0*/  CALL.REL.NOINC `($__internal_12_$__cuda_sm3x_div_rn_ftz_f32_slowpath) ;  /* 0x000002a4009c7944 */ /* 0x020fea0003c00000 */
.L_x_5905:
[----:B------:R-:W-:Y:S05]  /*19f0*/  BSYNC B4 ;  /* 0x0000000000047941 */ /* 0x000fea0003800000 */
.L_x_5904:
        /* <DEDUP_REMOVED lines=18> */
.L_x_5907:
[----:B------:R-:W-:Y:S02]  /*1b20*/  ISETP.GE.AND P0, PT, R23, RZ, PT ;  /* 0x000000ff1700720c */ /* 0x000fe40003f06270 */
[----:B------:R-:W-:-:S11]  /*1b30*/  MOV R3, 0x3fd774eb ;  /* 0x3fd774eb00037802 */ /* 0x000fd60000000f00 */
[----:B------:R-:W-:-:S04]  /*1b40*/  @P0 FFMA.FTZ R0, R3, 0.93318945169448852539, -R0 ;  /* 0x3f6ee58103000823 */ /* 0x000fc80000010800 */
[----:B------:R-:W-:-:S07]  /*1b50*/  @!P0 FFMA.FTZ R0, R3, 0.93318945169448852539, R0 ;  /* 0x3f6ee58103008823 */ /* 0x000fce0000010000 */
.L_x_5908:
[----:B------:R-:W-:Y:S05]  /*1b60*/  BSYNC B0 ;  /* 0x0000000000007941 */ /* 0x000fea0003800000 */
.L_x_5906:
        /* <DEDUP_REMOVED lines=27> */
.L_x_5896:
        /* <DEDUP_REMOVED lines=30> */
[----:B------:R-:W-:-:S07]  /*1f00*/  MOV R4, 0x1f20 ;  /* 0x00001f2000047802 */ /* 0x000fce0000000f00 */
[----:B-----5:R-:W-:Y:S05]  /*1f10*/  CALL.REL.NOINC `($__internal_12_$__cuda_sm3x_div_rn_ftz_f32_slowpath) ;  /* 0x000002a000507944 */ /* 0x020fea0003c00000 */
.L_x_5910:
[----:B------:R-:W-:Y:S05]  /*1f20*/  BSYNC B4 ;  /* 0x0000000000047941 */ /* 0x000fea0003800000 */
.L_x_5909:
        /* <DEDUP_REMOVED lines=18> */
.L_x_5912:
[----:B------:R-:W-:Y:S02]  /*2050*/  ISETP.GE.AND P0, PT, R23, RZ, PT ;  /* 0x000000ff1700720c */ /* 0x000fe40003f06270 */
[----:B------:R-:W-:-:S11]  /*2060*/  MOV R3, 0x3fd774eb ;  /* 0x3fd774eb00037802 */ /* 0x000fd60000000f00 */
[----:B------:R-:W-:-:S04]  /*2070*/  @P0 FFMA.FTZ R0, R3, 0.93318945169448852539, -R0 ;  /* 0x3f6ee58103000823 */ /* 0x000fc80000010800 */
[----:B------:R-:W-:-:S07]  /*2080*/  @!P0 FFMA.FTZ R0, R3, 0.93318945169448852539, R0 ;  /* 0x3f6ee58103008823 */ /* 0x000fce0000010000 */
.L_x_5913:
[----:B------:R-:W-:Y:S05]  /*2090*/  BSYNC B0 ;  /* 0x0000000000007941 */ /* 0x000fea0003800000 */
.L_x_5911:
        /* <DEDUP_REMOVED lines=11> */
.L_x_5895:
        /* <DEDUP_REMOVED lines=22> */
.L_x_5917:
[----:B------:R-:W-:Y:S05]  /*22b0*/  BSYNC B4 ;  /* 0x0000000000047941 */ /* 0x000fea0003800000 */
.L_x_5916:
        /* <DEDUP_REMOVED lines=24> */
.L_x_5915:
        /* <DEDUP_REMOVED lines=11> */
.L_x_5919:
[----:B------:R-:W-:Y:S05]  /*24f0*/  BSYNC B4 ;  /* 0x0000000000047941 */ /* 0x000fea0003800000 */
.L_x_5918:
        /* <DEDUP_REMOVED lines=9> */
[----:B------:R-:W-:Y:S01]  /*2590*/  @!P6 MOV R17, 0x3fd774eb ;  /* 0x3fd774eb0011e802 */ /* 0x000fe20000000f00 */
[-C--:B------:R-:W-:Y:S01]  /*25a0*/  FMUL.FTZ R7, R21, R8.reuse ;  /* 0x0000000815077220 */ /* 0x080fe20000410000 */
[----:B------:R-:W-:Y:S01]  /*25b0*/  FMUL.FTZ R8, R5, R8 ;  /* 0x0000000805087220 */ /* 0x000fe20000410000 */
[----:B------:R-:W-:Y:S01]  /*25c0*/  FFMA.FTZ R4, R3, R4, 0.042200751602649688721 ;  /* 0x3d2cdab203047423 */ /* 0x000fe20000010004 */
[----:B------:R-:W-:Y:S01]  /*25d0*/  FSETP.NEU.FTZ.AND P1, PT, R30, RZ, PT ;  /* 0x000000ff1e00720b */ /* 0x000fe20003f3d000 */
[----:B------:R-:W-:-:S02]  /*25e0*/  FMUL.FTZ R7, R7, R7 ;  /* 0x0000000707077220 */ /* 0x000fc40000410000 */
        /* <DEDUP_REMOVED lines=10> */
[----:B------:R-:W-:Y:S02]  /*2690*/  FFMA.FTZ R0, R3, R0, R0 ;  /* 0x0000000003007223 */ /* 0x000fe40000010000 */
[----:B------:R-:W-:Y:S02]  /*26a0*/  FSEL R5, R5, +INF , P0 ;  /* 0x7f80000005057808 */ /* 0x000fe40000000000 */
[----:B------:R-:W-:Y:S01]  /*26b0*/  @!P6 FFMA.FTZ R0, R17, 0.93318945169448852539, -R0 ;  /* 0x3f6ee5811100e823 */ /* 0x000fe20000010800 */
[C---:B------:R-:W-:Y:S01]  /*26c0*/  FSETP.NEU.FTZ.AND P0, PT, |R19|.reuse, R22, PT ;  /* 0x000000161300720b */ /* 0x040fe20003f1d200 */
[----:B------:R-:W-:-:S02]  /*26d0*/  FADD.FTZ R22, |R19|, R22 ;  /* 0x0000001613167221 */ /* 0x000fc40000010200 */
        /* <DEDUP_REMOVED lines=8> */
.L_x_5914:
        /* <DEDUP_REMOVED lines=32> */
.L_x_5921:
[----:B------:R-:W-:Y:S05]  /*2960*/  BSYNC B4 ;  /* 0x0000000000047941 */ /* 0x000fea0003800000 */
.L_x_5920:
        /* <DEDUP_REMOVED lines=21> */
.L_x_5903:
[----:B------:R-:W-:Y:S05]  /*2ac0*/  BSYNC B3 ;  /* 0x0000000000037941 */ /* 0x000fea0003800000 */
.L_x_5894:
[----:B------:R-:W-:Y:S01]  /*2ad0*/  FADD.FTZ R0, R21, 0.69314718246459960938 ;  /* 0x3f31721815007421 */ /* 0x000fe20000010000 */
[----:B------:R-:W-:-:S04]  /*2ae0*/  LOP3.LUT R20, R3, 0x80000000, R20, 0xb8, !PT ;  /* 0x8000000003147812 */ /* 0x000fc800078eb814 */
[----:B------:R-:W-:Y:S01]  /*2af0*/  LOP3.LUT R19, R0, 0x80000000, R19, 0xb8, !PT ;  /* 0x8000000000137812 */ /* 0x000fe200078eb813 */
[----:B------:R-:W-:Y:S06]  /*2b00*/  BRA `(.L_x_5862) ;  /* 0x0000000000387947 */ /* 0x000fec0003800000 */
.L_x_5860:
        /* <DEDUP_REMOVED lines=14> */
.L_x_5862:
[----:B------:R-:W-:Y:S05]  /*2bf0*/  BSYNC B2 ;  /* 0x0000000000027941 */ /* 0x000fea0003800000 */
.L_x_5859:
[----:B------:R-:W-:Y:S05]  /*2c00*/  WARPSYNC.ALL ;  /* 0x0000000000007948 */ /* 0x000fea0003800000 */
[--C-:B------:R-:W-:Y:S01]  /*2c10*/  HADD2.F32 R24, -RZ, R9.reuse.H0_H0 ;  /* 0x20000009ff187230 */ /* 0x100fe20000004100 */
[----:B------:R-:W-:Y:S01]  /*2c20*/  BSSY B2, `(.L_x_5922) ;  /* 0x00002b1000027945 */ /* 0x000fe20003800000 */
        /* <DEDUP_REMOVED lines=26> */
[----:B0-----:R-:W-:Y:S02]  /*2dd0*/  VIMNMX R21, R5, R8, !PT ;  /* 0x0000000805157248 */ /* 0x001fe40007fe0100 */
        /* <DEDUP_REMOVED lines=82> */
.L_x_5929:
        /* <DEDUP_REMOVED lines=10> */
.L_x_5931:
[----:B------:R-:W-:-:S04]  /*33a0*/  FADD.FTZ R6, -R0, R5 ;  /* 0x0000000500067221 */ /* 0x000fc80000010100 */
[----:B------:R-:W-:-:S07]  /*33b0*/  FMUL.FTZ R6, R6, 0.5 ;  /* 0x3f00000006067820 */ /* 0x000fce0000410000 */
.L_x_5932:
[----:B------:R-:W-:Y:S05]  /*33c0*/  BSYNC B1 ;  /* 0x0000000000017941 */ /* 0x000fea0003800000 */
.L_x_5930:
        /* <DEDUP_REMOVED lines=11> */
.L_x_5934:
[----:B------:R-:W-:-:S04]  /*3480*/  FADD.FTZ R7, R4, -R7 ;  /* 0x8000000704077221 */ /* 0x000fc80000010000 */
[----:B------:R-:W-:-:S07]  /*3490*/  FMUL.FTZ R7, R7, 0.5 ;  /* 0x3f00000007077820 */ /* 0x000fce0000410000 */
.L_x_5935:
[----:B------:R-:W-:Y:S05]  /*34a0*/  BSYNC B1 ;  /* 0x0000000000017941 */ /* 0x000fea0003800000 */
.L_x_5933:
        /* <DEDUP_REMOVED lines=35> */
.L_x_5928:
[----:B------:R0:W1:Y:S02]  /*36e0*/  MUFU.SQRT R28, R26 ;  /* 0x0000001a001c7308 */ /* 0x0000640000002000 */
.L_x_5927:
[----:B------:R-:W-:Y:S05]  /*36f0*/  BSYNC B0 ;  /* 0x0000000000007941 */ /* 0x000fea0003800000 */
.L_x_5926:
        /* <DEDUP_REMOVED lines=35> */
.L_x_5939:
        /* <DEDUP_REMOVED lines=17> */
.L_x_5945:
[----:B------:R-:W-:-:S04]  /*3a40*/  FADD.FTZ R0, -R0, R5 ;  /* 0x0000000500007221 */ /* 0x000fc80000010100 */
[----:B------:R-:W-:-:S07]  /*3a50*/  FMUL.FTZ R0, R0, 0.5 ;  /* 0x3f00000000007820 */ /* 0x000fce0000410000 */
.L_x_5946:
[----:B------:R-:W-:Y:S05]  /*3a60*/  BSYNC B4 ;  /* 0x0000000000047941 */ /* 0x000fea0003800000 */
.L_x_5944:
        /* <DEDUP_REMOVED lines=10> */
.L_x_5948:
[----:B------:R-:W-:-:S04]  /*3b10*/  FADD.FTZ R3, -R3, R4 ;  /* 0x0000000403037221 */ /* 0x000fc80000010100 */
[----:B------:R-:W-:-:S07]  /*3b20*/  FMUL.FTZ R3, R3, 0.5 ;  /* 0x3f00000003037820 */ /* 0x000fce0000410000 */
.L_x_5949:
[----:B------:R-:W-:Y:S05]  /*3b30*/  BSYNC B4 ;  /* 0x0000000000047941 */ /* 0x000fea0003800000 */
.L_x_5947:
[----:B------:R-:W-:Y:S01]  /*3b40*/  FADD.FTZ R3, R3, R0 ;  /* 0x0000000003037221 */ /* 0x000fe20000010000 */
[----:B------:R-:W-:-:S04]  /*3b50*/  FADD.FTZ R32, R23, R32 ;  /* 0x0000002017207221 */ /* 0x000fc80000010000 */
[----:B------:R-:W-:-:S06]  /*3b60*/  FMUL.FTZ R32, R32, R3 ;  /* 0x0000000320207220 */ /* 0x000fcc0000410000 */
[----:B------:R-:W2:Y:S01]  /*3b70*/  MUFU.SQRT R32, R32 ;  /* 0x0000002000207308 */ /* 0x000ea20000002000 */
[----:B------:R-:W-:Y:S05]  /*3b80*/  BRA `(.L_x_5950) ;  /* 0x0000000000487947 */ /* 0x000fea0003800000 */
.L_x_5943:
        /* <DEDUP_REMOVED lines=12> */
.L_x_5942:
[----:B------:R-:W-:Y:S01]  /*3c50*/  FADD.FTZ R0, R32, 1 ;  /* 0x3f80000020007421 */ /* 0x000fe20000010000 */
[----:B------:R-:W-:Y:S01]  /*3c60*/  MUFU.SQRT R3, R26 ;  /* 0x0000001a00037308 */ /* 0x000fe20000002000 */
[----:B------:R-:W-:Y:S02]  /*3c70*/  MOV R23, 0x3f800000 ;  /* 0x3f80000000177802 */ /* 0x000fe40000000f00 */
[----:B------:R-:W-:-:S06]  /*3c80*/  FMUL.FTZ R0, R0, 0.5 ;  /* 0x3f00000000007820 */ /* 0x000fcc0000410000 */
[----:B------:R-:W2:Y:S02]  /*3c90*/  MUFU.SQRT R0, R0 ;  /* 0x0000000000007308 */ /* 0x000ea40000002000 */
[----:B--2---:R-:W-:-:S07]  /*3ca0*/  FMUL.FTZ R32, R3, R0 ;  /* 0x0000000003207220 */ /* 0x004fce0000410000 */
.L_x_5950:
[----:B------:R-:W-:Y:S05]  /*3cb0*/  BSYNC B1 ;  /* 0x0000000000017941 */ /* 0x000fea0003800000 */
.L_x_5941:
[----:B------:R-:W-:Y:S05]  /*3cc0*/  BRA `(.L_x_5951) ;  /* 0x0000000000087947 */ /* 0x000fea0003800000 */
.L_x_5938:
[----:B------:R-:W-:Y:S01]  /*3cd0*/  FMUL.FTZ R32, R32, 16777216 ;  /* 0x4b80000020207820 */ /* 0x000fe20000410000 */
[----:B------:R-:W-:-:S07]  /*3ce0*/  FMUL.FTZ R23, R23, 16777216 ;  /* 0x4b80000017177820 */ /* 0x000fce0000410000 */
.L_x_5951:
[----:B------:R-:W-:Y:S05]  /*3cf0*/  BSYNC B0 ;  /* 0x0000000000007941 */ /* 0x000fea0003800000 */
.L_x_5937:
        /* <DEDUP_REMOVED lines=16> */
.L_x_5953:
[----:B------:R-:W-:Y:S05]  /*3e00*/  BSYNC B4 ;  /* 0x0000000000047941 */ /* 0x000fea0003800000 */
.L_x_5952:
        /* <DEDUP_REMOVED lines=18> */
.L_x_5955:
[----:B------:R-:W-:Y:S02]  /*3f30*/  ISETP.GE.AND P0, PT, R32, RZ, PT ;  /* 0x000000ff2000720c */ /* 0x000fe40003f06270 */
[----:B------:R-:W-:-:S11]  /*3f40*/  MOV R3, 0x3fd774eb ;  /* 0x3fd774eb00037802 */ /* 0x000fd60000000f00 */
[----:B------:R-:W-:-:S04]  /*3f50*/  @P0 FFMA.FTZ R0, R3, 0.93318945169448852539, -R0 ;  /* 0x3f6ee58103000823 */ /* 0x000fc80000010800 */
[----:B------:R-:W-:-:S07]  /*3f60*/  @!P0 FFMA.FTZ R0, R3, 0.93318945169448852539, R0 ;  /* 0x3f6ee58103008823 */ /* 0x000fce0000010000 */
.L_x_5956:
[----:B------:R-:W-:Y:S05]  /*3f70*/  BSYNC B0 ;  /* 0x0000000000007941 */ /* 0x000fea0003800000 */
.L_x_5954:
        /* <DEDUP_REMOVED lines=10> */
.L_x_5940:
[----:B------:R-:W-:Y:S05]  /*4020*/  BSYNC B3 ;  /* 0x0000000000037941 */ /* 0x000fea0003800000 */
.L_x_5936:
[----:B------:R-:W-:Y:S02]  /*4030*/  LOP3.LUT R22, R3, 0x80000000, R22, 0xb8, !PT ;  /* 0x8000000003167812 */ /* 0x000fe400078eb816 */
[----:B-1----:R-:W-:Y:S01]  /*4040*/  LOP3.LUT R9, R28, 0x80000000, R9, 0xb8, !PT ;  /* 0x800000001c097812 */ /* 0x002fe200078eb809 */
[----:B------:R-:W-:Y:S06]  /*4050*/  BRA `(.L_x_5925) ;  /* 0x0000001400b47947 */ /* 0x000fec0003800000 */
.L_x_5924:
[----:B------:R-:W-:Y:S01]  /*4060*/  ISETP.GT.AND P0, PT, R9, -0x1, PT ;  /* 0xffffffff0900780c */ /* 0x000fe20003f04270 */
[----:B------:R-:W-:-:S12]  /*4070*/  BSSY B3, `(.L_x_5957) ;  /* 0x0000159000037945 */ /* 0x000fd80003800000 */
[----:B------:R-:W-:Y:S05]  /*4080*/  @P0 BRA `(.L_x_5958) ;  /* 0x0000000c00000947 */ /* 0x000fea0003800000 */
[----:B------:R-:W-:Y:S01]  /*4090*/  FADD.FTZ R26, -R9, -RZ ;  /* 0x800000ff091a7221 */ /* 0x000fe20000010100 */
[----:B------:R-:W-:-:S03]  /*40a0*/  FADD.FTZ R23, -R22, -RZ ;  /* 0x800000ff16177221 */ /* 0x000fc60000010100 */
[C---:B------:R-:W-:Y:S01]  /*40b0*/  FADD.FTZ R24, |R26|.reuse, -RZ ;  /* 0x800000ff1a187221 */ /* 0x040fe20000010200 */
[----:B0-----:R-:W-:Y:S01]  /*40c0*/  FADD.FTZ R21, |R23|, -RZ ;  /* 0x800000ff17157221 */ /* 0x001fe20000010200 */
        /* <DEDUP_REMOVED lines=22> */
.L_x_5962:
[----:B------:R-:W-:Y:S05]  /*4230*/  BSYNC B4 ;  /* 0x0000000000047941 */ /* 0x000fea0003800000 */
.L_x_5961:
        /* <DEDUP_REMOVED lines=18> */
.L_x_5964:
[----:B------:R-:W-:Y:S02]  /*4360*/  ISETP.GE.AND P0, PT, R26, RZ, PT ;  /* 0x000000ff1a00720c */ /* 0x000fe40003f06270 */
[----:B------:R-:W-:-:S11]  /*4370*/  MOV R3, 0x3fd774eb ;  /* 0x3fd774eb00037802 */ /* 0x000fd60000000f00 */
[----:B------:R-:W-:-:S04]  /*4380*/  @P0 FFMA.FTZ R0, R3, 0.93318945169448852539, -R0 ;  /* 0x3f6ee58103000823 */ /* 0x000fc80000010800 */
[----:B------:R-:W-:-:S07]  /*4390*/  @!P0 FFMA.FTZ R0, R3, 0.93318945169448852539, R0 ;  /* 0x3f6ee58103008823 */ /* 0x000fce0000010000 */
.L_x_5965:
[----:B------:R-:W-:Y:S05]  /*43a0*/  BSYNC B0 ;  /* 0x0000000000007941 */ /* 0x000fea0003800000 */
.L_x_5963:
        /* <DEDUP_REMOVED lines=13> */
.L_x_5960:
        /* <DEDUP_REMOVED lines=11> */
.L_x_5968:
[----:B------:R-:W-:Y:S05]  /*4530*/  BSYNC B4 ;  /* 0x0000000000047941 */ /* 0x000fea0003800000 */
.L_x_5967:
        /* <DEDUP_REMOVED lines=18> */
.L_x_5970:
[----:B------:R-:W-:Y:S02]  /*4660*/  ISETP.GE.AND P0, PT, R26, RZ, PT ;  /* 0x000000ff1a00720c */ /* 0x000fe40003f06270 */
[----:B------:R-:W-:-:S11]  /*4670*/  MOV R3, 0x3fd774eb ;  /* 0x3fd774eb00037802 */ /* 0x000fd60000000f00 */
[----:B------:R-:W-:-:S04]  /*4680*/  @P0 FFMA.FTZ R0, R3, 0.93318945169448852539, -R0 ;  /* 0x3f6ee58103000823 */ /* 0x000fc80000010800 */
[----:B------:R-:W-:-:S07]  /*4690*/  @!P0 FFMA.FTZ R0, R3, 0.93318945169448852539, R0 ;  /* 0x3f6ee58103008823 */ /* 0x000fce0000010000 */
.L_x_5971:
[----:B------:R-:W-:Y:S05]  /*46a0*/  BSYNC B0 ;  /* 0x0000000000007941 */ /* 0x000fea0003800000 */
.L_x_5969:
        /* <DEDUP_REMOVED lines=27> */
.L_x_5959:
        /* <DEDUP_REMOVED lines=32> */
.L_x_5973:
[----:B------:R-:W-:Y:S05]  /*4a60*/  BSYNC B4 ;  /* 0x0000000000047941 */ /* 0x000fea0003800000 */
.L_x_5972:
        /* <DEDUP_REMOVED lines=18> */
.L_x_5975:
[----:B------:R-:W-:Y:S02]  /*4b90*/  ISETP.GE.AND P0, PT, R26, RZ, PT ;  /* 0x000000ff1a00720c */ /* 0x000fe40003f06270 */
[----:B------:R-:W-:-:S11]  /*4ba0*/  MOV R3, 0x3fd774eb ;  /* 0x3fd774eb00037802 */ /* 0x000fd60000000f00 */
[----:B------:R-:W-:-:S04]  /*4bb0*/  @P0 FFMA.FTZ R0, R3, 0.93318945169448852539, -R0 ;  /* 0x3f6ee58103000823 */ /* 0x000fc80000010800 */
[----:B------:R-:W-:-:S07]  /*4bc0*/  @!P0 FFMA.FTZ R0, R3, 0.93318945169448852539, R0 ;  /* 0x3f6ee58103008823 */ /* 0x000fce0000010000 */
.L_x_5976:
[----:B------:R-:W-:Y:S05]  /*4bd0*/  BSYNC B0 ;  /* 0x0000000000007941 */ /* 0x000fea0003800000 */
.L_x_5974:
        /* <DEDUP_REMOVED lines=11> */
.L_x_5958:
        /* <DEDUP_REMOVED lines=20> */
[----:B------:R-:W-:-:S07]  /*4dd0*/  MOV R4, 0x4df0 ;  /* 0x00004df000047802 */ /* 0x000fce0000000f00 */
[----:B0----5:R-:W-:Y:S05]  /*4de0*/  CALL.REL.NOINC `($__internal_12_$__cuda_sm3x_div_rn_ftz_f32_slowpath) ;  /* 0x00000270009c7944 */ /* 0x021fea0003c00000 */
.L_x_5980:
[----:B------:R-:W-:Y:S05]  /*4df0*/  BSYNC B4 ;  /* 0x0000000000047941 */ /* 0x000fea0003800000 */
.L_x_5979:
[----:B------:R-:W-:Y:S01]  /*4e00*/  MOV R4, 0x3b33710b ;  /* 0x3b33710b00047802 */ /* 0x000fe20000000f00 */
[----:B------:R-:W-:Y:S01]  /*4e10*/  FMUL.FTZ R3, R0, R0 ;  /* 0x0000000000037220 */ /* 0x000fe20000410000 */
[----:B------:R-:W-:Y:S01]  /*4e20*/  @!P6 MOV R5, 0x3fd774eb ;  /* 0x3fd774eb0005e802 */ /* 0x000fe20000000f00 */
        /* <DEDUP_REMOVED lines=21> */
.L_x_5978:
        /* <DEDUP_REMOVED lines=11> */
.L_x_5982:
[----:B------:R-:W-:Y:S05]  /*5030*/  BSYNC B4 ;  /* 0x0000000000047941 */ /* 0x000fea0003800000 */
.L_x_5981:
        /* <DEDUP_REMOVED lines=17> */
[----:B------:R-:W1:Y:S02]  /*5150*/  MUFU.SQRT R7, R8 ;  /* 0x0000000800077308 */ /* 0x000e640000002000 */
[----:B------:R-:W-:-:S04]  /*5160*/  FFMA.FTZ R4, R3, R4, -0.14207722246646881104 ;  /* 0xbe117cb103047423 */ /* 0x000fc80000010004 */
[----:B------:R-:W-:-:S04]  /*5170*/  FFMA.FTZ R4, R3, R4, 0.19993925094604492188 ;  /* 0x3e4cbce003047423 */ /* 0x000fc80000010004 */
[----:B------:R-:W-:-:S04]  /*5180*/  FFMA.FTZ R4, R3, R4, -0.33333197236061096191 ;  /* 0xbeaaaa7d03047423 */ /* 0x000fc80000010004 */
[----:B------:R-:W-:Y:S01]  /*5190*/  FMUL.FTZ R3, R3, R4 ;  /* 0x0000000403037220 */ /* 0x000fe20000410000 */
[----:B------:R-:W-:Y:S01]  /*51a0*/  FADD.FTZ R4, |R24|, R23 ;  /* 0x0000001718047221 */ /* 0x000fe20000010200 */
[----:B-1----:R-:W-:Y:S01]  /*51b0*/  @P0 FMUL.FTZ R5, R6, R7 ;  /* 0x0000000706050220 */ /* 0x002fe20000410000 */
        /* <DEDUP_REMOVED lines=14> */
.L_x_5977:
[----:B------:R-:W-:Y:S01]  /*52a0*/  FMUL.FTZ R0, R9, 0.36787945032119750977 ;  /* 0x3ebc5ab209007820 */ /* 0x000fe20000410000 */
[----:B------:R-:W-:Y:S01]  /*52b0*/  FMUL.FTZ R3, R22, 0.36787945032119750977 ;  /* 0x3ebc5ab216037820 */ /* 0x000fe20000410000 */
[----:B0-----:R-:W-:Y:S01]  /*52c0*/  HFMA2.MMA R21, -RZ, RZ, 1.875, 0 ;  /* 0x3f800000ff157435 */ /* 0x001fe200000001ff */
        /* <DEDUP_REMOVED lines=29> */
.L_x_5984:
[----:B------:R-:W-:Y:S05]  /*54a0*/  BSYNC B4 ;  /* 0x0000000000047941 */ /* 0x000fea0003800000 */
.L_x_5983:
        /* <DEDUP_REMOVED lines=21> */
.L_x_5966:
[----:B------:R-:W-:Y:S05]  /*5600*/  BSYNC B3 ;  /* 0x0000000000037941 */ /* 0x000fea0003800000 */
.L_x_5957:
[----:B------:R-:W-:Y:S01]  /*5610*/  FADD.FTZ R0, R21, 0.69314718246459960938 ;  /* 0x3f31721815007421 */ /* 0x000fe20000010000 */
[----:B------:R-:W-:-:S04]  /*5620*/  LOP3.LUT R22, R3, 0x80000000, R22, 0xb8, !PT ;  /* 0x8000000003167812 */ /* 0x000fc800078eb816 */
[----:B------:R-:W-:Y:S01]  /*5630*/  LOP3.LUT R9, R0, 0x80000000, R9, 0xb8, !PT ;  /* 0x8000000000097812 */ /* 0x000fe200078eb809 */
[----:B------:R-:W-:Y:S06]  /*5640*/  BRA `(.L_x_5925) ;  /* 0x0000000000387947 */ /* 0x000fec0003800000 */
.L_x_5923:
        /* <DEDUP_REMOVED lines=14> */
.L_x_5925:
[----:B------:R-:W-:Y:S05]  /*5730*/  BSYNC B2 ;  /* 0x0000000000027941 */ /* 0x000fea0003800000 */
.L_x_5922:
[----:B------:R-:W-:Y:S05]  /*5740*/  WARPSYNC.ALL ;  /* 0x0000000000007948 */ /* 0x000fea0003800000 */
[--C-:B------:R-:W-:Y:S01]  /*5750*/  HADD2.F32 R24, -RZ, R10.reuse.H0_H0 ;  /* 0x2000000aff187230 */ /* 0x100fe20000004100 */
[----:B------:R-:W-:Y:S01]  /*5760*/  BSSY B2, `(.L_x_5985) ;  /* 0x00002b0000027945 */ /* 0x000fe20003800000 */
[----:B0-----:R-:W-:-:S03]  /*5770*/  HADD2.F32 R21, -RZ, R10.H1_H1 ;  /* 0x3000000aff157230 */ /* 0x001fc60000004100 */
        /* <DEDUP_REMOVED lines=107> */
.L_x_5992:
        /* <DEDUP_REMOVED lines=10> */
.L_x_5994:
[----:B------:R-:W-:-:S04]  /*5ed0*/  FADD.FTZ R6, -R0, R5 ;  /* 0x0000000500067221 */ /* 0x000fc80000010100 */
[----:B------:R-:W-:-:S07]  /*5ee0*/  FMUL.FTZ R6, R6, 0.5 ;  /* 0x3f00000006067820 */ /* 0x000fce0000410000 */
.L_x_5995:
[----:B------:R-:W-:Y:S05]  /*5ef0*/  BSYNC B1 ;  /* 0x0000000000017941 */ /* 0x000fea0003800000 */
.L_x_5993:
        /* <DEDUP_REMOVED lines=11> */
.L_x_5997:
[----:B------:R-:W-:-:S04]  /*5fb0*/  FADD.FTZ R7, R4, -R7 ;  /* 0x8000000704077221 */ /* 0x000fc80000010000 */
[----:B------:R-:W-:-:S07]  /*5fc0*/  FMUL.FTZ R7, R7, 0.5 ;  /* 0x3f00000007077820 */ /* 0x000fce0000410000 */
.L_x_5998:
[----:B------:R-:W-:Y:S05]  /*5fd0*/  BSYNC B1 ;  /* 0x0000000000017941 */ /* 0x000fea0003800000 */
.L_x_5996:
        /* <DEDUP_REMOVED lines=35> */
.L_x_5991:
[----:B------:R0:W1:Y:S02]  /*6210*/  MUFU.SQRT R25, R10 ;  /* 0x0000000a00197308 */ /* 0x0000640000002000 */
.L_x_5990:
[----:B------:R-:W-:Y:S05]  /*6220*/  BSYNC B0 ;  /* 0x0000000000007941 */ /* 0x000fea0003800000 */
.L_x_5989:
        /* <DEDUP_REMOVED lines=35> */
.L_x_6002:
        /* <DEDUP_REMOVED lines=17> */
.L_x_6008:
[----:B------:R-:W-:-:S04]  /*6570*/  FADD.FTZ R0, -R0, R5 ;  /* 0x0000000500007221 */ /* 0x000fc80000010100 */
[----:B------:R-:W-:-:S07]  /*6580*/  FMUL.FTZ R0, R0, 0.5 ;  /* 0x3f00000000007820 */ /* 0x000fce0000410000 */
.L_x_6009:
[----:B------:R-:W-:Y:S05]  /*6590*/  BSYNC B4 ;  /* 0x0000000000047941 */ /* 0x000fea0003800000 */
.L_x_6007:
        /* <DEDUP_REMOVED lines=10> */
.L_x_6011:
[----:B------:R-:W-:-:S04]  /*6640*/  FADD.FTZ R3, -R3, R4 ;  /* 0x0000000403037221 */ /* 0x000fc80000010100 */
[----:B------:R-:W-:-:S07]  /*6650*/  FMUL.FTZ R3, R3, 0.5 ;  /* 0x3f00000003037820 */ /* 0x000fce0000410000 */
.L_x_6012:
[----:B------:R-:W-:Y:S05]  /*6660*/  BSYNC B4 ;  /* 0x0000000000047941 */ /* 0x000fea0003800000 */
.L_x_6010:
[----:B------:R-:W-:Y:S01]  /*6670*/  FADD.FTZ R3, R3, R0 ;  /* 0x0000000003037221 */ /* 0x000fe20000010000 */
[----:B------:R-:W-:-:S04]  /*6680*/  FADD.FTZ R26, R23, R26 ;  /* 0x0000001a171a7221 */ /* 0x000fc80000010000 */
[----:B------:R-:W-:-:S06]  /*6690*/  FMUL.FTZ R26, R26, R3 ;  /* 0x000000031a1a7220 */ /* 0x000fcc0000410000 */
[----:B------:R-:W2:Y:S01]  /*66a0*/  MUFU.SQRT R26, R26 ;  /* 0x0000001a001a7308 */ /* 0x000ea20000002000 */
[----:B------:R-:W-:Y:S05]  /*66b0*/  BRA `(.L_x_6013) ;  /* 0x0000000000487947 */ /* 0x000fea0003800000 */
.L_x_6006:
        /* <DEDUP_REMOVED lines=12> */
.L_x_6005:
[----:B------:R-:W-:Y:S01]  /*6780*/  FADD.FTZ R0, R26, 1 ;  /* 0x3f8000001a007421 */ /* 0x000fe20000010000 */
[----:B------:R-:W-:Y:S01]  /*6790*/  MUFU.SQRT R3, R10 ;  /* 0x0000000a00037308 */ /* 0x000fe20000002000 */
[----:B------:R-:W-:Y:S02]  /*67a0*/  MOV R23, 0x3f800000 ;  /* 0x3f80000000177802 */ /* 0x000fe40000000f00 */
[----:B------:R-:W-:-:S06]  /*67b0*/  FMUL.FTZ R0, R0, 0.5 ;  /* 0x3f00000000007820 */ /* 0x000fcc0000410000 */
[----:B------:R-:W2:Y:S02]  /*67c0*/  MUFU.SQRT R0, R0 ;  /* 0x0000000000007308 */ /* 0x000ea40000002000 */
[----:B--2---:R-:W-:-:S07]  /*67d0*/  FMUL.FTZ R26, R3, R0 ;  /* 0x00000000031a7220 */ /* 0x004fce0000410000 */
.L_x_6013:
[----:B------:R-:W-:Y:S05]  /*67e0*/  BSYNC B1 ;  /* 0x0000000000017941 */ /* 0x000fea0003800000 */
.L_x_6004:
[----:B------:R-:W-:Y:S05]  /*67f0*/  BRA `(.L_x_6014) ;  /* 0x0000000000087947 */ /* 0x000fea0003800000 */
.L_x_6001:
[----:B------:R-:W-:Y:S01]  /*6800*/  FMUL.FTZ R26, R26, 16777216 ;  /* 0x4b8000001a1a7820 */ /* 0x000fe20000410000 */
[----:B------:R-:W-:-:S07]  /*6810*/  FMUL.FTZ R23, R23, 16777216 ;  /* 0x4b80000017177820 */ /* 0x000fce0000410000 */
.L_x_6014:
[----:B------:R-:W-:Y:S05]  /*6820*/  BSYNC B0 ;  /* 0x0000000000007941 */ /* 0x000fea0003800000 */
.L_x_6000:
        /* <DEDUP_REMOVED lines=16> */
.L_x_6016:
[----:B------:R-:W-:Y:S05]  /*6930*/  BSYNC B4 ;  /* 0x0000000000047941 */ /* 0x000fea0003800000 */
.L_x_6015:
        /* <DEDUP_REMOVED lines=18> */
.L_x_6018:
[----:B------:R-:W-:Y:S02]  /*6a60*/  ISETP.GE.AND P0, PT, R26, RZ, PT ;  /* 0x000000ff1a00720c */ /* 0x000fe40003f06270 */
[----:B------:R-:W-:-:S11]  /*6a70*/  MOV R3, 0x3fd774eb ;  /* 0x3fd774eb00037802 */ /* 0x000fd60000000f00 */
[----:B------:R-:W-:-:S04]  /*6a80*/  @P0 FFMA.FTZ R0, R3, 0.93318945169448852539, -R0 ;  /* 0x3f6ee58103000823 */ /* 0x000fc80000010800 */
[----:B------:R-:W-:-:S07]  /*6a90*/  @!P0 FFMA.FTZ R0, R3, 0.93318945169448852539, R0 ;  /* 0x3f6ee58103008823 */ /* 0x000fce0000010000 */
.L_x_6019:
[----:B------:R-:W-:Y:S05]  /*6aa0*/  BSYNC B0 ;  /* 0x0000000000007941 */ /* 0x000fea0003800000 */
.L_x_6017:
        /* <DEDUP_REMOVED lines=10> */
.L_x_6003:
[----:B------:R-:W-:Y:S05]  /*6b50*/  BSYNC B3 ;  /* 0x0000000000037941 */ /* 0x000fea0003800000 */
.L_x_5999:
[----:B------:R-:W-:Y:S02]  /*6b60*/  LOP3.LUT R21, R0, 0x80000000, R21, 0xb8, !PT ;  /* 0x8000000000157812 */ /* 0x000fe400078eb815 */
[----:B-1----:R-:W-:Y:S01]  /*6b70*/  LOP3.LUT R24, R25, 0x80000000, R24, 0xb8, !PT ;  /* 0x8000000019187812 */ /* 0x002fe200078eb818 */
[----:B------:R-:W-:Y:S06]  /*6b80*/  BRA `(.L_x_5988) ;  /* 0x0000001400b47947 */ /* 0x000fec0003800000 */
.L_x_5987:
        /* <DEDUP_REMOVED lines=29> */
.L_x_6025:
[----:B------:R-:W-:Y:S05]  /*6d60*/  BSYNC B4 ;  /* 0x0000000000047941 */ /* 0x000fea0003800000 */
.L_x_6024:
        /* <DEDUP_REMOVED lines=18> */
.L_x_6027:
[----:B------:R-:W-:Y:S02]  /*6e90*/  ISETP.GE.AND P0, PT, R26, RZ, PT ;  /* 0x000000ff1a00720c */ /* 0x000fe40003f06270 */
[----:B------:R-:W-:-:S11]  /*6ea0*/  MOV R3, 0x3fd774eb ;  /* 0x3fd774eb00037802 */ /* 0x000fd60000000f00 */
[----:B------:R-:W-:-:S04]  /*6eb0*/  @P0 FFMA.FTZ R0, R3, 0.93318945169448852539, -R0 ;  /* 0x3f6ee58103000823 */ /* 0x000fc80000010800 */
[----:B------:R-:W-:-:S07]  /*6ec0*/  @!P0 FFMA.FTZ R0, R3, 0.93318945169448852539, R0 ;  /* 0x3f6ee58103008823 */ /* 0x000fce0000010000 */
.L_x_6028:
[----:B------:R-:W-:Y:S05]  /*6ed0*/  BSYNC B0 ;  /* 0x0000000000007941 */ /* 0x000fea0003800000 */
.L_x_6026:
        /* <DEDUP_REMOVED lines=13> */
.L_x_6023:
        /* <DEDUP_REMOVED lines=11> */
.L_x_6031:
[----:B------:R-:W-:Y:S05]  /*7060*/  BSYNC B4 ;  /* 0x0000000000047941 */ /* 0x000fea0003800000 */
.L_x_6030:
        /* <DEDUP_REMOVED lines=18> */
.L_x_6033:
[----:B------:R-:W-:Y:S02]  /*7190*/  ISETP.GE.AND P0, PT, R26, RZ, PT ;  /* 0x000000ff1a00720c */ /* 0x000fe40003f06270 */
[----:B------:R-:W-:-:S11]  /*71a0*/  MOV R3, 0x3fd774eb ;  /* 0x3fd774eb00037802 */ /* 0x000fd60000000f00 */
[----:B------:R-:W-:-:S04]  /*71b0*/  @P0 FFMA.FTZ R0, R3, 0.93318945169448852539, -R0 ;  /* 0x3f6ee58103000823 */ /* 0x000fc80000010800 */
[----:B------:R-:W-:-:S07]  /*71c0*/  @!P0 FFMA.FTZ R0, R3, 0.93318945169448852539, R0 ;  /* 0x3f6ee58103008823 */ /* 0x000fce0000010000 */
.L_x_6034:
[----:B------:R-:W-:Y:S05]  /*71d0*/  BSYNC B0 ;  /* 0x0000000000007941 */ /* 0x000fea0003800000 */
.L_x_6032:
        /* <DEDUP_REMOVED lines=27> */
.L_x_6022:
        /* <DEDUP_REMOVED lines=32> */
.L_x_6036:
[----:B------:R-:W-:Y:S05]  /*7590*/  BSYNC B4 ;  /* 0x0000000000047941 */ /* 0x000fea0003800000 */
.L_x_6035:
        /* <DEDUP_REMOVED lines=18> */
.L_x_6038:
[----:B------:R-:W-:Y:S02]  /*76c0*/  ISETP.GE.AND P0, PT, R26, RZ, PT ;  /* 0x000000ff1a00720c */ /* 0x000fe40003f06270 */
[----:B------:R-:W-:-:S11]  /*76d0*/  MOV R3, 0x3fd774eb ;  /* 0x3fd774eb00037802 */ /* 0x000fd60000000f00 */
[----:B------:R-:W-:-:S04]  /*76e0*/  @P0 FFMA.FTZ R0, R3, 0.93318945169448852539, -R0 ;  /* 0x3f6ee58103000823 */ /* 0x000fc80000010800 */
[----:B------:R-:W-:-:S07]  /*76f0*/  @!P0 FFMA.FTZ R0, R3, 0.93318945169448852539, R0 ;  /* 0x3f6ee58103008823 */ /* 0x000fce0000010000 */
.L_x_6039:
[----:B------:R-:W-:Y:S05]  /*7700*/  BSYNC B0 ;  /* 0x0000000000007941 */ /* 0x000fea0003800000 */
.L_x_6037:
        /* <DEDUP_REMOVED lines=11> */
.L_x_6021:
        /* <DEDUP_REMOVED lines=22> */
.L_x_6043:
[----:B------:R-:W-:Y:S05]  /*7920*/  BSYNC B4 ;  /* 0x0000000000047941 */ /* 0x000fea0003800000 */
.L_x_6042:
        /* <DEDUP_REMOVED lines=24> */
.L_x_6041:
        /* <DEDUP_REMOVED lines=11> */
.L_x_6045:
[----:B------:R-:W-:Y:S05]  /*7b60*/  BSYNC B4 ;  /* 0x0000000000047941 */ /* 0x000fea0003800000 */
.L_x_6044:
        /* <DEDUP_REMOVED lines=38> */
.L_x_6040:
        /* <DEDUP_REMOVED lines=32> */
.L_x_6047:
[----:B------:R-:W-:Y:S05]  /*7fd0*/  BSYNC B4 ;  /* 0x0000000000047941 */ /* 0x000fea0003800000 */
.L_x_6046:
        /* <DEDUP_REMOVED lines=21> */
.L_x_6029:
[----:B------:R-:W-:Y:S05]  /*8130*/  BSYNC B3 ;  /* 0x0000000000037941 */ /* 0x000fea0003800000 */
.L_x_6020:
[----:B------:R-:W-:Y:S01]  /*8140*/  FADD.FTZ R3, R10, 0.69314718246459960938 ;  /* 0x3f3172180a037421 */ /* 0x000fe20000010000 */
[----:B------:R-:W-:-:S04]  /*8150*/  LOP3.LUT R21, R0, 0x80000000, R21, 0xb8, !PT ;  /* 0x8000000000157812 */ /* 0x000fc800078eb815 */
[----:B------:R-:W-:Y:S01]  /*8160*/  LOP3.LUT R24, R3, 0x80000000, R24, 0xb8, !PT ;  /* 0x8000000003187812 */ /* 0x000fe200078eb818 */
[----:B------:R-:W-:Y:S06]  /*8170*/  BRA `(.L_x_5988) ;  /* 0x0000000000387947 */ /* 0x000fec0003800000 */
.L_x_5986:
        /* <DEDUP_REMOVED lines=14> */
.L_x_5988:
[----:B------:R-:W-:Y:S05]  /*8260*/  BSYNC B2 ;  /* 0x0000000000027941 */ /* 0x000fea0003800000 */
.L_x_5985:
[----:B------:R-:W-:Y:S05]  /*8270*/  WARPSYNC.ALL ;  /* 0x0000000000007948 */ /* 0x000fea0003800000 */
[--C-:B------:R-:W-:Y:S01]  /*8280*/  HADD2.F32 R28, -RZ, R11.reuse.H0_H0 ;  /* 0x2000000bff1c7230 */ /* 0x100fe20000004100 */
[----:B------:R-:W-:Y:S01]  /*8290*/  BSSY B2, `(.L_x_6048) ;  /* 0x00002b0000027945 */ /* 0x000fe20003800000 */
[----:B------:R-:W-:-:S03]  /*82a0*/  HADD2.F32 R25, -RZ, R11.H1_H1 ;  /* 0x3000000bff197230 */ /* 0x000fc60000004100 */
        /* <DEDUP_REMOVED lines=107> */
.L_x_6055:
        /* <DEDUP_REMOVED lines=10> */
.L_x_6057:
[----:B------:R-:W-:-:S04]  /*8a00*/  FADD.FTZ R6, -R0, R5 ;  /* 0x0000000500067221 */ /* 0x000fc80000010100 */
[----:B------:R-:W-:-:S07]  /*8a10*/  FMUL.FTZ R6, R6, 0.5 ;  /* 0x3f00000006067820 */ /* 0x000fce0000410000 */
.L_x_6058:
[----:B------:R-:W-:Y:S05]  /*8a20*/  BSYNC B1 ;  /* 0x0000000000017941 */ /* 0x000fea0003800000 */
.L_x_6056:
        /* <DEDUP_REMOVED lines=11> */
.L_x_6060:
[----:B------:R-:W-:-:S04]  /*8ae0*/  FADD.FTZ R7, R4, -R7 ;  /* 0x8000000704077221 */ /* 0x000fc80000010000 */
[----:B------:R-:W-:-:S07]  /*8af0*/  FMUL.FTZ R7, R7, 0.5 ;  /* 0x3f00000007077820 */ /* 0x000fce0000410000 */
.L_x_6061:
[----:B------:R-:W-:Y:S05]  /*8b00*/  BSYNC B1 ;  /* 0x0000000000017941 */ /* 0x000fea0003800000 */
.L_x_6059:
        /* <DEDUP_REMOVED lines=35> */
.L_x_6054:
[----:B------:R0:W1:Y:S02]  /*8d40*/  MUFU.SQRT R23, R10 ;  /* 0x0000000a00177308 */ /* 0x0000640000002000 */
.L_x_6053:
[----:B------:R-:W-:Y:S05]  /*8d50*/  BSYNC B0 ;  /* 0x0000000000007941 */ /* 0x000fea0003800000 */
.L_x_6052:
        /* <DEDUP_REMOVED lines=35> */
.L_x_6065:
        /* <DEDUP_REMOVED lines=17> */
.L_x_6071:
[----:B------:R-:W-:-:S04]  /*90a0*/  FADD.FTZ R0, -R0, R5 ;  /* 0x0000000500007221 */ /* 0x000fc80000010100 */
[----:B------:R-:W-:-:S07]  /*90b0*/  FMUL.FTZ R0, R0, 0.5 ;  /* 0x3f00000000007820 */ /* 0x000fce0000410000 */
.L_x_6072:
[----:B------:R-:W-:Y:S05]  /*90c0*/  BSYNC B4 ;  /* 0x0000000000047941 */ /* 0x000fea0003800000 */
.L_x_6070:
        /* <DEDUP_REMOVED lines=10> */
.L_x_6074:
[----:B------:R-:W-:-:S04]  /*9170*/  FADD.FTZ R3, -R3, R4 ;  /* 0x0000000403037221 */ /* 0x000fc80000010100 */
[----:B------:R-:W-:-:S07]  /*9180*/  FMUL.FTZ R3, R3, 0.5 ;  /* 0x3f00000003037820 */ /* 0x000fce0000410000 */
.L_x_6075:
[----:B------:R-:W-:Y:S05]  /*9190*/  BSYNC B4 ;  /* 0x0000000000047941 */ /* 0x000fea0003800000 */
.L_x_6073:
[----:B------:R-:W-:Y:S01]  /*91a0*/  FADD.FTZ R3, R3, R0 ;  /* 0x0000000003037221 */ /* 0x000fe20000010000 */
[----:B------:R-:W-:-:S04]  /*91b0*/  FADD.FTZ R26, R11, R26 ;  /* 0x0000001a0b1a7221 */ /* 0x000fc80000010000 */
[----:B------:R-:W-:-:S06]  /*91c0*/  FMUL.FTZ R26, R26, R3 ;  /* 0x000000031a1a7220 */ /* 0x000fcc0000410000 */
[----:B------:R-:W2:Y:S01]  /*91d0*/  MUFU.SQRT R26, R26 ;  /* 0x0000001a001a7308 */ /* 0x000ea20000002000 */
[----:B------:R-:W-:Y:S05]  /*91e0*/  BRA `(.L_x_6076) ;  /* 0x0000000000487947 */ /* 0x000fea0003800000 */
.L_x_6069:
        /* <DEDUP_REMOVED lines=12> */
.L_x_6068:
[----:B------:R-:W-:Y:S01]  /*92b0*/  FADD.FTZ R0, R26, 1 ;  /* 0x3f8000001a007421 */ /* 0x000fe20000010000 */
[----:B------:R-:W-:Y:S01]  /*92c0*/  MUFU.SQRT R3, R10 ;  /* 0x0000000a00037308 */ /* 0x000fe20000002000 */
[----:B------:R-:W-:Y:S02]  /*92d0*/  MOV R11, 0x3f800000 ;  /* 0x3f800000000b7802 */ /* 0x000fe40000000f00 */
[----:B------:R-:W-:-:S06]  /*92e0*/  FMUL.FTZ R0, R0, 0.5 ;  /* 0x3f00000000007820 */ /* 0x000fcc0000410000 */
[----:B------:R-:W2:Y:S02]  /*92f0*/  MUFU.SQRT R0, R0 ;  /* 0x0000000000007308 */ /* 0x000ea40000002000 */
[----:B--2---:R-:W-:-:S07]  /*9300*/  FMUL.FTZ R26, R3, R0 ;  /* 0x00000000031a7220 */ /* 0x004fce0000410000 */
.L_x_6076:
[----:B------:R-:W-:Y:S05]  /*9310*/  BSYNC B1 ;  /* 0x0000000000017941 */ /* 0x000fea0003800000 */
.L_x_6067:
[----:B------:R-:W-:Y:S05]  /*9320*/  BRA `(.L_x_6077) ;  /* 0x0000000000087947 */ /* 0x000fea0003800000 */
.L_x_6064:
[----:B------:R-:W-:Y:S01]  /*9330*/  FMUL.FTZ R26, R26, 16777216 ;  /* 0x4b8000001a1a7820 */ /* 0x000fe20000410000 */
[----:B------:R-:W-:-:S07]  /*9340*/  FMUL.FTZ R11, R11, 16777216 ;  /* 0x4b8000000b0b7820 */ /* 0x000fce0000410000 */
.L_x_6077:
[----:B------:R-:W-:Y:S05]  /*9350*/  BSYNC B0 ;  /* 0x0000000000007941 */ /* 0x000fea0003800000 */
.L_x_6063:
        /* <DEDUP_REMOVED lines=16> */
.L_x_6079:
[----:B------:R-:W-:Y:S05]  /*9460*/  BSYNC B4 ;  /* 0x0000000000047941 */ /* 0x000fea0003800000 */
.L_x_6078:
        /* <DEDUP_REMOVED lines=18> */
.L_x_6081:
[----:B------:R-:W-:Y:S02]  /*9590*/  ISETP.GE.AND P0, PT, R26, RZ, PT ;  /* 0x000000ff1a00720c */ /* 0x000fe40003f06270 */
[----:B------:R-:W-:-:S11]  /*95a0*/  MOV R3, 0x3fd774eb ;  /* 0x3fd774eb00037802 */ /* 0x000fd60000000f00 */
[----:B------:R-:W-:-:S04]  /*95b0*/  @P0 FFMA.FTZ R0, R3, 0.93318945169448852539, -R0 ;  /* 0x3f6ee58103000823 */ /* 0x000fc80000010800 */
[----:B------:R-:W-:-:S07]  /*95c0*/  @!P0 FFMA.FTZ R0, R3, 0.93318945169448852539, R0 ;  /* 0x3f6ee58103008823 */ /* 0x000fce0000010000 */
.L_x_6082:
[----:B------:R-:W-:Y:S05]  /*95d0*/  BSYNC B0 ;  /* 0x0000000000007941 */ /* 0x000fea0003800000 */
.L_x_6080:
        /* <DEDUP_REMOVED lines=10> */
.L_x_6066:
[----:B------:R-:W-:Y:S05]  /*9680*/  BSYNC B3 ;  /* 0x0000000000037941 */ /* 0x000fea0003800000 */
.L_x_6062:
[----:B------:R-:W-:Y:S02]  /*9690*/  LOP3.LUT R25, R0, 0x80000000, R25, 0xb8, !PT ;  /* 0x8000000000197812 */ /* 0x000fe400078eb819 */
[----:B-1----:R-:W-:Y:S01]  /*96a0*/  LOP3.LUT R28, R23, 0x80000000, R28, 0xb8, !PT ;  /* 0x80000000171c7812 */ /* 0x002fe200078eb81c */
[----:B------:R-:W-:Y:S06]  /*96b0*/  BRA `(.L_x_6051) ;  /* 0x0000001400b47947 */ /* 0x000fec0003800000 */
.L_x_6050:
        /* <DEDUP_REMOVED lines=29> */
.L_x_6088:
[----:B------:R-:W-:Y:S05]  /*9890*/  BSYNC B4 ;  /* 0x0000000000047941 */ /* 0x000fea0003800000 */
.L_x_6087:
        /* <DEDUP_REMOVED lines=18> */
.L_x_6090:
[----:B------:R-:W-:Y:S02]  /*99c0*/  ISETP.GE.AND P0, PT, R26, RZ, PT ;  /* 0x000000ff1a00720c */ /* 0x000fe40003f06270 */
[----:B------:R-:W-:-:S11]  /*99d0*/  MOV R3, 0x3fd774eb ;  /* 0x3fd774eb00037802 */ /* 0x000fd60000000f00 */
[----:B------:R-:W-:-:S04]  /*99e0*/  @P0 FFMA.FTZ R0, R3, 0.93318945169448852539, -R0 ;  /* 0x3f6ee58103000823 */ /* 0x000fc80000010800 */
[----:B------:R-:W-:-:S07]  /*99f0*/  @!P0 FFMA.FTZ R0, R3, 0.93318945169448852539, R0 ;  /* 0x3f6ee58103008823 */ /* 0x000fce0000010000 */
.L_x_6091:
[----:B------:R-:W-:Y:S05]  /*9a00*/  BSYNC B0 ;  /* 0x0000000000007941 */ /* 0x000fea0003800000 */
.L_x_6089:
        /* <DEDUP_REMOVED lines=13> */
.L_x_6086:
        /* <DEDUP_REMOVED lines=11> */
.L_x_6094:
[----:B------:R-:W-:Y:S05]  /*9b90*/  BSYNC B4 ;  /* 0x0000000000047941 */ /* 0x000fea0003800000 */
.L_x_6093:
        /* <DEDUP_REMOVED lines=18> */
.L_x_6096:
[----:B------:R-:W-:Y:S02]  /*9cc0*/  ISETP.GE.AND P0, PT, R26, RZ, PT ;  /* 0x000000ff1a00720c */ /* 0x000fe40003f06270 */
[----:B------:R-:W-:-:S11]  /*9cd0*/  MOV R3, 0x3fd774eb ;  /* 0x3fd774eb00037802 */ /* 0x000fd60000000f00 */
[----:B------:R-:W-:-:S04]  /*9ce0*/  @P0 FFMA.FTZ R0, R3, 0.93318945169448852539, -R0 ;  /* 0x3f6ee58103000823 */ /* 0x000fc80000010800 */
[----:B------:R-:W-:-:S07]  /*9cf0*/  @!P0 FFMA.FTZ R0, R3, 0.93318945169448852539, R0 ;  /* 0x3f6ee58103008823 */ /* 0x000fce0000010000 */
.L_x_6097:
[----:B------:R-:W-:Y:S05]  /*9d00*/  BSYNC B0 ;  /* 0x0000000000007941 */ /* 0x000fea0003800000 */
.L_x_6095:
        /* <DEDUP_REMOVED lines=27> */
.L_x_6085:
        /* <DEDUP_REMOVED lines=32> */
.L_x_6099:
[----:B------:R-:W-:Y:S05]  /*a0c0*/  BSYNC B4 ;  /* 0x0000000000047941 */ /* 0x000fea0003800000 */
.L_x_6098:
        /* <DEDUP_REMOVED lines=18> */
.L_x_6101:
[----:B------:R-:W-:Y:S02]  /*a1f0*/  ISETP.GE.AND P0, PT, R26, RZ, PT ;  /* 0x000000ff1a00720c */ /* 0x000fe40003f06270 */
[----:B------:R-:W-:-:S11]  /*a200*/  MOV R3, 0x3fd774eb ;  /* 0x3fd774eb00037802 */ /* 0x000fd60000000f00 */
[----:B------:R-:W-:-:S04]  /*a210*/  @P0 FFMA.FTZ R0, R3, 0.93318945169448852539, -R0 ;  /* 0x3f6ee58103000823 */ /* 0x000fc80000010800 */
[----:B------:R-:W-:-:S07]  /*a220*/  @!P0 FFMA.FTZ R0, R3, 0.93318945169448852539, R0 ;  /* 0x3f6ee58103008823 */ /* 0x000fce0000010000 */
.L_x_6102:
[----:B------:R-:W-:Y:S05]  /*a230*/  BSYNC B0 ;  /* 0x0000000000007941 */ /* 0x000fea0003800000 */
.L_x_6100:
        /* <DEDUP_REMOVED lines=11> */
.L_x_6084:
        /* <DEDUP_REMOVED lines=22> */
.L_x_6106:
[----:B------:R-:W-:Y:S05]  /*a450*/  BSYNC B4 ;  /* 0x0000000000047941 */ /* 0x000fea0003800000 */
.L_x_6105:
        /* <DEDUP_REMOVED lines=24> */
.L_x_6104:
        /* <DEDUP_REMOVED lines=11> */
.L_x_6108:
[----:B------:R-:W-:Y:S05]  /*a690*/  BSYNC B4 ;  /* 0x0000000000047941 */ /* 0x000fea0003800000 */
.L_x_6107:
        /* <DEDUP_REMOVED lines=38> */
.L_x_6103:
        /* <DEDUP_REMOVED lines=32> */
.L_x_6110:
[----:B------:R-:W-:Y:S05]  /*ab00*/  BSYNC B4 ;  /* 0x0000000000047941 */ /* 0x000fea0003800000 */
.L_x_6109:
        /* <DEDUP_REMOVED lines=21> */
.L_x_6092:
[----:B------:R-:W-:Y:S05]  /*ac60*/  BSYNC B3 ;  /* 0x0000000000037941 */ /* 0x000fea0003800000 */
.L_x_6083:
[----:B------:R-:W-:Y:S01]  /*ac70*/  FADD.FTZ R3, R10, 0.69314718246459960938 ;  /* 0x3f3172180a037421 */ /* 0x000fe20000010000 */
[----:B------:R-:W-:-:S04]  /*ac80*/  LOP3.LUT R25, R0, 0x80000000, R25, 0xb8, !PT ;  /* 0x8000000000197812 */ /* 0x000fc800078eb819 */
[----:B------:R-:W-:Y:S01]  /*ac90*/  LOP3.LUT R28, R3, 0x80000000, R28, 0xb8, !PT ;  /* 0x80000000031c7812 */ /* 0x000fe200078eb81c */
[----:B------:R-:W-:Y:S06]  /*aca0*/  BRA `(.L_x_6051) ;  /* 0x0000000000387947 */ /* 0x000fec0003800000 */
.L_x_6049:
        /* <DEDUP_REMOVED lines=14> */
.L_x_6051:
[----:B------:R-:W-:Y:S05]  /*ad90*/  BSYNC B2 ;  /* 0x0000000000027941 */ /* 0x000fea0003800000 */
.L_x_6048:
[----:B------:R-:W-:Y:S05]  /*ada0*/  WARPSYNC.ALL ;  /* 0x0000000000007948 */ /* 0x000fea0003800000 */
[--C-:B-----5:R-:W-:Y:S01]  /*adb0*/  HADD2.F32 R26, -RZ, R12.reuse.H0_H0 ;  /* 0x2000000cff1a7230 */ /* 0x120fe20000004100 */
        /* <DEDUP_REMOVED lines=110> */
.L_x_6118:
        /* <DEDUP_REMOVED lines=10> */
.L_x_6120:
[----:B------:R-:W-:-:S04]  /*b540*/  FADD.FTZ R6, -R0, R5 ;  /* 0x0000000500067221 */ /* 0x000fc80000010100 */
[----:B------:R-:W-:-:S07]  /*b550*/  FMUL.FTZ R6, R6, 0.5 ;  /* 0x3f00000006067820 */ /* 0x000fce0000410000 */
.L_x_6121:
[----:B------:R-:W-:Y:S05]  /*b560*/  BSYNC B1 ;  /* 0x0000000000017941 */ /* 0x000fea0003800000 */
.L_x_6119:
        /* <DEDUP_REMOVED lines=11> */
.L_x_6123:
[----:B------:R-:W-:-:S04]  /*b620*/  FADD.FTZ R7, R4, -R7 ;  /* 0x8000000704077221 */ /* 0x000fc80000010000 */
[----:B------:R-:W-:-:S07]  /*b630*/  FMUL.FTZ R7, R7, 0.5 ;  /* 0x3f00000007077820 */ /* 0x000fce0000410000 */
.L_x_6124:
[----:B------:R-:W-:Y:S05]  /*b640*/  BSYNC B1 ;  /* 0x0000000000017941 */ /* 0x000fea0003800000 */
.L_x_6122:
        /* <DEDUP_REMOVED lines=35> */
.L_x_6117:
[----:B------:R0:W1:Y:S02]  /*b880*/  MUFU.SQRT R32, R10 ;  /* 0x0000000a00207308 */ /* 0x0000640000002000 */
.L_x_6116:
[----:B------:R-:W-:Y:S05]  /*b890*/  BSYNC B0 ;  /* 0x0000000000007941 */ /* 0x000fea0003800000 */
.L_x_6115:
        /* <DEDUP_REMOVED lines=35> */
.L_x_6128:
        /* <DEDUP_REMOVED lines=17> */
.L_x_6134:
[----:B------:R-:W-:-:S04]  /*bbe0*/  FADD.FTZ R0, -R0, R5 ;  /* 0x0000000500007221 */ /* 0x000fc80000010100 */
[----:B------:R-:W-:-:S07]  /*bbf0*/  FMUL.FTZ R0, R0, 0.5 ;  /* 0x3f00000000007820 */ /* 0x000fce0000410000 */
.L_x_6135:
[----:B------:R-:W-:Y:S05]  /*bc00*/  BSYNC B4 ;  /* 0x0000000000047941 */ /* 0x000fea0003800000 */
.L_x_6133:
        /* <DEDUP_REMOVED lines=10> */
.L_x_6137:
[----:B------:R-:W-:-:S04]  /*bcb0*/  FADD.FTZ R3, -R3, R4 ;  /* 0x0000000403037221 */ /* 0x000fc80000010100 */
[----:B------:R-:W-:-:S07]  /*bcc0*/  FMUL.FTZ R3, R3, 0.5 ;  /* 0x3f00000003037820 */ /* 0x000fce0000410000 */
.L_x_6138:
[----:B------:R-:W-:Y:S05]  /*bcd0*/  BSYNC B4 ;  /* 0x0000000000047941 */ /* 0x000fea0003800000 */
.L_x_6136:
[----:B------:R-:W-:Y:S01]  /*bce0*/  FADD.FTZ R3, R3, R0 ;  /* 0x0000000003037221 */ /* 0x000fe20000010000 */
[----:B------:R-:W-:-:S04]  /*bcf0*/  FADD.FTZ R34, R23, R34 ;  /* 0x0000002217227221 */ /* 0x000fc80000010000 */
[----:B------:R-:W-:-:S06]  /*bd00*/  FMUL.FTZ R34, R34, R3 ;  /* 0x0000000322227220 */ /* 0x000fcc0000410000 */
[----:B------:R-:W2:Y:S01]  /*bd10*/  MUFU.SQRT R34, R34 ;  /* 0x0000002200227308 */ /* 0x000ea20000002000 */
[----:B------:R-:W-:Y:S05]  /*bd20*/  BRA `(.L_x_6139) ;  /* 0x0000000000487947 */ /* 0x000fea0003800000 */
.L_x_6132:
        /* <DEDUP_REMOVED lines=12> */
.L_x_6131:
[----:B------:R-:W-:Y:S01]  /*bdf0*/  FADD.FTZ R0, R34, 1 ;  /* 0x3f80000022007421 */ /* 0x000fe20000010000 */
[----:B------:R-:W-:Y:S01]  /*be00*/  MUFU.SQRT R3, R10 ;  /* 0x0000000a00037308 */ /* 0x000fe20000002000 */
[----:B------:R-:W-:Y:S02]  /*be10*/  MOV R23, 0x3f800000 ;  /* 0x3f80000000177802 */ /* 0x000fe40000000f00 */
[----:B------:R-:W-:-:S06]  /*be20*/  FMUL.FTZ R0, R0, 0.5 ;  /* 0x3f00000000007820 */ /* 0x000fcc0000410000 */
[----:B------:R-:W2:Y:S02]  /*be30*/  MUFU.SQRT R0, R0 ;  /* 0x0000000000007308 */ /* 0x000ea40000002000 */
[----:B--2---:R-:W-:-:S07]  /*be40*/  FMUL.FTZ R34, R3, R0 ;  /* 0x0000000003227220 */ /* 0x004fce0000410000 */
.L_x_6139:
[----:B------:R-:W-:Y:S05]  /*be50*/  BSYNC B1 ;  /* 0x0000000000017941 */ /* 0x000fea0003800000 */
.L_x_6130:
[----:B------:R-:W-:Y:S05]  /*be60*/  BRA `(.L_x_6140) ;  /* 0x0000000000087947 */ /* 0x000fea0003800000 */
.L_x_6127:
[----:B------:R-:W-:Y:S01]  /*be70*/  FMUL.FTZ R34, R34, 16777216 ;  /* 0x4b80000022227820 */ /* 0x000fe20000410000 */
[----:B------:R-:W-:-:S07]  /*be80*/  FMUL.FTZ R23, R23, 16777216 ;  /* 0x4b80000017177820 */ /* 0x000fce0000410000 */
.L_x_6140:
[----:B------:R-:W-:Y:S05]  /*be90*/  BSYNC B0 ;  /* 0x0000000000007941 */ /* 0x000fea0003800000 */
.L_x_6126:
        /* <DEDUP_REMOVED lines=15> */
[----:B01----:R-:W-:Y:S05]  /*bf90*/  CALL.REL.NOINC `($__internal_12_$__cuda_sm3x_div_rn_ftz_f32_slowpath) ;  /* 0x0000020000307944 */ /* 0x003fea0003c00000 */
.L_x_6142:
[----:B------:R-:W-:Y:S05]  /*bfa0*/  BSYNC B4 ;  /* 0x0000000000047941 */ /* 0x000fea0003800000 */
.L_x_6141:
        /* <DEDUP_REMOVED lines=18> */
.L_x_6144:
[----:B------:R-:W-:Y:S02]  /*c0d0*/  ISETP.GE.AND P0, PT, R34, RZ, PT ;  /* 0x000000ff2200720c */ /* 0x000fe40003f06270 */
[----:B------:R-:W-:-:S11]  /*c0e0*/  MOV R3, 0x3fd774eb ;  /* 0x3fd774eb00037802 */ /* 0x000fd60000000f00 */
[----:B------:R-:W-:-:S04]  /*c0f0*/  @P0 FFMA.FTZ R0, R3, 0.93318945169448852539, -R0 ;  /* 0x3f6ee58103000823 */ /* 0x000fc80000010800 */
[----:B------:R-:W-:-:S07]  /*c100*/  @!P0 FFMA.FTZ R0, R3, 0.93318945169448852539, R0 ;  /* 0x3f6ee58103008823 */ /* 0x000fce0000010000 */
.L_x_6145:
[----:B------:R-:W-:Y:S05]  /*c110*/  BSYNC B0 ;  /* 0x0000000000007941 */ /* 0x000fea0003800000 */
.L_x_6143:
        /* <DEDUP_REMOVED lines=10> */
.L_x_6129:
[----:B------:R-:W-:Y:S05]  /*c1c0*/  BSYNC B3 ;  /* 0x0000000000037941 */ /* 0x000fea0003800000 */
.L_x_6125:
[----:B------:R-:W-:Y:S02]  /*c1d0*/  LOP3.LUT R12, R3, 0x80000000, R12, 0xb8, !PT ;  /* 0x80000000030c7812 */ /* 0x000fe400078eb80c */
[----:B-1----:R-:W-:Y:S01]  /*c1e0*/  LOP3.LUT R11, R32, 0x80000000, R11, 0xb8, !PT ;  /* 0x80000000200b7812 */ /* 0x002fe200078eb80b */
[----:B------:R-:W-:Y:S06]  /*c1f0*/  BRA `(.L_x_6114) ;  /* 0x0000001400b47947 */ /* 0x000fec0003800000 */
.L_x_6113:
        /* <DEDUP_REMOVED lines=28> */
[----:B------:R-:W-:Y:S05]  /*c3c0*/  CALL.REL.NOINC `($__internal_12_$__cuda_sm3x_div_rn_ftz_f32_slowpath) ;  /* 0x000001fc00247944 */ /* 0x000fea0003c00000 */
.L_x_6151:
[----:B------:R-:W-:Y:S05]  /*c3d0*/  BSYNC B4 ;  /* 0x0000000000047941 */ /* 0x000fea0003800000 */
.L_x_6150:
        /* <DEDUP_REMOVED lines=18> */
.L_x_6153:
[----:B------:R-:W-:Y:S02]  /*c500*/  ISETP.GE.AND P0, PT, R26, RZ, PT ;  /* 0x000000ff1a00720c */ /* 0x000fe40003f06270 */
[----:B------:R-:W-:-:S11]  /*c510*/  MOV R3, 0x3fd774eb ;  /* 0x3fd774eb00037802 */ /* 0x000fd60000000f00 */
[----:B------:R-:W-:-:S04]  /*c520*/  @P0 FFMA.FTZ R0, R3, 0.93318945169448852539, -R0 ;  /* 0x3f6ee58103000823 */ /* 0x000fc80000010800 */
[----:B------:R-:W-:-:S07]  /*c530*/  @!P0 FFMA.FTZ R0, R3, 0.93318945169448852539, R0 ;  /* 0x3f6ee58103008823 */ /* 0x000fce0000010000 */
.L_x_6154:
[----:B------:R-:W-:Y:S05]  /*c540*/  BSYNC B0 ;  /* 0x0000000000007941 */ /* 0x000fea0003800000 */
.L_x_6152:
        /* <DEDUP_REMOVED lines=13> */
.L_x_6149:
        /* <DEDUP_REMOVED lines=11> */
.L_x_6157:
[----:B------:R-:W-:Y:S05]  /*c6d0*/  BSYNC B4 ;  /* 0x0000000000047941 */ /* 0x000fea0003800000 */
.L_x_6156:
        /* <DEDUP_REMOVED lines=18> */
.L_x_6159:
[----:B------:R-:W-:Y:S02]  /*c800*/  ISETP.GE.AND P0, PT, R26, RZ, PT ;  /* 0x000000ff1a00720c */ /* 0x000fe40003f06270 */
[----:B------:R-:W-:-:S11]  /*c810*/  MOV R3, 0x3fd774eb ;  /* 0x3fd774eb00037802 */ /* 0x000fd60000000f00 */
[----:B------:R-:W-:-:S04]  /*c820*/  @P0 FFMA.FTZ R0, R3, 0.93318945169448852539, -R0 ;  /* 0x3f6ee58103000823 */ /* 0x000fc80000010800 */
[----:B------:R-:W-:-:S07]  /*c830*/  @!P0 FFMA.FTZ R0, R3, 0.93318945169448852539, R0 ;  /* 0x3f6ee58103008823 */ /* 0x000fce0000010000 */
.L_x_6160:
[----:B------:R-:W-:Y:S05]  /*c840*/  BSYNC B0 ;  /* 0x0000000000007941 */ /* 0x000fea0003800000 */
.L_x_6158:
        /* <DEDUP_REMOVED lines=27> */
.L_x_6148:
        /* <DEDUP_REMOVED lines=31> */
[----:B------:R-:W-:Y:S05]  /*cbf0*/  CALL.REL.NOINC `($__internal_12_$__cuda_sm3x_div_rn_ftz_f32_slowpath) ;  /* 0x000001f400187944 */ /* 0x000fea0003c00000 */
.L_x_6162:
[----:B------:R-:W-:Y:S05]  /*cc00*/  BSYNC B4 ;  /* 0x0000000000047941 */ /* 0x000fea0003800000 */
.L_x_6161:
        /* <DEDUP_REMOVED lines=18> */
.L_x_6164:
[----:B------:R-:W-:Y:S02]  /*cd30*/  ISETP.GE.AND P0, PT, R26, RZ, PT ;  /* 0x000000ff1a00720c */ /* 0x000fe40003f06270 */
[----:B------:R-:W-:-:S11]  /*cd40*/  MOV R3, 0x3fd774eb ;  /* 0x3fd774eb00037802 */ /* 0x000fd60000000f00 */
[----:B------:R-:W-:-:S04]  /*cd50*/  @P0 FFMA.FTZ R0, R3, 0.93318945169448852539, -R0 ;  /* 0x3f6ee58103000823 */ /* 0x000fc80000010800 */
[----:B------:R-:W-:-:S07]  /*cd60*/  @!P0 FFMA.FTZ R0, R3, 0.93318945169448852539, R0 ;  /* 0x3f6ee58103008823 */ /* 0x000fce0000010000 */
.L_x_6165:
[----:B------:R-:W-:Y:S05]  /*cd70*/  BSYNC B0 ;  /* 0x0000000000007941 */ /* 0x000fea0003800000 */
.L_x_6163:
        /* <DEDUP_REMOVED lines=11> */
.L_x_6147:
        /* <DEDUP_REMOVED lines=22> */
.L_x_6169:
[----:B------:R-:W-:Y:S05]  /*cf90*/  BSYNC B4 ;  /* 0x0000000000047941 */ /* 0x000fea0003800000 */
.L_x_6168:
        /* <DEDUP_REMOVED lines=24> */
.L_x_6167:
        /* <DEDUP_REMOVED lines=11> */
.L_x_6171:
[----:B------:R-:W-:Y:S05]  /*d1d0*/  BSYNC B4 ;  /* 0x0000000000047941 */ /* 0x000fea0003800000 */
.L_x_6170:
        /* <DEDUP_REMOVED lines=38> */
.L_x_6166:
        /* <DEDUP_REMOVED lines=32> */
.L_x_6173:
[----:B------:R-:W-:Y:S05]  /*d640*/  BSYNC B4 ;  /* 0x0000000000047941 */ /* 0x000fea0003800000 */
.L_x_6172:
        /* <DEDUP_REMOVED lines=21> */
.L_x_6155:
[----:B------:R-:W-:Y:S05]  /*d7a0*/  BSYNC B3 ;  /* 0x0000000000037941 */ /* 0x000fea0003800000 */
.L_x_6146:
[----:B------:R-:W-:Y:S01]  /*d7b0*/  FADD.FTZ R10, R10, 0.69314718246459960938 ;  /* 0x3f3172180a0a7421 */ /* 0x000fe20000010000 */
[----:B------:R-:W-:-:S04]  /*d7c0*/  LOP3.LUT R12, R3, 0x80000000, R12, 0xb8, !PT ;  /* 0x80000000030c7812 */ /* 0x000fc800078eb80c */
[----:B------:R-:W-:Y:S01]  /*d7d0*/  LOP3.LUT R11, R10, 0x80000000, R11, 0xb8, !PT ;  /* 0x800000000a0b7812 */ /* 0x000fe200078eb80b */
[----:B------:R-:W-:Y:S06]  /*d7e0*/  BRA `(.L_x_6114) ;  /* 0x0000000000387947 */ /* 0x000fec0003800000 */
.L_x_6112:
        /* <DEDUP_REMOVED lines=14> */
.L_x_6114:
[----:B------:R-:W-:Y:S05]  /*d8d0*/  BSYNC B2 ;  /* 0x0000000000027941 */ /* 0x000fea0003800000 */
.L_x_6111:
        /* <DEDUP_REMOVED lines=112> */
.L_x_6181:
        /* <DEDUP_REMOVED lines=10> */
.L_x_6183:
[----:B------:R-:W-:-:S04]  /*e080*/  FADD.FTZ R6, -R0, R5 ;  /* 0x0000000500067221 */ /* 0x000fc80000010100 */
[----:B------:R-:W-:-:S07]  /*e090*/  FMUL.FTZ R6, R6, 0.5 ;  /* 0x3f00000006067820 */ /* 0x000fce0000410000 */
.L_x_6184:
[----:B------:R-:W-:Y:S05]  /*e0a0*/  BSYNC B1 ;  /* 0x0000000000017941 */ /* 0x000fea0003800000 */
.L_x_6182:
        /* <DEDUP_REMOVED lines=11> */
.L_x_6186:
[----:B------:R-:W-:-:S04]  /*e160*/  FADD.FTZ R7, R4, -R7 ;  /* 0x8000000704077221 */ /* 0x000fc80000010000 */
[----:B------:R-:W-:-:S07]  /*e170*/  FMUL.FTZ R7, R7, 0.5 ;  /* 0x3f00000007077820 */ /* 0x000fce0000410000 */
.L_x_6187:
[----:B------:R-:W-:Y:S05]  /*e180*/  BSYNC B1 ;  /* 0x0000000000017941 */ /* 0x000fea0003800000 */
.L_x_6185:
        /* <DEDUP_REMOVED lines=35> */
.L_x_6180:
[----:B------:R0:W1:Y:S02]  /*e3c0*/  MUFU.SQRT R29, R23 ;  /* 0x00000017001d7308 */ /* 0x0000640000002000 */
.L_x_6179:
[----:B------:R-:W-:Y:S05]  /*e3d0*/  BSYNC B0 ;  /* 0x0000000000007941 */ /* 0x000fea0003800000 */
.L_x_6178:
        /* <DEDUP_REMOVED lines=35> */
.L_x_6191:
        /* <DEDUP_REMOVED lines=17> */
.L_x_6197:
[----:B------:R-:W-:-:S04]  /*e720*/  FADD.FTZ R0, -R0, R5 ;  /* 0x0000000500007221 */ /* 0x000fc80000010100 */
[----:B------:R-:W-:-:S07]  /*e730*/  FMUL.FTZ R0, R0, 0.5 ;  /* 0x3f00000000007820 */ /* 0x000fce0000410000 */
.L_x_6198:
[----:B------:R-:W-:Y:S05]  /*e740*/  BSYNC B4 ;  /* 0x0000000000047941 */ /* 0x000fea0003800000 */
.L_x_6196:
        /* <DEDUP_REMOVED lines=10> */
.L_x_6200:
[----:B------:R-:W-:-:S04]  /*e7f0*/  FADD.FTZ R3, -R3, R4 ;  /* 0x0000000403037221 */ /* 0x000fc80000010100 */
[----:B------:R-:W-:-:S07]  /*e800*/  FMUL.FTZ R3, R3, 0.5 ;  /* 0x3f00000003037820 */ /* 0x000fce0000410000 */
.L_x_6201:
[----:B------:R-:W-:Y:S05]  /*e810*/  BSYNC B4 ;  /* 0x0000000000047941 */ /* 0x000fea0003800000 */
.L_x_6199:
[----:B------:R-:W-:Y:S01]  /*e820*/  FADD.FTZ R0, R3, R0 ;  /* 0x0000000003007221 */ /* 0x000fe20000010000 */
[----:B------:R-:W-:-:S04]  /*e830*/  FADD.FTZ R31, R26, R31 ;  /* 0x0000001f1a1f7221 */ /* 0x000fc80000010000 */
[----:B------:R-:W-:-:S06]  /*e840*/  FMUL.FTZ R31, R31, R0 ;  /* 0x000000001f1f7220 */ /* 0x000fcc0000410000 */
[----:B------:R-:W2:Y:S01]  /*e850*/  MUFU.SQRT R31, R31 ;  /* 0x0000001f001f7308 */ /* 0x000ea20000002000 */
[----:B------:R-:W-:Y:S05]  /*e860*/  BRA `(.L_x_6202) ;  /* 0x0000000000487947 */ /* 0x000fea0003800000 */
.L_x_6195:
        /* <DEDUP_REMOVED lines=12> */
.L_x_6194:
[----:B------:R-:W-:Y:S01]  /*e930*/  FADD.FTZ R0, R31, 1 ;  /* 0x3f8000001f007421 */ /* 0x000fe20000010000 */
[----:B0-----:R-:W-:Y:S01]  /*e940*/  MUFU.SQRT R23, R23 ;  /* 0x0000001700177308 */ /* 0x001fe20000002000 */
[----:B------:R-:W-:Y:S02]  /*e950*/  MOV R26, 0x3f800000 ;  /* 0x3f800000001a7802 */ /* 0x000fe40000000f00 */
[----:B------:R-:W-:-:S06]  /*e960*/  FMUL.FTZ R0, R0, 0.5 ;  /* 0x3f00000000007820 */ /* 0x000fcc0000410000 */
[----:B------:R-:W0:Y:S02]  /*e970*/  MUFU.SQRT R0, R0 ;  /* 0x0000000000007308 */ /* 0x000e240000002000 */
[----:B0-----:R-:W-:-:S07]  /*e980*/  FMUL.FTZ R31, R23, R0 ;  /* 0x00000000171f7220 */ /* 0x001fce0000410000 */
.L_x_6202:
[----:B------:R-:W-:Y:S05]  /*e990*/  BSYNC B1 ;  /* 0x0000000000017941 */ /* 0x000fea0003800000 */
.L_x_6193:
[----:B------:R-:W-:Y:S05]  /*e9a0*/  BRA `(.L_x_6203) ;  /* 0x0000000000087947 */ /* 0x000fea0003800000 */
.L_x_6190:
[----:B------:R-:W-:Y:S01]  /*e9b0*/  FMUL.FTZ R31, R31, 16777216 ;  /* 0x4b8000001f1f7820 */ /* 0x000fe20000410000 */
[----:B------:R-:W-:-:S07]  /*e9c0*/  FMUL.FTZ R26, R26, 16777216 ;  /* 0x4b8000001a1a7820 */ /* 0x000fce0000410000 */
.L_x_6203:
[----:B------:R-:W-:Y:S05]  /*e9d0*/  BSYNC B0 ;  /* 0x0000000000007941 */ /* 0x000fea0003800000 */
.L_x_6189:
        /* <DEDUP_REMOVED lines=16> */
.L_x_6205:
[----:B------:R-:W-:Y:S05]  /*eae0*/  BSYNC B4 ;  /* 0x0000000000047941 */ /* 0x000fea0003800000 */
.L_x_6204:
        /* <DEDUP_REMOVED lines=18> */
.L_x_6207:
[----:B------:R-:W-:Y:S02]  /*ec10*/  ISETP.GE.AND P0, PT, R31, RZ, PT ;  /* 0x000000ff1f00720c */ /* 0x000fe40003f06270 */
[----:B------:R-:W-:-:S11]  /*ec20*/  MOV R3, 0x3fd774eb ;  /* 0x3fd774eb00037802 */ /* 0x000fd60000000f00 */
[----:B------:R-:W-:-:S04]  /*ec30*/  @P0 FFMA.FTZ R0, R3, 0.93318945169448852539, -R0 ;  /* 0x3f6ee58103000823 */ /* 0x000fc80000010800 */
[----:B------:R-:W-:-:S07]  /*ec40*/  @!P0 FFMA.FTZ R0, R3, 0.93318945169448852539, R0 ;  /* 0x3f6ee58103008823 */ /* 0x000fce0000010000 */
.L_x_6208:
[----:B------:R-:W-:Y:S05]  /*ec50*/  BSYNC B0 ;  /* 0x0000000000007941 */ /* 0x000fea0003800000 */
.L_x_6206:
        /* <DEDUP_REMOVED lines=10> */
.L_x_6192:
[----:B------:R-:W-:Y:S05]  /*ed00*/  BSYNC B3 ;  /* 0x0000000000037941 */ /* 0x000fea0003800000 */
.L_x_6188:
[----:B------:R-:W-:Y:S02]  /*ed10*/  LOP3.LUT R13, R0, 0x80000000, R13, 0xb8, !PT ;  /* 0x80000000000d7812 */ /* 0x000fe400078eb80d */
[----:B-1----:R-:W-:Y:S01]  /*ed20*/  LOP3.LUT R10, R29, 0x80000000, R10, 0xb8, !PT ;  /* 0x800000001d0a7812 */ /* 0x002fe200078eb80a */
[----:B------:R-:W-:Y:S06]  /*ed30*/  BRA `(.L_x_6177) ;  /* 0x0000001400b47947 */ /* 0x000fec0003800000 */
.L_x_6176:
        /* <DEDUP_REMOVED lines=29> */
.L_x_6214:
[----:B------:R-:W-:Y:S05]  /*ef10*/  BSYNC B4 ;  /* 0x0000000000047941 */ /* 0x000fea0003800000 */
.L_x_6213:
        /* <DEDUP_REMOVED lines=18> */
.L_x_6216:
[----:B------:R-:W-:Y:S02]  /*f040*/  ISETP.GE.AND P0, PT, R27, RZ, PT ;  /* 0x000000ff1b00720c */ /* 0x000fe40003f06270 */
[----:B------:R-:W-:-:S11]  /*f050*/  MOV R3, 0x3fd774eb ;  /* 0x3fd774eb00037802 */ /* 0x000fd60000000f00 */
[----:B------:R-:W-:-:S04]  /*f060*/  @P0 FFMA.FTZ R0, R3, 0.93318945169448852539, -R0 ;  /* 0x3f6ee58103000823 */ /* 0x000fc80000010800 */
[----:B------:R-:W-:-:S07]  /*f070*/  @!P0 FFMA.FTZ R0, R3, 0.93318945169448852539, R0 ;  /* 0x3f6ee58103008823 */ /* 0x000fce0000010000 */
.L_x_6217:
[----:B------:R-:W-:Y:S05]  /*f080*/  BSYNC B0 ;  /* 0x0000000000007941 */ /* 0x000fea0003800000 */
.L_x_6215:
        /* <DEDUP_REMOVED lines=13> */
.L_x_6212:
        /* <DEDUP_REMOVED lines=11> */
.L_x_6220:
[----:B------:R-:W-:Y:S05]  /*f210*/  BSYNC B4 ;  /* 0x0000000000047941 */ /* 0x000fea0003800000 */
.L_x_6219:
        /* <DEDUP_REMOVED lines=18> */
.L_x_6222:
[----:B------:R-:W-:Y:S02]  /*f340*/  ISETP.GE.AND P0, PT, R27, RZ, PT ;  /* 0x000000ff1b00720c */ /* 0x000fe40003f06270 */
[----:B------:R-:W-:-:S11]  /*f350*/  MOV R3, 0x3fd774eb ;  /* 0x3fd774eb00037802 */ /* 0x000fd60000000f00 */
[----:B------:R-:W-:-:S04]  /*f360*/  @P0 FFMA.FTZ R0, R3, 0.93318945169448852539, -R0 ;  /* 0x3f6ee58103000823 */ /* 0x000fc80000010800 */
[----:B------:R-:W-:-:S07]  /*f370*/  @!P0 FFMA.FTZ R0, R3, 0.93318945169448852539, R0 ;  /* 0x3f6ee58103008823 */ /* 0x000fce0000010000 */
.L_x_6223:
[----:B------:R-:W-:Y:S05]  /*f380*/  BSYNC B0 ;  /* 0x0000000000007941 */ /* 0x000fea0003800000 */
.L_x_6221:
        /* <DEDUP_REMOVED lines=27> */
.L_x_6211:
        /* <DEDUP_REMOVED lines=32> */
.L_x_6225:
[----:B------:R-:W-:Y:S05]  /*f740*/  BSYNC B4 ;  /* 0x0000000000047941 */ /* 0x000fea0003800000 */
.L_x_6224:
        /* <DEDUP_REMOVED lines=18> */
.L_x_6227:
[----:B------:R-:W-:Y:S02]  /*f870*/  ISETP.GE.AND P0, PT, R27, RZ, PT ;  /* 0x000000ff1b00720c */ /* 0x000fe40003f06270 */
[----:B------:R-:W-:-:S11]  /*f880*/  MOV R3, 0x3fd774eb ;  /* 0x3fd774eb00037802 */ /* 0x000fd60000000f00 */
[----:B------:R-:W-:-:S04]  /*f890*/  @P0 FFMA.FTZ R0, R3, 0.93318945169448852539, -R0 ;  /* 0x3f6ee58103000823 */ /* 0x000fc80000010800 */
[----:B------:R-:W-:-:S07]  /*f8a0*/  @!P0 FFMA.FTZ R0, R3, 0.93318945169448852539, R0 ;  /* 0x3f6ee58103008823 */ /* 0x000fce0000010000 */
.L_x_6228:
[----:B------:R-:W-:Y:S05]  /*f8b0*/  BSYNC B0 ;  /* 0x0000000000007941 */ /* 0x000fea0003800000 */
.L_x_6226:
        /* <DEDUP_REMOVED lines=11> */
.L_x_6210:
        /* <DEDUP_REMOVED lines=22> */
.L_x_6232:
[----:B------:R-:W-:Y:S05]  /*fad0*/  BSYNC B4 ;  /* 0x0000000000047941 */ /* 0x000fea0003800000 */
.L_x_6231:
        /* <DEDUP_REMOVED lines=24> */
.L_x_6230:
        /* <DEDUP_REMOVED lines=11> */
.L_x_6234:
[----:B------:R-:W-:Y:S05]  /*fd10*/  BSYNC B4 ;  /* 0x0000000000047941 */ /* 0x000fea0003800000 */
.L_x_6233:
        /* <DEDUP_REMOVED lines=26> */
[----:B------:R-:W-:Y:S01]  /*fec0*/  FADD.FTZ R3, |R27|, R26 ;  /* 0x0000001a1b037221 */ /* 0x000fe20000010200 */
[----:B------:R-:W-:Y:S02]  /*fed0*/  FSEL R5, R5, +INF , P0 ;  /* 0x7f80000005057808 */ /* 0x000fe40000000000 */
[----:B------:R-:W-:Y:S01]  /*fee0*/  @!P6 FFMA.FTZ R0, R17, 0.93318945169448852539, -R0 ;  /* 0x3f6ee5811100e823 */ /* 0x000fe20000010800 */
[----:B------:R-:W-:-:S03]  /*fef0*/  FSETP.NEU.FTZ.AND P0, PT, |R27|, R26, PT ;  /* 0x0000001a1b00720b */ /* 0x000fc60003f1d200 */
        /* <DEDUP_REMOVED lines=8> */
.L_x_6229:
        /* <DEDUP_REMOVED lines=32> */
.L_x_6236:
[----:B------:R-:W-:Y:S05]  /*10180*/  BSYNC B4 ;  /* 0x0000000000047941 */ /* 0x000fea0003800000 */
.L_x_6235:
        /* <DEDUP_REMOVED lines=21> */
.L_x_6218:
[----:B------:R-:W-:Y:S05]  /*102e0*/  BSYNC B3 ;  /* 0x0000000000037941 */ /* 0x000fea0003800000 */
.L_x_6209:
[----:B------:R-:W-:Y:S01]  /*102f0*/  FADD.FTZ R23, R23, 0.69314718246459960938 ;  /* 0x3f31721817177421 */ /* 0x000fe20000010000 */
[----:B------:R-:W-:-:S04]  /*10300*/  LOP3.LUT R13, R0, 0x80000000, R13, 0xb8, !PT ;  /* 0x80000000000d7812 */ /* 0x000fc800078eb80d */
[----:B------:R-:W-:Y:S01]  /*10310*/  LOP3.LUT R10, R23, 0x80000000, R10, 0xb8, !PT ;  /* 0x80000000170a7812 */ /* 0x000fe200078eb80a */
[----:B------:R-:W-:Y:S06]  /*10320*/  BRA `(.L_x_6177) ;  /* 0x0000000000387947 */ /* 0x000fec0003800000 */
.L_x_6175:
        /* <DEDUP_REMOVED lines=14> */
.L_x_6177:
[----:B------:R-:W-:Y:S05]  /*10410*/  BSYNC B2 ;  /* 0x0000000000027941 */ /* 0x000fea0003800000 */
.L_x_6174:
        /* <DEDUP_REMOVED lines=112> */
.L_x_6244:
        /* <DEDUP_REMOVED lines=10> */
.L_x_6246:
[----:B------:R-:W-:-:S04]  /*10bc0*/  FADD.FTZ R6, -R0, R5 ;  /* 0x0000000500067221 */ /* 0x000fc80000010100 */
[----:B------:R-:W-:-:S07]  /*10bd0*/  FMUL.FTZ R6, R6, 0.5 ;  /* 0x3f00000006067820 */ /* 0x000fce0000410000 */
.L_x_6247:
[----:B------:R-:W-:Y:S05]  /*10be0*/  BSYNC B1 ;  /* 0x0000000000017941 */ /* 0x000fea0003800000 */
.L_x_6245:
        /* <DEDUP_REMOVED lines=11> */
.L_x_6249:
[----:B------:R-:W-:-:S04]  /*10ca0*/  FADD.FTZ R7, R4, -R7 ;  /* 0x8000000704077221 */ /* 0x000fc80000010000 */
[----:B------:R-:W-:-:S07]  /*10cb0*/  FMUL.FTZ R7, R7, 0.5 ;  /* 0x3f00000007077820 */ /* 0x000fce0000410000 */
.L_x_6250:
[----:B------:R-:W-:Y:S05]  /*10cc0*/  BSYNC B1 ;  /* 0x0000000000017941 */ /* 0x000fea0003800000 */
.L_x_6248:
        /* <DEDUP_REMOVED lines=35> */
.L_x_6243:
[----:B------:R0:W1:Y:S02]  /*10f00*/  MUFU.SQRT R34, R26 ;  /* 0x0000001a00227308 */ /* 0x0000640000002000 */
.L_x_6242:
[----:B------:R-:W-:Y:S05]  /*10f10*/  BSYNC B0 ;  /* 0x0000000000007941 */ /* 0x000fea0003800000 */
.L_x_6241:
        /* <DEDUP_REMOVED lines=35> */
.L_x_6254:
        /* <DEDUP_REMOVED lines=17> */
.L_x_6260:
[----:B------:R-:W-:-:S04]  /*11260*/  FADD.FTZ R0, -R0, R5 ;  /* 0x0000000500007221 */ /* 0x000fc80000010100 */
[----:B------:R-:W-:-:S07]  /*11270*/  FMUL.FTZ R0, R0, 0.5 ;  /* 0x3f00000000007820 */ /* 0x000fce0000410000 */
.L_x_6261:
[----:B------:R-:W-:Y:S05]  /*11280*/  BSYNC B4 ;  /* 0x0000000000047941 */ /* 0x000fea0003800000 */
.L_x_6259:
        /* <DEDUP_REMOVED lines=10> */
.L_x_6263:
[----:B------:R-:W-:-:S04]  /*11330*/  FADD.FTZ R3, -R3, R4 ;  /* 0x0000000403037221 */ /* 0x000fc80000010100 */
[----:B------:R-:W-:-:S07]  /*11340*/  FMUL.FTZ R3, R3, 0.5 ;  /* 0x3f00000003037820 */ /* 0x000fce0000410000 */
.L_x_6264:
[----:B------:R-:W-:Y:S05]  /*11350*/  BSYNC B4 ;  /* 0x0000000000047941 */ /* 0x000fea0003800000 */
.L_x_6262:
[----:B------:R-:W-:Y:S01]  /*11360*/  FADD.FTZ R3, R3, R0 ;  /* 0x0000000003037221 */ /* 0x000fe20000010000 */
[----:B------:R-:W-:-:S04]  /*11370*/  FADD.FTZ R36, R27, R36 ;  /* 0x000000241b247221 */ /* 0x000fc80000010000 */
[----:B------:R-:W-:-:S06]  /*11380*/  FMUL.FTZ R36, R36, R3 ;  /* 0x0000000324247220 */ /* 0x000fcc0000410000 */
[----:B------:R-:W2:Y:S01]  /*11390*/  MUFU.SQRT R36, R36 ;  /* 0x0000002400247308 */ /* 0x000ea20000002000 */
[----:B------:R-:W-:Y:S05]  /*113a0*/  BRA `(.L_x_6265) ;  /* 0x0000000000487947 */ /* 0x000fea0003800000 */
.L_x_6258:
        /* <DEDUP_REMOVED lines=12> */
.L_x_6257:
[----:B------:R-:W-:Y:S01]  /*11470*/  FADD.FTZ R0, R36, 1 ;  /* 0x3f80000024007421 */ /* 0x000fe20000010000 */
[----:B------:R-:W-:Y:S01]  /*11480*/  MUFU.SQRT R3, R26 ;  /* 0x0000001a00037308 */ /* 0x000fe20000002000 */
[----:B------:R-:W-:Y:S02]  /*11490*/  MOV R27, 0x3f800000 ;  /* 0x3f800000001b7802 */ /* 0x000fe40000000f00 */
[----:B------:R-:W-:-:S06]  /*114a0*/  FMUL.FTZ R0, R0, 0.5 ;  /* 0x3f00000000007820 */ /* 0x000fcc0000410000 */
[----:B------:R-:W2:Y:S02]  /*114b0*/  MUFU.SQRT R0, R0 ;  /* 0x0000000000007308 */ /* 0x000ea40000002000 */
[----:B--2---:R-:W-:-:S07]  /*114c0*/  FMUL.FTZ R36, R3, R0 ;  /* 0x0000000003247220 */ /* 0x004fce0000410000 */
.L_x_6265:
[----:B------:R-:W-:Y:S05]  /*114d0*/  BSYNC B1 ;  /* 0x0000000000017941 */ /* 0x000fea0003800000 */
.L_x_6256:
[----:B------:R-:W-:Y:S05]  /*114e0*/  BRA `(.L_x_6266) ;  /* 0x0000000000087947 */ /* 0x000fea0003800000 */
.L_x_6253:
[----:B------:R-:W-:Y:S01]  /*114f0*/  FMUL.FTZ R36, R36, 16777216 ;  /* 0x4b80000024247820 */ /* 0x000fe20000410000 */
[----:B------:R-:W-:-:S07]  /*11500*/  FMUL.FTZ R27, R27, 16777216 ;  /* 0x4b8000001b1b7820 */ /* 0x000fce0000410000 */
.L_x_6266:
[----:B------:R-:W-:Y:S05]  /*11510*/  BSYNC B0 ;  /* 0x0000000000007941 */ /* 0x000fea0003800000 */
.L_x_6252:
        /* <DEDUP_REMOVED lines=16> */
.L_x_6268:
[----:B------:R-:W-:Y:S05]  /*11620*/  BSYNC B4 ;  /* 0x0000000000047941 */ /* 0x000fea0003800000 */
.L_x_6267:
        /* <DEDUP_REMOVED lines=18> */
.L_x_6270:
[----:B------:R-:W-:Y:S02]  /*11750*/  ISETP.GE.AND P0, PT, R36, RZ, PT ;  /* 0x000000ff2400720c */ /* 0x000fe40003f06270 */
[----:B------:R-:W-:-:S11]  /*11760*/  MOV R3, 0x3fd774eb ;  /* 0x3fd774eb00037802 */ /* 0x000fd60000000f00 */
[----:B------:R-:W-:-:S04]  /*11770*/  @P0 FFMA.FTZ R0, R3, 0.93318945169448852539, -R0 ;  /* 0x3f6ee58103000823 */ /* 0x000fc80000010800 */
[----:B------:R-:W-:-:S07]  /*11780*/  @!P0 FFMA.FTZ R0, R3, 0.93318945169448852539, R0 ;  /* 0x3f6ee58103008823 */ /* 0x000fce0000010000 */
.L_x_6271:
[----:B------:R-:W-:Y:S05]  /*11790*/  BSYNC B0 ;  /* 0x0000000000007941 */ /* 0x000fea0003800000 */
.L_x_6269:
        /* <DEDUP_REMOVED lines=10> */
.L_x_6255:
[----:B------:R-:W-:Y:S05]  /*11840*/  BSYNC B3 ;  /* 0x0000000000037941 */ /* 0x000fea0003800000 */
.L_x_6251:
[----:B------:R-:W-:Y:S02]  /*11850*/  LOP3.LUT R14, R3, 0x80000000, R14, 0xb8, !PT ;  /* 0x80000000030e7812 */ /* 0x000fe400078eb80e */
[----:B-1----:R-:W-:Y:S01]  /*11860*/  LOP3.LUT R23, R34, 0x80000000, R23, 0xb8, !PT ;  /* 0x8000000022177812 */ /* 0x002fe200078eb817 */
[----:B------:R-:W-:Y:S06]  /*11870*/  BRA `(.L_x_6240) ;  /* 0x0000001400b47947 */ /* 0x000fec0003800000 */
.L_x_6239:
        /* <DEDUP_REMOVED lines=29> */
.L_x_6277:
[----:B------:R-:W-:Y:S05]  /*11a50*/  BSYNC B4 ;  /* 0x0000000000047941 */ /* 0x000fea0003800000 */
.L_x_6276:
        /* <DEDUP_REMOVED lines=18> */
.L_x_6279:
[----:B------:R-:W-:Y:S02]  /*11b80*/  ISETP.GE.AND P0, PT, R32, RZ, PT ;  /* 0x000000ff2000720c */ /* 0x000fe40003f06270 */
[----:B------:R-:W-:-:S11]  /*11b90*/  MOV R3, 0x3fd774eb ;  /* 0x3fd774eb00037802 */ /* 0x000fd60000000f00 */
[----:B------:R-:W-:-:S04]  /*11ba0*/  @P0 FFMA.FTZ R0, R3, 0.93318945169448852539, -R0 ;  /* 0x3f6ee58103000823 */ /* 0x000fc80000010800 */
[----:B------:R-:W-:-:S07]  /*11bb0*/  @!P0 FFMA.FTZ R0, R3, 0.93318945169448852539, R0 ;  /* 0x3f6ee58103008823 */ /* 0x000fce0000010000 */
.L_x_6280:
[----:B------:R-:W-:Y:S05]  /*11bc0*/  BSYNC B0 ;  /* 0x0000000000007941 */ /* 0x000fea0003800000 */
.L_x_6278:
        /* <DEDUP_REMOVED lines=13> */
.L_x_6275:
        /* <DEDUP_REMOVED lines=11> */
.L_x_6283:
[----:B------:R-:W-:Y:S05]  /*11d50*/  BSYNC B4 ;  /* 0x0000000000047941 */ /* 0x000fea0003800000 */
.L_x_6282:
        /* <DEDUP_REMOVED lines=18> */
.L_x_6285:
[----:B------:R-:W-:Y:S02]  /*11e80*/  ISETP.GE.AND P0, PT, R32, RZ, PT ;  /* 0x000000ff2000720c */ /* 0x000fe40003f06270 */
[----:B------:R-:W-:-:S11]  /*11e90*/  MOV R3, 0x3fd774eb ;  /* 0x3fd774eb00037802 */ /* 0x000fd60000000f00 */
[----:B------:R-:W-:-:S04]  /*11ea0*/  @P0 FFMA.FTZ R0, R3, 0.93318945169448852539, -R0 ;  /* 0x3f6ee58103000823 */ /* 0x000fc80000010800 */
[----:B------:R-:W-:-:S07]  /*11eb0*/  @!P0 FFMA.FTZ R0, R3, 0.93318945169448852539, R0 ;  /* 0x3f6ee58103008823 */ /* 0x000fce0000010000 */
.L_x_6286:
[----:B------:R-:W-:Y:S05]  /*11ec0*/  BSYNC B0 ;  /* 0x0000000000007941 */ /* 0x000fea0003800000 */
.L_x_6284:
        /* <DEDUP_REMOVED lines=27> */
.L_x_6274:
        /* <DEDUP_REMOVED lines=32> */
.L_x_6288:
[----:B------:R-:W-:Y:S05]  /*12280*/  BSYNC B4 ;  /* 0x0000000000047941 */ /* 0x000fea0003800000 */
.L_x_6287:
        /* <DEDUP_REMOVED lines=18> */
.L_x_6290:
[----:B------:R-:W-:Y:S02]  /*123b0*/  ISETP.GE.AND P0, PT, R32, RZ, PT ;  /* 0x000000ff2000720c */ /* 0x000fe40003f06270 */
[----:B------:R-:W-:-:S11]  /*123c0*/  MOV R3, 0x3fd774eb ;  /* 0x3fd774eb00037802 */ /* 0x000fd60000000f00 */
[----:B------:R-:W-:-:S04]  /*123d0*/  @P0 FFMA.FTZ R0, R3, 0.93318945169448852539, -R0 ;  /* 0x3f6ee58103000823 */ /* 0x000fc80000010800 */
[----:B------:R-:W-:-:S07]  /*123e0*/  @!P0 FFMA.FTZ R0, R3, 0.93318945169448852539, R0 ;  /* 0x3f6ee58103008823 */ /* 0x000fce0000010000 */
.L_x_6291:
[----:B------:R-:W-:Y:S05]  /*123f0*/  BSYNC B0 ;  /* 0x0000000000007941 */ /* 0x000fea0003800000 */
.L_x_6289:
        /* <DEDUP_REMOVED lines=11> */
.L_x_6273:
        /* <DEDUP_REMOVED lines=22> */
.L_x_6295:
[----:B------:R-:W-:Y:S05]  /*12610*/  BSYNC B4 ;  /* 0x0000000000047941 */ /* 0x000fea0003800000 */
.L_x_6294:
        /* <DEDUP_REMOVED lines=24> */
.L_x_6293:
        /* <DEDUP_REMOVED lines=11> */
.L_x_6297:
[----:B------:R-:W-:Y:S05]  /*12850*/  BSYNC B4 ;  /* 0x0000000000047941 */ /* 0x000fea0003800000 */
.L_x_6296:
        /* <DEDUP_REMOVED lines=38> */
.L_x_6292:
        /* <DEDUP_REMOVED lines=32> */
.L_x_6299:
[----:B------:R-:W-:Y:S05]  /*12cc0*/  BSYNC B4 ;  /* 0x0000000000047941 */ /* 0x000fea0003800000 */
.L_x_6298:
        /* <DEDUP_REMOVED lines=21> */
.L_x_6281:
[----:B------:R-:W-:Y:S05]  /*12e20*/  BSYNC B3 ;  /* 0x0000000000037941 */ /* 0x000fea0003800000 */
.L_x_6272:
[----:B------:R-:W-:Y:S01]  /*12e30*/  FADD.FTZ R26, R26, 0.69314718246459960938 ;  /* 0x3f3172181a1a7421 */ /* 0x000fe20000010000 */
[----:B------:R-:W-:-:S04]  /*12e40*/  LOP3.LUT R14, R3, 0x80000000, R14, 0xb8, !PT ;  /* 0x80000000030e7812 */ /* 0x000fc800078eb80e */
[----:B------:R-:W-:Y:S01]  /*12e50*/  LOP3.LUT R23, R26, 0x80000000, R23, 0xb8, !PT ;  /* 0x800000001a177812 */ /* 0x000fe200078eb817 */
[----:B------:R-:W-:Y:S06]  /*12e60*/  BRA `(.L_x_6240) ;  /* 0x0000000000387947 */ /* 0x000fec0003800000 */
.L_x_6238:
        /* <DEDUP_REMOVED lines=14> */
.L_x_6240:
[----:B------:R-:W-:Y:S05]  /*12f50*/  BSYNC B2 ;  /* 0x0000000000027941 */ /* 0x000fea0003800000 */
.L_x_6237:
[----:B------:R-:W-:Y:S05]  /*12f60*/  WARPSYNC.ALL ;  /* 0x0000000000007948 */ /* 0x000fea0003800000 */
[--C-:B0-----:R-:W-:Y:S01]  /*12f70*/  HADD2.F32 R26, -RZ, R15.reuse.H0_H0 ;  /* 0x2000000fff1a7230 */ /* 0x101fe20000004100 */
        /* <DEDUP_REMOVED lines=37> */
[C---:B------:R-:W-:Y:S01]  /*131d0*/  FSETP.NEU.FTZ.AND P2, PT, R27.reuse, RZ, PT ;  /* 0x000000ff1b00720b */ /* 0x040fe20003f5d000 */
        /* <DEDUP_REMOVED lines=71> */
.L_x_6307:
        /* <DEDUP_REMOVED lines=10> */
.L_x_6309:
[----:B------:R-:W-:-:S04]  /*136f0*/  FADD.FTZ R5, -R0, R7 ;  /* 0x0000000700057221 */ /* 0x000fc80000010100 */
[----:B------:R-:W-:-:S07]  /*13700*/  FMUL.FTZ R5, R5, 0.5 ;  /* 0x3f00000005057820 */ /* 0x000fce0000410000 */
.L_x_6310:
[----:B------:R-:W-:Y:S05]  /*13710*/  BSYNC B1 ;  /* 0x0000000000017941 */ /* 0x000fea0003800000 */
.L_x_6308:
        /* <DEDUP_REMOVED lines=11> */
.L_x_6312:
[----:B------:R-:W-:-:S04]  /*137d0*/  FADD.FTZ R6, R4, -R17 ;  /* 0x8000001104067221 */ /* 0x000fc80000010000 */
[----:B------:R-:W-:-:S07]  /*137e0*/  FMUL.FTZ R6, R6, 0.5 ;  /* 0x3f00000006067820 */ /* 0x000fce0000410000 */
.L_x_6313:
[----:B------:R-:W-:Y:S05]  /*137f0*/  BSYNC B1 ;  /* 0x0000000000017941 */ /* 0x000fea0003800000 */
.L_x_6311:
        /* <DEDUP_REMOVED lines=35> */
.L_x_6306:
[----:B------:R0:W1:Y:S02]  /*13a30*/  MUFU.SQRT R27, R32 ;  /* 0x00000020001b7308 */ /* 0x0000640000002000 */
.L_x_6305:
[----:B------:R-:W-:Y:S05]  /*13a40*/  BSYNC B0 ;  /* 0x0000000000007941 */ /* 0x000fea0003800000 */
.L_x_6304:
        /* <DEDUP_REMOVED lines=35> */
.L_x_6317:
        /* <DEDUP_REMOVED lines=17> */
.L_x_6323:
[----:B------:R-:W-:-:S04]  /*13d90*/  FADD.FTZ R0, -R0, R7 ;  /* 0x0000000700007221 */ /* 0x000fc80000010100 */
[----:B------:R-:W-:-:S07]  /*13da0*/  FMUL.FTZ R0, R0, 0.5 ;  /* 0x3f00000000007820 */ /* 0x000fce0000410000 */
.L_x_6324:
[----:B------:R-:W-:Y:S05]  /*13db0*/  BSYNC B4 ;  /* 0x0000000000047941 */ /* 0x000fea0003800000 */
.L_x_6322:
        /* <DEDUP_REMOVED lines=10> */
.L_x_6326:
[----:B------:R-:W-:-:S04]  /*13e60*/  FADD.FTZ R3, -R3, R4 ;  /* 0x0000000403037221 */ /* 0x000fc80000010100 */
[----:B------:R-:W-:-:S07]  /*13e70*/  FMUL.FTZ R3, R3, 0.5 ;  /* 0x3f00000003037820 */ /* 0x000fce0000410000 */
.L_x_6327:
[----:B------:R-:W-:Y:S05]  /*13e80*/  BSYNC B4 ;  /* 0x0000000000047941 */ /* 0x000fea0003800000 */
.L_x_6325:
[----:B------:R-:W-:Y:S01]  /*13e90*/  FADD.FTZ R3, R3, R0 ;  /* 0x0000000003037221 */ /* 0x000fe20000010000 */
[----:B------:R-:W-:-:S04]  /*13ea0*/  FADD.FTZ R34, R29, R34 ;  /* 0x000000221d227221 */ /* 0x000fc80000010000 */
[----:B------:R-:W-:-:S06]  /*13eb0*/  FMUL.FTZ R34, R34, R3 ;  /* 0x0000000322227220 */ /* 0x000fcc0000410000 */
[----:B------:R-:W2:Y:S01]  /*13ec0*/  MUFU.SQRT R34, R34 ;  /* 0x0000002200227308 */ /* 0x000ea20000002000 */
[----:B------:R-:W-:Y:S05]  /*13ed0*/  BRA `(.L_x_6328) ;  /* 0x0000000000487947 */ /* 0x000fea0003800000 */
.L_x_6321:
        /* <DEDUP_REMOVED lines=12> */
.L_x_6320:
[----:B------:R-:W-:Y:S01]  /*13fa0*/  FADD.FTZ R0, R34, 1 ;  /* 0x3f80000022007421 */ /* 0x000fe20000010000 */
[----:B------:R-:W-:Y:S01]  /*13fb0*/  MUFU.SQRT R3, R32 ;  /* 0x0000002000037308 */ /* 0x000fe20000002000 */
[----:B------:R-:W-:Y:S02]  /*13fc0*/  MOV R29, 0x3f800000 ;  /* 0x3f800000001d7802 */ /* 0x000fe40000000f00 */
[----:B------:R-:W-:-:S06]  /*13fd0*/  FMUL.FTZ R0, R0, 0.5 ;  /* 0x3f00000000007820 */ /* 0x000fcc0000410000 */
[----:B------:R-:W2:Y:S02]  /*13fe0*/  MUFU.SQRT R0, R0 ;  /* 0x0000000000007308 */ /* 0x000ea40000002000 */
[----:B--2---:R-:W-:-:S07]  /*13ff0*/  FMUL.FTZ R34, R3, R0 ;  /* 0x0000000003227220 */ /* 0x004fce0000410000 */
.L_x_6328:
[----:B------:R-:W-:Y:S05]  /*14000*/  BSYNC B1 ;  /* 0x0000000000017941 */ /* 0x000fea0003800000 */
.L_x_6319:
[----:B------:R-:W-:Y:S05]  /*14010*/  BRA `(.L_x_6329) ;  /* 0x0000000000087947 */ /* 0x000fea0003800000 */
.L_x_6316:
[----:B------:R-:W-:Y:S01]  /*14020*/  FMUL.FTZ R34, R34, 16777216 ;  /* 0x4b80000022227820 */ /* 0x000fe20000410000 */
[----:B------:R-:W-:-:S07]  /*14030*/  FMUL.FTZ R29, R29, 16777216 ;  /* 0x4b8000001d1d7820 */ /* 0x000fce0000410000 */
.L_x_6329:
[----:B------:R-:W-:Y:S05]  /*14040*/  BSYNC B0 ;  /* 0x0000000000007941 */ /* 0x000fea0003800000 */
.L_x_6315:
        /* <DEDUP_REMOVED lines=16> */
.L_x_6331:
[----:B------:R-:W-:Y:S05]  /*14150*/  BSYNC B4 ;  /* 0x0000000000047941 */ /* 0x000fea0003800000 */
.L_x_6330:
        /* <DEDUP_REMOVED lines=18> */
.L_x_6333:
[----:B------:R-:W-:Y:S02]  /*14280*/  ISETP.GE.AND P0, PT, R34, RZ, PT ;  /* 0x000000ff2200720c */ /* 0x000fe40003f06270 */
[----:B------:R-:W-:-:S11]  /*14290*/  MOV R3, 0x3fd774eb ;  /* 0x3fd774eb00037802 */ /* 0x000fd60000000f00 */
[----:B------:R-:W-:-:S04]  /*142a0*/  @P0 FFMA.FTZ R0, R3, 0.93318945169448852539, -R0 ;  /* 0x3f6ee58103000823 */ /* 0x000fc80000010800 */
[----:B------:R-:W-:-:S07]  /*142b0*/  @!P0 FFMA.FTZ R0, R3, 0.93318945169448852539, R0 ;  /* 0x3f6ee58103008823 */ /* 0x000fce0000010000 */
.L_x_6334:
[----:B------:R-:W-:Y:S05]  /*142c0*/  BSYNC B0 ;  /* 0x0000000000007941 */ /* 0x000fea0003800000 */
.L_x_6332:
        /* <DEDUP_REMOVED lines=10> */
.L_x_6318:
[----:B------:R-:W-:Y:S05]  /*14370*/  BSYNC B3 ;  /* 0x0000000000037941 */ /* 0x000fea0003800000 */
.L_x_6314:
[----:B------:R-:W-:Y:S02]  /*14380*/  LOP3.LUT R15, R0, 0x80000000, R15, 0xb8, !PT ;  /* 0x80000000000f7812 */ /* 0x000fe400078eb80f */
[----:B-1----:R-:W-:Y:S01]  /*14390*/  LOP3.LUT R26, R27, 0x80000000, R26, 0xb8, !PT ;  /* 0x800000001b1a7812 */ /* 0x002fe200078eb81a */
[----:B------:R-:W-:Y:S06]  /*143a0*/  BRA `(.L_x_6303) ;  /* 0x0000001400b47947 */ /* 0x000fec0003800000 */
.L_x_6302:
        /* <DEDUP_REMOVED lines=29> */
.L_x_6340:
[----:B------:R-:W-:Y:S05]  /*14580*/  BSYNC B4 ;  /* 0x0000000000047941 */ /* 0x000fea0003800000 */
.L_x_6339:
        /* <DEDUP_REMOVED lines=18> */
.L_x_6342:
[----:B------:R-:W-:Y:S02]  /*146b0*/  ISETP.GE.AND P0, PT, R34, RZ, PT ;  /* 0x000000ff2200720c */ /* 0x000fe40003f06270 */
[----:B------:R-:W-:-:S11]  /*146c0*/  MOV R3, 0x3fd774eb ;  /* 0x3fd774eb00037802 */ /* 0x000fd60000000f00 */
[----:B------:R-:W-:-:S04]  /*146d0*/  @P0 FFMA.FTZ R0, R3, 0.93318945169448852539, -R0 ;  /* 0x3f6ee58103000823 */ /* 0x000fc80000010800 */
[----:B------:R-:W-:-:S07]  /*146e0*/  @!P0 FFMA.FTZ R0, R3, 0.93318945169448852539, R0 ;  /* 0x3f6ee58103008823 */ /* 0x000fce0000010000 */
.L_x_6343:
[----:B------:R-:W-:Y:S05]  /*146f0*/  BSYNC B0 ;  /* 0x0000000000007941 */ /* 0x000fea0003800000 */
.L_x_6341:
        /* <DEDUP_REMOVED lines=13> */
.L_x_6338:
        /* <DEDUP_REMOVED lines=11> */
.L_x_6346:
[----:B------:R-:W-:Y:S05]  /*14880*/  BSYNC B4 ;  /* 0x0000000000047941 */ /* 0x000fea0003800000 */
.L_x_6345:
        /* <DEDUP_REMOVED lines=18> */
.L_x_6348:
[----:B------:R-:W-:Y:S02]  /*149b0*/  ISETP.GE.AND P0, PT, R34, RZ, PT ;  /* 0x000000ff2200720c */ /* 0x000fe40003f06270 */
[----:B------:R-:W-:-:S11]  /*149c0*/  MOV R3, 0x3fd774eb ;  /* 0x3fd774eb00037802 */ /* 0x000fd60000000f00 */
[----:B------:R-:W-:-:S04]  /*149d0*/  @P0 FFMA.FTZ R0, R3, 0.93318945169448852539, -R0 ;  /* 0x3f6ee58103000823 */ /* 0x000fc80000010800 */
[----:B------:R-:W-:-:S07]  /*149e0*/  @!P0 FFMA.FTZ R0, R3, 0.93318945169448852539, R0 ;  /* 0x3f6ee58103008823 */ /* 0x000fce0000010000 */
.L_x_6349:
[----:B------:R-:W-:Y:S05]  /*149f0*/  BSYNC B0 ;  /* 0x0000000000007941 */ /* 0x000fea0003800000 */
.L_x_6347:
        /* <DEDUP_REMOVED lines=27> */
.L_x_6337:
        /* <DEDUP_REMOVED lines=32> */
.L_x_6351:
[----:B------:R-:W-:Y:S05]  /*14db0*/  BSYNC B4 ;  /* 0x0000000000047941 */ /* 0x000fea0003800000 */
.L_x_6350:
        /* <DEDUP_REMOVED lines=18> */
.L_x_6353:
[----:B------:R-:W-:Y:S02]  /*14ee0*/  ISETP.GE.AND P0, PT, R34, RZ, PT ;  /* 0x000000ff2200720c */ /* 0x000fe40003f06270 */
[----:B------:R-:W-:-:S11]  /*14ef0*/  MOV R3, 0x3fd774eb ;  /* 0x3fd774eb00037802 */ /* 0x000fd60000000f00 */
[----:B------:R-:W-:-:S04]  /*14f00*/  @P0 FFMA.FTZ R0, R3, 0.93318945169448852539, -R0 ;  /* 0x3f6ee58103000823 */ /* 0x000fc80000010800 */
[----:B------:R-:W-:-:S07]  /*14f10*/  @!P0 FFMA.FTZ R0, R3, 0.93318945169448852539, R0 ;  /* 0x3f6ee58103008823 */ /* 0x000fce0000010000 */
.L_x_6354:
[----:B------:R-:W-:Y:S05]  /*14f20*/  BSYNC B0 ;  /* 0x0000000000007941 */ /* 0x000fea0003800000 */
.L_x_6352:
        /* <DEDUP_REMOVED lines=11> */
.L_x_6336:
        /* <DEDUP_REMOVED lines=22> */
.L_x_6358:
[----:B------:R-:W-:Y:S05]  /*15140*/  BSYNC B4 ;  /* 0x0000000000047941 */ /* 0x000fea0003800000 */
.L_x_6357:
        /* <DEDUP_REMOVED lines=24> */
.L_x_6356:
        /* <DEDUP_REMOVED lines=11> */
.L_x_6360:
[----:B------:R-:W-:Y:S05]  /*15380*/  BSYNC B4 ;  /* 0x0000000000047941 */ /* 0x000fea0003800000 */
.L_x_6359:
        /* <DEDUP_REMOVED lines=38> */
.L_x_6355:
        /* <DEDUP_REMOVED lines=32> */
.L_x_6362:
[----:B------:R-:W-:Y:S05]  /*157f0*/  BSYNC B4 ;  /* 0x0000000000047941 */ /* 0x000fea0003800000 */
.L_x_6361:
        /* <DEDUP_REMOVED lines=21> */
.L_x_6344:
[----:B------:R-:W-:Y:S05]  /*15950*/  BSYNC B3 ;  /* 0x0000000000037941 */ /* 0x000fea0003800000 */
.L_x_6335:
[----:B------:R-:W-:Y:S01]  /*15960*/  FADD.FTZ R27, R27, 0.69314718246459960938 ;  /* 0x3f3172181b1b7421 */ /* 0x000fe20000010000 */
[----:B------:R-:W-:-:S04]  /*15970*/  LOP3.LUT R15, R0, 0x80000000, R15, 0xb8, !PT ;  /* 0x80000000000f7812 */ /* 0x000fc800078eb80f */
[----:B------:R-:W-:Y:S01]  /*15980*/  LOP3.LUT R26, R27, 0x80000000, R26, 0xb8, !PT ;  /* 0x800000001b1a7812 */ /* 0x000fe200078eb81a */
[----:B------:R-:W-:Y:S06]  /*15990*/  BRA `(.L_x_6303) ;  /* 0x0000000000387947 */ /* 0x000fec0003800000 */
.L_x_6301:
        /* <DEDUP_REMOVED lines=14> */
.L_x_6303:
[----:B------:R-:W-:Y:S05]  /*15a80*/  BSYNC B2 ;  /* 0x0000000000027941 */ /* 0x000fea0003800000 */
.L_x_6300:
[----:B------:R-:W-:Y:S05]  /*15a90*/  WARPSYNC.ALL ;  /* 0x0000000000007948 */ /* 0x000fea0003800000 */
[----:B------:R-:W1:Y:S01]  /*15aa0*/  LDC.64 R4, c[0x0][0x218] ;  /* 0x00008600ff047b82 */ /* 0x000e620000000a00 */
[----:B------:R-:W-:Y:S02]  /*15ab0*/  F2FP.F16.F32.PACK_AB R7, R25, R28 ;  /* 0x0000001c1907723e */ /* 0x000fe400000000ff */
[----:B------:R-:W-:Y:S02]  /*15ac0*/  F2FP.F16.F32.PACK_AB R6, R21, R24 ;  /* 0x000000181506723e */ /* 0x000fe400000000ff */
[----:B------:R-:W-:-:S02]  /*15ad0*/  F2FP.F16.F32.PACK_AB R14, R14, R23 ;  /* 0x000000170e0e723e */ /* 0x000fc400000000ff */
[----:B------:R-:W-:Y:S02]  /*15ae0*/  F2FP.F16.F32.PACK_AB R13, R13, R10 ;  /* 0x0000000a0d0d723e */ /* 0x000fe400000000ff */
[----:B------:R-:W-:Y:S02]  /*15af0*/  F2FP.F16.F32.PACK_AB R12, R12, R11 ;  /* 0x0000000b0c0c723e */ /* 0x000fe400000000ff */
[----:B------:R-:W-:Y:S01]  /*15b00*/  F2FP.F16.F32.PACK_AB R15, R15, R26 ;  /* 0x0000001a0f0f723e */ /* 0x000fe200000000ff */
[----:B-1----:R-:W-:Y:S01]  /*15b10*/  IMAD.WIDE.U32 R2, R2, 0x4, R4 ;  /* 0x0000000402027825 */ /* 0x002fe200078e0004 */
[----:B------:R-:W-:Y:S02]  /*15b20*/  F2FP.F16.F32.PACK_AB R5, R22, R9 ;  /* 0x000000091605723e */ /* 0x000fe400000000ff */
[----:B------:R-:W-:Y:S01]  /*15b30*/  F2FP.F16.F32.PACK_AB R4, R20, R19 ;  /* 0x000000131404723e */ /* 0x000fe200000000ff */
[----:B------:R-:W-:-:S05]  /*15b40*/  IMAD.WIDE R2, R18, 0x10, R2 ;  /* 0x0000001012027825 */ /* 0x000fca00078e0202 */
[----:B------:R-:W-:Y:S04]  /*15b50*/  STG.E.128 desc[UR4][R2.64], R4 ;  /* 0x0000000402007986 */ /* 0x000fe8000c101d04 */
[----:B------:R-:W-:Y:S01]  /*15b60*/  STG.E.128 desc[UR4][R2.64+0x800], R12 ;  /* 0x0008000c02007986 */ /* 0x000fe2000c101d04 */
[----:B------:R-:W-:Y:S05]  /*15b70*/  EXIT ;  /* 0x000000000000794d */ /* 0x000fea0003800000 */
.L_x_5858:
        /* <DEDUP_REMOVED lines=14> */
[----:B------:R-:W3:Y:S10]  /*15c60*/  @!P0 LDG.E R14, desc[UR4][R14.64] ;  /* 0x000000040e0e8981 */ /* 0x000ef4000c1e1900 */
        /* <DEDUP_REMOVED lines=17> */
[----:B------:R-:W5:Y:S01]  /*15d80*/  @!P1 LDC.64 R6, c[0x0][0x220] ;  /* 0x00008800ff069b82 */ /* 0x000f620000000a00 */
[----:B------:R-:W-:Y:S01]  /*15d90*/  @!P1 IADD3 R0, R0, 0x80, RZ ;  /* 0x0000008000009810 */ /* 0x000fe20007ffe0ff */
[----:B0-----:R-:W-:-:S04]  /*15da0*/  @!P5 IMAD.WIDE.U32 R16, R19, 0x4, R16 ;  /* 0x000000041310d825 */ /* 0x001fc800078e0010 */
[----:B-1----:R-:W-:Y:S02]  /*15db0*/  @!P4 IMAD.WIDE.U32 R20, R23, 0x4, R20 ;  /* 0x000000041714c825 */ /* 0x002fe400078e0014 */
[----:B------:R-:W3:Y:S02]  /*15dc0*/  @!P5 LDG.E R16, desc[UR4][R16.64] ;  /* 0x000000041010d981 */ /* 0x000ee4000c1e1900 */
[----:B----4-:R-:W-:Y:S02]  /*15dd0*/  @!P3 IMAD.WIDE.U32 R12, R25, 0x4, R12 ;  /* 0x00000004190cb825 */ /* 0x010fe400078e000c */
[----:B------:R0:W4:Y:S02]  /*15de0*/  @!P4 LDG.E R21, desc[UR4][R20.64] ;  /* 0x000000041415c981 */ /* 0x000124000c1e1900 */
[----:B-----5:R-:W-:Y:S02]  /*15df0*/  @!P2 IMAD.WIDE.U32 R10, R27, 0x4, R10 ;  /* 0x000000041b0aa825 */ /* 0x020fe400078e000a */
[----:B------:R1:W5:Y:S04]  /*15e00*/  @!P3 LDG.E R12, desc[UR4][R12.64] ;  /* 0x000000040c0cb981 */ /* 0x000368000c1e1900 */
[----:B------:R-:W5:Y:S01]  /*15e10*/  @!P2 LDG.E R10, desc[UR4][R10.64] ;  /* 0x000000040a0aa981 */ /* 0x000f62000c1e1900 */
[----:B------:R-:W-:-:S06]  /*15e20*/  @!P1 IMAD.WIDE.U32 R6, R29, 0x4, R6 ;  /* 0x000000041d069825 */ /* 0x000fcc00078e0006 */
[----:B------:R-:W5:Y:S01]  /*15e30*/  @!P1 LDG.E R6, desc[UR4][R6.64] ;  /* 0x0000000406069981 */ /* 0x000f62000c1e1900 */
[----:B--2---:R-:W-:-:S04]  /*15e40*/  @!P6 PRMT R18, R18, 0x5410, R4 ;  /* 0x000054101212e816 */ /* 0x004fc80000000004 */
[----:B------:R-:W-:Y:S02]  /*15e50*/  @!P6 PRMT R18, R4, 0x7632, R18 ;  /* 0x000076320412e816 */ /* 0x000fe40000000012 */
[----:B------:R-:W-:-:S13]  /*15e60*/  ISETP.GE.AND P6, PT, R0, R9, PT ;  /* 0x000000090000720c */ /* 0x000fda0003fc6270 */
[----:B------:R-:W2:Y:S01]  /*15e70*/  @!P6 LDC.64 R4, c[0x0][0x220] ;  /* 0x00008800ff04eb82 */ /* 0x000ea20000000a00 */
[----:B------:R-:W-:-:S05]  /*15e80*/  @!P6 IADD3 R3, R2, R0, RZ ;  /* 0x000000000203e210 */ /* 0x000fca0007ffe0ff */
[----:B--2---:R-:W-:-:S06]  /*15e90*/  @!P6 IMAD.WIDE.U32 R4, R3, 0x4, R4 ;  /* 0x000000040304e825 */ /* 0x004fcc00078e0004 */
[----:B------:R-:W2:Y:S01]  /*15ea0*/  @!P6 LDG.E R4, desc[UR4][R4.64] ;  /* 0x000000040404e981 */ /* 0x000ea2000c1e1900 */
[----:B0-----:R-:W-:Y:S02]  /*15eb0*/  PRMT R20, RZ, 0x5410, RZ ;  /* 0x00005410ff147816 */ /* 0x001fe400000000ff */
[----:B------:R-:W-:Y:S02]  /*15ec0*/  PRMT R22, RZ, 0x5410, RZ ;  /* 0x00005410ff167816 */ /* 0x000fe400000000ff */
[----:B------:R-:W-:Y:S02]  /*15ed0*/  PRMT R24, RZ, 0x5410, RZ ;  /* 0x00005410ff187816 */ /* 0x000fe400000000ff */
[----:B------:R-:W-:Y:S02]  /*15ee0*/  PRMT R26, RZ, 0x5410, RZ ;  /* 0x00005410ff1a7816 */ /* 0x000fe400000000ff */
[----:B------:R-:W-:Y:S02]  /*15ef0*/  PRMT R31, RZ, 0x5410, RZ ;  /* 0x00005410ff1f7816 */ /* 0x000fe400000000ff */
[----:B------:R-:W-:Y:S01]  /*15f00*/  PRMT R28, RZ, 0x5410, RZ ;  /* 0x00005410ff1c7816 */ /* 0x000fe200000000ff */
[----:B------:R-:W-:Y:S01]  /*15f10*/  BSSY B2, `(.L_x_6363) ;  /* 0x00002c8000027945 */ /* 0x000fe20003800000 */
[----:B------:R-:W-:-:S02]  /*15f20*/  PRMT R0, RZ, 0x7610, R0 ;  /* 0x00007610ff007816 */ /* 0x000fc40000000000 */
[----:B-1----:R-:W-:Y:S02]  /*15f30*/  PRMT R13, RZ, 0x7610, R13 ;  /* 0x00007610ff0d7816 */ /* 0x002fe4000000000d */
[C---:B---3--:R-:W-:Y:S02]  /*15f40*/  @!P0 PRMT R0, R14.reuse, 0x7610, R0 ;  /* 0x000076100e008816 */ /* 0x048fe40000000000 */
[----:B------:R-:W-:Y:S02]  /*15f50*/  @!P0 PRMT R13, R14, 0x7632, R13 ;  /* 0x000076320e0d8816 */ /* 0x000fe4000000000d */
[----:B------:R-:W-:Y:S02]  /*15f60*/  @!P5 PRMT R20, R20, 0x5410, R16 ;  /* 0x000054101414d816 */ /* 0x000fe40000000010 */
[----:B----4-:R-:W-:Y:S02]  /*15f70*/  @!P4 PRMT R22, R22, 0x5410, R21 ;  /* 0x000054101616c816 */ /* 0x010fe40000000015 */
[----:B-----5:R-:W-:-:S02]  /*15f80*/  @!P3 PRMT R24, R24, 0x5410, R12 ;  /* 0x000054101818b816 */ /* 0x020fc4000000000c */
        /* <DEDUP_REMOVED lines=30> */
[----:B------:R-:W-:Y:S01]  /*16170*/  FADD.FTZ R0, |R13|, 1 ;  /* 0x3f8000000d007421 */ /* 0x000fe20000010200 */
[----:B------:R-:W-:Y:S01]  /*16180*/  FADD.FTZ R7, |R15|, -RZ ;  /* 0x800000ff0f077221 */ /* 0x000fe20000010200 */
[----:B------:R-:W-:Y:S01]  /*16190*/  FADD.FTZ R3, |R13|, -1 ;  /* 0xbf8000000d037421 */ /* 0x000fe20000010200 */
        /* <DEDUP_REMOVED lines=88> */
.L_x_6370:
        /* <DEDUP_REMOVED lines=10> */
.L_x_6372:
[----:B------:R-:W-:-:S04]  /*167c0*/  FADD.FTZ R7, -R0, R5 ;  /* 0x0000000500077221 */ /* 0x000fc80000010100 */
[----:B------:R-:W-:-:S07]  /*167d0*/  FMUL.FTZ R7, R7, 0.5 ;  /* 0x3f00000007077820 */ /* 0x000fce0000410000 */
.L_x_6373:
[----:B------:R-:W-:Y:S05]  /*167e0*/  BSYNC B1 ;  /* 0x0000000000017941 */ /* 0x000fea0003800000 */
.L_x_6371:
        /* <DEDUP_REMOVED lines=11> */
.L_x_6375:
[----:B------:R-:W-:-:S04]  /*168a0*/  FADD.FTZ R8, R4, -R13 ;  /* 0x8000000d04087221 */ /* 0x000fc80000010000 */
[----:B------:R-:W-:-:S07]  /*168b0*/  FMUL.FTZ R8, R8, 0.5 ;  /* 0x3f00000008087820 */ /* 0x000fce0000410000 */
.L_x_6376:
[----:B------:R-:W-:Y:S05]  /*168c0*/  BSYNC B1 ;  /* 0x0000000000017941 */ /* 0x000fea0003800000 */
.L_x_6374:
        /* <DEDUP_REMOVED lines=35> */
.L_x_6369:
[----:B------:R0:W1:Y:S02]  /*16b00*/  MUFU.SQRT R19, R15 ;  /* 0x0000000f00137308 */ /* 0x0000640000002000 */
.L_x_6368:
[----:B------:R-:W-:Y:S05]  /*16b10*/  BSYNC B0 ;  /* 0x0000000000007941 */ /* 0x000fea0003800000 */
.L_x_6367:
        /* <DEDUP_REMOVED lines=35> */
.L_x_6380:
        /* <DEDUP_REMOVED lines=18> */
.L_x_6386:
[----:B------:R-:W-:-:S04]  /*16e70*/  FADD.FTZ R0, -R0, R5 ;  /* 0x0000000500007221 */ /* 0x000fc80000010100 */
[----:B------:R-:W-:-:S07]  /*16e80*/  FMUL.FTZ R0, R0, 0.5 ;  /* 0x3f00000000007820 */ /* 0x000fce0000410000 */
.L_x_6387:
[----:B------:R-:W-:Y:S05]  /*16e90*/  BSYNC B4 ;  /* 0x0000000000047941 */ /* 0x000fea0003800000 */
.L_x_6385:
        /* <DEDUP_REMOVED lines=10> */
.L_x_6389:
[----:B------:R-:W-:-:S04]  /*16f40*/  FADD.FTZ R3, -R3, R4 ;  /* 0x0000000403037221 */ /* 0x000fc80000010100 */
[----:B------:R-:W-:-:S07]  /*16f50*/  FMUL.FTZ R3, R3, 0.5 ;  /* 0x3f00000003037820 */ /* 0x000fce0000410000 */
.L_x_6390:
[----:B------:R-:W-:Y:S05]  /*16f60*/  BSYNC B4 ;  /* 0x0000000000047941 */ /* 0x000fea0003800000 */
.L_x_6388:
[----:B------:R-:W-:Y:S01]  /*16f70*/  FADD.FTZ R3, R3, R0 ;  /* 0x0000000003037221 */ /* 0x000fe20000010000 */
[C---:B------:R-:W-:Y:S01]  /*16f80*/  FADD.FTZ R6, |R11|.reuse, R6 ;  /* 0x000000060b067221 */ /* 0x040fe20000010200 */
[----:B------:R-:W-:-:S03]  /*16f90*/  FADD.FTZ R12, |R11|, -RZ ;  /* 0x800000ff0b0c7221 */ /* 0x000fc60000010200 */
[----:B------:R-:W-:-:S04]  /*16fa0*/  FMUL.FTZ R3, R6, R3 ;  /* 0x0000000306037220 */ /* 0x000fc80000410000 */
[----:B------:R2:W3:Y:S01]  /*16fb0*/  MUFU.SQRT R13, R3 ;  /* 0x00000003000d7308 */ /* 0x0004e20000002000 */
[----:B------:R-:W-:Y:S05]  /*16fc0*/  BRA `(.L_x_6391) ;  /* 0x0000000000507947 */ /* 0x000fea0003800000 */
.L_x_6384:
[----:B------:R-:W-:-:S13]  /*16fd0*/  FSETP.GT.FTZ.AND P0, PT, |R11|, 1, PT ;  /* 0x3f8000000b00780b */ /* 0x000fda0003f14200 */
[----:B------:R-:W-:Y:S01]  /*16fe0*/  @P0 FMUL.FTZ R4, R0, R3 ;  /* 0x0000000300040220 */ /* 0x000fe20000410000 */
[----:B------:R-:W-:-:S04]  /*16ff0*/  @!P0 FADD.FTZ R12, |R11|, -RZ ;  /* 0x800000ff0b0c8221 */ /* 0x000fc80000010200 */
[----:B------:R-:W-:Y:S01]  /*17000*/  @!P0 FADD.FTZ R3, -R12, 1 ;  /* 0x3f8000000c038421 */ /* 0x000fe20000010100 */
[----:B------:R-:W2:Y:S01]  /*17010*/  @P0 MUFU.SQRT R4, R4 ;  /* 0x0000000400040308 */ /* 0x000ea20000002000 */
[----:B------:R-:W-:Y:S02]  /*17020*/  @P0 FMUL.FTZ R12, |R11|, 2.81474976710656000000e+14 ;  /* 0x578000000b0c0820 */ /* 0x000fe40000410200 */
[----:B------:R-:W-:Y:S01]  /*17030*/  @!P0 FMUL.FTZ R3, R0, R3 ;  /* 0x0000000300038220 */ /* 0x000fe20000410000 */
[----:B------:R-:W-:-:S04]  /*17040*/  @P0 FMUL.FTZ R0, |R10|, 2.81474976710656000000e+14 ;  /* 0x578000000a000820 */ /* 0x000fc80000410200 */
[----:B------:R-:W-:Y:S01]  /*17050*/  @!P0 MUFU.SQRT R13, R3 ;  /* 0x00000003000d8308 */ /* 0x000fe20000002000 */
[----:B------:R-:W-:-:S07]  /*17060*/  @P0 FMUL.FTZ R0, |R11|, R0 ;  /* 0x000000000b000220 */ /* 0x000fce0000410200 */
[----:B--2---:R-:W2:Y:S02]  /*17070*/  @P0 MUFU.RCP R5, R4 ;  /* 0x0000000400050308 */ /* 0x004ea40000001000 */
[----:B--2---:R-:W-:Y:S01]  /*17080*/  @P0 FMUL.FTZ R13, R0, R5 ;  /* 0x00000005000d0220 */ /* 0x004fe20000410000 */
[----:B------:R-:W-:Y:S06]  /*17090*/  BRA `(.L_x_6391) ;  /* 0x00000000001c7947 */ /* 0x000fec0003800000 */
.L_x_6383:
[----:B------:R-:W-:Y:S01]  /*170a0*/  FADD.FTZ R3, R6, 1 ;  /* 0x3f80000006037421 */ /* 0x000fe20000010000 */
[----:B------:R-:W-:Y:S01]  /*170b0*/  FADD.FTZ R0, |R10|, -RZ ;  /* 0x800000ff0a007221 */ /* 0x000fe20000010200 */
[----:B------:R-:W-:Y:S02]  /*170c0*/  MOV R12, 0x3f800000 ;  /* 0x3f800000000c7802 */ /* 0x000fe40000000f00 */
[----:B------:R-:W-:-:S03]  /*170d0*/  FMUL.FTZ R3, R3, 0.5 ;  /* 0x3f00000003037820 */ /* 0x000fc60000410000 */
[----:B------:R-:W-:Y:S08]  /*170e0*/  MUFU.SQRT R0, R0 ;  /* 0x0000000000007308 */ /* 0x000ff00000002000 */
[----:B------:R-:W2:Y:S02]  /*170f0*/  MUFU.SQRT R3, R3 ;  /* 0x0000000300037308 */ /* 0x000ea40000002000 */
[----:B--2---:R-:W-:-:S07]  /*17100*/  FMUL.FTZ R13, R0, R3 ;  /* 0x00000003000d7220 */ /* 0x004fce0000410000 */
.L_x_6391:
[----:B------:R-:W-:Y:S05]  /*17110*/  BSYNC B1 ;  /* 0x0000000000017941 */ /* 0x000fea0003800000 */
.L_x_6382:
[----:B------:R-:W-:Y:S05]  /*17120*/  BRA `(.L_x_6392) ;  /* 0x0000000000087947 */ /* 0x000fea0003800000 */
.L_x_6379:
[----:B------:R-:W-:Y:S01]  /*17130*/  FMUL.FTZ R13, R6, 16777216 ;  /* 0x4b800000060d7820 */ /* 0x000fe20000410000 */
[----:B------:R-:W-:-:S07]  /*17140*/  FMUL.FTZ R12, |R11|, 16777216 ;  /* 0x4b8000000b0c7820 */ /* 0x000fce0000410200 */
.L_x_6392:
[----:B------:R-:W-:Y:S05]  /*17150*/  BSYNC B0 ;  /* 0x0000000000007941 */ /* 0x000fea0003800000 */
.L_x_6378:
[C---:B------:R-:W-:Y:S01]  /*17160*/  FADD.FTZ R17, |R12|.reuse, -RZ ;  /* 0x800000ff0c117221 */ /* 0x040fe20000010200 */
[----:B---3--:R-:W-:Y:S01]  /*17170*/  FADD.FTZ R0, |R13|, -RZ ;  /* 0x800000ff0d007221 */ /* 0x008fe20000010200 */
[----:B------:R-:W-:Y:S01]  /*17180*/  FSETP.GT.FTZ.AND P6, PT, |R12|, |R13|, PT ;  /* 0x4000000d0c00720b */ /* 0x000fe20003fd4200 */
[----:B------:R-:W-:Y:S03]  /*17190*/  BSSY B4, `(.L_x_6393) ;  /* 0x000000d000047945 */ /* 0x000fe60003800000 */
[----:B------:R-:W-:Y:S02]  /*171a0*/  FSEL R30, R17, R0, P6 ;  /* 0x00000000111e7208 */ /* 0x000fe40003000000 */
[----:B------:R-:W-:Y:S02]  /*171b0*/  FSEL R17, R0, R17, P6 ;  /* 0x0000001100117208 */ /* 0x000fe40003000000 */
[----:B--2---:R-:W2:Y:S08]  /*171c0*/  MUFU.RCP R3, R30 ;  /* 0x0000001e00037308 */ /* 0x004eb00000001000 */
        /* <DEDUP_REMOVED lines=9> */
.L_x_6394:
[----:B------:R-:W-:Y:S05]  /*17260*/  BSYNC B4 ;  /* 0x0000000000047941 */ /* 0x000fea0003800000 */
.L_x_6393:
        /* <DEDUP_REMOVED lines=18> */
.L_x_6396:
[----:B------:R-:W-:Y:S02]  /*17390*/  ISETP.GE.AND P0, PT, R13, RZ, PT ;  /* 0x000000ff0d00720c */ /* 0x000fe40003f06270 */
[----:B------:R-:W-:-:S11]  /*173a0*/  MOV R3, 0x3fd774eb ;  /* 0x3fd774eb00037802 */ /* 0x000fd60000000f00 */
[----:B------:R-:W-:-:S04]  /*173b0*/  @P0 FFMA.FTZ R0, R3, 0.93318945169448852539, -R0 ;  /* 0x3f6ee58103000823 */ /* 0x000fc80000010800 */
[----:B------:R-:W-:-:S07]  /*173c0*/  @!P0 FFMA.FTZ R0, R3, 0.93318945169448852539, R0 ;  /* 0x3f6ee58103008823 */ /* 0x000fce0000010000 */
.L_x_6397:
[----:B------:R-:W-:Y:S05]  /*173d0*/  BSYNC B0 ;  /* 0x0000000000007941 */ /* 0x000fea0003800000 */
.L_x_6395:
[C---:B------:R-:W-:Y:S01]  /*173e0*/  FSETP.NEU.FTZ.AND P0, PT, |R13|.reuse, |R12|, PT ;  /* 0x4000000c0d00720b */ /* 0x040fe20003f1d200 */
[----:B------:R-:W-:Y:S01]  /*173f0*/  HFMA2.MMA R3, -RZ, RZ, 2.04296875, -15.78125 ;  /* 0x4016cbe4ff037435 */ /* 0x000fe200000001ff */
[----:B------:R-:W-:Y:S02]  /*17400*/  FSETP.NEU.FTZ.AND P1, PT, R30, RZ, PT ;  /* 0x000000ff1e00720b */ /* 0x000fe40003f3d000 */
[----:B------:R-:W-:Y:S01]  /*17410*/  ISETP.GE.AND P2, PT, R13, RZ, PT ;  /* 0x000000ff0d00720c */ /* 0x000fe20003f46270 */
[----:B------:R-:W-:-:S08]  /*17420*/  FADD.FTZ R13, |R12|, |R13| ;  /* 0x4000000d0c0d7221 */ /* 0x000fd00000010200 */
[----:B------:R-:W-:Y:S02]  /*17430*/  @!P0 FSEL R0, R3, 0.78539818525314331055, !P2 ;  /* 0x3f490fdb03008808 */ /* 0x000fe40005000000 */
[----:B------:R-:W-:Y:S02]  /*17440*/  @!P1 FSEL R0, RZ, 3.1415927410125732422, P2 ;  /* 0x40490fdbff009808 */ /* 0x000fe40001000000 */
[----:B------:R-:W-:Y:S02]  /*17450*/  FSETP.GTU.FTZ.AND P0, PT, |R13|, +INF , PT ;  /* 0x7f8000000d00780b */ /* 0x000fe40003f1c200 */
[----:B------:R-:W-:-:S04]  /*17460*/  LOP3.LUT R0, R0, 0x80000000, R12, 0xb8, !PT ;  /* 0x8000000000007812 */ /* 0x000fc800078eb80c */
[----:B------:R-:W-:-:S07]  /*17470*/  FSEL R0, R13, R0, P0 ;  /* 0x000000000d007208 */ /* 0x000fce0000000000 */
.L_x_6381:
[----:B------:R-:W-:Y:S05]  /*17480*/  BSYNC B3 ;  /* 0x0000000000037941 */ /* 0x000fea0003800000 */
.L_x_6377:
[----:B------:R-:W-:Y:S02]  /*17490*/  LOP3.LUT R11, R0, 0x80000000, R11, 0xb8, !PT ;  /* 0x80000000000b7812 */ /* 0x000fe400078eb80b */
[----:B-1----:R-:W-:Y:S01]  /*174a0*/  LOP3.LUT R10, R19, 0x80000000, R10, 0xb8, !PT ;  /* 0x80000000130a7812 */ /* 0x002fe200078eb80a */
[----:B------:R-:W-:Y:S06]  /*174b0*/  BRA `(.L_x_6364) ;  /* 0x0000001400b47947 */ /* 0x000fec0003800000 */
.L_x_6366:
        /* <DEDUP_REMOVED lines=29> */
.L_x_6403:
[----:B------:R-:W-:Y:S05]  /*17690*/  BSYNC B4 ;  /* 0x0000000000047941 */ /* 0x000fea0003800000 */
.L_x_6402:
        /* <DEDUP_REMOVED lines=18> */
.L_x_6405:
[----:B------:R-:W-:Y:S02]  /*177c0*/  ISETP.GE.AND P0, PT, R14, RZ, PT ;  /* 0x000000ff0e00720c */ /* 0x000fe40003f06270 */
[----:B------:R-:W-:-:S11]  /*177d0*/  MOV R3, 0x3fd774eb ;  /* 0x3fd774eb00037802 */ /* 0x000fd60000000f00 */
[----:B------:R-:W-:-:S04]  /*177e0*/  @P0 FFMA.FTZ R0, R3, 0.93318945169448852539, -R0 ;  /* 0x3f6ee58103000823 */ /* 0x000fc80000010800 */
[----:B------:R-:W-:-:S07]  /*177f0*/  @!P0 FFMA.FTZ R0, R3, 0.93318945169448852539, R0 ;  /* 0x3f6ee58103008823 */ /* 0x000fce0000010000 */
.L_x_6406:
[----:B------:R-:W-:Y:S05]  /*17800*/  BSYNC B0 ;  /* 0x0000000000007941 */ /* 0x000fea0003800000 */
.L_x_6404:
        /* <DEDUP_REMOVED lines=13> */
.L_x_6401:
        /* <DEDUP_REMOVED lines=11> */
.L_x_6409:
[----:B------:R-:W-:Y:S05]  /*17990*/  BSYNC B4 ;  /* 0x0000000000047941 */ /* 0x000fea0003800000 */
.L_x_6408:
        /* <DEDUP_REMOVED lines=18> */
.L_x_6411:
[----:B------:R-:W-:Y:S02]  /*17ac0*/  ISETP.GE.AND P0, PT, R14, RZ, PT ;  /* 0x000000ff0e00720c */ /* 0x000fe40003f06270 */
[----:B------:R-:W-:-:S11]  /*17ad0*/  MOV R3, 0x3fd774eb ;  /* 0x3fd774eb00037802 */ /* 0x000fd60000000f00 */
[----:B------:R-:W-:-:S04]  /*17ae0*/  @P0 FFMA.FTZ R0, R3, 0.93318945169448852539, -R0 ;  /* 0x3f6ee58103000823 */ /* 0x000fc80000010800 */
[----:B------:R-:W-:-:S07]  /*17af0*/  @!P0 FFMA.FTZ R0, R3, 0.93318945169448852539, R0 ;  /* 0x3f6ee58103008823 */ /* 0x000fce0000010000 */
.L_x_6412:
[----:B------:R-:W-:Y:S05]  /*17b00*/  BSYNC B0 ;  /* 0x0000000000007941 */ /* 0x000fea0003800000 */
.L_x_6410:
        /* <DEDUP_REMOVED lines=27> */
.L_x_6400:
        /* <DEDUP_REMOVED lines=32> */
.L_x_6414:
[----:B------:R-:W-:Y:S05]  /*17ec0*/  BSYNC B4 ;  /* 0x0000000000047941 */ /* 0x000fea0003800000 */
.L_x_6413:
        /* <DEDUP_REMOVED lines=18> */
.L_x_6416:
[----:B------:R-:W-:Y:S02]  /*17ff0*/  ISETP.GE.AND P0, PT, R14, RZ, PT ;  /* 0x000000ff0e00720c */ /* 0x000fe40003f06270 */
[----:B------:R-:W-:-:S11]  /*18000*/  MOV R3, 0x3fd774eb ;  /* 0x3fd774eb00037802 */ /* 0x000fd60000000f00 */
[----:B------:R-:W-:-:S04]  /*18010*/  @P0 FFMA.FTZ R0, R3, 0.93318945169448852539, -R0 ;  /* 0x3f6ee58103000823 */ /* 0x000fc80000010800 */
[----:B------:R-:W-:-:S07]  /*18020*/  @!P0 FFMA.FTZ R0, R3, 0.93318945169448852539, R0 ;  /* 0x3f6ee58103008823 */ /* 0x000fce0000010000 */
.L_x_6417:
[----:B------:R-:W-:Y:S05]  /*18030*/  BSYNC B0 ;  /* 0x0000000000007941 */ /* 0x000fea0003800000 */
.L_x_6415:
        /* <DEDUP_REMOVED lines=11> */
.L_x_6399:
        /* <DEDUP_REMOVED lines=21> */
[----:B------:R-:W-:Y:S05]  /*18240*/  CALL.REL.NOINC `($__internal_12_$__cuda_sm3x_div_rn_ftz_f32_slowpath) ;  /* 0x0000013c00847944 */ /* 0x000fea0003c00000 */
.L_x_6421:
[----:B------:R-:W-:Y:S05]  /*18250*/  BSYNC B4 ;  /* 0x0000000000047941 */ /* 0x000fea0003800000 */
.L_x_6420:
        /* <DEDUP_REMOVED lines=15> */
[----:B------:R-:W-:Y:S01]  /*18350*/  FFMA.FTZ R0, R3, R0, R0 ;  /* 0x0000000003007223 */ /* 0x000fe20000010000 */
[----:B------:R-:W-:-:S03]  /*18360*/  FADD.FTZ R3, |R10|, |R13| ;  /* 0x4000000d0a037221 */ /* 0x000fc60000010200 */
[----:B------:R-:W-:-:S05]  /*18370*/  @!P6 FFMA.FTZ R0, R5, 0.93318945169448852539, -R0 ;  /* 0x3f6ee5810500e823 */ /* 0x000fca0000010800 */
[----:B------:R-:W-:Y:S02]  /*18380*/  FSEL R0, R0, 0.78539818525314331055, P0 ;  /* 0x3f490fdb00007808 */ /* 0x000fe40000000000 */
[----:B------:R-:W-:Y:S02]  /*18390*/  FSETP.GTU.FTZ.AND P0, PT, |R3|, +INF , PT ;  /* 0x7f8000000300780b */ /* 0x000fe40003f1c200 */
[----:B------:R-:W-:-:S04]  /*183a0*/  FSEL R0, R0, RZ, P1 ;  /* 0x000000ff00007208 */ /* 0x000fc80000800000 */
[----:B------:R-:W-:-:S04]  /*183b0*/  LOP3.LUT R0, R0, 0x80000000, R11, 0xb8, !PT ;  /* 0x8000000000007812 */ /* 0x000fc800078eb80b */
[----:B------:R-:W-:Y:S01]  /*183c0*/  FSEL R0, R3, R0, P0 ;  /* 0x0000000003007208 */ /* 0x000fe20000000000 */
[----:B------:R-:W-:Y:S06]  /*183d0*/  BRA `(.L_x_6407) ;  /* 0x0000000400a07947 */ /* 0x000fec0003800000 */
.L_x_6419:
        /* <DEDUP_REMOVED lines=11> */
.L_x_6423:
[----:B------:R-:W-:Y:S05]  /*18490*/  BSYNC B4 ;  /* 0x0000000000047941 */ /* 0x000fea0003800000 */
.L_x_6422:
        /* <DEDUP_REMOVED lines=26> */
[C---:B------:R-:W-:Y:S01]  /*18640*/  FADD.FTZ R3, |R10|.reuse, |R13| ;  /* 0x4000000d0a037221 */ /* 0x040fe20000010200 */
        /* <DEDUP_REMOVED lines=11> */
.L_x_6418:
        /* <DEDUP_REMOVED lines=32> */
.L_x_6425:
[----:B------:R-:W-:Y:S05]  /*18900*/  BSYNC B4 ;  /* 0x0000000000047941 */ /* 0x000fea0003800000 */
.L_x_6424:
        /* <DEDUP_REMOVED lines=20> */
[----:B------:R-:W-:-:S07]  /*18a50*/  FSEL R0, R3, R0, P0 ;  /* 0x0000000003007208 */ /* 0x000fce0000000000 */
.L_x_6407:
[----:B------:R-:W-:Y:S05]  /*18a60*/  BSYNC B3 ;  /* 0x0000000000037941 */ /* 0x000fea0003800000 */
.L_x_6398:
[----:B------:R-:W-:Y:S01]  /*18a70*/  FADD.FTZ R3, R12, 0.69314718246459960938 ;  /* 0x3f3172180c037421 */ /* 0x000fe20000010000 */
[----:B------:R-:W-:-:S04]  /*18a80*/  LOP3.LUT R11, R0, 0x80000000, R11, 0xb8, !PT ;  /* 0x80000000000b7812 */ /* 0x000fc800078eb80b */
[----:B------:R-:W-:Y:S01]  /*18a90*/  LOP3.LUT R10, R3, 0x80000000, R10, 0xb8, !PT ;  /* 0x80000000030a7812 */ /* 0x000fe200078eb80a */
[----:B------:R-:W-:Y:S06]  /*18aa0*/  BRA `(.L_x_6364) ;  /* 0x0000000000387947 */ /* 0x000fec0003800000 */
.L_x_6365:
        /* <DEDUP_REMOVED lines=14> */
.L_x_6364:
[----:B------:R-:W-:Y:S05]  /*18b90*/  BSYNC B2 ;  /* 0x0000000000027941 */ /* 0x000fea0003800000 */
.L_x_6363:
        /* <DEDUP_REMOVED lines=115> */
.L_x_6433:
        /* <DEDUP_REMOVED lines=10> */
.L_x_6435:
[----:B------:R-:W-:-:S04]  /*19370*/  FADD.FTZ R6, -R0, R5 ;  /* 0x0000000500067221 */ /* 0x000fc80000010100 */
[----:B------:R-:W-:-:S07]  /*19380*/  FMUL.FTZ R6, R6, 0.5 ;  /* 0x3f00000006067820 */ /* 0x000fce0000410000 */
.L_x_6436:
[----:B------:R-:W-:Y:S05]  /*19390*/  BSYNC B1 ;  /* 0x0000000000017941 */ /* 0x000fea0003800000 */
.L_x_6434:
        /* <DEDUP_REMOVED lines=11> */
.L_x_6438:
[----:B------:R-:W-:-:S04]  /*19450*/  FADD.FTZ R8, R4, -R15 ;  /* 0x8000000f04087221 */ /* 0x000fc80000010000 */
[----:B------:R-:W-:-:S07]  /*19460*/  FMUL.FTZ R15, R8, 0.5 ;  /* 0x3f000000080f7820 */ /* 0x000fce0000410000 */
.L_x_6439:
[----:B------:R-:W-:Y:S05]  /*19470*/  BSYNC B1 ;  /* 0x0000000000017941 */ /* 0x000fea0003800000 */
.L_x_6437:
        /* <DEDUP_REMOVED lines=35> */
.L_x_6432:
[----:B------:R0:W1:Y:S02]  /*196b0*/  MUFU.SQRT R18, R15 ;  /* 0x0000000f00127308 */ /* 0x0000640000002000 */
.L_x_6431:
[----:B------:R-:W-:Y:S05]  /*196c0*/  BSYNC B0 ;  /* 0x0000000000007941 */ /* 0x000fea0003800000 */
.L_x_6430:
        /* <DEDUP_REMOVED lines=35> */
.L_x_6443:
        /* <DEDUP_REMOVED lines=18> */
.L_x_6449:
[----:B------:R-:W-:-:S04]  /*19a20*/  FADD.FTZ R0, -R0, R5 ;  /* 0x0000000500007221 */ /* 0x000fc80000010100 */
[----:B------:R-:W-:-:S07]  /*19a30*/  FMUL.FTZ R0, R0, 0.5 ;  /* 0x3f00000000007820 */ /* 0x000fce0000410000 */
.L_x_6450:
[----:B------:R-:W-:Y:S05]  /*19a40*/  BSYNC B4 ;  /* 0x0000000000047941 */ /* 0x000fea0003800000 */
.L_x_6448:
        /* <DEDUP_REMOVED lines=10> */
.L_x_6452:
[----:B------:R-:W-:-:S04]  /*19af0*/  FADD.FTZ R3, -R3, R4 ;  /* 0x0000000403037221 */ /* 0x000fc80000010100 */
[----:B------:R-:W-:-:S07]  /*19b00*/  FMUL.FTZ R3, R3, 0.5 ;  /* 0x3f00000003037820 */ /* 0x000fce0000410000 */
.L_x_6453:
[----:B------:R-:W-:Y:S05]  /*19b10*/  BSYNC B4 ;  /* 0x0000000000047941 */ /* 0x000fea0003800000 */
.L_x_6451:
[----:B------:R-:W-:Y:S01]  /*19b20*/  FADD.FTZ R0, R3, R0 ;  /* 0x0000000003007221 */ /* 0x000fe20000010000 */
[----:B------:R-:W-:-:S04]  /*19b30*/  FADD.FTZ R7, R14, R7 ;  /* 0x000000070e077221 */ /* 0x000fc80000010000 */
[----:B------:R-:W-:-:S04]  /*19b40*/  FMUL.FTZ R0, R7, R0 ;  /* 0x0000000007007220 */ /* 0x000fc80000410000 */
[----:B------:R0:W2:Y:S01]  /*19b50*/  MUFU.SQRT R15, R0 ;  /* 0x00000000000f7308 */ /* 0x0000a20000002000 */
[----:B------:R-:W-:Y:S05]  /*19b60*/  BRA `(.L_x_6454) ;  /* 0x00000000004c7947 */ /* 0x000fea0003800000 */
.L_x_6447:
        /* <DEDUP_REMOVED lines=12> */
.L_x_6446:
[----:B------:R-:W-:Y:S01]  /*19c30*/  FADD.FTZ R3, R7, 1 ;  /* 0x3f80000007037421 */ /* 0x000fe20000010000 */
[----:B------:R-:W-:Y:S01]  /*19c40*/  FADD.FTZ R0, |R13|, -RZ ;  /* 0x800000ff0d007221 */ /* 0x000fe20000010200 */
[----:B------:R-:W-:Y:S02]  /*19c50*/  MOV R14, 0x3f800000 ;  /* 0x3f800000000e7802 */ /* 0x000fe40000000f00 */
[----:B------:R-:W-:-:S03]  /*19c60*/  FMUL.FTZ R3, R3, 0.5 ;  /* 0x3f00000003037820 */ /* 0x000fc60000410000 */
[----:B------:R-:W-:Y:S08]  /*19c70*/  MUFU.SQRT R0, R0 ;  /* 0x0000000000007308 */ /* 0x000ff00000002000 */
[----:B------:R-:W0:Y:S02]  /*19c80*/  MUFU.SQRT R3, R3 ;  /* 0x0000000300037308 */ /* 0x000e240000002000 */
[----:B0-----:R-:W-:-:S07]  /*19c90*/  FMUL.FTZ R15, R0, R3 ;  /* 0x00000003000f7220 */ /* 0x001fce0000410000 */
.L_x_6454:
[----:B------:R-:W-:Y:S05]  /*19ca0*/  BSYNC B1 ;  /* 0x0000000000017941 */ /* 0x000fea0003800000 */
.L_x_6445:
[----:B------:R-:W-:Y:S05]  /*19cb0*/  BRA `(.L_x_6455) ;  /* 0x0000000000087947 */ /* 0x000fea0003800000 */
.L_x_6442:
[----:B0-----:R-:W-:Y:S01]  /*19cc0*/  FMUL.FTZ R15, R7, 16777216 ;  /* 0x4b800000070f7820 */ /* 0x001fe20000410000 */
[----:B------:R-:W-:-:S07]  /*19cd0*/  FMUL.FTZ R14, R14, 16777216 ;  /* 0x4b8000000e0e7820 */ /* 0x000fce0000410000 */
.L_x_6455:
[----:B------:R-:W-:Y:S05]  /*19ce0*/  BSYNC B0 ;  /* 0x0000000000007941 */ /* 0x000fea0003800000 */
.L_x_6441:
        /* <DEDUP_REMOVED lines=15> */
[----:B-1----:R-:W-:Y:S05]  /*19de0*/  CALL.REL.NOINC `($__internal_12_$__cuda_sm3x_div_rn_ftz_f32_slowpath) ;  /* 0x00000120009c7944 */ /* 0x002fea0003c00000 */
.L_x_6457:
[----:B------:R-:W-:Y:S05]  /*19df0*/  BSYNC B4 ;  /* 0x0000000000047941 */ /* 0x000fea0003800000 */
.L_x_6456:
        /* <DEDUP_REMOVED lines=18> */
.L_x_6459:
[----:B------:R-:W-:Y:S02]  /*19f20*/  ISETP.GE.AND P0, PT, R15, RZ, PT ;  /* 0x000000ff0f00720c */ /* 0x000fe40003f06270 */
[----:B------:R-:W-:-:S11]  /*19f30*/  MOV R3, 0x3fd774eb ;  /* 0x3fd774eb00037802 */ /* 0x000fd60000000f00 */
[----:B------:R-:W-:-:S04]  /*19f40*/  @P0 FFMA.FTZ R0, R3, 0.93318945169448852539, -R0 ;  /* 0x3f6ee58103000823 */ /* 0x000fc80000010800 */
[----:B------:R-:W-:-:S07]  /*19f50*/  @!P0 FFMA.FTZ R0, R3, 0.93318945169448852539, R0 ;  /* 0x3f6ee58103008823 */ /* 0x000fce0000010000 */
.L_x_6460:
[----:B------:R-:W-:Y:S05]  /*19f60*/  BSYNC B0 ;  /* 0x0000000000007941 */ /* 0x000fea0003800000 */
.L_x_6458:
        /* <DEDUP_REMOVED lines=10> */
.L_x_6444:
[----:B------:R-:W-:Y:S05]  /*1a010*/  BSYNC B3 ;  /* 0x0000000000037941 */ /* 0x000fea0003800000 */
.L_x_6440:
[----:B------:R-:W-:Y:S02]  /*1a020*/  LOP3.LUT R12, R3, 0x80000000, R12, 0xb8, !PT ;  /* 0x80000000030c7812 */ /* 0x000fe400078eb80c */
[----:B-1----:R-:W-:Y:S01]  /*1a030*/  LOP3.LUT R13, R18, 0x80000000, R13, 0xb8, !PT ;  /* 0x80000000120d7812 */ /* 0x002fe200078eb80d */
[----:B------:R-:W-:Y:S06]  /*1a040*/  BRA `(.L_x_6427) ;  /* 0x0000001400b47947 */ /* 0x000fec0003800000 */
.L_x_6429:
        /* <DEDUP_REMOVED lines=29> */
.L_x_6466:
[----:B------:R-:W-:Y:S05]  /*1a220*/  BSYNC B4 ;  /* 0x0000000000047941 */ /* 0x000fea0003800000 */
.L_x_6465:
        /* <DEDUP_REMOVED lines=18> */
.L_x_6468:
[----:B------:R-:W-:Y:S02]  /*1a350*/  ISETP.GE.AND P0, PT, R18, RZ, PT ;  /* 0x000000ff1200720c */ /* 0x000fe40003f06270 */
[----:B------:R-:W-:-:S11]  /*1a360*/  MOV R3, 0x3fd774eb ;  /* 0x3fd774eb00037802 */ /* 0x000fd60000000f00 */
[----:B------:R-:W-:-:S04]  /*1a370*/  @P0 FFMA.FTZ R0, R3, 0.93318945169448852539, -R0 ;  /* 0x3f6ee58103000823 */ /* 0x000fc80000010800 */
[----:B------:R-:W-:-:S07]  /*1a380*/  @!P0 FFMA.FTZ R0, R3, 0.93318945169448852539, R0 ;  /* 0x3f6ee58103008823 */ /* 0x000fce0000010000 */
.L_x_6469:
[----:B------:R-:W-:Y:S05]  /*1a390*/  BSYNC B0 ;  /* 0x0000000000007941 */ /* 0x000fea0003800000 */
.L_x_6467:
        /* <DEDUP_REMOVED lines=13> */
.L_x_6464:
        /* <DEDUP_REMOVED lines=11> */
.L_x_6472:
[----:B------:R-:W-:Y:S05]  /*1a520*/  BSYNC B4 ;  /* 0x0000000000047941 */ /* 0x000fea0003800000 */
.L_x_6471:
        /* <DEDUP_REMOVED lines=18> */
.L_x_6474:
[----:B------:R-:W-:Y:S02]  /*1a650*/  ISETP.GE.AND P0, PT, R18, RZ, PT ;  /* 0x000000ff1200720c */ /* 0x000fe40003f06270 */
[----:B------:R-:W-:-:S11]  /*1a660*/  MOV R3, 0x3fd774eb ;  /* 0x3fd774eb00037802 */ /* 0x000fd60000000f00 */
[----:B------:R-:W-:-:S04]  /*1a670*/  @P0 FFMA.FTZ R0, R3, 0.93318945169448852539, -R0 ;  /* 0x3f6ee58103000823 */ /* 0x000fc80000010800 */
[----:B------:R-:W-:-:S07]  /*1a680*/  @!P0 FFMA.FTZ R0, R3, 0.93318945169448852539, R0 ;  /* 0x3f6ee58103008823 */ /* 0x000fce0000010000 */
.L_x_6475:
[----:B------:R-:W-:Y:S05]  /*1a690*/  BSYNC B0 ;  /* 0x0000000000007941 */ /* 0x000fea0003800000 */
.L_x_6473:
        /* <DEDUP_REMOVED lines=27> */
.L_x_6463:
        /* <DEDUP_REMOVED lines=32> */
.L_x_6477:
[----:B------:R-:W-:Y:S05]  /*1aa50*/  BSYNC B4 ;  /* 0x0000000000047941 */ /* 0x000fea0003800000 */
.L_x_6476:
        /* <DEDUP_REMOVED lines=18> */
.L_x_6479:
[----:B------:R-:W-:Y:S02]  /*1ab80*/  ISETP.GE.AND P0, PT, R18, RZ, PT ;  /* 0x000000ff1200720c */ /* 0x000fe40003f06270 */
[----:B------:R-:W-:-:S11]  /*1ab90*/  MOV R3, 0x3fd774eb ;  /* 0x3fd774eb00037802 */ /* 0x000fd60000000f00 */
[----:B------:R-:W-:-:S04]  /*1aba0*/  @P0 FFMA.FTZ R0, R3, 0.93318945169448852539, -R0 ;  /* 0x3f6ee58103000823 */ /* 0x000fc80000010800 */
[----:B------:R-:W-:-:S07]  /*1abb0*/  @!P0 FFMA.FTZ R0, R3, 0.93318945169448852539, R0 ;  /* 0x3f6ee58103008823 */ /* 0x000fce0000010000 */
.L_x_6480:
[----:B------:R-:W-:Y:S05]  /*1abc0*/  BSYNC B0 ;  /* 0x0000000000007941 */ /* 0x000fea0003800000 */
.L_x_6478:
        /* <DEDUP_REMOVED lines=11> */
.L_x_6462:
        /* <DEDUP_REMOVED lines=22> */
.L_x_6484:
[----:B------:R-:W-:Y:S05]  /*1ade0*/  BSYNC B4 ;  /* 0x0000000000047941 */ /* 0x000fea0003800000 */
.L_x_6483:
        /* <DEDUP_REMOVED lines=24> */
.L_x_6482:
        /* <DEDUP_REMOVED lines=11> */
.L_x_6486:
[----:B------:R-:W-:Y:S05]  /*1b020*/  BSYNC B4 ;  /* 0x0000000000047941 */ /* 0x000fea0003800000 */
.L_x_6485:
        /* <DEDUP_REMOVED lines=38> */
.L_x_6481:
        /* <DEDUP_REMOVED lines=32> */
.L_x_6488:
[----:B------:R-:W-:Y:S05]  /*1b490*/  BSYNC B4 ;  /* 0x0000000000047941 */ /* 0x000fea0003800000 */
.L_x_6487:
        /* <DEDUP_REMOVED lines=21> */
.L_x_6470:
[----:B------:R-:W-:Y:S05]  /*1b5f0*/  BSYNC B3 ;  /* 0x0000000000037941 */ /* 0x000fea0003800000 */
.L_x_6461:
[----:B------:R-:W-:Y:S01]  /*1b600*/  FADD.FTZ R0, R19, 0.69314718246459960938 ;  /* 0x3f31721813007421 */ /* 0x000fe20000010000 */
[----:B------:R-:W-:-:S04]  /*1b610*/  LOP3.LUT R12, R3, 0x80000000, R12, 0xb8, !PT ;  /* 0x80000000030c7812 */ /* 0x000fc800078eb80c */
[----:B------:R-:W-:Y:S01]  /*1b620*/  LOP3.LUT R13, R0, 0x80000000, R13, 0xb8, !PT ;  /* 0x80000000000d7812 */ /* 0x000fe200078eb80d */
[----:B------:R-:W-:Y:S06]  /*1b630*/  BRA `(.L_x_6427) ;  /* 0x0000000000387947 */ /* 0x000fec0003800000 */
.L_x_6428:
        /* <DEDUP_REMOVED lines=14> */
.L_x_6427:
[----:B------:R-:W-:Y:S05]  /*1b720*/  BSYNC B2 ;  /* 0x0000000000027941 */ /* 0x000fea0003800000 */
.L_x_6426:
        /* <DEDUP_REMOVED lines=115> */
.L_x_6496:
        /* <DEDUP_REMOVED lines=10> */
.L_x_6498:
[----:B------:R-:W-:-:S04]  /*1bf00*/  FADD.FTZ R6, -R0, R5 ;  /* 0x0000000500067221 */ /* 0x000fc80000010100 */
[----:B------:R-:W-:-:S07]  /*1bf10*/  FMUL.FTZ R6, R6, 0.5 ;  /* 0x3f00000006067820 */ /* 0x000fce0000410000 */
.L_x_6499:
[----:B------:R-:W-:Y:S05]  /*1bf20*/  BSYNC B1 ;  /* 0x0000000000017941 */ /* 0x000fea0003800000 */
.L_x_6497:
        /* <DEDUP_REMOVED lines=11> */
.L_x_6501:
[----:B------:R-:W-:-:S04]  /*1bfe0*/  FADD.FTZ R7, R4, -R7 ;  /* 0x8000000704077221 */ /* 0x000fc80000010000 */
[----:B------:R-:W-:-:S07]  /*1bff0*/  FMUL.FTZ R7, R7, 0.5 ;  /* 0x3f00000007077820 */ /* 0x000fce0000410000 */
.L_x_6502:
[----:B------:R-:W-:Y:S05]  /*1c000*/  BSYNC B1 ;  /* 0x0000000000017941 */ /* 0x000fea0003800000 */
.L_x_6500:
        /* <DEDUP_REMOVED lines=35> */
.L_x_6495:
[----:B------:R0:W1:Y:S02]  /*1c240*/  MUFU.SQRT R20, R19 ;  /* 0x0000001300147308 */ /* 0x0000640000002000 */
.L_x_6494:
[----:B------:R-:W-:Y:S05]  /*1c250*/  BSYNC B0 ;  /* 0x0000000000007941 */ /* 0x000fea0003800000 */
.L_x_6493:
        /* <DEDUP_REMOVED lines=35> */
.L_x_6506:
        /* <DEDUP_REMOVED lines=17> */
.L_x_6512:
[----:B------:R-:W-:-:S04]  /*1c5a0*/  FADD.FTZ R0, -R0, R5 ;  /* 0x0000000500007221 */ /* 0x000fc80000010100 */
[----:B------:R-:W-:-:S07]  /*1c5b0*/  FMUL.FTZ R0, R0, 0.5 ;  /* 0x3f00000000007820 */ /* 0x000fce0000410000 */
.L_x_6513:
[----:B------:R-:W-:Y:S05]  /*1c5c0*/  BSYNC B4 ;  /* 0x0000000000047941 */ /* 0x000fea0003800000 */
.L_x_6511:
        /* <DEDUP_REMOVED lines=10> */
.L_x_6515:
[----:B------:R-:W-:-:S04]  /*1c670*/  FADD.FTZ R3, -R3, R4 ;  /* 0x0000000403037221 */ /* 0x000fc80000010100 */
[----:B------:R-:W-:-:S07]  /*1c680*/  FMUL.FTZ R3, R3, 0.5 ;  /* 0x3f00000003037820 */ /* 0x000fce0000410000 */
.L_x_6516:
[----:B------:R-:W-:Y:S05]  /*1c690*/  BSYNC B4 ;  /* 0x0000000000047941 */ /* 0x000fea0003800000 */
.L_x_6514:
[----:B------:R-:W-:Y:S01]  /*1c6a0*/  FADD.FTZ R0, R3, R0 ;  /* 0x0000000003007221 */ /* 0x000fe20000010000 */
[----:B------:R-:W-:-:S04]  /*1c6b0*/  FADD.FTZ R21, R18, R21 ;  /* 0x0000001512157221 */ /* 0x000fc80000010000 */
[----:B------:R-:W-:-:S06]  /*1c6c0*/  FMUL.FTZ R21, R21, R0 ;  /* 0x0000000015157220 */ /* 0x000fcc0000410000 */
[----:B------:R-:W2:Y:S01]  /*1c6d0*/  MUFU.SQRT R21, R21 ;  /* 0x0000001500157308 */ /* 0x000ea20000002000 */
[----:B------:R-:W-:Y:S05]  /*1c6e0*/  BRA `(.L_x_6517) ;  /* 0x0000000000487947 */ /* 0x000fea0003800000 */
.L_x_6510:
        /* <DEDUP_REMOVED lines=12> */
.L_x_6509:
[----:B------:R-:W-:Y:S01]  /*1c7b0*/  FADD.FTZ R0, R21, 1 ;  /* 0x3f80000015007421 */ /* 0x000fe20000010000 */
[----:B0-----:R-:W-:Y:S01]  /*1c7c0*/  MUFU.SQRT R19, R19 ;  /* 0x0000001300137308 */ /* 0x001fe20000002000 */
[----:B------:R-:W-:Y:S02]  /*1c7d0*/  MOV R18, 0x3f800000 ;  /* 0x3f80000000127802 */ /* 0x000fe40000000f00 */
[----:B------:R-:W-:-:S06]  /*1c7e0*/  FMUL.FTZ R0, R0, 0.5 ;  /* 0x3f00000000007820 */ /* 0x000fcc0000410000 */
[----:B------:R-:W0:Y:S02]  /*1c7f0*/  MUFU.SQRT R0, R0 ;  /* 0x0000000000007308 */ /* 0x000e240000002000 */
[----:B0-----:R-:W-:-:S07]  /*1c800*/  FMUL.FTZ R21, R19, R0 ;  /* 0x0000000013157220 */ /* 0x001fce0000410000 */
.L_x_6517:
[----:B------:R-:W-:Y:S05]  /*1c810*/  BSYNC B1 ;  /* 0x0000000000017941 */ /* 0x000fea0003800000 */
.L_x_6508:
[----:B------:R-:W-:Y:S05]  /*1c820*/  BRA `(.L_x_6518) ;  /* 0x0000000000087947 */ /* 0x000fea0003800000 */
.L_x_6505:
[----:B------:R-:W-:Y:S01]  /*1c830*/  FMUL.FTZ R21, R21, 16777216 ;  /* 0x4b80000015157820 */ /* 0x000fe20000410000 */
[----:B------:R-:W-:-:S07]  /*1c840*/  FMUL.FTZ R18, R18, 16777216 ;  /* 0x4b80000012127820 */ /* 0x000fce0000410000 */
.L_x_6518:
[----:B------:R-:W-:Y:S05]  /*1c850*/  BSYNC B0 ;  /* 0x0000000000007941 */ /* 0x000fea0003800000 */
.L_x_6504:
        /* <DEDUP_REMOVED lines=16> */
.L_x_6520:
[----:B------:R-:W-:Y:S05]  /*1c960*/  BSYNC B4 ;  /* 0x0000000000047941 */ /* 0x000fea0003800000 */
.L_x_6519:
        /* <DEDUP_REMOVED lines=18> */
.L_x_6522:
[----:B------:R-:W-:Y:S02]  /*1ca90*/  ISETP.GE.AND P0, PT, R21, RZ, PT ;  /* 0x000000ff1500720c */ /* 0x000fe40003f06270 */
[----:B------:R-:W-:-:S11]  /*1caa0*/  MOV R3, 0x3fd774eb ;  /* 0x3fd774eb00037802 */ /* 0x000fd60000000f00 */
[----:B------:R-:W-:-:S04]  /*1cab0*/  @P0 FFMA.FTZ R0, R3, 0.93318945169448852539, -R0 ;  /* 0x3f6ee58103000823 */ /* 0x000fc80000010800 */
[----:B------:R-:W-:-:S07]  /*1cac0*/  @!P0 FFMA.FTZ R0, R3, 0.93318945169448852539, R0 ;  /* 0x3f6ee58103008823 */ /* 0x000fce0000010000 */
.L_x_6523:
[----:B------:R-:W-:Y:S05]  /*1cad0*/  BSYNC B0 ;  /* 0x0000000000007941 */ /* 0x000fea0003800000 */
.L_x_6521:
        /* <DEDUP_REMOVED lines=10> */
.L_x_6507:
[----:B------:R-:W-:Y:S05]  /*1cb80*/  BSYNC B3 ;  /* 0x0000000000037941 */ /* 0x000fea0003800000 */
.L_x_6503:
[----:B------:R-:W-:Y:S02]  /*1cb90*/  LOP3.LUT R14, R5, 0x80000000, R14, 0xb8, !PT ;  /* 0x80000000050e7812 */ /* 0x000fe400078eb80e */
[----:B-1----:R-:W-:Y:S01]  /*1cba0*/  LOP3.LUT R15, R20, 0x80000000, R15, 0xb8, !PT ;  /* 0x80000000140f7812 */ /* 0x002fe200078eb80f */
[----:B------:R-:W-:Y:S06]  /*1cbb0*/  BRA `(.L_x_6490) ;  /* 0x0000001400b47947 */ /* 0x000fec0003800000 */
.L_x_6492:
        /* <DEDUP_REMOVED lines=29> */
.L_x_6529:
[----:B------:R-:W-:Y:S05]  /*1cd90*/  BSYNC B4 ;  /* 0x0000000000047941 */ /* 0x000fea0003800000 */
.L_x_6528:
        /* <DEDUP_REMOVED lines=18> */
.L_x_6531:
[----:B------:R-:W-:Y:S02]  /*1cec0*/  ISETP.GE.AND P0, PT, R20, RZ, PT ;  /* 0x000000ff1400720c */ /* 0x000fe40003f06270 */
[----:B------:R-:W-:-:S11]  /*1ced0*/  MOV R3, 0x3fd774eb ;  /* 0x3fd774eb00037802 */ /* 0x000fd60000000f00 */
[----:B------:R-:W-:-:S04]  /*1cee0*/  @P0 FFMA.FTZ R0, R3, 0.93318945169448852539, -R0 ;  /* 0x3f6ee58103000823 */ /* 0x000fc80000010800 */
[----:B------:R-:W-:-:S07]  /*1cef0*/  @!P0 FFMA.FTZ R0, R3, 0.93318945169448852539, R0 ;  /* 0x3f6ee58103008823 */ /* 0x000fce0000010000 */
.L_x_6532:
[----:B------:R-:W-:Y:S05]  /*1cf00*/  BSYNC B0 ;  /* 0x0000000000007941 */ /* 0x000fea0003800000 */
.L_x_6530:
        /* <DEDUP_REMOVED lines=13> */
.L_x_6527:
        /* <DEDUP_REMOVED lines=11> */
.L_x_6535:
[----:B------:R-:W-:Y:S05]  /*1d090*/  BSYNC B4 ;  /* 0x0000000000047941 */ /* 0x000fea0003800000 */
.L_x_6534:
        /* <DEDUP_REMOVED lines=18> */
.L_x_6537:
[----:B------:R-:W-:Y:S02]  /*1d1c0*/  ISETP.GE.AND P0, PT, R20, RZ, PT ;  /* 0x000000ff1400720c */ /* 0x000fe40003f06270 */
[----:B------:R-:W-:-:S11]  /*1d1d0*/  MOV R3, 0x3fd774eb ;  /* 0x3fd774eb00037802 */ /* 0x000fd60000000f00 */
[----:B------:R-:W-:-:S04]  /*1d1e0*/  @P0 FFMA.FTZ R0, R3, 0.93318945169448852539, -R0 ;  /* 0x3f6ee58103000823 */ /* 0x000fc80000010800 */
[----:B------:R-:W-:-:S07]  /*1d1f0*/  @!P0 FFMA.FTZ R0, R3, 0.93318945169448852539, R0 ;  /* 0x3f6ee58103008823 */ /* 0x000fce0000010000 */
.L_x_6538:
[----:B------:R-:W-:Y:S05]  /*1d200*/  BSYNC B0 ;  /* 0x0000000000007941 */ /* 0x000fea0003800000 */
.L_x_6536:
        /* <DEDUP_REMOVED lines=27> */
.L_x_6526:
        /* <DEDUP_REMOVED lines=32> */
.L_x_6540:
[----:B------:R-:W-:Y:S05]  /*1d5c0*/  BSYNC B4 ;  /* 0x0000000000047941 */ /* 0x000fea0003800000 */
.L_x_6539:
        /* <DEDUP_REMOVED lines=18> */
.L_x_6542:
[----:B------:R-:W-:Y:S02]  /*1d6f0*/  ISETP.GE.AND P0, PT, R20, RZ, PT ;  /* 0x000000ff1400720c */ /* 0x000fe40003f06270 */
[----:B------:R-:W-:-:S11]  /*1d700*/  MOV R3, 0x3fd774eb ;  /* 0x3fd774eb00037802 */ /* 0x000fd60000000f00 */
[----:B------:R-:W-:-:S04]  /*1d710*/  @P0 FFMA.FTZ R0, R3, 0.93318945169448852539, -R0 ;  /* 0x3f6ee58103000823 */ /* 0x000fc80000010800 */
[----:B------:R-:W-:-:S07]  /*1d720*/  @!P0 FFMA.FTZ R0, R3, 0.93318945169448852539, R0 ;  /* 0x3f6ee58103008823 */ /* 0x000fce0000010000 */
.L_x_6543:
[----:B------:R-:W-:Y:S05]  /*1d730*/  BSYNC B0 ;  /* 0x0000000000007941 */ /* 0x000fea0003800000 */
.L_x_6541:
        /* <DEDUP_REMOVED lines=11> */
.L_x_6525:
        /* <DEDUP_REMOVED lines=22> */
.L_x_6547:
[----:B------:R-:W-:Y:S05]  /*1d950*/  BSYNC B4 ;  /* 0x0000000000047941 */ /* 0x000fea0003800000 */
.L_x_6546:
        /* <DEDUP_REMOVED lines=24> */
.L_x_6545:
        /* <DEDUP_REMOVED lines=11> */
.L_x_6549:
[----:B------:R-:W-:Y:S05]  /*1db90*/  BSYNC B4 ;  /* 0x0000000000047941 */ /* 0x000fea0003800000 */
.L_x_6548:
        /* <DEDUP_REMOVED lines=38> */
.L_x_6544:
        /* <DEDUP_REMOVED lines=32> */
.L_x_6551:
[----:B------:R-:W-:Y:S05]  /*1e000*/  BSYNC B4 ;  /* 0x0000000000047941 */ /* 0x000fea0003800000 */
.L_x_6550:
        /* <DEDUP_REMOVED lines=21> */
.L_x_6533:
[----:B------:R-:W-:Y:S05]  /*1e160*/  BSYNC B3 ;  /* 0x0000000000037941 */ /* 0x000fea0003800000 */
.L_x_6524:
[----:B------:R-:W-:Y:S01]  /*1e170*/  FADD.FTZ R0, R21, 0.69314718246459960938 ;  /* 0x3f31721815007421 */ /* 0x000fe20000010000 */
[----:B------:R-:W-:-:S04]  /*1e180*/  LOP3.LUT R14, R3, 0x80000000, R14, 0xb8, !PT ;  /* 0x80000000030e7812 */ /* 0x000fc800078eb80e */
[----:B------:R-:W-:Y:S01]  /*1e190*/  LOP3.LUT R15, R0, 0x80000000, R15, 0xb8, !PT ;  /* 0x80000000000f7812 */ /* 0x000fe200078eb80f */
[----:B------:R-:W-:Y:S06]  /*1e1a0*/  BRA `(.L_x_6490) ;  /* 0x0000000000387947 */ /* 0x000fec0003800000 */
.L_x_6491:
        /* <DEDUP_REMOVED lines=14> */
.L_x_6490:
[----:B------:R-:W-:Y:S05]  /*1e290*/  BSYNC B2 ;  /* 0x0000000000027941 */ /* 0x000fea0003800000 */
.L_x_6489:
        /* <DEDUP_REMOVED lines=115> */
.L_x_6559:
        /* <DEDUP_REMOVED lines=10> */
.L_x_6561:
[----:B------:R-:W-:-:S04]  /*1ea70*/  FADD.FTZ R6, -R0, R5 ;  /* 0x0000000500067221 */ /* 0x000fc80000010100 */
[----:B------:R-:W-:-:S07]  /*1ea80*/  FMUL.FTZ R6, R6, 0.5 ;  /* 0x3f00000006067820 */ /* 0x000fce0000410000 */
.L_x_6562:
[----:B------:R-:W-:Y:S05]  /*1ea90*/  BSYNC B1 ;  /* 0x0000000000017941 */ /* 0x000fea0003800000 */
.L_x_6560:
        /* <DEDUP_REMOVED lines=11> */
.L_x_6564:
[----:B------:R-:W-:-:S04]  /*1eb50*/  FADD.FTZ R7, R4, -R7 ;  /* 0x8000000704077221 */ /* 0x000fc80000010000 */
[----:B------:R-:W-:-:S07]  /*1eb60*/  FMUL.FTZ R7, R7, 0.5 ;  /* 0x3f00000007077820 */ /* 0x000fce0000410000 */
.L_x_6565:
[----:B------:R-:W-:Y:S05]  /*1eb70*/  BSYNC B1 ;  /* 0x0000000000017941 */ /* 0x000fea0003800000 */
.L_x_6563:
        /* <DEDUP_REMOVED lines=35> */
.L_x_6558:
[----:B------:R0:W1:Y:S02]  /*1edb0*/  MUFU.SQRT R22, R21 ;  /* 0x0000001500167308 */ /* 0x0000640000002000 */
.L_x_6557:
[----:B------:R-:W-:Y:S05]  /*1edc0*/  BSYNC B0 ;  /* 0x0000000000007941 */ /* 0x000fea0003800000 */
.L_x_6556:
        /* <DEDUP_REMOVED lines=35> */
.L_x_6569:
        /* <DEDUP_REMOVED lines=17> */
.L_x_6575:
[----:B------:R-:W-:-:S04]  /*1f110*/  FADD.FTZ R0, -R0, R5 ;  /* 0x0000000500007221 */ /* 0x000fc80000010100 */
[----:B------:R-:W-:-:S07]  /*1f120*/  FMUL.FTZ R0, R0, 0.5 ;  /* 0x3f00000000007820 */ /* 0x000fce0000410000 */
.L_x_6576:
[----:B------:R-:W-:Y:S05]  /*1f130*/  BSYNC B4 ;  /* 0x0000000000047941 */ /* 0x000fea0003800000 */
.L_x_6574:
        /* <DEDUP_REMOVED lines=10> */
.L_x_6578:
[----:B------:R-:W-:-:S04]  /*1f1e0*/  FADD.FTZ R3, -R3, R4 ;  /* 0x0000000403037221 */ /* 0x000fc80000010100 */
[----:B------:R-:W-:-:S07]  /*1f1f0*/  FMUL.FTZ R3, R3, 0.5 ;  /* 0x3f00000003037820 */ /* 0x000fce0000410000 */
.L_x_6579:
[----:B------:R-:W-:Y:S05]  /*1f200*/  BSYNC B4 ;  /* 0x0000000000047941 */ /* 0x000fea0003800000 */
.L_x_6577:
[----:B------:R-:W-:Y:S01]  /*1f210*/  FADD.FTZ R0, R3, R0 ;  /* 0x0000000003007221 */ /* 0x000fe20000010000 */
[----:B------:R-:W-:-:S04]  /*1f220*/  FADD.FTZ R23, R20, R23 ;  /* 0x0000001714177221 */ /* 0x000fc80000010000 */
[----:B------:R-:W-:-:S06]  /*1f230*/  FMUL.FTZ R23, R23, R0 ;  /* 0x0000000017177220 */ /* 0x000fcc0000410000 */
[----:B------:R-:W2:Y:S01]  /*1f240*/  MUFU.SQRT R23, R23 ;  /* 0x0000001700177308 */ /* 0x000ea20000002000 */
[----:B------:R-:W-:Y:S05]  /*1f250*/  BRA `(.L_x_6580) ;  /* 0x0000000000487947 */ /* 0x000fea0003800000 */
.L_x_6573:
        /* <DEDUP_REMOVED lines=12> */
.L_x_6572:
[----:B------:R-:W-:Y:S01]  /*1f320*/  FADD.FTZ R0, R23, 1 ;  /* 0x3f80000017007421 */ /* 0x000fe20000010000 */
[----:B0-----:R-:W-:Y:S01]  /*1f330*/  MUFU.SQRT R21, R21 ;  /* 0x0000001500157308 */ /* 0x001fe20000002000 */
[----:B------:R-:W-:Y:S02]  /*1f340*/  MOV R20, 0x3f800000 ;  /* 0x3f80000000147802 */ /* 0x000fe40000000f00 */
[----:B------:R-:W-:-:S06]  /*1f350*/  FMUL.FTZ R0, R0, 0.5 ;  /* 0x3f00000000007820 */ /* 0x000fcc0000410000 */
[----:B------:R-:W0:Y:S02]  /*1f360*/  MUFU.SQRT R0, R0 ;  /* 0x0000000000007308 */ /* 0x000e240000002000 */
[----:B0-----:R-:W-:-:S07]  /*1f370*/  FMUL.FTZ R23, R21, R0 ;  /* 0x0000000015177220 */ /* 0x001fce0000410000 */
.L_x_6580:
[----:B------:R-:W-:Y:S05]  /*1f380*/  BSYNC B1 ;  /* 0x0000000000017941 */ /* 0x000fea0003800000 */
.L_x_6571:
[----:B------:R-:W-:Y:S05]  /*1f390*/  BRA `(.L_x_6581) ;  /* 0x0000000000087947 */ /* 0x000fea0003800000 */
.L_x_6568:
[----:B------:R-:W-:Y:S01]  /*1f3a0*/  FMUL.FTZ R23, R23, 16777216 ;  /* 0x4b80000017177820 */ /* 0x000fe20000410000 */
[----:B------:R-:W-:-:S07]  /*1f3b0*/  FMUL.FTZ R20, R20, 16777216 ;  /* 0x4b80000014147820 */ /* 0x000fce0000410000 */
.L_x_6581:
[----:B------:R-:W-:Y:S05]  /*1f3c0*/  BSYNC B0 ;  /* 0x0000000000007941 */ /* 0x000fea0003800000 */
.L_x_6567:
        /* <DEDUP_REMOVED lines=16> */
.L_x_6583:
[----:B------:R-:W-:Y:S05]  /*1f4d0*/  BSYNC B4 ;  /* 0x0000000000047941 */ /* 0x000fea0003800000 */
.L_x_6582:
        /* <DEDUP_REMOVED lines=18> */
.L_x_6585:
[----:B------:R-:W-:Y:S02]  /*1f600*/  ISETP.GE.AND P0, PT, R23, RZ, PT ;  /* 0x000000ff1700720c */ /* 0x000fe40003f06270 */
[----:B------:R-:W-:-:S11]  /*1f610*/  MOV R3, 0x3fd774eb ;  /* 0x3fd774eb00037802 */ /* 0x000fd60000000f00 */
[----:B------:R-:W-:-:S04]  /*1f620*/  @P0 FFMA.FTZ R0, R3, 0.93318945169448852539, -R0 ;  /* 0x3f6ee58103000823 */ /* 0x000fc80000010800 */
[----:B------:R-:W-:-:S07]  /*1f630*/  @!P0 FFMA.FTZ R0, R3, 0.93318945169448852539, R0 ;  /* 0x3f6ee58103008823 */ /* 0x000fce0000010000 */
.L_x_6586:
[----:B------:R-:W-:Y:S05]  /*1f640*/  BSYNC B0 ;  /* 0x0000000000007941 */ /* 0x000fea0003800000 */
.L_x_6584:
        /* <DEDUP_REMOVED lines=10> */
.L_x_6570:
[----:B------:R-:W-:Y:S05]  /*1f6f0*/  BSYNC B3 ;  /* 0x0000000000037941 */ /* 0x000fea0003800000 */
.L_x_6566:
[----:B------:R-:W-:Y:S02]  /*1f700*/  LOP3.LUT R18, R5, 0x80000000, R18, 0xb8, !PT ;  /* 0x8000000005127812 */ /* 0x000fe400078eb812 */
[----:B-1----:R-:W-:Y:S01]  /*1f710*/  LOP3.LUT R19, R22, 0x80000000, R19, 0xb8, !PT ;  /* 0x8000000016137812 */ /* 0x002fe200078eb813 */
[----:B------:R-:W-:Y:S06]  /*1f720*/  BRA `(.L_x_6553) ;  /* 0x0000001400b47947 */ /* 0x000fec0003800000 */
.L_x_6555:
        /* <DEDUP_REMOVED lines=29> */
.L_x_6592:
[----:B------:R-:W-:Y:S05]  /*1f900*/  BSYNC B4 ;  /* 0x0000000000047941 */ /* 0x000fea0003800000 */
.L_x_6591:
        /* <DEDUP_REMOVED lines=18> */
.L_x_6594:
[----:B------:R-:W-:Y:S02]  /*1fa30*/  ISETP.GE.AND P0, PT, R22, RZ, PT ;  /* 0x000000ff1600720c */ /* 0x000fe40003f06270 */
[----:B------:R-:W-:-:S11]  /*1fa40*/  MOV R3, 0x3fd774eb ;  /* 0x3fd774eb00037802 */ /* 0x000fd60000000f00 */
[----:B------:R-:W-:-:S04]  /*1fa50*/  @P0 FFMA.FTZ R0, R3, 0.93318945169448852539, -R0 ;  /* 0x3f6ee58103000823 */ /* 0x000fc80000010800 */
[----:B------:R-:W-:-:S07]  /*1fa60*/  @!P0 FFMA.FTZ R0, R3, 0.93318945169448852539, R0 ;  /* 0x3f6ee58103008823 */ /* 0x000fce0000010000 */
.L_x_6595:
[----:B------:R-:W-:Y:S05]  /*1fa70*/  BSYNC B0 ;  /* 0x0000000000007941 */ /* 0x000fea0003800000 */
.L_x_6593:
        /* <DEDUP_REMOVED lines=13> */
.L_x_6590:
        /* <DEDUP_REMOVED lines=11> */
.L_x_6598:
[----:B------:R-:W-:Y:S05]  /*1fc00*/  BSYNC B4 ;  /* 0x0000000000047941 */ /* 0x000fea0003800000 */
.L_x_6597:
        /* <DEDUP_REMOVED lines=18> */
.L_x_6600:
[----:B------:R-:W-:Y:S02]  /*1fd30*/  ISETP.GE.AND P0, PT, R22, RZ, PT ;  /* 0x000000ff1600720c */ /* 0x000fe40003f06270 */
[----:B------:R-:W-:-:S11]  /*1fd40*/  MOV R3, 0x3fd774eb ;  /* 0x3fd774eb00037802 */ /* 0x000fd60000000f00 */
[----:B------:R-:W-:-:S04]  /*1fd50*/  @P0 FFMA.FTZ R0, R3, 0.93318945169448852539, -R0 ;  /* 0x3f6ee58103000823 */ /* 0x000fc80000010800 */
[----:B------:R-:W-:-:S07]  /*1fd60*/  @!P0 FFMA.FTZ R0, R3, 0.93318945169448852539, R0 ;  /* 0x3f6ee58103008823 */ /* 0x000fce0000010000 */
.L_x_6601:
[----:B------:R-:W-:Y:S05]  /*1fd70*/  BSYNC B0 ;  /* 0x0000000000007941 */ /* 0x000fea0003800000 */
.L_x_6599:
        /* <DEDUP_REMOVED lines=27> */
.L_x_6589:
        /* <DEDUP_REMOVED lines=32> */
.L_x_6603:
[----:B------:R-:W-:Y:S05]  /*20130*/  BSYNC B4 ;  /* 0x0000000000047941 */ /* 0x000fea0003800000 */
.L_x_6602:
        /* <DEDUP_REMOVED lines=18> */
.L_x_6605:
[----:B------:R-:W-:Y:S02]  /*20260*/  ISETP.GE.AND P0, PT, R22, RZ, PT ;  /* 0x000000ff1600720c */ /* 0x000fe40003f06270 */
[----:B------:R-:W-:-:S11]  /*20270*/  MOV R3, 0x3fd774eb ;  /* 0x3fd774eb00037802 */ /* 0x000fd60000000f00 */
[----:B------:R-:W-:-:S04]  /*20280*/  @P0 FFMA.FTZ R0, R3, 0.93318945169448852539, -R0 ;  /* 0x3f6ee58103000823 */ /* 0x000fc80000010800 */
[----:B------:R-:W-:-:S07]  /*20290*/  @!P0 FFMA.FTZ R0, R3, 0.93318945169448852539, R0 ;  /* 0x3f6ee58103008823 */ /* 0x000fce0000010000 */
.L_x_6606:
[----:B------:R-:W-:Y:S05]  /*202a0*/  BSYNC B0 ;  /* 0x0000000000007941 */ /* 0x000fea0003800000 */
.L_x_6604:
        /* <DEDUP_REMOVED lines=11> */
.L_x_6588:
        /* <DEDUP_REMOVED lines=22> */
.L_x_6610:
[----:B------:R-:W-:Y:S05]  /*204c0*/  BSYNC B4 ;  /* 0x0000000000047941 */ /* 0x000fea0003800000 */
.L_x_6609:
        /* <DEDUP_REMOVED lines=24> */
.L_x_6608:
        /* <DEDUP_REMOVED lines=11> */
.L_x_6612:
[----:B------:R-:W-:Y:S05]  /*20700*/  BSYNC B4 ;  /* 0x0000000000047941 */ /* 0x000fea0003800000 */
.L_x_6611:
        /* <DEDUP_REMOVED lines=38> */
.L_x_6607:
        /* <DEDUP_REMOVED lines=32> */
.L_x_6614:
[----:B------:R-:W-:Y:S05]  /*20b70*/  BSYNC B4 ;  /* 0x0000000000047941 */ /* 0x000fea0003800000 */
.L_x_6613:
        /* <DEDUP_REMOVED lines=21> */
.L_x_6596:
[----:B------:R-:W-:Y:S05]  /*20cd0*/  BSYNC B3 ;  /* 0x0000000000037941 */ /* 0x000fea0003800000 */
.L_x_6587:
[----:B------:R-:W-:Y:S01]  /*20ce0*/  FADD.FTZ R0, R23, 0.69314718246459960938 ;  /* 0x3f31721817007421 */ /* 0x000fe20000010000 */
[----:B------:R-:W-:-:S04]  /*20cf0*/  LOP3.LUT R18, R3, 0x80000000, R18, 0xb8, !PT ;  /* 0x8000000003127812 */ /* 0x000fc800078eb812 */
[----:B------:R-:W-:Y:S01]  /*20d00*/  LOP3.LUT R19, R0, 0x80000000, R19, 0xb8, !PT ;  /* 0x8000000000137812 */ /* 0x000fe200078eb813 */
[----:B------:R-:W-:Y:S06]  /*20d10*/  BRA `(.L_x_6553) ;  /* 0x0000000000387947 */ /* 0x000fec0003800000 */
.L_x_6554:
        /* <DEDUP_REMOVED lines=14> */
.L_x_6553:
[----:B------:R-:W-:Y:S05]  /*20e00*/  BSYNC B2 ;  /* 0x0000000000027941 */ /* 0x000fea0003800000 */
.L_x_6552:
        /* <DEDUP_REMOVED lines=115> */
.L_x_6622:
        /* <DEDUP_REMOVED lines=10> */
.L_x_6624:
[----:B------:R-:W-:-:S04]  /*215e0*/  FADD.FTZ R6, -R0, R5 ;  /* 0x0000000500067221 */ /* 0x000fc80000010100 */
[----:B------:R-:W-:-:S07]  /*215f0*/  FMUL.FTZ R6, R6, 0.5 ;  /* 0x3f00000006067820 */ /* 0x000fce0000410000 */
.L_x_6625:
[----:B------:R-:W-:Y:S05]  /*21600*/  BSYNC B1 ;  /* 0x0000000000017941 */ /* 0x000fea0003800000 */
.L_x_6623:
        /* <DEDUP_REMOVED lines=11> */
.L_x_6627:
[----:B------:R-:W-:-:S04]  /*216c0*/  FADD.FTZ R7, R4, -R7 ;  /* 0x8000000704077221 */ /* 0x000fc80000010000 */
[----:B------:R-:W-:-:S07]  /*216d0*/  FMUL.FTZ R7, R7, 0.5 ;  /* 0x3f00000007077820 */ /* 0x000fce0000410000 */
.L_x_6628:
[----:B------:R-:W-:Y:S05]  /*216e0*/  BSYNC B1 ;  /* 0x0000000000017941 */ /* 0x000fea0003800000 */
.L_x_6626:
        /* <DEDUP_REMOVED lines=35> */
.L_x_6621:
[----:B------:R0:W1:Y:S02]  /*21920*/  MUFU.SQRT R24, R23 ;  /* 0x0000001700187308 */ /* 0x0000640000002000 */
.L_x_6620:
[----:B------:R-:W-:Y:S05]  /*21930*/  BSYNC B0 ;  /* 0x0000000000007941 */ /* 0x000fea0003800000 */
.L_x_6619:
        /* <DEDUP_REMOVED lines=35> */
.L_x_6632:
        /* <DEDUP_REMOVED lines=17> */
.L_x_6638:
[----:B------:R-:W-:-:S04]  /*21c80*/  FADD.FTZ R0, -R0, R5 ;  /* 0x0000000500007221 */ /* 0x000fc80000010100 */
[----:B------:R-:W-:-:S07]  /*21c90*/  FMUL.FTZ R0, R0, 0.5 ;  /* 0x3f00000000007820 */ /* 0x000fce0000410000 */
.L_x_6639:
[----:B------:R-:W-:Y:S05]  /*21ca0*/  BSYNC B4 ;  /* 0x0000000000047941 */ /* 0x000fea0003800000 */
.L_x_6637:
        /* <DEDUP_REMOVED lines=10> */
.L_x_6641:
[----:B------:R-:W-:-:S04]  /*21d50*/  FADD.FTZ R3, -R3, R4 ;  /* 0x0000000403037221 */ /* 0x000fc80000010100 */
[----:B------:R-:W-:-:S07]  /*21d60*/  FMUL.FTZ R3, R3, 0.5 ;  /* 0x3f00000003037820 */ /* 0x000fce0000410000 */
.L_x_6642:
[----:B------:R-:W-:Y:S05]  /*21d70*/  BSYNC B4 ;  /* 0x0000000000047941 */ /* 0x000fea0003800000 */
.L_x_6640:
[----:B------:R-:W-:Y:S01]  /*21d80*/  FADD.FTZ R0, R3, R0 ;  /* 0x0000000003007221 */ /* 0x000fe20000010000 */
[----:B------:R-:W-:-:S04]  /*21d90*/  FADD.FTZ R25, R22, R25 ;  /* 0x0000001916197221 */ /* 0x000fc80000010000 */
[----:B------:R-:W-:-:S06]  /*21da0*/  FMUL.FTZ R25, R25, R0 ;  /* 0x0000000019197220 */ /* 0x000fcc0000410000 */
[----:B------:R-:W2:Y:S01]  /*21db0*/  MUFU.SQRT R25, R25 ;  /* 0x0000001900197308 */ /* 0x000ea20000002000 */
[----:B------:R-:W-:Y:S05]  /*21dc0*/  BRA `(.L_x_6643) ;  /* 0x0000000000487947 */ /* 0x000fea0003800000 */
.L_x_6636:
        /* <DEDUP_REMOVED lines=12> */
.L_x_6635:
[----:B------:R-:W-:Y:S01]  /*21e90*/  FADD.FTZ R0, R25, 1 ;  /* 0x3f80000019007421 */ /* 0x000fe20000010000 */
[----:B0-----:R-:W-:Y:S01]  /*21ea0*/  MUFU.SQRT R23, R23 ;  /* 0x0000001700177308 */ /* 0x001fe20000002000 */
[----:B------:R-:W-:Y:S02]  /*21eb0*/  MOV R22, 0x3f800000 ;  /* 0x3f80000000167802 */ /* 0x000fe40000000f00 */
[----:B------:R-:W-:-:S06]  /*21ec0*/  FMUL.FTZ R0, R0, 0.5 ;  /* 0x3f00000000007820 */ /* 0x000fcc0000410000 */
[----:B------:R-:W0:Y:S02]  /*21ed0*/  MUFU.SQRT R0, R0 ;  /* 0x0000000000007308 */ /* 0x000e240000002000 */
[----:B0-----:R-:W-:-:S07]  /*21ee0*/  FMUL.FTZ R25, R23, R0 ;  /* 0x0000000017197220 */ /* 0x001fce0000410000 */
.L_x_6643:
[----:B------:R-:W-:Y:S05]  /*21ef0*/  BSYNC B1 ;  /* 0x0000000000017941 */ /* 0x000fea0003800000 */
.L_x_6634:
[----:B------:R-:W-:Y:S05]  /*21f00*/  BRA `(.L_x_6644) ;  /* 0x0000000000087947 */ /* 0x000fea0003800000 */
.L_x_6631:
[----:B------:R-:W-:Y:S01]  /*21f10*/  FMUL.FTZ R25, R25, 16777216 ;  /* 0x4b80000019197820 */ /* 0x000fe20000410000 */
[----:B------:R-:W-:-:S07]  /*21f20*/  FMUL.FTZ R22, R22, 16777216 ;  /* 0x4b80000016167820 */ /* 0x000fce0000410000 */
.L_x_6644:
[----:B------:R-:W-:Y:S05]  /*21f30*/  BSYNC B0 ;  /* 0x0000000000007941 */ /* 0x000fea0003800000 */
.L_x_6630:
        /* <DEDUP_REMOVED lines=16> */
.L_x_6646:
[----:B------:R-:W-:Y:S05]  /*22040*/  BSYNC B4 ;  /* 0x0000000000047941 */ /* 0x000fea0003800000 */
.L_x_6645:
        /* <DEDUP_REMOVED lines=18> */
.L_x_6648:
[----:B------:R-:W-:Y:S02]  /*22170*/  ISETP.GE.AND P0, PT, R25, RZ, PT ;  /* 0x000000ff1900720c */ /* 0x000fe40003f06270 */
[----:B------:R-:W-:-:S11]  /*22180*/  MOV R3, 0x3fd774eb ;  /* 0x3fd774eb00037802 */ /* 0x000fd60000000f00 */
[----:B------:R-:W-:-:S04]  /*22190*/  @P0 FFMA.FTZ R0, R3, 0.93318945169448852539, -R0 ;  /* 0x3f6ee58103000823 */ /* 0x000fc80000010800 */
[----:B------:R-:W-:-:S07]  /*221a0*/  @!P0 FFMA.FTZ R0, R3, 0.93318945169448852539, R0 ;  /* 0x3f6ee58103008823 */ /* 0x000fce0000010000 */
.L_x_6649:
[----:B------:R-:W-:Y:S05]  /*221b0*/  BSYNC B0 ;  /* 0x0000000000007941 */ /* 0x000fea0003800000 */
.L_x_6647:
        /* <DEDUP_REMOVED lines=10> */
.L_x_6633:
[----:B------:R-:W-:Y:S05]  /*22260*/  BSYNC B3 ;  /* 0x0000000000037941 */ /* 0x000fea0003800000 */
.L_x_6629:
[----:B------:R-:W-:Y:S02]  /*22270*/  LOP3.LUT R20, R5, 0x80000000, R20, 0xb8, !PT ;  /* 0x8000000005147812 */ /* 0x000fe400078eb814 */
[----:B-1----:R-:W-:Y:S01]  /*22280*/  LOP3.LUT R21, R24, 0x80000000, R21, 0xb8, !PT ;  /* 0x8000000018157812 */ /* 0x002fe200078eb815 */
[----:B------:R-:W-:Y:S06]  /*22290*/  BRA `(.L_x_6616) ;  /* 0x0000001400b47947 */ /* 0x000fec0003800000 */
.L_x_6618:
        /* <DEDUP_REMOVED lines=29> */
.L_x_6655:
[----:B------:R-:W-:Y:S05]  /*22470*/  BSYNC B4 ;  /* 0x0000000000047941 */ /* 0x000fea0003800000 */
.L_x_6654:
        /* <DEDUP_REMOVED lines=18> */
.L_x_6657:
[----:B------:R-:W-:Y:S02]  /*225a0*/  ISETP.GE.AND P0, PT, R24, RZ, PT ;  /* 0x000000ff1800720c */ /* 0x000fe40003f06270 */
[----:B------:R-:W-:-:S11]  /*225b0*/  MOV R3, 0x3fd774eb ;  /* 0x3fd774eb00037802 */ /* 0x000fd60000000f00 */
[----:B------:R-:W-:-:S04]  /*225c0*/  @P0 FFMA.FTZ R0, R3, 0.93318945169448852539, -R0 ;  /* 0x3f6ee58103000823 */ /* 0x000fc80000010800 */
[----:B------:R-:W-:-:S07]  /*225d0*/  @!P0 FFMA.FTZ R0, R3, 0.93318945169448852539, R0 ;  /* 0x3f6ee58103008823 */ /* 0x000fce0000010000 */
.L_x_6658:
[----:B------:R-:W-:Y:S05]  /*225e0*/  BSYNC B0 ;  /* 0x0000000000007941 */ /* 0x000fea0003800000 */
.L_x_6656:
        /* <DEDUP_REMOVED lines=13> */
.L_x_6653:
        /* <DEDUP_REMOVED lines=11> */
.L_x_6661:
[----:B------:R-:W-:Y:S05]  /*22770*/  BSYNC B4 ;  /* 0x0000000000047941 */ /* 0x000fea0003800000 */
.L_x_6660:
        /* <DEDUP_REMOVED lines=18> */
.L_x_6663:
[----:B------:R-:W-:Y:S02]  /*228a0*/  ISETP.GE.AND P0, PT, R24, RZ, PT ;  /* 0x000000ff1800720c */ /* 0x000fe40003f06270 */
[----:B------:R-:W-:-:S11]  /*228b0*/  MOV R3, 0x3fd774eb ;  /* 0x3fd774eb00037802 */ /* 0x000fd60000000f00 */
[----:B------:R-:W-:-:S04]  /*228c0*/  @P0 FFMA.FTZ R0, R3, 0.93318945169448852539, -R0 ;  /* 0x3f6ee58103000823 */ /* 0x000fc80000010800 */
[----:B------:R-:W-:-:S07]  /*228d0*/  @!P0 FFMA.FTZ R0, R3, 0.93318945169448852539, R0 ;  /* 0x3f6ee58103008823 */ /* 0x000fce0000010000 */
.L_x_6664:
[----:B------:R-:W-:Y:S05]  /*228e0*/  BSYNC B0 ;  /* 0x0000000000007941 */ /* 0x000fea0003800000 */
.L_x_6662:
        /* <DEDUP_REMOVED lines=27> */
.L_x_6652:
        /* <DEDUP_REMOVED lines=32> */
.L_x_6666:
[----:B------:R-:W-:Y:S05]  /*22ca0*/  BSYNC B4 ;  /* 0x0000000000047941 */ /* 0x000fea0003800000 */
.L_x_6665:
        /* <DEDUP_REMOVED lines=18> */
.L_x_6668:
[----:B------:R-:W-:Y:S02]  /*22dd0*/  ISETP.GE.AND P0, PT, R24, RZ, PT ;  /* 0x000000ff1800720c */ /* 0x000fe40003f06270 */
[----:B------:R-:W-:-:S11]  /*22de0*/  MOV R3, 0x3fd774eb ;  /* 0x3fd774eb00037802 */ /* 0x000fd60000000f00 */
[----:B------:R-:W-:-:S04]  /*22df0*/  @P0 FFMA.FTZ R0, R3, 0.93318945169448852539, -R0 ;  /* 0x3f6ee58103000823 */ /* 0x000fc80000010800 */
[----:B------:R-:W-:-:S07]  /*22e00*/  @!P0 FFMA.FTZ R0, R3, 0.93318945169448852539, R0 ;  /* 0x3f6ee58103008823 */ /* 0x000fce0000010000 */
.L_x_6669:
[----:B------:R-:W-:Y:S05]  /*22e10*/  BSYNC B0 ;  /* 0x0000000000007941 */ /* 0x000fea0003800000 */
.L_x_6667:
        /* <DEDUP_REMOVED lines=11> */
.L_x_6651:
        /* <DEDUP_REMOVED lines=22> */
.L_x_6673:
[----:B------:R-:W-:Y:S05]  /*23030*/  BSYNC B4 ;  /* 0x0000000000047941 */ /* 0x000fea0003800000 */
.L_x_6672:
        /* <DEDUP_REMOVED lines=24> */
.L_x_6671:
        /* <DEDUP_REMOVED lines=11> */
.L_x_6675:
[----:B------:R-:W-:Y:S05]  /*23270*/  BSYNC B4 ;  /* 0x0000000000047941 */ /* 0x000fea0003800000 */
.L_x_6674:
        /* <DEDUP_REMOVED lines=38> */
.L_x_6670:
        /* <DEDUP_REMOVED lines=32> */
.L_x_6677:
[----:B------:R-:W-:Y:S05]  /*236e0*/  BSYNC B4 ;  /* 0x0000000000047941 */ /* 0x000fea0003800000 */
.L_x_6676:
        /* <DEDUP_REMOVED lines=21> */
.L_x_6659:
[----:B------:R-:W-:Y:S05]  /*23840*/  BSYNC B3 ;  /* 0x0000000000037941 */ /* 0x000fea0003800000 */
.L_x_6650:
[----:B------:R-:W-:Y:S01]  /*23850*/  FADD.FTZ R0, R25, 0.69314718246459960938 ;  /* 0x3f31721819007421 */ /* 0x000fe20000010000 */
[----:B------:R-:W-:-:S04]  /*23860*/  LOP3.LUT R20, R3, 0x80000000, R20, 0xb8, !PT ;  /* 0x8000000003147812 */ /* 0x000fc800078eb814 */
[----:B------:R-:W-:Y:S01]  /*23870*/  LOP3.LUT R21, R0, 0x80000000, R21, 0xb8, !PT ;  /* 0x8000000000157812 */ /* 0x000fe200078eb815 */
[----:B------:R-:W-:Y:S06]  /*23880*/  BRA `(.L_x_6616) ;  /* 0x0000000000387947 */ /* 0x000fec0003800000 */
.L_x_6617:
        /* <DEDUP_REMOVED lines=14> */
.L_x_6616:
[----:B------:R-:W-:Y:S05]  /*23970*/  BSYNC B2 ;  /* 0x0000000000027941 */ /* 0x000fea0003800000 */
.L_x_6615:
        /* <DEDUP_REMOVED lines=115> */
.L_x_6685:
        /* <DEDUP_REMOVED lines=10> */
.L_x_6687:
[----:B------:R-:W-:-:S04]  /*24150*/  FADD.FTZ R6, -R0, R5 ;  /* 0x0000000500067221 */ /* 0x000fc80000010100 */
[----:B------:R-:W-:-:S07]  /*24160*/  FMUL.FTZ R6, R6, 0.5 ;  /* 0x3f00000006067820 */ /* 0x000fce0000410000 */
.L_x_6688:
[----:B------:R-:W-:Y:S05]  /*24170*/  BSYNC B1 ;  /* 0x0000000000017941 */ /* 0x000fea0003800000 */
.L_x_6686:
        /* <DEDUP_REMOVED lines=11> */
.L_x_6690:
[----:B------:R-:W-:-:S04]  /*24230*/  FADD.FTZ R7, R4, -R7 ;  /* 0x8000000704077221 */ /* 0x000fc80000010000 */
[----:B------:R-:W-:-:S07]  /*24240*/  FMUL.FTZ R7, R7, 0.5 ;  /* 0x3f00000007077820 */ /* 0x000fce0000410000 */
.L_x_6691:
[----:B------:R-:W-:Y:S05]  /*24250*/  BSYNC B1 ;  /* 0x0000000000017941 */ /* 0x000fea0003800000 */
.L_x_6689:
        /* <DEDUP_REMOVED lines=35> */
.L_x_6684:
[----:B------:R0:W1:Y:S02]  /*24490*/  MUFU.SQRT R26, R25 ;  /* 0x00000019001a7308 */ /* 0x0000640000002000 */
.L_x_6683:
[----:B------:R-:W-:Y:S05]  /*244a0*/  BSYNC B0 ;  /* 0x0000000000007941 */ /* 0x000fea0003800000 */
.L_x_6682:
        /* <DEDUP_REMOVED lines=35> */
.L_x_6695:
        /* <DEDUP_REMOVED lines=17> */
.L_x_6701:
[----:B------:R-:W-:-:S04]  /*247f0*/  FADD.FTZ R0, -R0, R5 ;  /* 0x0000000500007221 */ /* 0x000fc80000010100 */
[----:B------:R-:W-:-:S07]  /*24800*/  FMUL.FTZ R0, R0, 0.5 ;  /* 0x3f00000000007820 */ /* 0x000fce0000410000 */
.L_x_6702:
[----:B------:R-:W-:Y:S05]  /*24810*/  BSYNC B4 ;  /* 0x0000000000047941 */ /* 0x000fea0003800000 */
.L_x_6700:
        /* <DEDUP_REMOVED lines=10> */
.L_x_6704:
[----:B------:R-:W-:-:S04]  /*248c0*/  FADD.FTZ R3, -R3, R4 ;  /* 0x0000000403037221 */ /* 0x000fc80000010100 */
[----:B------:R-:W-:-:S07]  /*248d0*/  FMUL.FTZ R3, R3, 0.5 ;  /* 0x3f00000003037820 */ /* 0x000fce0000410000 */
.L_x_6705:
[----:B------:R-:W-:Y:S05]  /*248e0*/  BSYNC B4 ;  /* 0x0000000000047941 */ /* 0x000fea0003800000 */
.L_x_6703:
[----:B------:R-:W-:Y:S01]  /*248f0*/  FADD.FTZ R0, R3, R0 ;  /* 0x0000000003007221 */ /* 0x000fe20000010000 */
[----:B------:R-:W-:-:S04]  /*24900*/  FADD.FTZ R27, R24, R27 ;  /* 0x0000001b181b7221 */ /* 0x000fc80000010000 */
[----:B------:R-:W-:-:S06]  /*24910*/  FMUL.FTZ R27, R27, R0 ;  /* 0x000000001b1b7220 */ /* 0x000fcc0000410000 */
[----:B------:R-:W2:Y:S01]  /*24920*/  MUFU.SQRT R27, R27 ;  /* 0x0000001b001b7308 */ /* 0x000ea20000002000 */
[----:B------:R-:W-:Y:S05]  /*24930*/  BRA `(.L_x_6706) ;  /* 0x0000000000487947 */ /* 0x000fea0003800000 */
.L_x_6699:
        /* <DEDUP_REMOVED lines=12> */
.L_x_6698:
[----:B------:R-:W-:Y:S01]  /*24a00*/  FADD.FTZ R0, R27, 1 ;  /* 0x3f8000001b007421 */ /* 0x000fe20000010000 */
[----:B0-----:R-:W-:Y:S01]  /*24a10*/  MUFU.SQRT R25, R25 ;  /* 0x0000001900197308 */ /* 0x001fe20000002000 */
[----:B------:R-:W-:Y:S02]  /*24a20*/  MOV R24, 0x3f800000 ;  /* 0x3f80000000187802 */ /* 0x000fe40000000f00 */
[----:B------:R-:W-:-:S06]  /*24a30*/  FMUL.FTZ R0, R0, 0.5 ;  /* 0x3f00000000007820 */ /* 0x000fcc0000410000 */
[----:B------:R-:W0:Y:S02]  /*24a40*/  MUFU.SQRT R0, R0 ;  /* 0x0000000000007308 */ /* 0x000e240000002000 */
[----:B0-----:R-:W-:-:S07]  /*24a50*/  FMUL.FTZ R27, R25, R0 ;  /* 0x00000000191b7220 */ /* 0x001fce0000410000 */
.L_x_6706:
[----:B------:R-:W-:Y:S05]  /*24a60*/  BSYNC B1 ;  /* 0x0000000000017941 */ /* 0x000fea0003800000 */
.L_x_6697:
[----:B------:R-:W-:Y:S05]  /*24a70*/  BRA `(.L_x_6707) ;  /* 0x0000000000087947 */ /* 0x000fea0003800000 */
.L_x_6694:
[----:B------:R-:W-:Y:S01]  /*24a80*/  FMUL.FTZ R27, R27, 16777216 ;  /* 0x4b8000001b1b7820 */ /* 0x000fe20000410000 */
[----:B------:R-:W-:-:S07]  /*24a90*/  FMUL.FTZ R24, R24, 16777216 ;  /* 0x4b80000018187820 */ /* 0x000fce0000410000 */
.L_x_6707:
[----:B------:R-:W-:Y:S05]  /*24aa0*/  BSYNC B0 ;  /* 0x0000000000007941 */ /* 0x000fea0003800000 */
.L_x_6693:
        /* <DEDUP_REMOVED lines=16> */
.L_x_6709:
[----:B------:R-:W-:Y:S05]  /*24bb0*/  BSYNC B4 ;  /* 0x0000000000047941 */ /* 0x000fea0003800000 */
.L_x_6708:
        /* <DEDUP_REMOVED lines=18> */
.L_x_6711:
[----:B------:R-:W-:Y:S02]  /*24ce0*/  ISETP.GE.AND P0, PT, R27, RZ, PT ;  /* 0x000000ff1b00720c */ /* 0x000fe40003f06270 */
[----:B------:R-:W-:-:S11]  /*24cf0*/  MOV R3, 0x3fd774eb ;  /* 0x3fd774eb00037802 */ /* 0x000fd60000000f00 */
[----:B------:R-:W-:-:S04]  /*24d00*/  @P0 FFMA.FTZ R0, R3, 0.93318945169448852539, -R0 ;  /* 0x3f6ee58103000823 */ /* 0x000fc80000010800 */
[----:B------:R-:W-:-:S07]  /*24d10*/  @!P0 FFMA.FTZ R0, R3, 0.93318945169448852539, R0 ;  /* 0x3f6ee58103008823 */ /* 0x000fce0000010000 */
.L_x_6712:
[----:B------:R-:W-:Y:S05]  /*24d20*/  BSYNC B0 ;  /* 0x0000000000007941 */ /* 0x000fea0003800000 */
.L_x_6710:
        /* <DEDUP_REMOVED lines=10> */
.L_x_6696:
[----:B------:R-:W-:Y:S05]  /*24dd0*/  BSYNC B3 ;  /* 0x0000000000037941 */ /* 0x000fea0003800000 */
.L_x_6692:
[----:B------:R-:W-:Y:S02]  /*24de0*/  LOP3.LUT R22, R5, 0x80000000, R22, 0xb8, !PT ;  /* 0x8000000005167812 */ /* 0x000fe400078eb816 */
[----:B-1----:R-:W-:Y:S01]  /*24df0*/  LOP3.LUT R23, R26, 0x80000000, R23, 0xb8, !PT ;  /* 0x800000001a177812 */ /* 0x002fe200078eb817 */
[----:B------:R-:W-:Y:S06]  /*24e00*/  BRA `(.L_x_6679) ;  /* 0x0000001400b47947 */ /* 0x000fec0003800000 */
.L_x_6681:
        /* <DEDUP_REMOVED lines=29> */
.L_x_6718:
[----:B------:R-:W-:Y:S05]  /*24fe0*/  BSYNC B4 ;  /* 0x0000000000047941 */ /* 0x000fea0003800000 */
.L_x_6717:
        /* <DEDUP_REMOVED lines=18> */
.L_x_6720:
[----:B------:R-:W-:Y:S02]  /*25110*/  ISETP.GE.AND P0, PT, R26, RZ, PT ;  /* 0x000000ff1a00720c */ /* 0x000fe40003f06270 */
[----:B------:R-:W-:-:S11]  /*25120*/  MOV R3, 0x3fd774eb ;  /* 0x3fd774eb00037802 */ /* 0x000fd60000000f00 */
[----:B------:R-:W-:-:S04]  /*25130*/  @P0 FFMA.FTZ R0, R3, 0.93318945169448852539, -R0 ;  /* 0x3f6ee58103000823 */ /* 0x000fc80000010800 */
[----:B------:R-:W-:-:S07]  /*25140*/  @!P0 FFMA.FTZ R0, R3, 0.93318945169448852539, R0 ;  /* 0x3f6ee58103008823 */ /* 0x000fce0000010000 */
.L_x_6721:
[----:B------:R-:W-:Y:S05]  /*25150*/  BSYNC B0 ;  /* 0x0000000000007941 */ /* 0x000fea0003800000 */
.L_x_6719:
        /* <DEDUP_REMOVED lines=13> */
.L_x_6716:
        /* <DEDUP_REMOVED lines=11> */
.L_x_6724:
[----:B------:R-:W-:Y:S05]  /*252e0*/  BSYNC B4 ;  /* 0x0000000000047941 */ /* 0x000fea0003800000 */
.L_x_6723:
        /* <DEDUP_REMOVED lines=18> */
.L_x_6726:
[----:B------:R-:W-:Y:S02]  /*25410*/  ISETP.GE.AND P0, PT, R26, RZ, PT ;  /* 0x000000ff1a00720c */ /* 0x000fe40003f06270 */
[----:B------:R-:W-:-:S11]  /*25420*/  MOV R3, 0x3fd774eb ;  /* 0x3fd774eb00037802 */ /* 0x000fd60000000f00 */
[----:B------:R-:W-:-:S04]  /*25430*/  @P0 FFMA.FTZ R0, R3, 0.93318945169448852539, -R0 ;  /* 0x3f6ee58103000823 */ /* 0x000fc80000010800 */
[----:B------:R-:W-:-:S07]  /*25440*/  @!P0 FFMA.FTZ R0, R3, 0.93318945169448852539, R0 ;  /* 0x3f6ee58103008823 */ /* 0x000fce0000010000 */
.L_x_6727:
[----:B------:R-:W-:Y:S05]  /*25450*/  BSYNC B0 ;  /* 0x0000000000007941 */ /* 0x000fea0003800000 */
.L_x_6725:
        /* <DEDUP_REMOVED lines=27> */
.L_x_6715:
        /* <DEDUP_REMOVED lines=32> */
.L_x_6729:
[----:B------:R-:W-:Y:S05]  /*25810*/  BSYNC B4 ;  /* 0x0000000000047941 */ /* 0x000fea0003800000 */
.L_x_6728:
        /* <DEDUP_REMOVED lines=18> */
.L_x_6731:
[----:B------:R-:W-:Y:S02]  /*25940*/  ISETP.GE.AND P0, PT, R26, RZ, PT ;  /* 0x000000ff1a00720c */ /* 0x000fe40003f06270 */
[----:B------:R-:W-:-:S11]  /*25950*/  MOV R3, 0x3fd774eb ;  /* 0x3fd774eb00037802 */ /* 0x000fd60000000f00 */
[----:B------:R-:W-:-:S04]  /*25960*/  @P0 FFMA.FTZ R0, R3, 0.93318945169448852539, -R0 ;  /* 0x3f6ee58103000823 */ /* 0x000fc80000010800 */
[----:B------:R-:W-:-:S07]  /*25970*/  @!P0 FFMA.FTZ R0, R3, 0.93318945169448852539, R0 ;  /* 0x3f6ee58103008823 */ /* 0x000fce0000010000 */
.L_x_6732:
[----:B------:R-:W-:Y:S05]  /*25980*/  BSYNC B0 ;  /* 0x0000000000007941 */ /* 0x000fea0003800000 */
.L_x_6730:
        /* <DEDUP_REMOVED lines=11> */
.L_x_6714:
        /* <DEDUP_REMOVED lines=22> */
.L_x_6736:
[----:B------:R-:W-:Y:S05]  /*25ba0*/  BSYNC B4 ;  /* 0x0000000000047941 */ /* 0x000fea0003800000 */
.L_x_6735:
        /* <DEDUP_REMOVED lines=24> */
.L_x_6734:
        /* <DEDUP_REMOVED lines=11> */
.L_x_6738:
[----:B------:R-:W-:Y:S05]  /*25de0*/  BSYNC B4 ;  /* 0x0000000000047941 */ /* 0x000fea0003800000 */
.L_x_6737:
        /* <DEDUP_REMOVED lines=38> */
.L_x_6733:
        /* <DEDUP_REMOVED lines=32> */
.L_x_6740:
[----:B------:R-:W-:Y:S05]  /*26250*/  BSYNC B4 ;  /* 0x0000000000047941 */ /* 0x000fea0003800000 */
.L_x_6739:
        /* <DEDUP_REMOVED lines=21> */
.L_x_6722:
[----:B------:R-:W-:Y:S05]  /*263b0*/  BSYNC B3 ;  /* 0x0000000000037941 */ /* 0x000fea0003800000 */
.L_x_6713:
[----:B------:R-:W-:Y:S01]  /*263c0*/  FADD.FTZ R0, R27, 0.69314718246459960938 ;  /* 0x3f3172181b007421 */ /* 0x000fe20000010000 */
[----:B------:R-:W-:-:S04]  /*263d0*/  LOP3.LUT R22, R3, 0x80000000, R22, 0xb8, !PT ;  /* 0x8000000003167812 */ /* 0x000fc800078eb816 */
[----:B------:R-:W-:Y:S01]  /*263e0*/  LOP3.LUT R23, R0, 0x80000000, R23, 0xb8, !PT ;  /* 0x8000000000177812 */ /* 0x000fe200078eb817 */
[----:B------:R-:W-:Y:S06]  /*263f0*/  BRA `(.L_x_6679) ;  /* 0x0000000000387947 */ /* 0x000fec0003800000 */
.L_x_6680:
        /* <DEDUP_REMOVED lines=14> */
.L_x_6679:
[----:B------:R-:W-:Y:S05]  /*264e0*/  BSYNC B2 ;  /* 0x0000000000027941 */ /* 0x000fea0003800000 */
.L_x_6678:
        /* <DEDUP_REMOVED lines=115> */
.L_x_6748:
        /* <DEDUP_REMOVED lines=10> */
.L_x_6750:
[----:B------:R-:W-:-:S04]  /*26cc0*/  FADD.FTZ R6, -R0, R5 ;  /* 0x0000000500067221 */ /* 0x000fc80000010100 */
[----:B------:R-:W-:-:S07]  /*26cd0*/  FMUL.FTZ R6, R6, 0.5 ;  /* 0x3f00000006067820 */ /* 0x000fce0000410000 */
.L_x_6751:
[----:B------:R-:W-:Y:S05]  /*26ce0*/  BSYNC B1 ;  /* 0x0000000000017941 */ /* 0x000fea0003800000 */
.L_x_6749:
        /* <DEDUP_REMOVED lines=11> */
.L_x_6753:
[----:B------:R-:W-:-:S04]  /*26da0*/  FADD.FTZ R7, R4, -R7 ;  /* 0x8000000704077221 */ /* 0x000fc80000010000 */
[----:B------:R-:W-:-:S07]  /*26db0*/  FMUL.FTZ R7, R7, 0.5 ;  /* 0x3f00000007077820 */ /* 0x000fce0000410000 */
.L_x_6754:
[----:B------:R-:W-:Y:S05]  /*26dc0*/  BSYNC B1 ;  /* 0x0000000000017941 */ /* 0x000fea0003800000 */
.L_x_6752:
        /* <DEDUP_REMOVED lines=35> */
.L_x_6747:
[----:B------:R0:W1:Y:S02]  /*27000*/  MUFU.SQRT R28, R27 ;  /* 0x0000001b001c7308 */ /* 0x0000640000002000 */
.L_x_6746:
[----:B------:R-:W-:Y:S05]  /*27010*/  BSYNC B0 ;  /* 0x0000000000007941 */ /* 0x000fea0003800000 */
.L_x_6745:
        /* <DEDUP_REMOVED lines=35> */
.L_x_6758:
        /* <DEDUP_REMOVED lines=17> */
.L_x_6764:
[----:B------:R-:W-:-:S04]  /*27360*/  FADD.FTZ R0, -R0, R5 ;  /* 0x0000000500007221 */ /* 0x000fc80000010100 */
[----:B------:R-:W-:-:S07]  /*27370*/  FMUL.FTZ R0, R0, 0.5 ;  /* 0x3f00000000007820 */ /* 0x000fce0000410000 */
.L_x_6765:
[----:B------:R-:W-:Y:S05]  /*27380*/  BSYNC B4 ;  /* 0x0000000000047941 */ /* 0x000fea0003800000 */
.L_x_6763:
        /* <DEDUP_REMOVED lines=10> */
.L_x_6767:
[----:B------:R-:W-:-:S04]  /*27430*/  FADD.FTZ R3, -R3, R4 ;  /* 0x0000000403037221 */ /* 0x000fc80000010100 */
[----:B------:R-:W-:-:S07]  /*27440*/  FMUL.FTZ R3, R3, 0.5 ;  /* 0x3f00000003037820 */ /* 0x000fce0000410000 */
.L_x_6768:
[----:B------:R-:W-:Y:S05]  /*27450*/  BSYNC B4 ;  /* 0x0000000000047941 */ /* 0x000fea0003800000 */
.L_x_6766:
[----:B------:R-:W-:Y:S01]  /*27460*/  FADD.FTZ R0, R3, R0 ;  /* 0x0000000003007221 */ /* 0x000fe20000010000 */
[----:B------:R-:W-:-:S04]  /*27470*/  FADD.FTZ R29, R26, R29 ;  /* 0x0000001d1a1d7221 */ /* 0x000fc80000010000 */
[----:B------:R-:W-:-:S06]  /*27480*/  FMUL.FTZ R29, R29, R0 ;  /* 0x000000001d1d7220 */ /* 0x000fcc0000410000 */
[----:B------:R-:W2:Y:S01]  /*27490*/  MUFU.SQRT R29, R29 ;  /* 0x0000001d001d7308 */ /* 0x000ea20000002000 */
[----:B------:R-:W-:Y:S05]  /*274a0*/  BRA `(.L_x_6769) ;  /* 0x0000000000487947 */ /* 0x000fea0003800000 */
.L_x_6762:
        /* <DEDUP_REMOVED lines=12> */
.L_x_6761:
[----:B------:R-:W-:Y:S01]  /*27570*/  FADD.FTZ R0, R29, 1 ;  /* 0x3f8000001d007421 */ /* 0x000fe20000010000 */
[----:B0-----:R-:W-:Y:S01]  /*27580*/  MUFU.SQRT R27, R27 ;  /* 0x0000001b001b7308 */ /* 0x001fe20000002000 */
[----:B------:R-:W-:Y:S02]  /*27590*/  MOV R26, 0x3f800000 ;  /* 0x3f800000001a7802 */ /* 0x000fe40000000f00 */
[----:B------:R-:W-:-:S06]  /*275a0*/  FMUL.FTZ R0, R0, 0.5 ;  /* 0x3f00000000007820 */ /* 0x000fcc0000410000 */
[----:B------:R-:W0:Y:S02]  /*275b0*/  MUFU.SQRT R0, R0 ;  /* 0x0000000000007308 */ /* 0x000e240000002000 */
[----:B0-----:R-:W-:-:S07]  /*275c0*/  FMUL.FTZ R29, R27, R0 ;  /* 0x000000001b1d7220 */ /* 0x001fce0000410000 */
.L_x_6769:
[----:B------:R-:W-:Y:S05]  /*275d0*/  BSYNC B1 ;  /* 0x0000000000017941 */ /* 0x000fea0003800000 */
.L_x_6760:
[----:B------:R-:W-:Y:S05]  /*275e0*/  BRA `(.L_x_6770) ;  /* 0x0000000000087947 */ /* 0x000fea0003800000 */
.L_x_6757:
[----:B------:R-:W-:Y:S01]  /*275f0*/  FMUL.FTZ R29, R29, 16777216 ;  /* 0x4b8000001d1d7820 */ /* 0x000fe20000410000 */
[----:B------:R-:W-:-:S07]  /*27600*/  FMUL.FTZ R26, R26, 16777216 ;  /* 0x4b8000001a1a7820 */ /* 0x000fce0000410000 */
.L_x_6770:
[----:B------:R-:W-:Y:S05]  /*27610*/  BSYNC B0 ;  /* 0x0000000000007941 */ /* 0x000fea0003800000 */
.L_x_6756:
        /* <DEDUP_REMOVED lines=16> */
.L_x_6772:
[----:B------:R-:W-:Y:S05]  /*27720*/  BSYNC B4 ;  /* 0x0000000000047941 */ /* 0x000fea0003800000 */
.L_x_6771:
        /* <DEDUP_REMOVED lines=18> */
.L_x_6774:
[----:B------:R-:W-:Y:S02]  /*27850*/  ISETP.GE.AND P0, PT, R29, RZ, PT ;  /* 0x000000ff1d00720c */ /* 0x000fe40003f06270 */
[----:B------:R-:W-:-:S11]  /*27860*/  MOV R3, 0x3fd774eb ;  /* 0x3fd774eb00037802 */ /* 0x000fd60000000f00 */
[----:B------:R-:W-:-:S04]  /*27870*/  @P0 FFMA.FTZ R0, R3, 0.93318945169448852539, -R0 ;  /* 0x3f6ee58103000823 */ /* 0x000fc80000010800 */
[----:B------:R-:W-:-:S07]  /*27880*/  @!P0 FFMA.FTZ R0, R3, 0.93318945169448852539, R0 ;  /* 0x3f6ee58103008823 */ /* 0x000fce0000010000 */
.L_x_6775:
[----:B------:R-:W-:Y:S05]  /*27890*/  BSYNC B0 ;  /* 0x0000000000007941 */ /* 0x000fea0003800000 */
.L_x_6773:
        /* <DEDUP_REMOVED lines=10> */
.L_x_6759:
[----:B------:R-:W-:Y:S05]  /*27940*/  BSYNC B3 ;  /* 0x0000000000037941 */ /* 0x000fea0003800000 */
.L_x_6755:
[----:B------:R-:W-:Y:S02]  /*27950*/  LOP3.LUT R24, R5, 0x80000000, R24, 0xb8, !PT ;  /* 0x8000000005187812 */ /* 0x000fe400078eb818 */
[----:B-1----:R-:W-:Y:S01]  /*27960*/  LOP3.LUT R25, R28, 0x80000000, R25, 0xb8, !PT ;  /* 0x800000001c197812 */ /* 0x002fe200078eb819 */
[----:B------:R-:W-:Y:S06]  /*27970*/  BRA `(.L_x_6742) ;  /* 0x0000001400b47947 */ /* 0x000fec0003800000 */
.L_x_6744:
        /* <DEDUP_REMOVED lines=29> */
.L_x_6781:
[----:B------:R-:W-:Y:S05]  /*27b50*/  BSYNC B4 ;  /* 0x0000000000047941 */ /* 0x000fea0003800000 */
.L_x_6780:
        /* <DEDUP_REMOVED lines=18> */
.L_x_6783:
[----:B------:R-:W-:Y:S02]  /*27c80*/  ISETP.GE.AND P0, PT, R28, RZ, PT ;  /* 0x000000ff1c00720c */ /* 0x000fe40003f06270 */
[----:B------:R-:W-:-:S11]  /*27c90*/  MOV R3, 0x3fd774eb ;  /* 0x3fd774eb00037802 */ /* 0x000fd60000000f00 */
[----:B------:R-:W-:-:S04]  /*27ca0*/  @P0 FFMA.FTZ R0, R3, 0.93318945169448852539, -R0 ;  /* 0x3f6ee58103000823 */ /* 0x000fc80000010800 */
[----:B------:R-:W-:-:S07]  /*27cb0*/  @!P0 FFMA.FTZ R0, R3, 0.93318945169448852539, R0 ;  /* 0x3f6ee58103008823 */ /* 0x000fce0000010000 */
.L_x_6784:
[----:B------:R-:W-:Y:S05]  /*27cc0*/  BSYNC B0 ;  /* 0x0000000000007941 */ /* 0x000fea0003800000 */
.L_x_6782:
        /* <DEDUP_REMOVED lines=13> */
.L_x_6779:
        /* <DEDUP_REMOVED lines=11> */
.L_x_6787:
[----:B------:R-:W-:Y:S05]  /*27e50*/  BSYNC B4 ;  /* 0x0000000000047941 */ /* 0x000fea0003800000 */
.L_x_6786:
        /* <DEDUP_REMOVED lines=18> */
.L_x_6789:
[----:B------:R-:W-:Y:S02]  /*27f80*/  ISETP.GE.AND P0, PT, R28, RZ, PT ;  /* 0x000000ff1c00720c */ /* 0x000fe40003f06270 */
[----:B------:R-:W-:-:S11]  /*27f90*/  MOV R3, 0x3fd774eb ;  /* 0x3fd774eb00037802 */ /* 0x000fd60000000f00 */
[----:B------:R-:W-:-:S04]  /*27fa0*/  @P0 FFMA.FTZ R0, R3, 0.93318945169448852539, -R0 ;  /* 0x3f6ee58103000823 */ /* 0x000fc80000010800 */
[----:B------:R-:W-:-:S07]  /*27fb0*/  @!P0 FFMA.FTZ R0, R3, 0.93318945169448852539, R0 ;  /* 0x3f6ee58103008823 */ /* 0x000fce0000010000 */
.L_x_6790:
[----:B------:R-:W-:Y:S05]  /*27fc0*/  BSYNC B0 ;  /* 0x0000000000007941 */ /* 0x000fea0003800000 */
.L_x_6788:
        /* <DEDUP_REMOVED lines=27> */
.L_x_6778:
        /* <DEDUP_REMOVED lines=32> */
.L_x_6792:
[----:B------:R-:W-:Y:S05]  /*28380*/  BSYNC B4 ;  /* 0x0000000000047941 */ /* 0x000fea0003800000 */
.L_x_6791:
        /* <DEDUP_REMOVED lines=18> */
.L_x_6794:
[----:B------:R-:W-:Y:S02]  /*284b0*/  ISETP.GE.AND P0, PT, R28, RZ, PT ;  /* 0x000000ff1c00720c */ /* 0x000fe40003f06270 */
[----:B------:R-:W-:-:S11]  /*284c0*/  MOV R3, 0x3fd774eb ;  /* 0x3fd774eb00037802 */ /* 0x000fd60000000f00 */
[----:B------:R-:W-:-:S04]  /*284d0*/  @P0 FFMA.FTZ R0, R3, 0.93318945169448852539, -R0 ;  /* 0x3f6ee58103000823 */ /* 0x000fc80000010800 */
[----:B------:R-:W-:-:S07]  /*284e0*/  @!P0 FFMA.FTZ R0, R3, 0.93318945169448852539, R0 ;  /* 0x3f6ee58103008823 */ /* 0x000fce0000010000 */
.L_x_6795:
[----:B------:R-:W-:Y:S05]  /*284f0*/  BSYNC B0 ;  /* 0x0000000000007941 */ /* 0x000fea0003800000 */
.L_x_6793:
        /* <DEDUP_REMOVED lines=11> */
.L_x_6777:
        /* <DEDUP_REMOVED lines=22> */
.L_x_6799:
[----:B------:R-:W-:Y:S05]  /*28710*/  BSYNC B4 ;  /* 0x0000000000047941 */ /* 0x000fea0003800000 */
.L_x_6798:
        /* <DEDUP_REMOVED lines=24> */
.L_x_6797:
        /* <DEDUP_REMOVED lines=11> */
.L_x_6801:
[----:B------:R-:W-:Y:S05]  /*28950*/  BSYNC B4 ;  /* 0x0000000000047941 */ /* 0x000fea0003800000 */
.L_x_6800:
        /* <DEDUP_REMOVED lines=38> */
.L_x_6796:
        /* <DEDUP_REMOVED lines=32> */
.L_x_6803:
[----:B------:R-:W-:Y:S05]  /*28dc0*/  BSYNC B4 ;  /* 0x0000000000047941 */ /* 0x000fea0003800000 */
.L_x_6802:
        /* <DEDUP_REMOVED lines=21> */
.L_x_6785:
[----:B------:R-:W-:Y:S05]  /*28f20*/  BSYNC B3 ;  /* 0x0000000000037941 */ /* 0x000fea0003800000 */
.L_x_6776:
[----:B------:R-:W-:Y:S01]  /*28f30*/  FADD.FTZ R0, R29, 0.69314718246459960938 ;  /* 0x3f3172181d007421 */ /* 0x000fe20000010000 */
[----:B------:R-:W-:-:S04]  /*28f40*/  LOP3.LUT R24, R3, 0x80000000, R24, 0xb8, !PT ;  /* 0x8000000003187812 */ /* 0x000fc800078eb818 */
[----:B------:R-:W-:Y:S01]  /*28f50*/  LOP3.LUT R25, R0, 0x80000000, R25, 0xb8, !PT ;  /* 0x8000000000197812 */ /* 0x000fe200078eb819 */
[----:B------:R-:W-:Y:S06]  /*28f60*/  BRA `(.L_x_6742) ;  /* 0x0000000000387947 */ /* 0x000fec0003800000 */
.L_x_6743:
        /* <DEDUP_REMOVED lines=14> */
.L_x_6742:
[----:B------:R-:W-:Y:S05]  /*29050*/  BSYNC B2 ;  /* 0x0000000000027941 */ /* 0x000fea0003800000 */
.L_x_6741:
        /* <DEDUP_REMOVED lines=115> */
.L_x_6811:
        /* <DEDUP_REMOVED lines=10> */
.L_x_6813:
[----:B------:R-:W-:-:S04]  /*29830*/  FADD.FTZ R5, -R0, R7 ;  /* 0x0000000700057221 */ /* 0x000fc80000010100 */
[----:B------:R-:W-:-:S07]  /*29840*/  FMUL.FTZ R5, R5, 0.5 ;  /* 0x3f00000005057820 */ /* 0x000fce0000410000 */
.L_x_6814:
[----:B------:R-:W-:Y:S05]  /*29850*/  BSYNC B1 ;  /* 0x0000000000017941 */ /* 0x000fea0003800000 */
.L_x_6812:
        /* <DEDUP_REMOVED lines=11> */
.L_x_6816:
[----:B------:R-:W-:-:S04]  /*29910*/  FADD.FTZ R6, R4, -R17 ;  /* 0x8000001104067221 */ /* 0x000fc80000010000 */
[----:B------:R-:W-:-:S07]  /*29920*/  FMUL.FTZ R6, R6, 0.5 ;  /* 0x3f00000006067820 */ /* 0x000fce0000410000 */
.L_x_6817:
[----:B------:R-:W-:Y:S05]  /*29930*/  BSYNC B1 ;  /* 0x0000000000017941 */ /* 0x000fea0003800000 */
.L_x_6815:
        /* <DEDUP_REMOVED lines=35> */
.L_x_6810:
[----:B------:R0:W1:Y:S02]  /*29b70*/  MUFU.SQRT R32, R31 ;  /* 0x0000001f00207308 */ /* 0x0000640000002000 */
.L_x_6809:
[----:B------:R-:W-:Y:S05]  /*29b80*/  BSYNC B0 ;  /* 0x0000000000007941 */ /* 0x000fea0003800000 */
.L_x_6808:
        /* <DEDUP_REMOVED lines=35> */
.L_x_6821:
        /* <DEDUP_REMOVED lines=17> */
.L_x_6827:
[----:B------:R-:W-:-:S04]  /*29ed0*/  FADD.FTZ R0, -R0, R7 ;  /* 0x0000000700007221 */ /* 0x000fc80000010100 */
[----:B------:R-:W-:-:S07]  /*29ee0*/  FMUL.FTZ R0, R0, 0.5 ;  /* 0x3f00000000007820 */ /* 0x000fce0000410000 */
.L_x_6828:
[----:B------:R-:W-:Y:S05]  /*29ef0*/  BSYNC B4 ;  /* 0x0000000000047941 */ /* 0x000fea0003800000 */
.L_x_6826:
        /* <DEDUP_REMOVED lines=10> */
.L_x_6830:
[----:B------:R-:W-:-:S04]  /*29fa0*/  FADD.FTZ R3, -R3, R4 ;  /* 0x0000000403037221 */ /* 0x000fc80000010100 */
[----:B------:R-:W-:-:S07]  /*29fb0*/  FMUL.FTZ R3, R3, 0.5 ;  /* 0x3f00000003037820 */ /* 0x000fce0000410000 */
.L_x_6831:
[----:B------:R-:W-:Y:S05]  /*29fc0*/  BSYNC B4 ;  /* 0x0000000000047941 */ /* 0x000fea0003800000 */
.L_x_6829:
[----:B------:R-:W-:Y:S01]  /*29fd0*/  FADD.FTZ R0, R3, R0 ;  /* 0x0000000003007221 */ /* 0x000fe20000010000 */
[----:B------:R-:W-:-:S04]  /*29fe0*/  FADD.FTZ R29, R28, R29 ;  /* 0x0000001d1c1d7221 */ /* 0x000fc80000010000 */
[----:B------:R-:W-:-:S06]  /*29ff0*/  FMUL.FTZ R29, R29, R0 ;  /* 0x000000001d1d7220 */ /* 0x000fcc0000410000 */
[----:B------:R-:W2:Y:S01]  /*2a000*/  MUFU.SQRT R29, R29 ;  /* 0x0000001d001d7308 */ /* 0x000ea20000002000 */
[----:B------:R-:W-:Y:S05]  /*2a010*/  BRA `(.L_x_6832) ;  /* 0x0000000000487947 */ /* 0x000fea0003800000 */
.L_x_6825:
        /* <DEDUP_REMOVED lines=12> */
.L_x_6824:
[----:B------:R-:W-:Y:S01]  /*2a0e0*/  FADD.FTZ R0, R29, 1 ;  /* 0x3f8000001d007421 */ /* 0x000fe20000010000 */
[----:B0-----:R-:W-:Y:S01]  /*2a0f0*/  MUFU.SQRT R31, R31 ;  /* 0x0000001f001f7308 */ /* 0x001fe20000002000 */
[----:B------:R-:W-:Y:S02]  /*2a100*/  MOV R28, 0x3f800000 ;  /* 0x3f800000001c7802 */ /* 0x000fe40000000f00 */
[----:B------:R-:W-:-:S06]  /*2a110*/  FMUL.FTZ R0, R0, 0.5 ;  /* 0x3f00000000007820 */ /* 0x000fcc0000410000 */
[----:B------:R-:W0:Y:S02]  /*2a120*/  MUFU.SQRT R0, R0 ;  /* 0x0000000000007308 */ /* 0x000e240000002000 */
[----:B0-----:R-:W-:-:S07]  /*2a130*/  FMUL.FTZ R29, R31, R0 ;  /* 0x000000001f1d7220 */ /* 0x001fce0000410000 */
.L_x_6832:
[----:B------:R-:W-:Y:S05]  /*2a140*/  BSYNC B1 ;  /* 0x0000000000017941 */ /* 0x000fea0003800000 */
.L_x_6823:
[----:B------:R-:W-:Y:S05]  /*2a150*/  BRA `(.L_x_6833) ;  /* 0x0000000000087947 */ /* 0x000fea0003800000 */
.L_x_6820:
[----:B------:R-:W-:Y:S01]  /*2a160*/  FMUL.FTZ R29, R29, 16777216 ;  /* 0x4b8000001d1d7820 */ /* 0x000fe20000410000 */
[----:B------:R-:W-:-:S07]  /*2a170*/  FMUL.FTZ R28, R28, 16777216 ;  /* 0x4b8000001c1c7820 */ /* 0x000fce0000410000 */
.L_x_6833:
[----:B------:R-:W-:Y:S05]  /*2a180*/  BSYNC B0 ;  /* 0x0000000000007941 */ /* 0x000fea0003800000 */
.L_x_6819:
        /* <DEDUP_REMOVED lines=16> */
.L_x_6835:
[----:B------:R-:W-:Y:S05]  /*2a290*/  BSYNC B4 ;  /* 0x0000000000047941 */ /* 0x000fea0003800000 */
.L_x_6834:
        /* <DEDUP_REMOVED lines=18> */
.L_x_6837:
[----:B------:R-:W-:Y:S02]  /*2a3c0*/  ISETP.GE.AND P0, PT, R29, RZ, PT ;  /* 0x000000ff1d00720c */ /* 0x000fe40003f06270 */
[----:B------:R-:W-:-:S11]  /*2a3d0*/  MOV R3, 0x3fd774eb ;  /* 0x3fd774eb00037802 */ /* 0x000fd60000000f00 */
[----:B------:R-:W-:-:S04]  /*2a3e0*/  @P0 FFMA.FTZ R0, R3, 0.93318945169448852539, -R0 ;  /* 0x3f6ee58103000823 */ /* 0x000fc80000010800 */
[----:B------:R-:W-:-:S07]  /*2a3f0*/  @!P0 FFMA.FTZ R0, R3, 0.93318945169448852539, R0 ;  /* 0x3f6ee58103008823 */ /* 0x000fce0000010000 */
.L_x_6838:
[----:B------:R-:W-:Y:S05]  /*2a400*/  BSYNC B0 ;  /* 0x0000000000007941 */ /* 0x000fea0003800000 */
.L_x_6836:
        /* <DEDUP_REMOVED lines=10> */
.L_x_6822:
[----:B------:R-:W-:Y:S05]  /*2a4b0*/  BSYNC B3 ;  /* 0x0000000000037941 */ /* 0x000fea0003800000 */
.L_x_6818:
[----:B------:R-:W-:Y:S02]  /*2a4c0*/  LOP3.LUT R26, R5, 0x80000000, R26, 0xb8, !PT ;  /* 0x80000000051a7812 */ /* 0x000fe400078eb81a */
[----:B-1----:R-:W-:Y:S01]  /*2a4d0*/  LOP3.LUT R27, R32, 0x80000000, R27, 0xb8, !PT ;  /* 0x80000000201b7812 */ /* 0x002fe200078eb81b */
[----:B------:R-:W-:Y:S06]  /*2a4e0*/  BRA `(.L_x_6805) ;  /* 0x0000001400c07947 */ /* 0x000fec0003800000 */
.L_x_6807:
        /* <DEDUP_REMOVED lines=29> */
.L_x_6844:
[----:B------:R-:W-:Y:S05]  /*2a6c0*/  BSYNC B4 ;  /* 0x0000000000047941 */ /* 0x000fea0003800000 */
.L_x_6843:
        /* <DEDUP_REMOVED lines=18> */
.L_x_6846:
[----:B------:R-:W-:Y:S02]  /*2a7f0*/  ISETP.GE.AND P0, PT, R29, RZ, PT ;  /* 0x000000ff1d00720c */ /* 0x000fe40003f06270 */
[----:B------:R-:W-:-:S11]  /*2a800*/  MOV R3, 0x3fd774eb ;  /* 0x3fd774eb00037802 */ /* 0x000fd60000000f00 */
[----:B------:R-:W-:-:S04]  /*2a810*/  @P0 FFMA.FTZ R0, R3, 0.93318945169448852539, -R0 ;  /* 0x3f6ee58103000823 */ /* 0x000fc80000010800 */
[----:B------:R-:W-:-:S07]  /*2a820*/  @!P0 FFMA.FTZ R0, R3, 0.93318945169448852539, R0 ;  /* 0x3f6ee58103008823 */ /* 0x000fce0000010000 */
.L_x_6847:
[----:B------:R-:W-:Y:S05]  /*2a830*/  BSYNC B0 ;  /* 0x0000000000007941 */ /* 0x000fea0003800000 */
.L_x_6845:
        /* <DEDUP_REMOVED lines=13> */
.L_x_6842:
        /* <DEDUP_REMOVED lines=11> */
.L_x_6850:
[----:B------:R-:W-:Y:S05]  /*2a9c0*/  BSYNC B4 ;  /* 0x0000000000047941 */ /* 0x000fea0003800000 */
.L_x_6849:
        /* <DEDUP_REMOVED lines=18> */
.L_x_6852:
[----:B------:R-:W-:Y:S02]  /*2aaf0*/  ISETP.GE.AND P0, PT, R29, RZ, PT ;  /* 0x000000ff1d00720c */ /* 0x000fe40003f06270 */
[----:B------:R-:W-:-:S11]  /*2ab00*/  MOV R3, 0x3fd774eb ;  /* 0x3fd774eb00037802 */ /* 0x000fd60000000f00 */
[----:B------:R-:W-:-:S04]  /*2ab10*/  @P0 FFMA.FTZ R0, R3, 0.93318945169448852539, -R0 ;  /* 0x3f6ee58103000823 */ /* 0x000fc80000010800 */
[----:B------:R-:W-:-:S07]  /*2ab20*/  @!P0 FFMA.FTZ R0, R3, 0.93318945169448852539, R0 ;  /* 0x3f6ee58103008823 */ /* 0x000fce0000010000 */
.L_x_6853:
[----:B------:R-:W-:Y:S05]  /*2ab30*/  BSYNC B0 ;  /* 0x0000000000007941 */ /* 0x000fea0003800000 */
.L_x_6851:
        /* <DEDUP_REMOVED lines=27> */
.L_x_6841:
        /* <DEDUP_REMOVED lines=32> */
.L_x_6855:
[----:B------:R-:W-:Y:S05]  /*2aef0*/  BSYNC B4 ;  /* 0x0000000000047941 */ /* 0x000fea0003800000 */
.L_x_6854:
        /* <DEDUP_REMOVED lines=18> */
.L_x_6857:
[----:B------:R-:W-:Y:S02]  /*2b020*/  ISETP.GE.AND P0, PT, R29, RZ, PT ;  /* 0x000000ff1d00720c */ /* 0x000fe40003f06270 */
[----:B------:R-:W-:-:S11]  /*2b030*/  MOV R3, 0x3fd774eb ;  /* 0x3fd774eb00037802 */ /* 0x000fd60000000f00 */
[----:B------:R-:W-:-:S04]  /*2b040*/  @P0 FFMA.FTZ R0, R3, 0.93318945169448852539, -R0 ;  /* 0x3f6ee58103000823 */ /* 0x000fc80000010800 */
[----:B------:R-:W-:-:S07]  /*2b050*/  @!P0 FFMA.FTZ R0, R3, 0.93318945169448852539, R0 ;  /* 0x3f6ee58103008823 */ /* 0x000fce0000010000 */
.L_x_6858:
[----:B------:R-:W-:Y:S05]  /*2b060*/  BSYNC B0 ;  /* 0x0000000000007941 */ /* 0x000fea0003800000 */
.L_x_6856:
        /* <DEDUP_REMOVED lines=11> */
.L_x_6840:
        /* <DEDUP_REMOVED lines=22> */
[----:B------:R-:W-:Y:S05]  /*2b280*/  CALL.REL.NOINC `($__internal_12_$__cuda_sm3x_div_rn_ftz_f32_slowpath) ;  /* 0x0000000c00747944 */ /* 0x000fea0003c00000 */
.L_x_6862:
[----:B------:R-:W-:Y:S05]  /*2b290*/  BSYNC B4 ;  /* 0x0000000000047941 */ /* 0x000fea0003800000 */
.L_x_6861:
        /* <DEDUP_REMOVED lines=24> */
.L_x_6860:
        /* <DEDUP_REMOVED lines=12> */
.L_x_6864:
[----:B------:R-:W-:Y:S05]  /*2b4e0*/  BSYNC B4 ;  /* 0x0000000000047941 */ /* 0x000fea0003800000 */
.L_x_6863:
        /* <DEDUP_REMOVED lines=38> */
.L_x_6859:
        /* <DEDUP_REMOVED lines=30> */
[----:B------:R-:W-:Y:S02]  /*2b930*/  MOV R30, R29 ;  /* 0x0000001d001e7202 */ /* 0x000fe40000000f00 */
[----:B------:R-:W-:-:S07]  /*2b940*/  MOV R4, 0x2b960 ;  /* 0x0002b96000047802 */ /* 0x000fce0000000f00 */
[----:B------:R-:W-:Y:S05]  /*2b950*/  CALL.REL.NOINC `($__internal_12_$__cuda_sm3x_div_rn_ftz_f32_slowpath) ;  /* 0x0000000400c07944 */ /* 0x000fea0003c00000 */
.L_x_6866:
[----:B------:R-:W-:Y:S05]  /*2b960*/  BSYNC B4 ;  /* 0x0000000000047941 */ /* 0x000fea0003800000 */
.L_x_6865:
        /* <DEDUP_REMOVED lines=21> */
.L_x_6848:
[----:B------:R-:W-:Y:S05]  /*2bac0*/  BSYNC B3 ;  /* 0x0000000000037941 */ /* 0x000fea0003800000 */
.L_x_6839:
[----:B------:R-:W-:Y:S01]  /*2bad0*/  FADD.FTZ R0, R31, 0.69314718246459960938 ;  /* 0x3f3172181f007421 */ /* 0x000fe20000010000 */
[----:B------:R-:W-:-:S04]  /*2bae0*/  LOP3.LUT R26, R3, 0x80000000, R26, 0xb8, !PT ;  /* 0x80000000031a7812 */ /* 0x000fc800078eb81a */
[----:B------:R-:W-:Y:S01]  /*2baf0*/  LOP3.LUT R27, R0, 0x80000000, R27, 0xb8, !PT ;  /* 0x80000000001b7812 */ /* 0x000fe200078eb81b */
[----:B------:R-:W-:Y:S06]  /*2bb00*/  BRA `(.L_x_6805) ;  /* 0x0000000000387947 */ /* 0x000fec0003800000 */
.L_x_6806:
        /* <DEDUP_REMOVED lines=14> */
.L_x_6805:
[----:B------:R-:W-:Y:S05]  /*2bbf0*/  BSYNC B2 ;  /* 0x0000000000027941 */ /* 0x000fea0003800000 */
.L_x_6804:
[----:B------:R-:W-:Y:S05]  /*2bc00*/  WARPSYNC.ALL ;  /* 0x0000000000007948 */ /* 0x000fea0003800000 */
[----:B------:R-:W1:Y:S01]  /*2bc10*/  S2R R0, SR_TID.X ;  /* 0x0000000000007919 */ /* 0x000e620000002100 */
[----:B------:R-:W-:Y:S04]  /*2bc20*/  BSSY B0, `(.L_x_6867) ;  /* 0x000003a000007945 */ /* 0x000fe80003800000 */
[----:B------:R-:W-:Y:S01]  /*2bc30*/  BSSY B1, `(.L_x_6868) ;  /* 0x0000031000017945 */ /* 0x000fe20003800000 */
[----:B-1----:R-:W-:-:S13]  /*2bc40*/  ISETP.GE.AND P0, PT, R0, R9, PT ;  /* 0x000000090000720c */ /* 0x002fda0003f06270 */
[----:B------:R-:W1:Y:S01]  /*2bc50*/  @!P0 LDC.64 R4, c[0x0][0x218] ;  /* 0x00008600ff048b82 */ /* 0x000e620000000a00 */
[----:B------:R-:W-:Y:S02]  /*2bc60*/  @!P0 IADD3 R3, R2, R0, RZ ;  /* 0x0000000002038210 */ /* 0x000fe40007ffe0ff */
[----:B------:R-:W-:Y:S02]  /*2bc70*/  @!P0 F2FP.F16.F32.PACK_AB R11, R11, R10 ;  /* 0x0000000a0b0b823e */ /* 0x000fe400000000ff */
[----:B------:R-:W-:Y:S01]  /*2bc80*/  @!P0 IADD3 R0, R0, 0x80, RZ ;  /* 0x0000008000008810 */ /* 0x000fe20007ffe0ff */
[----:B-1----:R-:W-:-:S05]  /*2bc90*/  @!P0 IMAD.WIDE.U32 R4, R3, 0x4, R4 ;  /* 0x0000000403048825 */ /* 0x002fca00078e0004 */
[----:B------:R1:W-:Y:S01]  /*2bca0*/  @!P0 STG.E desc[UR4][R4.64], R11 ;  /* 0x0000000b04008986 */ /* 0x0003e2000c101904 */
        /* <DEDUP_REMOVED lines=12> */
[----:B0-----:R-:W-:Y:S02]  /*2bd70*/  F2FP.F16.F32.PACK_AB R15, R14, R15 ;  /* 0x0000000f0e0f723e */ /* 0x001fe400000000ff */
[----:B------:R-:W-:Y:S01]  /*2bd80*/  IADD3 R0, R0, 0x80, RZ ;  /* 0x0000008000007810 */ /* 0x000fe20007ffe0ff */
[----:B-1----:R-:W-:-:S05]  /*2bd90*/  IMAD.WIDE.U32 R4, R3, 0x4, R4 ;  /* 0x0000000403047825 */ /* 0x002fca00078e0004 */
[----:B------:R1:W-:Y:S02]  /*2bda0*/  STG.E desc[UR4][R4.64], R15 ;  /* 0x0000000f04007986 */ /* 0x0003e4000c101904 */
.L_x_6869:
[----:B------:R-:W-:-:S13]  /*2bdb0*/  ISETP.GE.AND P0, PT, R0, R9, PT ;  /* 0x000000090000720c */ /* 0x000fda0003f06270 */
[----:B------:R-:W-:Y:S05]  /*2bdc0*/  @P0 BRA `(.L_x_6871) ;  /* 0x0000000000380947 */ /* 0x000fea0003800000 */
[----:B-1----:R-:W1:Y:S01]  /*2bdd0*/  LDC.64 R4, c[0x0][0x218] ;  /* 0x00008600ff047b82 */ /* 0x002e620000000a00 */
[----:B------:R-:W-:Y:S02]  /*2bde0*/  IADD3 R3, R2, R0, RZ ;  /* 0x0000000002037210 */ /* 0x000fe40007ffe0ff */
[----:B0-----:R-:W-:Y:S02]  /*2bdf0*/  F2FP.F16.F32.PACK_AB R19, R18, R19 ;  /* 0x000000131213723e */ /* 0x001fe400000000ff */
[----:B------:R-:W-:Y:S01]  /*2be00*/  IADD3 R0, R0, 0x80, RZ ;  /* 0x0000008000007810 */ /* 0x000fe20007ffe0ff */
[----:B-1----:R-:W-:-:S05]  /*2be10*/  IMAD.WIDE.U32 R4, R3, 0x4, R4 ;  /* 0x0000000403047825 */ /* 0x002fca00078e0004 */
[----:B------:R2:W-:Y:S02]  /*2be20*/  STG.E desc[UR4][R4.64], R19 ;  /* 0x0000001304007986 */ /* 0x0005e4000c101904 */
.L_x_6870:
[----:B------:R-:W-:-:S13]  /*2be30*/  ISETP.GE.AND P0, PT, R0, R9, PT ;  /* 0x000000090000720c */ /* 0x000fda0003f06270 */
[----:B------:R-:W-:Y:S05]  /*2be40*/  @P0 BRA `(.L_x_6872) ;  /* 0x00000000003c0947 */ /* 0x000fea0003800000 */
[----:B-12---:R-:W1:Y:S01]  /*2be50*/  LDC.64 R4, c[0x0][0x218] ;  /* 0x00008600ff047b82 */ /* 0x006e620000000a00 */
[----:B------:R-:W-:Y:S02]  /*2be60*/  IADD3 R3, R2, R0, RZ ;  /* 0x0000000002037210 */ /* 0x000fe40007ffe0ff */
[----:B0-----:R-:W-:Y:S02]  /*2be70*/  F2FP.F16.F32.PACK_AB R21, R20, R21 ;  /* 0x000000151415723e */ /* 0x001fe400000000ff */
[----:B------:R-:W-:Y:S01]  /*2be80*/  IADD3 R0, R0, 0x80, RZ ;  /* 0x0000008000007810 */ /* 0x000fe20007ffe0ff */
[----:B-1----:R-:W-:-:S05]  /*2be90*/  IMAD.WIDE.U32 R4, R3, 0x4, R4 ;  /* 0x0000000403047825 */ /* 0x002fca00078e0004 */
[----:B------:R2:W-:Y:S02]  /*2bea0*/  STG.E desc[UR4][R4.64], R21 ;  /* 0x0000001504007986 */ /* 0x0005e4000c101904 */
.L_x_6871:
[----:B------:R-:W-:-:S13]  /*2beb0*/  ISETP.GE.AND P0, PT, R0, R9, PT ;  /* 0x000000090000720c */ /* 0x000fda0003f06270 */
[----:B------:R-:W-:Y:S05]  /*2bec0*/  @P0 BREAK B1 ;  /* 0x0000000000010942 */ /* 0x000fea0003800000 */
[----:B------:R-:W-:Y:S05]  /*2bed0*/  @P0 BRA `(.L_x_6873) ;  /* 0x0000000000380947 */ /* 0x000fea0003800000 */
[----:B-12---:R-:W1:Y:S01]  /*2bee0*/  LDC.64 R4, c[0x0][0x218] ;  /* 0x00008600ff047b82 */ /* 0x006e620000000a00 */
[----:B------:R-:W-:Y:S02]  /*2bef0*/  IADD3 R3, R2, R0, RZ ;  /* 0x0000000002037210 */ /* 0x000fe40007ffe0ff */
[----:B0-----:R-:W-:Y:S02]  /*2bf00*/  F2FP.F16.F32.PACK_AB R23, R22, R23 ;  /* 0x000000171617723e */ /* 0x001fe400000000ff */
[----:B------:R-:W-:Y:S01]  /*2bf10*/  IADD3 R0, R0, 0x80, RZ ;  /* 0x0000008000007810 */ /* 0x000fe20007ffe0ff */
[----:B-1----:R-:W-:-:S05]  /*2bf20*/  IMAD.WIDE.U32 R4, R3, 0x4, R4 ;  /* 0x0000000403047825 */ /* 0x002fca00078e0004 */
[----:B------:R3:W-:Y:S02]  /*2bf30*/  STG.E desc[UR4][R4.64], R23 ;  /* 0x0000001704007986 */ /* 0x0007e4000c101904 */
.L_x_6872:
[----:B------:R-:W-:Y:S05]  /*2bf40*/  BSYNC B1 ;  /* 0x0000000000017941 */ /* 0x000fea0003800000 */
.L_x_6868:
[----:B------:R-:W-:-:S13]  /*2bf50*/  ISETP.GE.AND P0, PT, R0, R9, PT ;  /* 0x000000090000720c */ /* 0x000fda0003f06270 */
[----:B-123--:R-:W1:Y:S01]  /*2bf60*/  @!P0 LDC.64 R4, c[0x0][0x218] ;  /* 0x00008600ff048b82 */ /* 0x00ee620000000a00 */
[----:B------:R-:W-:Y:S02]  /*2bf70*/  @!P0 IADD3 R3, R2, R0, RZ ;  /* 0x0000000002038210 */ /* 0x000fe40007ffe0ff */
[----:B0-----:R-:W-:Y:S02]  /*2bf80*/  @!P0 F2FP.F16.F32.PACK_AB R25, R24, R25 ;  /* 0x000000191819823e */ /* 0x001fe400000000ff */
[----:B------:R-:W-:Y:S01]  /*2bf90*/  @!P0 IADD3 R0, R0, 0x80, RZ ;  /* 0x0000008000008810 */ /* 0x000fe20007ffe0ff */
[----:B-1----:R-:W-:-:S05]  /*2bfa0*/  @!P0 IMAD.WIDE.U32 R4, R3, 0x4, R4 ;  /* 0x0000000403048825 */ /* 0x002fca00078e0004 */
[----:B------:R3:W-:Y:S02]  /*2bfb0*/  @!P0 STG.E desc[UR4][R4.64], R25 ;  /* 0x0000001904008986 */ /* 0x0007e4000c101904 */
.L_x_6873:
[----:B------:R-:W-:Y:S05]  /*2bfc0*/  BSYNC B0 ;  /* 0x0000000000007941 */ /* 0x000fea0003800000 */
.L_x_6867:
[----:B------:R-:W-:Y:S05]  /*2bfd0*/  WARPSYNC.ALL ;  /* 0x0000000000007948 */ /* 0x000fea0003800000 */
[----:B------:R-:W-:-:S13]  /*2bfe0*/  ISETP.GE.AND P0, PT, R0, R9, PT ;  /* 0x000000090000720c */ /* 0x000fda0003f06270 */
[----:B------:R-:W-:Y:S05]  /*2bff0*/  @P0 EXIT ;  /* 0x000000000000094d */ /* 0x000fea0003800000 */
[----:B-123--:R-:W1:Y:S01]  /*2c000*/  LDC.64 R4, c[0x0][0x218] ;  /* 0x00008600ff047b82 */ /* 0x00ee620000000a00 */
[----:B------:R-:W-:Y:S02]  /*2c010*/  IADD3 R3, R2, R0, RZ ;  /* 0x0000000002037210 */ /* 0x000fe40007ffe0ff */
[----:B0-----:R-:W-:-:S03]  /*2c020*/  F2FP.F16.F32.PACK_AB R27, R26, R27 ;  /* 0x0000001b1a1b723e */ /* 0x001fc600000000ff */
[----:B-1----:R-:W-:-:S05]  /*2c030*/  IMAD.WIDE.U32 R2, R3, 0x4, R4 ;  /* 0x0000000403027825 */ /* 0x002fca00078e0004 */
[----:B------:R-:W-:Y:S01]  /*2c040*/  STG.E desc[UR4][R2.64], R27 ;  /* 0x0000001b02007986 */ /* 0x000fe2000c101904 */
[----:B------:R-:W-:Y:S05]  /*2c050*/  EXIT ;  /* 0x000000000000794d */ /* 0x000fea0003800000 */
        .weak           $__internal_12_$__cuda_sm3x_div_rn_ftz_f32_slowpath
        .type           $__internal_12_$__cuda_sm3x_div_rn_ftz_f32_slowpath,@function
        .size           $__internal_12_$__cuda_sm3x_div_rn_ftz_f32_slowpath,(.L_x_21428 - $__internal_12_$__cuda_sm3x_div_rn_ftz_f32_slowpath)
$__internal_12_$__cuda_sm3x_div_rn_ftz_f32_slowpath:
        /* <DEDUP_REMOVED lines=32> */
.L_x_6876:
[----:B------:R-:W-:Y:S05]  /*2c260*/  BSYNC B1 ;  /* 0x0000000000017941 */ /* 0x000fea0003800000 */
.L_x_6875:
        /* <DEDUP_REMOVED lines=27> */
.L_x_6882:
[----:B------:R-:W-:-:S07]  /*2c420*/  LEA R0, R3, R0, 0x17 ;  /* 0x0000000003007211 */ /* 0x000fce00078eb8ff */
.L_x_6883:
[----:B------:R-:W-:Y:S05]  /*2c430*/  BSYNC B1 ;  /* 0x0000000000017941 */ /* 0x000fea0003800000 */
.L_x_6881:
[----:B------:R-:W-:Y:S05]  /*2c440*/  BRA `(.L_x_6884) ;  /* 0x0000000000207947 */ /* 0x000fea0003800000 */
.L_x_6880:
[----:B------:R-:W-:-:S04]  /*2c450*/  LOP3.LUT R0, R30, 0x80000000, R17, 0x48, !PT ;  /* 0x800000001e007812 */ /* 0x000fc800078e4811 */
[----:B------:R-:W-:Y:S01]  /*2c460*/  LOP3.LUT R0, R0, 0x7f800000, RZ, 0xfc, !PT ;  /* 0x7f80000000007812 */ /* 0x000fe200078efcff */
[----:B------:R-:W-:Y:S06]  /*2c470*/  BRA `(.L_x_6884) ;  /* 0x0000000000147947 */ /* 0x000fec0003800000 */
.L_x_6879:
[----:B------:R-:W-:Y:S01]  /*2c480*/  LOP3.LUT R0, R30, 0x80000000, R17, 0x48, !PT ;  /* 0x800000001e007812 */ /* 0x000fe200078e4811 */
[----:B------:R-:W-:Y:S06]  /*2c490*/  BRA `(.L_x_6884) ;  /* 0x00000000000c7947 */ /* 0x000fec0003800000 */
.L_x_6878:
[----:B------:R-:W0:Y:S01]  /*2c4a0*/  MUFU.RSQ R0, -QNAN ;  /* 0xffc0000000007908 */ /* 0x000e220000001400 */
[----:B------:R-:W-:Y:S05]  /*2c4b0*/  BRA `(.L_x_6884) ;  /* 0x0000000000047947 */ /* 0x000fea0003800000 */
.L_x_6877:
[----:B------:R-:W-:-:S07]  /*2c4c0*/  FADD.FTZ R0, R17, R30 ;  /* 0x0000001e11007221 */ /* 0x000fce0000010000 */
.L_x_6884:
[----:B------:R-:W-:Y:S05]  /*2c4d0*/  BSYNC B0 ;  /* 0x0000000000007941 */ /* 0x000fea0003800000 */
.L_x_6874:
[----:B------:R-:W-:-:S06]  /*2c4e0*/  HFMA2.MMA R5, -RZ, RZ, 0, 0 ;  /* 0x00000000ff057435 */ /* 0x000fcc00000001ff */
[----:B0-----:R-:W-:Y:S05]  /*2c4f0*/  RET.REL.NODEC R4 `(_ZN2at6native29vectorized_elementwise_kernelILi4EZZZNS0_17asinh_kernel_cudaERNS_18TensorIteratorBaseEENKUlvE_clEvENKUlvE1_clEvEUlN3c107complexINS6_4HalfEEEE_St5arrayIPcLm2EEEEviT0_T1_) ;  /* 0xfffffd3804c07950 */ /* 0x001fea0003c3ffff */
.L_x_6885:
        /* <DEDUP_REMOVED lines=16> */
.L_x_21428:


//--------------------- .text._ZN2at6native29vectorized_elementwise_kernelILi8EZZZNS0_17asinh_kernel_cudaERNS_18TensorIteratorBaseEENKUlvE_clEvENKUlvE1_clEvEUlN3c107complexINS6_4HalfEEEE_St5arrayIPcLm2EEEEviT0_T1_ --------------------------
	.section	.text._ZN2at6native29vectorized_elementwise_kernelILi8EZZZNS0_17asinh_kernel_cudaERNS_18TensorIteratorBaseEENKUlvE_clEvENKUlvE1_clEvEUlN3c107complexINS6_4HalfEEEE_St5arrayIPcLm2EEEEviT0_T1_,"ax",@progbits
	.align	128
        .global         _ZN2at6native29vectorized_elementwise_kernelILi8EZZZNS0_17asinh_kernel_cudaERNS_18TensorIteratorBaseEENKUlvE_clEvENKUlvE1_clEvEUlN3c107complexINS6_4HalfEEEE_St5arrayIPcLm2EEEEviT0_T1_
        .type           _ZN2at6native29vectorized_elementwise_kernelILi8EZZZNS0_17asinh_kernel_cudaERNS_18TensorIteratorBaseEENKUlvE_clEvENKUlvE1_clEvEUlN3c107complexINS6_4HalfEEEE_St5arrayIPcLm2EEEEviT0_T1_,@function
        .size           _ZN2at6native29vectorized_elementwise_kernelILi8EZZZNS0_17asinh_kernel_cudaERNS_18TensorIteratorBaseEENKUlvE_clEvENKUlvE1_clEvEUlN3c107complexINS6_4HalfEEEE_St5arrayIPcLm2EEEEviT0_T1_,(.L_x_21429 - _ZN2at6native29vectorized_elementwise_kernelILi8EZZZNS0_17asinh_kernel_cudaERNS_18TensorIteratorBaseEENKUlvE_clEvENKUlvE1_clEvEUlN3c107complexINS6_4HalfEEEE_St5arrayIPcLm2EEEEviT0_T1_)
        .other          _ZN2at6native29vectorized_elementwise_kernelILi8EZZZNS0_17asinh_kernel_cudaERNS_18TensorIteratorBaseEENKUlvE_clEvENKUlvE1_clEvEUlN3c107complexINS6_4HalfEEEE_St5arrayIPcLm2EEEEviT0_T1_,@"STO_CUDA_ENTRY STV_DEFAULT"
_ZN2at6native29vectorized_elementwise_kernelILi8EZZZNS0_17asinh_kernel_cudaERNS_18TensorIteratorBaseEENKUlvE_clEvENKUlvE1_clEvEUlN3c107complexINS6_4HalfEEEE_St5arrayIPcLm2EEEEviT0_T1_:
.text._ZN2at6native29vectorized_elementwise_kernelILi8EZZZNS0_17asinh_kernel_cudaERNS_18TensorIteratorBaseEENKUlvE_clEvENKUlvE1_clEvEUlN3c107complexINS6_4HalfEEEE_St5arrayIPcLm2EEEEviT0_T1_:
        /* <DEDUP_REMOVED lines=124> */
.L_x_6894:
        /* <DEDUP_REMOVED lines=10> */
.L_x_6896:
[----:B------:R-:W-:-:S04]  /*0860*/  FADD.FTZ R6, -R0, R5 ;  /* 0x0000000500067221 */ /* 0x000fc80000010100 */
[----:B------:R-:W-:-:S07]  /*0870*/  FMUL.FTZ R6, R6, 0.5 ;  /* 0x3f00000006067820 */ /* 0x000fce0000410000 */
.L_x_6897:
[----:B------:R-:W-:Y:S05]  /*0880*/  BSYNC B1 ;  /* 0x0000000000017941 */ /* 0x000fea0003800000 */
.L_x_6895:
        /* <DEDUP_REMOVED lines=11> */
.L_x_6899:
[----:B------:R-:W-:-:S04]  /*0940*/  FADD.FTZ R7, R4, -R7 ;  /* 0x8000000704077221 */ /* 0x000fc80000010000 */
[----:B------:R-:W-:-:S07]  /*0950*/  FMUL.FTZ R7, R7, 0.5 ;  /* 0x3f00000007077820 */ /* 0x000fce0000410000 */
.L_x_6900:
[----:B------:R-:W-:Y:S05]  /*0960*/  BSYNC B1 ;  /* 0x0000000000017941 */ /* 0x000fea0003800000 */
.L_x_6898:
        /* <DEDUP_REMOVED lines=35> */
.L_x_6893:
[----:B------:R0:W1:Y:S02]  /*0ba0*/  MUFU.SQRT R24, R21 ;  /* 0x0000001500187308 */ /* 0x0000640000002000 */
.L_x_6892:
[----:B------:R-:W-:Y:S05]  /*0bb0*/  BSYNC B0 ;  /* 0x0000000000007941 */ /* 0x000fea0003800000 */
.L_x_6891:
        /* <DEDUP_REMOVED lines=35> */
.L_x_6904:
        /* <DEDUP_REMOVED lines=17> */
.L_x_6910:
[----:B------:R-:W-:-:S04]  /*0f00*/  FADD.FTZ R0, -R0, R5 ;  /* 0x0000000500007221 */ /* 0x000fc80000010100 */
[----:B------:R-:W-:-:S07]  /*0f10*/  FMUL.FTZ R0, R0, 0.5 ;  /* 0x3f00000000007820 */ /* 0x000fce0000410000 */
.L_x_6911:
[----:B------:R-:W-:Y:S05]  /*0f20*/  BSYNC B4 ;  /* 0x0000000000047941 */ /* 0x000fea0003800000 */
.L_x_6909:
        /* <DEDUP_REMOVED lines=10> */
.L_x_6913:
[----:B------:R-:W-:-:S04]  /*0fd0*/  FADD.FTZ R3, -R3, R4 ;  /* 0x0000000403037221 */ /* 0x000fc80000010100 */
[----:B------:R-:W-:-:S07]  /*0fe0*/  FMUL.FTZ R3, R3, 0.5 ;  /* 0x3f00000003037820 */ /* 0x000fce0000410000 */
.L_x_6914:
[----:B------:R-:W-:Y:S05]  /*0ff0*/  BSYNC B4 ;  /* 0x0000000000047941 */ /* 0x000fea0003800000 */
.L_x_6912:
[----:B------:R-:W-:Y:S01]  /*1000*/  FADD.FTZ R0, R3, R0 ;  /* 0x0000000003007221 */ /* 0x000fe20000010000 */
[----:B------:R-:W-:-:S04]  /*1010*/  FADD.FTZ R23, R22, R23 ;  /* 0x0000001716177221 */ /* 0x000fc80000010000 */
[----:B------:R-:W-:-:S06]  /*1020*/  FMUL.FTZ R23, R23, R0 ;  /* 0x0000000017177220 */ /* 0x000fcc0000410000 */
[----:B------:R-:W2:Y:S01]  /*1030*/  MUFU.SQRT R23, R23 ;  /* 0x0000001700177308 */ /* 0x000ea20000002000 */
[----:B------:R-:W-:Y:S05]  /*1040*/  BRA `(.L_x_6915) ;  /* 0x0000000000487947 */ /* 0x000fea0003800000 */
.L_x_6908:
        /* <DEDUP_REMOVED lines=12> */
.L_x_6907:
[----:B------:R-:W-:Y:S01]  /*1110*/  FADD.FTZ R0, R23, 1 ;  /* 0x3f80000017007421 */ /* 0x000fe20000010000 */
[----:B0-----:R-:W-:Y:S01]  /*1120*/  MUFU.SQRT R21, R21 ;  /* 0x0000001500157308 */ /* 0x001fe20000002000 */
[----:B------:R-:W-:Y:S02]  /*1130*/  MOV R22, 0x3f800000 ;  /* 0x3f80000000167802 */ /* 0x000fe40000000f00 */
[----:B------:R-:W-:-:S06]  /*1140*/  FMUL.FTZ R0, R0, 0.5 ;  /* 0x3f00000000007820 */ /* 0x000fcc0000410000 */
[----:B------:R-:W0:Y:S02]  /*1150*/  MUFU.SQRT R0, R0 ;  /* 0x0000000000007308 */ /* 0x000e240000002000 */
[----:B0-----:R-:W-:-:S07]  /*1160*/  FMUL.FTZ R23, R21, R0 ;  /* 0x0000000015177220 */ /* 0x001fce0000410000 */
.L_x_6915:
[----:B------:R-:W-:Y:S05]  /*1170*/  BSYNC B1 ;  /* 0x0000000000017941 */ /* 0x000fea0003800000 */
.L_x_6906:
[----:B------:R-:W-:Y:S05]  /*1180*/  BRA `(.L_x_6916) ;  /* 0x0000000000087947 */ /* 0x000fea0003800000 */
.L_x_6903:
[----:B------:R-:W-:Y:S01]  /*1190*/  FMUL.FTZ R23, R23, 16777216 ;  /* 0x4b80000017177820 */ /* 0x000fe20000410000 */
[----:B------:R-:W-:-:S07]  /*11a0*/  FMUL.FTZ R22, R22, 16777216 ;  /* 0x4b80000016167820 */ /* 0x000fce0000410000 */
.L_x_6916:
[----:B------:R-:W-:Y:S05]  /*11b0*/  BSYNC B0 ;  /* 0x0000000000007941 */ /* 0x000fea0003800000 */
.L_x_6902:
        /* <DEDUP_REMOVED lines=15> */
[----:B01---5:R-:W-:Y:S05]  /*12b0*/  CALL.REL.NOINC `($__internal_13_$__cuda_sm3x_div_rn_ftz_f32_slowpath) ;  /* 0x000002ac00687944 */ /* 0x023fea0003c00000 */
.L_x_6918:
[----:B------:R-:W-:Y:S05]  /*12c0*/  BSYNC B4 ;  /* 0x0000000000047941 */ /* 0x000fea0003800000 */
.L_x_6917:
        /* <DEDUP_REMOVED lines=18> */
.L_x_6920:
[----:B------:R-:W-:Y:S02]  /*13f0*/  ISETP.GE.AND P0, PT, R23, RZ, PT ;  /* 0x000000ff1700720c */ /* 0x000fe40003f06270 */
[----:B------:R-:W-:-:S11]  /*1400*/  MOV R3, 0x3fd774eb ;  /* 0x3fd774eb00037802 */ /* 0x000fd60000000f00 */
[----:B------:R-:W-:-:S04]  /*1410*/  @P0 FFMA.FTZ R0, R3, 0.93318945169448852539, -R0 ;  /* 0x3f6ee58103000823 */ /* 0x000fc80000010800 */
[----:B------:R-:W-:-:S07]  /*1420*/  @!P0 FFMA.FTZ R0, R3, 0.93318945169448852539, R0 ;  /* 0x3f6ee58103008823 */ /* 0x000fce0000010000 */
.L_x_6921:
[----:B------:R-:W-:Y:S05]  /*1430*/  BSYNC B0 ;  /* 0x0000000000007941 */ /* 0x000fea0003800000 */
.L_x_6919:
        /* <DEDUP_REMOVED lines=10> */
.L_x_6905:
[----:B------:R-:W-:Y:S05]  /*14e0*/  BSYNC B3 ;  /* 0x0000000000037941 */ /* 0x000fea0003800000 */
.L_x_6901:
[----:B------:R-:W-:Y:S02]  /*14f0*/  LOP3.LUT R20, R3, 0x80000000, R20, 0xb8, !PT ;  /* 0x8000000003147812 */ /* 0x000fe400078eb814 */
[----:B-1----:R-:W-:Y:S01]  /*1500*/  LOP3.LUT R19, R24, 0x80000000, R19, 0xb8, !PT ;  /* 0x8000000018137812 */ /* 0x002fe200078eb813 */
[----:B------:R-:W-:Y:S06]  /*1510*/  BRA `(.L_x_6890) ;  /* 0x0000001400b47947 */ /* 0x000fec0003800000 */
.L_x_6889:
        /* <DEDUP_REMOVED lines=28> */
[----:B-----5:R-:W-:Y:S05]  /*16e0*/  CALL.REL.NOINC `($__internal_13_$__cuda_sm3x_div_rn_ftz_f32_slowpath) ;  /* 0x000002a8005c7944 */ /* 0x020fea0003c00000 */
.L_x_6927:
[----:B------:R-:W-:Y:S05]  /*16f0*/  BSYNC B4 ;  /* 0x0000000000047941 */ /* 0x000fea0003800000 */
.L_x_6926:
        /* <DEDUP_REMOVED lines=18> */
.L_x_6929:
[----:B------:R-:W-:Y:S02]  /*1820*/  ISETP.GE.AND P0, PT, R23, RZ, PT ;  /* 0x000000ff1700720c */ /* 0x000fe40003f06270 */
[----:B------:R-:W-:-:S11]  /*1830*/  MOV R3, 0x3fd774eb ;  /* 0x3fd774eb00037802 */ /* 0x000fd60000000f00 */
[----:B------:R-:W-:-:S04]  /*1840*/  @P0 FFMA.FTZ R0, R3, 0.93318945169448852539, -R0 ;  /* 0x3f6ee58103000823 */ /* 0x000fc80000010800 */
[----:B------:R-:W-:-:S07]  /*1850*/  @!P0 FFMA.FTZ R0, R3, 0.93318945169448852539, R0 ;  /* 0x3f6ee58103008823 */ /* 0x000fce0000010000 */
.L_x_6930:
[----:B------:R-:W-:Y:S05]  /*1860*/  BSYNC B0 ;  /* 0x0000000000007941 */ /* 0x000fea0003800000 */
.L_x_6928:
        /* <DEDUP_REMOVED lines=13> */
.L_x_6925:
        /* <DEDUP_REMOVED lines=10> */
[----:B-----5:R-:W-:Y:S05]  /*19e0*/  CALL.REL.NOINC `($__internal_13_$__cuda_sm3x_div_rn_ftz_f32_slowpath) ;  /* 0x000002a4009c7944 */ /* 0x020fea0003c00000 */
.L_x_6933:
[----:B------:R-:W-:Y:S05]  /*19f0*/  BSYNC B4 ;  /* 0x0000000000047941 */ /* 0x000fea0003800000 */
.L_x_6932:
        /* <DEDUP_REMOVED lines=18> */
.L_x_6935:
[----:B------:R-:W-:Y:S02]  /*1b20*/  ISETP.GE.AND P0, PT, R23, RZ, PT ;  /* 0x000000ff1700720c */ /* 0x000fe40003f06270 */
[----:B------:R-:W-:-:S11]  /*1b30*/  MOV R3, 0x3fd774eb ;  /* 0x3fd774eb00037802 */ /* 0x000fd60000000f00 */
[----:B------:R-:W-:-:S04]  /*1b40*/  @P0 FFMA.FTZ R0, R3, 0.93318945169448852539, -R0 ;  /* 0x3f6ee58103000823 */ /* 0x000fc80000010800 */
[----:B------:R-:W-:-:S07]  /*1b50*/  @!P0 FFMA.FTZ R0, R3, 0.93318945169448852539, R0 ;  /* 0x3f6ee58103008823 */ /* 0x000fce0000010000 */
.L_x_6936:
[----:B------:R-:W-:Y:S05]  /*1b60*/  BSYNC B0 ;  /* 0x0000000000007941 */ /* 0x000fea0003800000 */
.L_x_6934:
        /* <DEDUP_REMOVED lines=27> */
.L_x_6924:
        /* <DEDUP_REMOVED lines=31> */
[----:B-----5:R-:W-:Y:S05]  /*1f10*/  CALL.REL.NOINC `($__internal_13_$__cuda_sm3x_div_rn_ftz_f32_slowpath) ;  /* 0x000002a000507944 */ /* 0x020fea0003c00000 */
.L_x_6938:
[----:B------:R-:W-:Y:S05]  /*1f20*/  BSYNC B4 ;  /* 0x0000000000047941 */ /* 0x000fea0003800000 */
.L_x_6937:
        /* <DEDUP_REMOVED lines=18> */
.L_x_6940:
[----:B------:R-:W-:Y:S02]  /*2050*/  ISETP.GE.AND P0, PT, R23, RZ, PT ;  /* 0x000000ff1700720c */ /* 0x000fe40003f06270 */
[----:B------:R-:W-:-:S11]  /*2060*/  MOV R3, 0x3fd774eb ;  /* 0x3fd774eb00037802 */ /* 0x000fd60000000f00 */
[----:B------:R-:W-:-:S04]  /*2070*/  @P0 FFMA.FTZ R0, R3, 0.93318945169448852539, -R0 ;  /* 0x3f6ee58103000823 */ /* 0x000fc80000010800 */
[----:B------:R-:W-:-:S07]  /*2080*/  @!P0 FFMA.FTZ R0, R3, 0.93318945169448852539, R0 ;  /* 0x3f6ee58103008823 */ /* 0x000fce0000010000 */
.L_x_6941:
[----:B------:R-:W-:Y:S05]  /*2090*/  BSYNC B0 ;  /* 0x0000000000007941 */ /* 0x000fea0003800000 */
.L_x_6939:
        /* <DEDUP_REMOVED lines=11> */
.L_x_6923:
        /* <DEDUP_REMOVED lines=22> */
.L_x_6945:
[----:B------:R-:W-:Y:S05]  /*22b0*/  BSYNC B4 ;  /* 0x0000000000047941 */ /* 0x000fea0003800000 */
.L_x_6944:
        /* <DEDUP_REMOVED lines=24> */
.L_x_6943:
        /* <DEDUP_REMOVED lines=11> */
.L_x_6947:
[----:B------:R-:W-:Y:S05]  /*24f0*/  BSYNC B4 ;  /* 0x0000000000047941 */ /* 0x000fea0003800000 */
.L_x_6946:
        /* <DEDUP_REMOVED lines=38> */
.L_x_6942:
        /* <DEDUP_REMOVED lines=32> */
.L_x_6949:
[----:B------:R-:W-:Y:S05]  /*2960*/  BSYNC B4 ;  /* 0x0000000000047941 */ /* 0x000fea0003800000 */
.L_x_6948:
        /* <DEDUP_REMOVED lines=21> */
.L_x_6931:
[----:B------:R-:W-:Y:S05]  /*2ac0*/  BSYNC B3 ;  /* 0x0000000000037941 */ /* 0x000fea0003800000 */
.L_x_6922:
[----:B------:R-:W-:Y:S01]  /*2ad0*/  FADD.FTZ R0, R21, 0.69314718246459960938 ;  /* 0x3f31721815007421 */ /* 0x000fe20000010000 */
[----:B------:R-:W-:-:S04]  /*2ae0*/  LOP3.LUT R20, R3, 0x80000000, R20, 0xb8, !PT ;  /* 0x8000000003147812 */ /* 0x000fc800078eb814 */
[----:B------:R-:W-:Y:S01]  /*2af0*/  LOP3.LUT R19, R0, 0x80000000, R19, 0xb8, !PT ;  /* 0x8000000000137812 */ /* 0x000fe200078eb813 */
[----:B------:R-:W-:Y:S06]  /*2b00*/  BRA `(.L_x_6890) ;  /* 0x0000000000387947 */ /* 0x000fec0003800000 */
.L_x_6888:
        /* <DEDUP_REMOVED lines=14> */
.L_x_6890:
[----:B------:R-:W-:Y:S05]  /*2bf0*/  BSYNC B2 ;  /* 0x0000000000027941 */ /* 0x000fea0003800000 */
.L_x_6887:
        /* <DEDUP_REMOVED lines=112> */
.L_x_6957:
        /* <DEDUP_REMOVED lines=10> */
.L_x_6959:
[----:B------:R-:W-:-:S04]  /*33a0*/  FADD.FTZ R6, -R0, R5 ;  /* 0x0000000500067221 */ /* 0x000fc80000010100 */
[----:B------:R-:W-:-:S07]  /*33b0*/  FMUL.FTZ R6, R6, 0.5 ;  /* 0x3f00000006067820 */ /* 0x000fce0000410000 */
.L_x_6960:
[----:B------:R-:W-:Y:S05]  /*33c0*/  BSYNC B1 ;  /* 0x0000000000017941 */ /* 0x000fea0003800000 */
.L_x_6958:
        /* <DEDUP_REMOVED lines=11> */
.L_x_6962:
[----:B------:R-:W-:-:S04]  /*3480*/  FADD.FTZ R7, R4, -R7 ;  /* 0x8000000704077221 */ /* 0x000fc80000010000 */
[----:B------:R-:W-:-:S07]  /*3490*/  FMUL.FTZ R7, R7, 0.5 ;  /* 0x3f00000007077820 */ /* 0x000fce0000410000 */
.L_x_6963:
[----:B------:R-:W-:Y:S05]  /*34a0*/  BSYNC B1 ;  /* 0x0000000000017941 */ /* 0x000fea0003800000 */
.L_x_6961:
        /* <DEDUP_REMOVED lines=35> */
.L_x_6956:
[----:B------:R0:W1:Y:S02]  /*36e0*/  MUFU.SQRT R28, R26 ;  /* 0x0000001a001c7308 */ /* 0x0000640000002000 */
.L_x_6955:
[----:B------:R-:W-:Y:S05]  /*36f0*/  BSYNC B0 ;  /* 0x0000000000007941 */ /* 0x000fea0003800000 */
.L_x_6954:
        /* <DEDUP_REMOVED lines=35> */
.L_x_6967:
        /* <DEDUP_REMOVED lines=17> */
.L_x_6973:
[----:B------:R-:W-:-:S04]  /*3a40*/  FADD.FTZ R0, -R0, R5 ;  /* 0x0000000500007221 */ /* 0x000fc80000010100 */
[----:B------:R-:W-:-:S07]  /*3a50*/  FMUL.FTZ R0, R0, 0.5 ;  /* 0x3f00000000007820 */ /* 0x000fce0000410000 */
.L_x_6974:
[----:B------:R-:W-:Y:S05]  /*3a60*/  BSYNC B4 ;  /* 0x0000000000047941 */ /* 0x000fea0003800000 */
.L_x_6972:
        /* <DEDUP_REMOVED lines=10> */
.L_x_6976:
[----:B------:R-:W-:-:S04]  /*3b10*/  FADD.FTZ R3, -R3, R4 ;  /* 0x0000000403037221 */ /* 0x000fc80000010100 */
[----:B------:R-:W-:-:S07]  /*3b20*/  FMUL.FTZ R3, R3, 0.5 ;  /* 0x3f00000003037820 */ /* 0x000fce0000410000 */
.L_x_6977:
[----:B------:R-:W-:Y:S05]  /*3b30*/  BSYNC B4 ;  /* 0x0000000000047941 */ /* 0x000fea0003800000 */
.L_x_6975:
[----:B------:R-:W-:Y:S01]  /*3b40*/  FADD.FTZ R3, R3, R0 ;  /* 0x0000000003037221 */ /* 0x000fe20000010000 */
[----:B------:R-:W-:-:S04]  /*3b50*/  FADD.FTZ R32, R23, R32 ;  /* 0x0000002017207221 */ /* 0x000fc80000010000 */
[----:B------:R-:W-:-:S06]  /*3b60*/  FMUL.FTZ R32, R32, R3 ;  /* 0x0000000320207220 */ /* 0x000fcc0000410000 */
[----:B------:R-:W2:Y:S01]  /*3b70*/  MUFU.SQRT R32, R32 ;  /* 0x0000002000207308 */ /* 0x000ea20000002000 */
[----:B------:R-:W-:Y:S05]  /*3b80*/  BRA `(.L_x_6978) ;  /* 0x0000000000487947 */ /* 0x000fea0003800000 */
.L_x_6971:
        /* <DEDUP_REMOVED lines=12> */
.L_x_6970:
[----:B------:R-:W-:Y:S01]  /*3c50*/  FADD.FTZ R0, R32, 1 ;  /* 0x3f80000020007421 */ /* 0x000fe20000010000 */
[----:B------:R-:W-:Y:S01]  /*3c60*/  MUFU.SQRT R3, R26 ;  /* 0x0000001a00037308 */ /* 0x000fe20000002000 */
[----:B------:R-:W-:Y:S02]  /*3c70*/  MOV R23, 0x3f800000 ;  /* 0x3f80000000177802 */ /* 0x000fe40000000f00 */
[----:B------:R-:W-:-:S06]  /*3c80*/  FMUL.FTZ R0, R0, 0.5 ;  /* 0x3f00000000007820 */ /* 0x000fcc0000410000 */
[----:B------:R-:W2:Y:S02]  /*3c90*/  MUFU.SQRT R0, R0 ;  /* 0x0000000000007308 */ /* 0x000ea40000002000 */
[----:B--2---:R-:W-:-:S07]  /*3ca0*/  FMUL.FTZ R32, R3, R0 ;  /* 0x0000000003207220 */ /* 0x004fce0000410000 */
.L_x_6978:
[----:B------:R-:W-:Y:S05]  /*3cb0*/  BSYNC B1 ;  /* 0x0000000000017941 */ /* 0x000fea0003800000 */
.L_x_6969:
[----:B------:R-:W-:Y:S05]  /*3cc0*/  BRA `(.L_x_6979) ;  /* 0x0000000000087947 */ /* 0x000fea0003800000 */
.L_x_6966:
[----:B------:R-:W-:Y:S01]  /*3cd0*/  FMUL.FTZ R32, R32, 16777216 ;  /* 0x4b80000020207820 */ /* 0x000fe20000410000 */
[----:B------:R-:W-:-:S07]  /*3ce0*/  FMUL.FTZ R23, R23, 16777216 ;  /* 0x4b80000017177820 */ /* 0x000fce0000410000 */
.L_x_6979:
[----:B------:R-:W-:Y:S05]  /*3cf0*/  BSYNC B0 ;  /* 0x0000000000007941 */ /* 0x000fea0003800000 */
.L_x_6965:
        /* <DEDUP_REMOVED lines=16> */
.L_x_6981:
[----:B------:R-:W-:Y:S05]  /*3e00*/  BSYNC B4 ;  /* 0x0000000000047941 */ /* 0x000fea0003800000 */
.L_x_6980:
        /* <DEDUP_REMOVED lines=18> */
.L_x_6983:
[----:B------:R-:W-:Y:S02]  /*3f30*/  ISETP.GE.AND P0, PT, R32, RZ, PT ;  /* 0x000000ff2000720c */ /* 0x000fe40003f06270 */
[----:B------:R-:W-:-:S11]  /*3f40*/  MOV R3, 0x3fd774eb ;  /* 0x3fd774eb00037802 */ /* 0x000fd60000000f00 */
[----:B------:R-:W-:-:S04]  /*3f50*/  @P0 FFMA.FTZ R0, R3, 0.93318945169448852539, -R0 ;  /* 0x3f6ee58103000823 */ /* 0x000fc80000010800 */
[----:B------:R-:W-:-:S07]  /*3f60*/  @!P0 FFMA.FTZ R0, R3, 0.93318945169448852539, R0 ;  /* 0x3f6ee58103008823 */ /* 0x000fce0000010000 */
.L_x_6984:
[----:B------:R-:W-:Y:S05]  /*3f70*/  BSYNC B0 ;  /* 0x0000000000007941 */ /* 0x000fea0003800000 */
.L_x_6982:
        /* <DEDUP_REMOVED lines=10> */
.L_x_6968:
[----:B------:R-:W-:Y:S05]  /*4020*/  BSYNC B3 ;  /* 0x0000000000037941 */ /* 0x000fea0003800000 */
.L_x_6964:
[----:B------:R-:W-:Y:S02]  /*4030*/  LOP3.LUT R22, R3, 0x80000000, R22, 0xb8, !PT ;  /* 0x8000000003167812 */ /* 0x000fe400078eb816 */
[----:B-1----:R-:W-:Y:S01]  /*4040*/  LOP3.LUT R9, R28, 0x80000000, R9, 0xb8, !PT ;  /* 0x800000001c097812 */ /* 0x002fe200078eb809 */
[----:B------:R-:W-:Y:S06]  /*4050*/  BRA `(.L_x_6953) ;  /* 0x0000001400b47947 */ /* 0x000fec0003800000 */
.L_x_6952:
        /* <DEDUP_REMOVED lines=29> */
.L_x_6990:
[----:B------:R-:W-:Y:S05]  /*4230*/  BSYNC B4 ;  /* 0x0000000000047941 */ /* 0x000fea0003800000 */
.L_x_6989:
        /* <DEDUP_REMOVED lines=18> */
.L_x_6992:
[----:B------:R-:W-:Y:S02]  /*4360*/  ISETP.GE.AND P0, PT, R26, RZ, PT ;  /* 0x000000ff1a00720c */ /* 0x000fe40003f06270 */
[----:B------:R-:W-:-:S11]  /*4370*/  MOV R3, 0x3fd774eb ;  /* 0x3fd774eb00037802 */ /* 0x000fd60000000f00 */
[----:B------:R-:W-:-:S04]  /*4380*/  @P0 FFMA.FTZ R0, R3, 0.93318945169448852539, -R0 ;  /* 0x3f6ee58103000823 */ /* 0x000fc80000010800 */
[----:B------:R-:W-:-:S07]  /*4390*/  @!P0 FFMA.FTZ R0, R3, 0.93318945169448852539, R0 ;  /* 0x3f6ee58103008823 */ /* 0x000fce0000010000 */
.L_x_6993:
[----:B------:R-:W-:Y:S05]  /*43a0*/  BSYNC B0 ;  /* 0x0000000000007941 */ /* 0x000fea0003800000 */
.L_x_6991:
        /* <DEDUP_REMOVED lines=13> */
.L_x_6988:
        /* <DEDUP_REMOVED lines=11> */
.L_x_6996:
[----:B------:R-:W-:Y:S05]  /*4530*/  BSYNC B4 ;  /* 0x0000000000047941 */ /* 0x000fea0003800000 */
.L_x_6995:
        /* <DEDUP_REMOVED lines=18> */
.L_x_6998:
[----:B------:R-:W-:Y:S02]  /*4660*/  ISETP.GE.AND P0, PT, R26, RZ, PT ;  /* 0x000000ff1a00720c */ /* 0x000fe40003f06270 */
[----:B------:R-:W-:-:S11]  /*4670*/  MOV R3, 0x3fd774eb ;  /* 0x3fd774eb00037802 */ /* 0x000fd60000000f00 */
[----:B------:R-:W-:-:S04]  /*4680*/  @P0 FFMA.FTZ R0, R3, 0.93318945169448852539, -R0 ;  /* 0x3f6ee58103000823 */ /* 0x000fc80000010800 */
[----:B------:R-:W-:-:S07]  /*4690*/  @!P0 FFMA.FTZ R0, R3, 0.93318945169448852539, R0 ;  /* 0x3f6ee58103008823 */ /* 0x000fce0000010000 */
.L_x_6999:
[----:B------:R-:W-:Y:S05]  /*46a0*/  BSYNC B0 ;  /* 0x0000000000007941 */ /* 0x000fea0003800000 */
.L_x_6997:
        /* <DEDUP_REMOVED lines=27> */
.L_x_6987:
        /* <DEDUP_REMOVED lines=32> */
.L_x_7001:
[----:B------:R-:W-:Y:S05]  /*4a60*/  BSYNC B4 ;  /* 0x0000000000047941 */ /* 0x000fea0003800000 */
.L_x_7000:
        /* <DEDUP_REMOVED lines=18> */
.L_x_7003:
[----:B------:R-:W-:Y:S02]  /*4b90*/  ISETP.GE.AND P0, PT, R26, RZ, PT ;  /* 0x000000ff1a00720c */ /* 0x000fe40003f06270 */
[----:B------:R-:W-:-:S11]  /*4ba0*/  MOV R3, 0x3fd774eb ;  /* 0x3fd774eb00037802 */ /* 0x000fd60000000f00 */
[----:B------:R-:W-:-:S04]  /*4bb0*/  @P0 FFMA.FTZ R0, R3, 0.93318945169448852539, -R0 ;  /* 0x3f6ee58103000823 */ /* 0x000fc80000010800 */
[----:B------:R-:W-:-:S07]  /*4bc0*/  @!P0 FFMA.FTZ R0, R3, 0.93318945169448852539, R0 ;  /* 0x3f6ee58103008823 */ /* 0x000fce0000010000 */
.L_x_7004:
[----:B------:R-:W-:Y:S05]  /*4bd0*/  BSYNC B0 ;  /* 0x0000000000007941 */ /* 0x000fea0003800000 */
.L_x_7002:
        /* <DEDUP_REMOVED lines=11> */
.L_x_6986:
        /* <DEDUP_REMOVED lines=21> */
[----:B0----5:R-:W-:Y:S05]  /*4de0*/  CALL.REL.NOINC `($__internal_13_$__cuda_sm3x_div_rn_ftz_f32_slowpath) ;  /* 0x00000270009c7944 */ /* 0x021fea0003c00000 */
.L_x_7008:
[----:B------:R-:W-:Y:S05]  /*4df0*/  BSYNC B4 ;  /* 0x0000000000047941 */ /* 0x000fea0003800000 */
.L_x_7007:
        /* <DEDUP_REMOVED lines=24> */
.L_x_7006:
        /* <DEDUP_REMOVED lines=11> */
.L_x_7010:
[----:B------:R-:W-:Y:S05]  /*5030*/  BSYNC B4 ;  /* 0x0000000000047941 */ /* 0x000fea0003800000 */
.L_x_7009:
        /* <DEDUP_REMOVED lines=38> */
.L_x_7005:
        /* <DEDUP_REMOVED lines=32> */
.L_x_7012:
[----:B------:R-:W-:Y:S05]  /*54a0*/  BSYNC B4 ;  /* 0x0000000000047941 */ /* 0x000fea0003800000 */
.L_x_7011:
        /* <DEDUP_REMOVED lines=21> */
.L_x_6994:
[----:B------:R-:W-:Y:S05]  /*5600*/  BSYNC B3 ;  /* 0x0000000000037941 */ /* 0x000fea0003800000 */
.L_x_6985:
[----:B------:R-:W-:Y:S01]  /*5610*/  FADD.FTZ R0, R21, 0.69314718246459960938 ;  /* 0x3f31721815007421 */ /* 0x000fe20000010000 */
[----:B------:R-:W-:-:S04]  /*5620*/  LOP3.LUT R22, R3, 0x80000000, R22, 0xb8, !PT ;  /* 0x8000000003167812 */ /* 0x000fc800078eb816 */
[----:B------:R-:W-:Y:S01]  /*5630*/  LOP3.LUT R9, R0, 0x80000000, R9, 0xb8, !PT ;  /* 0x8000000000097812 */ /* 0x000fe200078eb809 */
[----:B------:R-:W-:Y:S06]  /*5640*/  BRA `(.L_x_6953) ;  /* 0x0000000000387947 */ /* 0x000fec0003800000 */
.L_x_6951:
        /* <DEDUP_REMOVED lines=14> */
.L_x_6953:
[----:B------:R-:W-:Y:S05]  /*5730*/  BSYNC B2 ;  /* 0x0000000000027941 */ /* 0x000fea0003800000 */
.L_x_6950:
        /* <DEDUP_REMOVED lines=111> */
.L_x_7020:
        /* <DEDUP_REMOVED lines=10> */
.L_x_7022:
[----:B------:R-:W-:-:S04]  /*5ed0*/  FADD.FTZ R6, -R0, R5 ;  /* 0x0000000500067221 */ /* 0x000fc80000010100 */
[----:B------:R-:W-:-:S07]  /*5ee0*/  FMUL.FTZ R6, R6, 0.5 ;  /* 0x3f00000006067820 */ /* 0x000fce0000410000 */
.L_x_7023:
[----:B------:R-:W-:Y:S05]  /*5ef0*/  BSYNC B1 ;  /* 0x0000000000017941 */ /* 0x000fea0003800000 */
.L_x_7021:
        /* <DEDUP_REMOVED lines=11> */
.L_x_7025:
[----:B------:R-:W-:-:S04]  /*5fb0*/  FADD.FTZ R7, R4, -R7 ;  /* 0x8000000704077221 */ /* 0x000fc80000010000 */
[----:B------:R-:W-:-:S07]  /*5fc0*/  FMUL.FTZ R7, R7, 0.5 ;  /* 0x3f00000007077820 */ /* 0x000fce0000410000 */
.L_x_7026:
[----:B------:R-:W-:Y:S05]  /*5fd0*/  BSYNC B1 ;  /* 0x0000000000017941 */ /* 0x000fea0003800000 */
.L_x_7024:
        /* <DEDUP_REMOVED lines=35> */
.L_x_7019:
[----:B------:R0:W1:Y:S02]  /*6210*/  MUFU.SQRT R25, R10 ;  /* 0x0000000a00197308 */ /* 0x0000640000002000 */
.L_x_7018:
[----:B------:R-:W-:Y:S05]  /*6220*/  BSYNC B0 ;  /* 0x0000000000007941 */ /* 0x000fea0003800000 */
.L_x_7017:
        /* <DEDUP_REMOVED lines=35> */
.L_x_7030:
        /* <DEDUP_REMOVED lines=17> */
.L_x_7036:
[----:B------:R-:W-:-:S04]  /*6570*/  FADD.FTZ R0, -R0, R5 ;  /* 0x0000000500007221 */ /* 0x000fc80000010100 */
[----:B------:R-:W-:-:S07]  /*6580*/  FMUL.FTZ R0, R0, 0.5 ;  /* 0x3f00000000007820 */ /* 0x000fce0000410000 */
.L_x_7037:
[----:B------:R-:W-:Y:S05]  /*6590*/  BSYNC B4 ;  /* 0x0000000000047941 */ /* 0x000fea0003800000 */
.L_x_7035:
        /* <DEDUP_REMOVED lines=10> */
.L_x_7039:
[----:B------:R-:W-:-:S04]  /*6640*/  FADD.FTZ R3, -R3, R4 ;  /* 0x0000000403037221 */ /* 0x000fc80000010100 */
[----:B------:R-:W-:-:S07]  /*6650*/  FMUL.FTZ R3, R3, 0.5 ;  /* 0x3f00000003037820 */ /* 0x000fce0000410000 */
.L_x_7040:
[----:B------:R-:W-:Y:S05]  /*6660*/  BSYNC B4 ;  /* 0x0000000000047941 */ /* 0x000fea0003800000 */
.L_x_7038:
[----:B------:R-:W-:Y:S01]  /*6670*/  FADD.FTZ R3, R3, R0 ;  /* 0x0000000003037221 */ /* 0x000fe20000010000 */
[----:B------:R-:W-:-:S04]  /*6680*/  FADD.FTZ R26, R23, R26 ;  /* 0x0000001a171a7221 */ /* 0x000fc80000010000 */
[----:B------:R-:W-:-:S06]  /*6690*/  FMUL.FTZ R26, R26, R3 ;  /* 0x000000031a1a7220 */ /* 0x000fcc0000410000 */
[----:B------:R-:W2:Y:S01]  /*66a0*/  MUFU.SQRT R26, R26 ;  /* 0x0000001a001a7308 */ /* 0x000ea20000002000 */
[----:B------:R-:W-:Y:S05]  /*66b0*/  BRA `(.L_x_7041) ;  /* 0x0000000000487947 */ /* 0x000fea0003800000 */
.L_x_7034:
        /* <DEDUP_REMOVED lines=12> */
.L_x_7033:
[----:B------:R-:W-:Y:S01]  /*6780*/  FADD.FTZ R0, R26, 1 ;  /* 0x3f8000001a007421 */ /* 0x000fe20000010000 */
[----:B------:R-:W-:Y:S01]  /*6790*/  MUFU.SQRT R3, R10 ;  /* 0x0000000a00037308 */ /* 0x000fe20000002000 */
[----:B------:R-:W-:Y:S02]  /*67a0*/  MOV R23, 0x3f800000 ;  /* 0x3f80000000177802 */ /* 0x000fe40000000f00 */
[----:B------:R-:W-:-:S06]  /*67b0*/  FMUL.FTZ R0, R0, 0.5 ;  /* 0x3f00000000007820 */ /* 0x000fcc0000410000 */
[----:B------:R-:W2:Y:S02]  /*67c0*/  MUFU.SQRT R0, R0 ;  /* 0x0000000000007308 */ /* 0x000ea40000002000 */
[----:B--2---:R-:W-:-:S07]  /*67d0*/  FMUL.FTZ R26, R3, R0 ;  /* 0x00000000031a7220 */ /* 0x004fce0000410000 */
.L_x_7041:
[----:B------:R-:W-:Y:S05]  /*67e0*/  BSYNC B1 ;  /* 0x0000000000017941 */ /* 0x000fea0003800000 */
.L_x_7032:
[----:B------:R-:W-:Y:S05]  /*67f0*/  BRA `(.L_x_7042) ;  /* 0x0000000000087947 */ /* 0x000fea0003800000 */
.L_x_7029:
[----:B------:R-:W-:Y:S01]  /*6800*/  FMUL.FTZ R26, R26, 16777216 ;  /* 0x4b8000001a1a7820 */ /* 0x000fe20000410000 */
[----:B------:R-:W-:-:S07]  /*6810*/  FMUL.FTZ R23, R23, 16777216 ;  /* 0x4b80000017177820 */ /* 0x000fce0000410000 */
.L_x_7042:
[----:B------:R-:W-:Y:S05]  /*6820*/  BSYNC B0 ;  /* 0x0000000000007941 */ /* 0x000fea0003800000 */
.L_x_7028:
        /* <DEDUP_REMOVED lines=16> */
.L_x_7044:
[----:B------:R-:W-:Y:S05]  /*6930*/  BSYNC B4 ;  /* 0x0000000000047941 */ /* 0x000fea0003800000 */
.L_x_7043:
        /* <DEDUP_REMOVED lines=18> */
.L_x_7046:
[----:B------:R-:W-:Y:S02]  /*6a60*/  ISETP.GE.AND P0, PT, R26, RZ, PT ;  /* 0x000000ff1a00720c */ /* 0x000fe40003f06270 */
[----:B------:R-:W-:-:S11]  /*6a70*/  MOV R3, 0x3fd774eb ;  /* 0x3fd774eb00037802 */ /* 0x000fd60000000f00 */
[----:B------:R-:W-:-:S04]  /*6a80*/  @P0 FFMA.FTZ R0, R3, 0.93318945169448852539, -R0 ;  /* 0x3f6ee58103000823 */ /* 0x000fc80000010800 */
[----:B------:R-:W-:-:S07]  /*6a90*/  @!P0 FFMA.FTZ R0, R3, 0.93318945169448852539, R0 ;  /* 0x3f6ee58103008823 */ /* 0x000fce0000010000 */
.L_x_7047:
[----:B------:R-:W-:Y:S05]  /*6aa0*/  BSYNC B0 ;  /* 0x0000000000007941 */ /* 0x000fea0003800000 */
.L_x_7045:
        /* <DEDUP_REMOVED lines=10> */
.L_x_7031:
[----:B------:R-:W-:Y:S05]  /*6b50*/  BSYNC B3 ;  /* 0x0000000000037941 */ /* 0x000fea0003800000 */
.L_x_7027:
[----:B------:R-:W-:Y:S02]  /*6b60*/  LOP3.LUT R21, R0, 0x80000000, R21, 0xb8, !PT ;  /* 0x8000000000157812 */ /* 0x000fe400078eb815 */
[----:B-1----:R-:W-:Y:S01]  /*6b70*/  LOP3.LUT R24, R25, 0x80000000, R24, 0xb8, !PT ;  /* 0x8000000019187812 */ /* 0x002fe200078eb818 */
[----:B------:R-:W-:Y:S06]  /*6b80*/  BRA `(.L_x_7016) ;  /* 0x0000001400b47947 */ /* 0x000fec0003800000 */
.L_x_7015:
        /* <DEDUP_REMOVED lines=29> */
.L_x_7053:
[----:B------:R-:W-:Y:S05]  /*6d60*/  BSYNC B4 ;  /* 0x0000000000047941 */ /* 0x000fea0003800000 */
.L_x_7052:
        /* <DEDUP_REMOVED lines=18> */
.L_x_7055:
[----:B------:R-:W-:Y:S02]  /*6e90*/  ISETP.GE.AND P0, PT, R26, RZ, PT ;  /* 0x000000ff1a00720c */ /* 0x000fe40003f06270 */
[----:B------:R-:W-:-:S11]  /*6ea0*/  MOV R3, 0x3fd774eb ;  /* 0x3fd774eb00037802 */ /* 0x000fd60000000f00 */
[----:B------:R-:W-:-:S04]  /*6eb0*/  @P0 FFMA.FTZ R0, R3, 0.93318945169448852539, -R0 ;  /* 0x3f6ee58103000823 */ /* 0x000fc80000010800 */
[----:B------:R-:W-:-:S07]  /*6ec0*/  @!P0 FFMA.FTZ R0, R3, 0.93318945169448852539, R0 ;  /* 0x3f6ee58103008823 */ /* 0x000fce0000010000 */
.L_x_7056:
[----:B------:R-:W-:Y:S05]  /*6ed0*/  BSYNC B0 ;  /* 0x0000000000007941 */ /* 0x000fea0003800000 */
.L_x_7054:
        /* <DEDUP_REMOVED lines=13> */
.L_x_7051:
        /* <DEDUP_REMOVED lines=11> */
.L_x_7059:
[----:B------:R-:W-:Y:S05]  /*7060*/  BSYNC B4 ;  /* 0x0000000000047941 */ /* 0x000fea0003800000 */
.L_x_7058:
        /* <DEDUP_REMOVED lines=18> */
.L_x_7061:
[----:B------:R-:W-:Y:S02]  /*7190*/  ISETP.GE.AND P0, PT, R26, RZ, PT ;  /* 0x000000ff1a00720c */ /* 0x000fe40003f06270 */
[----:B------:R-:W-:-:S11]  /*71a0*/  MOV R3, 0x3fd774eb ;  /* 0x3fd774eb00037802 */ /* 0x000fd60000000f00 */
[----:B------:R-:W-:-:S04]  /*71b0*/  @P0 FFMA.FTZ R0, R3, 0.93318945169448852539, -R0 ;  /* 0x3f6ee58103000823 */ /* 0x000fc80000010800 */
[----:B------:R-:W-:-:S07]  /*71c0*/  @!P0 FFMA.FTZ R0, R3, 0.93318945169448852539, R0 ;  /* 0x3f6ee58103008823 */ /* 0x000fce0000010000 */
.L_x_7062:
[----:B------:R-:W-:Y:S05]  /*71d0*/  BSYNC B0 ;  /* 0x0000000000007941 */ /* 0x000fea0003800000 */
.L_x_7060:
        /* <DEDUP_REMOVED lines=27> */
.L_x_7050:
        /* <DEDUP_REMOVED lines=32> */
.L_x_7064:
[----:B------:R-:W-:Y:S05]  /*7590*/  BSYNC B4 ;  /* 0x0000000000047941 */ /* 0x000fea0003800000 */
.L_x_7063:
        /* <DEDUP_REMOVED lines=18> */
.L_x_7066:
[----:B------:R-:W-:Y:S02]  /*76c0*/  ISETP.GE.AND P0, PT, R26, RZ, PT ;  /* 0x000000ff1a00720c */ /* 0x000fe40003f06270 */
[----:B------:R-:W-:-:S11]  /*76d0*/  MOV R3, 0x3fd774eb ;  /* 0x3fd774eb00037802 */ /* 0x000fd60000000f00 */
[----:B------:R-:W-:-:S04]  /*76e0*/  @P0 FFMA.FTZ R0, R3, 0.93318945169448852539, -R0 ;  /* 0x3f6ee58103000823 */ /* 0x000fc80000010800 */
[----:B------:R-:W-:-:S07]  /*76f0*/  @!P0 FFMA.FTZ R0, R3, 0.93318945169448852539, R0 ;  /* 0x3f6ee58103008823 */ /* 0x000fce0000010000 */
.L_x_7067:
[----:B------:R-:W-:Y:S05]  /*7700*/  BSYNC B0 ;  /* 0x0000000000007941 */ /* 0x000fea0003800000 */
.L_x_7065:
        /* <DEDUP_REMOVED lines=11> */
.L_x_7049:
        /* <DEDUP_REMOVED lines=22> */
.L_x_7071:
[----:B------:R-:W-:Y:S05]  /*7920*/  BSYNC B4 ;  /* 0x0000000000047941 */ /* 0x000fea0003800000 */
.L_x_7070:
        /* <DEDUP_REMOVED lines=24> */
.L_x_7069:
        /* <DEDUP_REMOVED lines=11> */
.L_x_7073:
[----:B------:R-:W-:Y:S05]  /*7b60*/  BSYNC B4 ;  /* 0x0000000000047941 */ /* 0x000fea0003800000 */
.L_x_7072:
        /* <DEDUP_REMOVED lines=38> */
.L_x_7068:
        /* <DEDUP_REMOVED lines=32> */
.L_x_7075:
[----:B------:R-:W-:Y:S05]  /*7fd0*/  BSYNC B4 ;  /* 0x0000000000047941 */ /* 0x000fea0003800000 */
.L_x_7074:
        /* <DEDUP_REMOVED lines=21> */
.L_x_7057:
[----:B------:R-:W-:Y:S05]  /*8130*/  BSYNC B3 ;  /* 0x0000000000037941 */ /* 0x000fea0003800000 */
.L_x_7048:
[----:B------:R-:W-:Y:S01]  /*8140*/  FADD.FTZ R3, R10, 0.69314718246459960938 ;  /* 0x3f3172180a037421 */ /* 0x000fe20000010000 */
[----:B------:R-:W-:-:S04]  /*8150*/  LOP3.LUT R21, R0, 0x80000000, R21, 0xb8, !PT ;  /* 0x8000000000157812 */ /* 0x000fc800078eb815 */
[----:B------:R-:W-:Y:S01]  /*8160*/  LOP3.LUT R24, R3, 0x80000000, R24, 0xb8, !PT ;  /* 0x8000000003187812 */ /* 0x000fe200078eb818 */
[----:B------:R-:W-:Y:S06]  /*8170*/  BRA `(.L_x_7016) ;  /* 0x0000000000387947 */ /* 0x000fec0003800000 */
.L_x_7014:
        /* <DEDUP_REMOVED lines=14> */
.L_x_7016:
[----:B------:R-:W-:Y:S05]  /*8260*/  BSYNC B2 ;  /* 0x0000000000027941 */ /* 0x000fea0003800000 */
.L_x_7013:
        /* <DEDUP_REMOVED lines=111> */
.L_x_7083:
        /* <DEDUP_REMOVED lines=10> */
.L_x_7085:
[----:B------:R-:W-:-:S04]  /*8a00*/  FADD.FTZ R6, -R0, R5 ;  /* 0x0000000500067221 */ /* 0x000fc80000010100 */
[----:B------:R-:W-:-:S07]  /*8a10*/  FMUL.FTZ R6, R6, 0.5 ;  /* 0x3f00000006067820 */ /* 0x000fce0000410000 */
.L_x_7086:
[----:B------:R-:W-:Y:S05]  /*8a20*/  BSYNC B1 ;  /* 0x0000000000017941 */ /* 0x000fea0003800000 */
.L_x_7084:
        /* <DEDUP_REMOVED lines=11> */
.L_x_7088:
[----:B------:R-:W-:-:S04]  /*8ae0*/  FADD.FTZ R7, R4, -R7 ;  /* 0x8000000704077221 */ /* 0x000fc80000010000 */
[----:B------:R-:W-:-:S07]  /*8af0*/  FMUL.FTZ R7, R7, 0.5 ;  /* 0x3f00000007077820 */ /* 0x000fce0000410000 */
.L_x_7089:
[----:B------:R-:W-:Y:S05]  /*8b00*/  BSYNC B1 ;  /* 0x0000000000017941 */ /* 0x000fea0003800000 */
.L_x_7087:
        /* <DEDUP_REMOVED lines=35> */
.L_x_7082:
[----:B------:R0:W1:Y:S02]  /*8d40*/  MUFU.SQRT R23, R10 ;  /* 0x0000000a00177308 */ /* 0x0000640000002000 */
.L_x_7081:
[----:B------:R-:W-:Y:S05]  /*8d50*/  BSYNC B0 ;  /* 0x0000000000007941 */ /* 0x000fea0003800000 */
.L_x_7080:
        /* <DEDUP_REMOVED lines=35> */
.L_x_7093:
        /* <DEDUP_REMOVED lines=17> */
.L_x_7099:
[----:B------:R-:W-:-:S04]  /*90a0*/  FADD.FTZ R0, -R0, R5 ;  /* 0x0000000500007221 */ /* 0x000fc80000010100 */
[----:B------:R-:W-:-:S07]  /*90b0*/  FMUL.FTZ R0, R0, 0.5 ;  /* 0x3f00000000007820 */ /* 0x000fce0000410000 */
.L_x_7100:
[----:B------:R-:W-:Y:S05]  /*90c0*/  BSYNC B4 ;  /* 0x0000000000047941 */ /* 0x000fea0003800000 */
.L_x_7098:
        /* <DEDUP_REMOVED lines=10> */
.L_x_7102:
[----:B------:R-:W-:-:S04]  /*9170*/  FADD.FTZ R3, -R3, R4 ;  /* 0x0000000403037221 */ /* 0x000fc80000010100 */
[----:B------:R-:W-:-:S07]  /*9180*/  FMUL.FTZ R3, R3, 0.5 ;  /* 0x3f00000003037820 */ /* 0x000fce0000410000 */
.L_x_7103:
[----:B------:R-:W-:Y:S05]  /*9190*/  BSYNC B4 ;  /* 0x0000000000047941 */ /* 0x000fea0003800000 */
.L_x_7101:
[----:B------:R-:W-:Y:S01]  /*91a0*/  FADD.FTZ R3, R3, R0 ;  /* 0x0000000003037221 */ /* 0x000fe20000010000 */
[----:B------:R-:W-:-:S04]  /*91b0*/  FADD.FTZ R26, R11, R26 ;  /* 0x0000001a0b1a7221 */ /* 0x000fc80000010000 */
[----:B------:R-:W-:-:S06]  /*91c0*/  FMUL.FTZ R26, R26, R3 ;  /* 0x000000031a1a7220 */ /* 0x000fcc0000410000 */
[----:B------:R-:W2:Y:S01]  /*91d0*/  MUFU.SQRT R26, R26 ;  /* 0x0000001a001a7308 */ /* 0x000ea20000002000 */
[----:B------:R-:W-:Y:S05]  /*91e0*/  BRA `(.L_x_7104) ;  /* 0x0000000000487947 */ /* 0x000fea0003800000 */
.L_x_7097:
        /* <DEDUP_REMOVED lines=12> */
.L_x_7096:
[----:B------:R-:W-:Y:S01]  /*92b0*/  FADD.FTZ R0, R26, 1 ;  /* 0x3f8000001a007421 */ /* 0x000fe20000010000 */
[----:B------:R-:W-:Y:S01]  /*92c0*/  MUFU.SQRT R3, R10 ;  /* 0x0000000a00037308 */ /* 0x000fe20000002000 */
[----:B------:R-:W-:Y:S02]  /*92d0*/  MOV R11, 0x3f800000 ;  /* 0x3f800000000b7802 */ /* 0x000fe40000000f00 */
[----:B------:R-:W-:-:S06]  /*92e0*/  FMUL.FTZ R0, R0, 0.5 ;  /* 0x3f00000000007820 */ /* 0x000fcc0000410000 */
[----:B------:R-:W2:Y:S02]  /*92f0*/  MUFU.SQRT R0, R0 ;  /* 0x0000000000007308 */ /* 0x000ea40000002000 */
[----:B--2---:R-:W-:-:S07]  /*9300*/  FMUL.FTZ R26, R3, R0 ;  /* 0x00000000031a7220 */ /* 0x004fce0000410000 */
.L_x_7104:
[----:B------:R-:W-:Y:S05]  /*9310*/  BSYNC B1 ;  /* 0x0000000000017941 */ /* 0x000fea0003800000 */
.L_x_7095:
[----:B------:R-:W-:Y:S05]  /*9320*/  BRA `(.L_x_7105) ;  /* 0x0000000000087947 */ /* 0x000fea0003800000 */
.L_x_7092:
[----:B------:R-:W-:Y:S01]  /*9330*/  FMUL.FTZ R26, R26, 16777216 ;  /* 0x4b8000001a1a7820 */ /* 0x000fe20000410000 */
[----:B------:R-:W-:-:S07]  /*9340*/  FMUL.FTZ R11, R11, 16777216 ;  /* 0x4b8000000b0b7820 */ /* 0x000fce0000410000 */
.L_x_7105:
[----:B------:R-:W-:Y:S05]  /*9350*/  BSYNC B0 ;  /* 0x0000000000007941 */ /* 0x000fea0003800000 */
.L_x_7091:
        /* <DEDUP_REMOVED lines=16> */
.L_x_7107:
[----:B------:R-:W-:Y:S05]  /*9460*/  BSYNC B4 ;  /* 0x0000000000047941 */ /* 0x000fea0003800000 */
.L_x_7106:
        /* <DEDUP_REMOVED lines=18> */
.L_x_7109:
[----:B------:R-:W-:Y:S02]  /*9590*/  ISETP.GE.AND P0, PT, R26, RZ, PT ;  /* 0x000000ff1a00720c */ /* 0x000fe40003f06270 */
[----:B------:R-:W-:-:S11]  /*95a0*/  MOV R3, 0x3fd774eb ;  /* 0x3fd774eb00037802 */ /* 0x000fd60000000f00 */
[----:B------:R-:W-:-:S04]  /*95b0*/  @P0 FFMA.FTZ R0, R3, 0.93318945169448852539, -R0 ;  /* 0x3f6ee58103000823 */ /* 0x000fc80000010800 */
[----:B------:R-:W-:-:S07]  /*95c0*/  @!P0 FFMA.FTZ R0, R3, 0.93318945169448852539, R0 ;  /* 0x3f6ee58103008823 */ /* 0x000fce0000010000 */
.L_x_7110:
[----:B------:R-:W-:Y:S05]  /*95d0*/  BSYNC B0 ;  /* 0x0000000000007941 */ /* 0x000fea0003800000 */
.L_x_7108:
        /* <DEDUP_REMOVED lines=10> */
.L_x_7094:
[----:B------:R-:W-:Y:S05]  /*9680*/  BSYNC B3 ;  /* 0x0000000000037941 */ /* 0x000fea0003800000 */
.L_x_7090:
[----:B------:R-:W-:Y:S02]  /*9690*/  LOP3.LUT R25, R0, 0x80000000, R25, 0xb8, !PT ;  /* 0x8000000000197812 */ /* 0x000fe400078eb819 */
[----:B-1----:R-:W-:Y:S01]  /*96a0*/  LOP3.LUT R28, R23, 0x80000000, R28, 0xb8, !PT ;  /* 0x80000000171c7812 */ /* 0x002fe200078eb81c */
[----:B------:R-:W-:Y:S06]  /*96b0*/  BRA `(.L_x_7079) ;  /* 0x0000001400b47947 */ /* 0x000fec0003800000 */
.L_x_7078:
        /* <DEDUP_REMOVED lines=29> */
.L_x_7116:
[----:B------:R-:W-:Y:S05]  /*9890*/  BSYNC B4 ;  /* 0x0000000000047941 */ /* 0x000fea0003800000 */
.L_x_7115:
        /* <DEDUP_REMOVED lines=18> */
.L_x_7118:
[----:B------:R-:W-:Y:S02]  /*99c0*/  ISETP.GE.AND P0, PT, R26, RZ, PT ;  /* 0x000000ff1a00720c */ /* 0x000fe40003f06270 */
[----:B------:R-:W-:-:S11]  /*99d0*/  MOV R3, 0x3fd774eb ;  /* 0x3fd774eb00037802 */ /* 0x000fd60000000f00 */
[----:B------:R-:W-:-:S04]  /*99e0*/  @P0 FFMA.FTZ R0, R3, 0.93318945169448852539, -R0 ;  /* 0x3f6ee58103000823 */ /* 0x000fc80000010800 */
[----:B------:R-:W-:-:S07]  /*99f0*/  @!P0 FFMA.FTZ R0, R3, 0.93318945169448852539, R0 ;  /* 0x3f6ee58103008823 */ /* 0x000fce0000010000 */
.L_x_7119:
[----:B------:R-:W-:Y:S05]  /*9a00*/  BSYNC B0 ;  /* 0x0000000000007941 */ /* 0x000fea0003800000 */
.L_x_7117:
        /* <DEDUP_REMOVED lines=13> */
.L_x_7114:
        /* <DEDUP_REMOVED lines=11> */
.L_x_7122:
[----:B------:R-:W-:Y:S05]  /*9b90*/  BSYNC B4 ;  /* 0x0000000000047941 */ /* 0x000fea0003800000 */
.L_x_7121:
        /* <DEDUP_REMOVED lines=18> */
.L_x_7124:
[----:B------:R-:W-:Y:S02]  /*9cc0*/  ISETP.GE.AND P0, PT, R26, RZ, PT ;  /* 0x000000ff1a00720c */ /* 0x000fe40003f06270 */
[----:B------:R-:W-:-:S11]  /*9cd0*/  MOV R3, 0x3fd774eb ;  /* 0x3fd774eb00037802 */ /* 0x000fd60000000f00 */
[----:B------:R-:W-:-:S04]  /*9ce0*/  @P0 FFMA.FTZ R0, R3, 0.93318945169448852539, -R0 ;  /* 0x3f6ee58103000823 */ /* 0x000fc80000010800 */
[----:B------:R-:W-:-:S07]  /*9cf0*/  @!P0 FFMA.FTZ R0, R3, 0.93318945169448852539, R0 ;  /* 0x3f6ee58103008823 */ /* 0x000fce0000010000 */
.L_x_7125:
[----:B------:R-:W-:Y:S05]  /*9d00*/  BSYNC B0 ;  /* 0x0000000000007941 */ /* 0x000fea0003800000 */
.L_x_7123:
        /* <DEDUP_REMOVED lines=27> */
.L_x_7113:
        /* <DEDUP_REMOVED lines=32> */
.L_x_7127:
[----:B------:R-:W-:Y:S05]  /*a0c0*/  BSYNC B4 ;  /* 0x0000000000047941 */ /* 0x000fea0003800000 */
.L_x_7126:
        /* <DEDUP_REMOVED lines=18> */
.L_x_7129:
[----:B------:R-:W-:Y:S02]  /*a1f0*/  ISETP.GE.AND P0, PT, R26, RZ, PT ;  /* 0x000000ff1a00720c */ /* 0x000fe40003f06270 */
[----:B------:R-:W-:-:S11]  /*a200*/  MOV R3, 0x3fd774eb ;  /* 0x3fd774eb00037802 */ /* 0x000fd60000000f00 */
[----:B------:R-:W-:-:S04]  /*a210*/  @P0 FFMA.FTZ R0, R3, 0.93318945169448852539, -R0 ;  /* 0x3f6ee58103000823 */ /* 0x000fc80000010800 */
[----:B------:R-:W-:-:S07]  /*a220*/  @!P0 FFMA.FTZ R0, R3, 0.93318945169448852539, R0 ;  /* 0x3f6ee58103008823 */ /* 0x000fce0000010000 */
.L_x_7130:
[----:B------:R-:W-:Y:S05]  /*a230*/  BSYNC B0 ;  /* 0x0000000000007941 */ /* 0x000fea0003800000 */
.L_x_7128:
        /* <DEDUP_REMOVED lines=11> */
.L_x_7112:
        /* <DEDUP_REMOVED lines=22> */
.L_x_7134:
[----:B------:R-:W-:Y:S05]  /*a450*/  BSYNC B4 ;  /* 0x0000000000047941 */ /* 0x000fea0003800000 */
.L_x_7133:
        /* <DEDUP_REMOVED lines=24> */
.L_x_7132:
        /* <DEDUP_REMOVED lines=11> */
.L_x_7136:
[----:B------:R-:W-:Y:S05]  /*a690*/  BSYNC B4 ;  /* 0x0000000000047941 */ /* 0x000fea0003800000 */
.L_x_7135:
        /* <DEDUP_REMOVED lines=38> */
.L_x_7131:
        /* <DEDUP_REMOVED lines=32> */
.L_x_7138:
[----:B------:R-:W-:Y:S05]  /*ab00*/  BSYNC B4 ;  /* 0x0000000000047941 */ /* 0x000fea0003800000 */
.L_x_7137:
        /* <DEDUP_REMOVED lines=21> */
.L_x_7120:
[----:B------:R-:W-:Y:S05]  /*ac60*/  BSYNC B3 ;  /* 0x0000000000037941 */ /* 0x000fea0003800000 */
.L_x_7111:
[----:B------:R-:W-:Y:S01]  /*ac70*/  FADD.FTZ R3, R10, 0.69314718246459960938 ;  /* 0x3f3172180a037421 */ /* 0x000fe20000010000 */
[----:B------:R-:W-:-:S04]  /*ac80*/  LOP3.LUT R25, R0, 0x80000000, R25, 0xb8, !PT ;  /* 0x8000000000197812 */ /* 0x000fc800078eb819 */
[----:B------:R-:W-:Y:S01]  /*ac90*/  LOP3.LUT R28, R3, 0x80000000, R28, 0xb8, !PT ;  /* 0x80000000031c7812 */ /* 0x000fe200078eb81c */
[----:B------:R-:W-:Y:S06]  /*aca0*/  BRA `(.L_x_7079) ;  /* 0x0000000000387947 */ /* 0x000fec0003800000 */
.L_x_7077:
        /* <DEDUP_REMOVED lines=14> */
.L_x_7079:
[----:B------:R-:W-:Y:S05]  /*ad90*/  BSYNC B2 ;  /* 0x0000000000027941 */ /* 0x000fea0003800000 */
.L_x_7076:
        /* <DEDUP_REMOVED lines=112> */
.L_x_7146:
        /* <DEDUP_REMOVED lines=10> */
.L_x_7148:
[----:B------:R-:W-:-:S04]  /*b540*/  FADD.FTZ R6, -R0, R5 ;  /* 0x0000000500067221 */ /* 0x000fc80000010100 */
[----:B------:R-:W-:-:S07]  /*b550*/  FMUL.FTZ R6, R6, 0.5 ;  /* 0x3f00000006067820 */ /* 0x000fce0000410000 */
.L_x_7149:
[----:B------:R-:W-:Y:S05]  /*b560*/  BSYNC B1 ;  /* 0x0000000000017941 */ /* 0x000fea0003800000 */
.L_x_7147:
        /* <DEDUP_REMOVED lines=11> */
.L_x_7151:
[----:B------:R-:W-:-:S04]  /*b620*/  FADD.FTZ R7, R4, -R7 ;  /* 0x8000000704077221 */ /* 0x000fc80000010000 */
[----:B------:R-:W-:-:S07]  /*b630*/  FMUL.FTZ R7, R7, 0.5 ;  /* 0x3f00000007077820 */ /* 0x000fce0000410000 */
.L_x_7152:
[----:B------:R-:W-:Y:S05]  /*b640*/  BSYNC B1 ;  /* 0x0000000000017941 */ /* 0x000fea0003800000 */
.L_x_7150:
        /* <DEDUP_REMOVED lines=35> */
.L_x_7145:
[----:B------:R0:W1:Y:S02]  /*b880*/  MUFU.SQRT R32, R10 ;  /* 0x0000000a00207308 */ /* 0x0000640000002000 */
.L_x_7144:
[----:B------:R-:W-:Y:S05]  /*b890*/  BSYNC B0 ;  /* 0x0000000000007941 */ /* 0x000fea0003800000 */
.L_x_7143:
        /* <DEDUP_REMOVED lines=35> */
.L_x_7156:
        /* <DEDUP_REMOVED lines=17> */
.L_x_7162:
[----:B------:R-:W-:-:S04]  /*bbe0*/  FADD.FTZ R0, -R0, R5 ;  /* 0x0000000500007221 */ /* 0x000fc80000010100 */
[----:B------:R-:W-:-:S07]  /*bbf0*/  FMUL.FTZ R0, R0, 0.5 ;  /* 0x3f00000000007820 */ /* 0x000fce0000410000 */
.L_x_7163:
[----:B------:R-:W-:Y:S05]  /*bc00*/  BSYNC B4 ;  /* 0x0000000000047941 */ /* 0x000fea0003800000 */
.L_x_7161:
        /* <DEDUP_REMOVED lines=10> */
.L_x_7165:
[----:B------:R-:W-:-:S04]  /*bcb0*/  FADD.FTZ R3, -R3, R4 ;  /* 0x0000000403037221 */ /* 0x000fc80000010100 */
[----:B------:R-:W-:-:S07]  /*bcc0*/  FMUL.FTZ R3, R3, 0.5 ;  /* 0x3f00000003037820 */ /* 0x000fce0000410000 */
.L_x_7166:
[----:B------:R-:W-:Y:S05]  /*bcd0*/  BSYNC B4 ;  /* 0x0000000000047941 */ /* 0x000fea0003800000 */
.L_x_7164:
[----:B------:R-:W-:Y:S01]  /*bce0*/  FADD.FTZ R3, R3, R0 ;  /* 0x0000000003037221 */ /* 0x000fe20000010000 */
[----:B------:R-:W-:-:S04]  /*bcf0*/  FADD.FTZ R34, R23, R34 ;  /* 0x0000002217227221 */ /* 0x000fc80000010000 */
[----:B------:R-:W-:-:S06]  /*bd00*/  FMUL.FTZ R34, R34, R3 ;  /* 0x0000000322227220 */ /* 0x000fcc0000410000 */
[----:B------:R-:W2:Y:S01]  /*bd10*/  MUFU.SQRT R34, R34 ;  /* 0x0000002200227308 */ /* 0x000ea20000002000 */
[----:B------:R-:W-:Y:S05]  /*bd20*/  BRA `(.L_x_7167) ;  /* 0x0000000000487947 */ /* 0x000fea0003800000 */
.L_x_7160:
        /* <DEDUP_REMOVED lines=12> */
.L_x_7159:
[----:B------:R-:W-:Y:S01]  /*bdf0*/  FADD.FTZ R0, R34, 1 ;  /* 0x3f80000022007421 */ /* 0x000fe20000010000 */
[----:B------:R-:W-:Y:S01]  /*be00*/  MUFU.SQRT R3, R10 ;  /* 0x0000000a00037308 */ /* 0x000fe20000002000 */
[----:B------:R-:W-:Y:S02]  /*be10*/  MOV R23, 0x3f800000 ;  /* 0x3f80000000177802 */ /* 0x000fe40000000f00 */
[----:B------:R-:W-:-:S06]  /*be20*/  FMUL.FTZ R0, R0, 0.5 ;  /* 0x3f00000000007820 */ /* 0x000fcc0000410000 */
[----:B------:R-:W2:Y:S02]  /*be30*/  MUFU.SQRT R0, R0 ;  /* 0x0000000000007308 */ /* 0x000ea40000002000 */
[----:B--2---:R-:W-:-:S07]  /*be40*/  FMUL.FTZ R34, R3, R0 ;  /* 0x0000000003227220 */ /* 0x004fce0000410000 */
.L_x_7167:
[----:B------:R-:W-:Y:S05]  /*be50*/  BSYNC B1 ;  /* 0x0000000000017941 */ /* 0x000fea0003800000 */
.L_x_7158:
[----:B------:R-:W-:Y:S05]  /*be60*/  BRA `(.L_x_7168) ;  /* 0x0000000000087947 */ /* 0x000fea0003800000 */
.L_x_7155:
[----:B------:R-:W-:Y:S01]  /*be70*/  FMUL.FTZ R34, R34, 16777216 ;  /* 0x4b80000022227820 */ /* 0x000fe20000410000 */
[----:B------:R-:W-:-:S07]  /*be80*/  FMUL.FTZ R23, R23, 16777216 ;  /* 0x4b80000017177820 */ /* 0x000fce0000410000 */
.L_x_7168:
[----:B------:R-:W-:Y:S05]  /*be90*/  BSYNC B0 ;  /* 0x0000000000007941 */ /* 0x000fea0003800000 */
.L_x_7154:
        /* <DEDUP_REMOVED lines=15> */
[----:B01----:R-:W-:Y:S05]  /*bf90*/  CALL.REL.NOINC `($__internal_13_$__cuda_sm3x_div_rn_ftz_f32_slowpath) ;  /* 0x0000020000307944 */ /* 0x003fea0003c00000 */
.L_x_7170:
[----:B------:R-:W-:Y:S05]  /*bfa0*/  BSYNC B4 ;  /* 0x0000000000047941 */ /* 0x000fea0003800000 */
.L_x_7169:
        /* <DEDUP_REMOVED lines=18> */
.L_x_7172:
[----:B------:R-:W-:Y:S02]  /*c0d0*/  ISETP.GE.AND P0, PT, R34, RZ, PT ;  /* 0x000000ff2200720c */ /* 0x000fe40003f06270 */
[----:B------:R-:W-:-:S11]  /*c0e0*/  MOV R3, 0x3fd774eb ;  /* 0x3fd774eb00037802 */ /* 0x000fd60000000f00 */
[----:B------:R-:W-:-:S04]  /*c0f0*/  @P0 FFMA.FTZ R0, R3, 0.93318945169448852539, -R0 ;  /* 0x3f6ee58103000823 */ /* 0x000fc80000010800 */
[----:B------:R-:W-:-:S07]  /*c100*/  @!P0 FFMA.FTZ R0, R3, 0.93318945169448852539, R0 ;  /* 0x3f6ee58103008823 */ /* 0x000fce0000010000 */
.L_x_7173:
[----:B------:R-:W-:Y:S05]  /*c110*/  BSYNC B0 ;  /* 0x0000000000007941 */ /* 0x000fea0003800000 */
.L_x_7171:
        /* <DEDUP_REMOVED lines=10> */
.L_x_7157:
[----:B------:R-:W-:Y:S05]  /*c1c0*/  BSYNC B3 ;  /* 0x0000000000037941 */ /* 0x000fea0003800000 */
.L_x_7153:
[----:B------:R-:W-:Y:S02]  /*c1d0*/  LOP3.LUT R12, R3, 0x80000000, R12, 0xb8, !PT ;  /* 0x80000000030c7812 */ /* 0x000fe400078eb80c */
[----:B-1----:R-:W-:Y:S01]  /*c1e0*/  LOP3.LUT R11, R32, 0x80000000, R11, 0xb8, !PT ;  /* 0x80000000200b7812 */ /* 0x002fe200078eb80b */
[----:B------:R-:W-:Y:S06]  /*c1f0*/  BRA `(.L_x_7142) ;  /* 0x0000001400b47947 */ /* 0x000fec0003800000 */
.L_x_7141:
        /* <DEDUP_REMOVED lines=28> */
[----:B------:R-:W-:Y:S05]  /*c3c0*/  CALL.REL.NOINC `($__internal_13_$__cuda_sm3x_div_rn_ftz_f32_slowpath) ;  /* 0x000001fc00247944 */ /* 0x000fea0003c00000 */
.L_x_7179:
[----:B------:R-:W-:Y:S05]  /*c3d0*/  BSYNC B4 ;  /* 0x0000000000047941 */ /* 0x000fea0003800000 */
.L_x_7178:
        /* <DEDUP_REMOVED lines=18> */
.L_x_7181:
[----:B------:R-:W-:Y:S02]  /*c500*/  ISETP.GE.AND P0, PT, R26, RZ, PT ;  /* 0x000000ff1a00720c */ /* 0x000fe40003f06270 */
[----:B------:R-:W-:-:S11]  /*c510*/  MOV R3, 0x3fd774eb ;  /* 0x3fd774eb00037802 */ /* 0x000fd60000000f00 */
[----:B------:R-:W-:-:S04]  /*c520*/  @P0 FFMA.FTZ R0, R3, 0.93318945169448852539, -R0 ;  /* 0x3f6ee58103000823 */ /* 0x000fc80000010800 */
[----:B------:R-:W-:-:S07]  /*c530*/  @!P0 FFMA.FTZ R0, R3, 0.93318945169448852539, R0 ;  /* 0x3f6ee58103008823 */ /* 0x000fce0000010000 */
.L_x_7182:
[----:B------:R-:W-:Y:S05]  /*c540*/  BSYNC B0 ;  /* 0x0000000000007941 */ /* 0x000fea0003800000 */
.L_x_7180:
        /* <DEDUP_REMOVED lines=13> */
.L_x_7177:
        /* <DEDUP_REMOVED lines=11> */
.L_x_7185:
[----:B------:R-:W-:Y:S05]  /*c6d0*/  BSYNC B4 ;  /* 0x0000000000047941 */ /* 0x000fea0003800000 */
.L_x_7184:
        /* <DEDUP_REMOVED lines=18> */
.L_x_7187:
[----:B------:R-:W-:Y:S02]  /*c800*/  ISETP.GE.AND P0, PT, R26, RZ, PT ;  /* 0x000000ff1a00720c */ /* 0x000fe40003f06270 */
[----:B------:R-:W-:-:S11]  /*c810*/  MOV R3, 0x3fd774eb ;  /* 0x3fd774eb00037802 */ /* 0x000fd60000000f00 */
[----:B------:R-:W-:-:S04]  /*c820*/  @P0 FFMA.FTZ R0, R3, 0.93318945169448852539, -R0 ;  /* 0x3f6ee58103000823 */ /* 0x000fc80000010800 */
[----:B------:R-:W-:-:S07]  /*c830*/  @!P0 FFMA.FTZ R0, R3, 0.93318945169448852539, R0 ;  /* 0x3f6ee58103008823 */ /* 0x000fce0000010000 */
.L_x_7188:
[----:B------:R-:W-:Y:S05]  /*c840*/  BSYNC B0 ;  /* 0x0000000000007941 */ /* 0x000fea0003800000 */
.L_x_7186:
        /* <DEDUP_REMOVED lines=27> */
.L_x_7176:
        /* <DEDUP_REMOVED lines=31> */
[----:B------:R-:W-:Y:S05]  /*cbf0*/  CALL.REL.NOINC `($__internal_13_$__cuda_sm3x_div_rn_ftz_f32_slowpath) ;  /* 0x000001f400187944 */ /* 0x000fea0003c00000 */
.L_x_7190:
[----:B------:R-:W-:Y:S05]  /*cc00*/  BSYNC B4 ;  /* 0x0000000000047941 */ /* 0x000fea0003800000 */
.L_x_7189:
        /* <DEDUP_REMOVED lines=18> */
.L_x_7192:
[----:B------:R-:W-:Y:S02]  /*cd30*/  ISETP.GE.AND P0, PT, R26, RZ, PT ;  /* 0x000000ff1a00720c */ /* 0x000fe40003f06270 */
[----:B------:R-:W-:-:S11]  /*cd40*/  MOV R3, 0x3fd774eb ;  /* 0x3fd774eb00037802 */ /* 0x000fd60000000f00 */
[----:B------:R-:W-:-:S04]  /*cd50*/  @P0 FFMA.FTZ R0, R3, 0.93318945169448852539, -R0 ;  /* 0x3f6ee58103000823 */ /* 0x000fc80000010800 */
[----:B------:R-:W-:-:S07]  /*cd60*/  @!P0 FFMA.FTZ R0, R3, 0.93318945169448852539, R0 ;  /* 0x3f6ee58103008823 */ /* 0x000fce0000010000 */
.L_x_7193:
[----:B------:R-:W-:Y:S05]  /*cd70*/  BSYNC B0 ;  /* 0x0000000000007941 */ /* 0x000fea0003800000 */
.L_x_7191:
        /* <DEDUP_REMOVED lines=11> */
.L_x_7175:
        /* <DEDUP_REMOVED lines=22> */
.L_x_7197:
[----:B------:R-:W-:Y:S05]  /*cf90*/  BSYNC B4 ;  /* 0x0000000000047941 */ /* 0x000fea0003800000 */
.L_x_7196:
        /* <DEDUP_REMOVED lines=24> */
.L_x_7195:
        /* <DEDUP_REMOVED lines=11> */
.L_x_7199:
[----:B------:R-:W-:Y:S05]  /*d1d0*/  BSYNC B4 ;  /* 0x0000000000047941 */ /* 0x000fea0003800000 */
.L_x_7198:
        /* <DEDUP_REMOVED lines=38> */
.L_x_7194:
        /* <DEDUP_REMOVED lines=32> */
.L_x_7201:
[----:B------:R-:W-:Y:S05]  /*d640*/  BSYNC B4 ;  /* 0x0000000000047941 */ /* 0x000fea0003800000 */
.L_x_7200:
        /* <DEDUP_REMOVED lines=21> */
.L_x_7183:
[----:B------:R-:W-:Y:S05]  /*d7a0*/  BSYNC B3 ;  /* 0x0000000000037941 */ /* 0x000fea0003800000 */
.L_x_7174:
[----:B------:R-:W-:Y:S01]  /*d7b0*/  FADD.FTZ R10, R10, 0.69314718246459960938 ;  /* 0x3f3172180a0a7421 */ /* 0x000fe20000010000 */
[----:B------:R-:W-:-:S04]  /*d7c0*/  LOP3.LUT R12, R3, 0x80000000, R12, 0xb8, !PT ;  /* 0x80000000030c7812 */ /* 0x000fc800078eb80c */
[----:B------:R-:W-:Y:S01]  /*d7d0*/  LOP3.LUT R11, R10, 0x80000000, R11, 0xb8, !PT ;  /* 0x800000000a0b7812 */ /* 0x000fe200078eb80b */
[----:B------:R-:W-:Y:S06]  /*d7e0*/  BRA `(.L_x_7142) ;  /* 0x0000000000387947 */ /* 0x000fec0003800000 */
.L_x_7140:
        /* <DEDUP_REMOVED lines=14> */
.L_x_7142:
[----:B------:R-:W-:Y:S05]  /*d8d0*/  BSYNC B2 ;  /* 0x0000000000027941 */ /* 0x000fea0003800000 */
.L_x_7139:
        /* <DEDUP_REMOVED lines=112> */
.L_x_7209:
        /* <DEDUP_REMOVED lines=10> */
.L_x_7211:
[----:B------:R-:W-:-:S04]  /*e080*/  FADD.FTZ R6, -R0, R5 ;  /* 0x0000000500067221 */ /* 0x000fc80000010100 */
[----:B------:R-:W-:-:S07]  /*e090*/  FMUL.FTZ R6, R6, 0.5 ;  /* 0x3f00000006067820 */ /* 0x000fce0000410000 */
.L_x_7212:
[----:B------:R-:W-:Y:S05]  /*e0a0*/  BSYNC B1 ;  /* 0x0000000000017941 */ /* 0x000fea0003800000 */
.L_x_7210:
        /* <DEDUP_REMOVED lines=11> */
.L_x_7214:
[----:B------:R-:W-:-:S04]  /*e160*/  FADD.FTZ R7, R4, -R7 ;  /* 0x8000000704077221 */ /* 0x000fc80000010000 */
[----:B------:R-:W-:-:S07]  /*e170*/  FMUL.FTZ R7, R7, 0.5 ;  /* 0x3f00000007077820 */ /* 0x000fce0000410000 */
.L_x_7215:
[----:B------:R-:W-:Y:S05]  /*e180*/  BSYNC B1 ;  /* 0x0000000000017941 */ /* 0x000fea0003800000 */
.L_x_7213:
        /* <DEDUP_REMOVED lines=35> */
.L_x_7208:
[----:B------:R0:W1:Y:S02]  /*e3c0*/  MUFU.SQRT R29, R23 ;  /* 0x00000017001d7308 */ /* 0x0000640000002000 */
.L_x_7207:
[----:B------:R-:W-:Y:S05]  /*e3d0*/  BSYNC B0 ;  /* 0x0000000000007941 */ /* 0x000fea0003800000 */
.L_x_7206:
        /* <DEDUP_REMOVED lines=35> */
.L_x_7219:
        /* <DEDUP_REMOVED lines=17> */
.L_x_7225:
[----:B------:R-:W-:-:S04]  /*e720*/  FADD.FTZ R0, -R0, R5 ;  /* 0x0000000500007221 */ /* 0x000fc80000010100 */
[----:B------:R-:W-:-:S07]  /*e730*/  FMUL.FTZ R0, R0, 0.5 ;  /* 0x3f00000000007820 */ /* 0x000fce0000410000 */
.L_x_7226:
[----:B------:R-:W-:Y:S05]  /*e740*/  BSYNC B4 ;  /* 0x0000000000047941 */ /* 0x000fea0003800000 */
.L_x_7224:
        /* <DEDUP_REMOVED lines=10> */
.L_x_7228:
[----:B------:R-:W-:-:S04]  /*e7f0*/  FADD.FTZ R3, -R3, R4 ;  /* 0x0000000403037221 */ /* 0x000fc80000010100 */
[----:B------:R-:W-:-:S07]  /*e800*/  FMUL.FTZ R3, R3, 0.5 ;  /* 0x3f00000003037820 */ /* 0x000fce0000410000 */
.L_x_7229:
[----:B------:R-:W-:Y:S05]  /*e810*/  BSYNC B4 ;  /* 0x0000000000047941 */ /* 0x000fea0003800000 */
.L_x_7227:
[----:B------:R-:W-:Y:S01]  /*e820*/  FADD.FTZ R0, R3, R0 ;  /* 0x0000000003007221 */ /* 0x000fe20000010000 */
[----:B------:R-:W-:-:S04]  /*e830*/  FADD.FTZ R31, R26, R31 ;  /* 0x0000001f1a1f7221 */ /* 0x000fc80000010000 */
[----:B------:R-:W-:-:S06]  /*e840*/  FMUL.FTZ R31, R31, R0 ;  /* 0x000000001f1f7220 */ /* 0x000fcc0000410000 */
[----:B------:R-:W2:Y:S01]  /*e850*/  MUFU.SQRT R31, R31 ;  /* 0x0000001f001f7308 */ /* 0x000ea20000002000 */
[----:B------:R-:W-:Y:S05]  /*e860*/  BRA `(.L_x_7230) ;  /* 0x0000000000487947 */ /* 0x000fea0003800000 */
.L_x_7223:
        /* <DEDUP_REMOVED lines=12> */
.L_x_7222:
[----:B------:R-:W-:Y:S01]  /*e930*/  FADD.FTZ R0, R31, 1 ;  /* 0x3f8000001f007421 */ /* 0x000fe20000010000 */
[----:B0-----:R-:W-:Y:S01]  /*e940*/  MUFU.SQRT R23, R23 ;  /* 0x0000001700177308 */ /* 0x001fe20000002000 */
[----:B------:R-:W-:Y:S02]  /*e950*/  MOV R26, 0x3f800000 ;  /* 0x3f800000001a7802 */ /* 0x000fe40000000f00 */
[----:B------:R-:W-:-:S06]  /*e960*/  FMUL.FTZ R0, R0, 0.5 ;  /* 0x3f00000000007820 */ /* 0x000fcc0000410000 */
[----:B------:R-:W0:Y:S02]  /*e970*/  MUFU.SQRT R0, R0 ;  /* 0x0000000000007308 */ /* 0x000e240000002000 */
[----:B0-----:R-:W-:-:S07]  /*e980*/  FMUL.FTZ R31, R23, R0 ;  /* 0x00000000171f7220 */ /* 0x001fce0000410000 */
.L_x_7230:
[----:B------:R-:W-:Y:S05]  /*e990*/  BSYNC B1 ;  /* 0x0000000000017941 */ /* 0x000fea0003800000 */
.L_x_7221:
[----:B------:R-:W-:Y:S05]  /*e9a0*/  BRA `(.L_x_7231) ;  /* 0x0000000000087947 */ /* 0x000fea0003800000 */
.L_x_7218:
[----:B------:R-:W-:Y:S01]  /*e9b0*/  FMUL.FTZ R31, R31, 16777216 ;  /* 0x4b8000001f1f7820 */ /* 0x000fe20000410000 */
[----:B------:R-:W-:-:S07]  /*e9c0*/  FMUL.FTZ R26, R26, 16777216 ;  /* 0x4b8000001a1a7820 */ /* 0x000fce0000410000 */
.L_x_7231:
[----:B------:R-:W-:Y:S05]  /*e9d0*/  BSYNC B0 ;  /* 0x0000000000007941 */ /* 0x000fea0003800000 */
.L_x_7217:
        /* <DEDUP_REMOVED lines=16> */
.L_x_7233:
[----:B------:R-:W-:Y:S05]  /*eae0*/  BSYNC B4 ;  /* 0x0000000000047941 */ /* 0x000fea0003800000 */
.L_x_7232:
        /* <DEDUP_REMOVED lines=18> */
.L_x_7235:
[----:B------:R-:W-:Y:S02]  /*ec10*/  ISETP.GE.AND P0, PT, R31, RZ, PT ;  /* 0x000000ff1f00720c */ /* 0x000fe40003f06270 */
[----:B------:R-:W-:-:S11]  /*ec20*/  MOV R3, 0x3fd774eb ;  /* 0x3fd774eb00037802 */ /* 0x000fd60000000f00 */
[----:B------:R-:W-:-:S04]  /*ec30*/  @P0 FFMA.FTZ R0, R3, 0.93318945169448852539, -R0 ;  /* 0x3f6ee58103000823 */ /* 0x000fc80000010800 */
[----:B------:R-:W-:-:S07]  /*ec40*/  @!P0 FFMA.FTZ R0, R3, 0.93318945169448852539, R0 ;  /* 0x3f6ee58103008823 */ /* 0x000fce0000010000 */
.L_x_7236:
[----:B------:R-:W-:Y:S05]  /*ec50*/  BSYNC B0 ;  /* 0x0000000000007941 */ /* 0x000fea0003800000 */
.L_x_7234:
        /* <DEDUP_REMOVED lines=10> */
.L_x_7220:
[----:B------:R-:W-:Y:S05]  /*ed00*/  BSYNC B3 ;  /* 0x0000000000037941 */ /* 0x000fea0003800000 */
.L_x_7216:
[----:B------:R-:W-:Y:S02]  /*ed10*/  LOP3.LUT R13, R0, 0x80000000, R13, 0xb8, !PT ;  /* 0x80000000000d7812 */ /* 0x000fe400078eb80d */
[----:B-1----:R-:W-:Y:S01]  /*ed20*/  LOP3.LUT R10, R29, 0x80000000, R10, 0xb8, !PT ;  /* 0x800000001d0a7812 */ /* 0x002fe200078eb80a */
[----:B------:R-:W-:Y:S06]  /*ed30*/  BRA `(.L_x_7205) ;  /* 0x0000001400b47947 */ /* 0x000fec0003800000 */
.L_x_7204:
        /* <DEDUP_REMOVED lines=29> */
.L_x_7242:
[----:B------:R-:W-:Y:S05]  /*ef10*/  BSYNC B4 ;  /* 0x0000000000047941 */ /* 0x000fea0003800000 */
.L_x_7241:
        /* <DEDUP_REMOVED lines=18> */
.L_x_7244:
[----:B------:R-:W-:Y:S02]  /*f040*/  ISETP.GE.AND P0, PT, R27, RZ, PT ;  /* 0x000000ff1b00720c */ /* 0x000fe40003f06270 */
[----:B------:R-:W-:-:S11]  /*f050*/  MOV R3, 0x3fd774eb ;  /* 0x3fd774eb00037802 */ /* 0x000fd60000000f00 */
[----:B------:R-:W-:-:S04]  /*f060*/  @P0 FFMA.FTZ R0, R3, 0.93318945169448852539, -R0 ;  /* 0x3f6ee58103000823 */ /* 0x000fc80000010800 */
[----:B------:R-:W-:-:S07]  /*f070*/  @!P0 FFMA.FTZ R0, R3, 0.93318945169448852539, R0 ;  /* 0x3f6ee58103008823 */ /* 0x000fce0000010000 */
.L_x_7245:
[----:B------:R-:W-:Y:S05]  /*f080*/  BSYNC B0 ;  /* 0x0000000000007941 */ /* 0x000fea0003800000 */
.L_x_7243:
        /* <DEDUP_REMOVED lines=13> */
.L_x_7240:
        /* <DEDUP_REMOVED lines=11> */
.L_x_7248:
[----:B------:R-:W-:Y:S05]  /*f210*/  BSYNC B4 ;  /* 0x0000000000047941 */ /* 0x000fea0003800000 */
.L_x_7247:
        /* <DEDUP_REMOVED lines=18> */
.L_x_7250:
[----:B------:R-:W-:Y:S02]  /*f340*/  ISETP.GE.AND P0, PT, R27, RZ, PT ;  /* 0x000000ff1b00720c */ /* 0x000fe40003f06270 */
[----:B------:R-:W-:-:S11]  /*f350*/  MOV R3, 0x3fd774eb ;  /* 0x3fd774eb00037802 */ /* 0x000fd60000000f00 */
[----:B------:R-:W-:-:S04]  /*f360*/  @P0 FFMA.FTZ R0, R3, 0.93318945169448852539, -R0 ;  /* 0x3f6ee58103000823 */ /* 0x000fc80000010800 */
[----:B------:R-:W-:-:S07]  /*f370*/  @!P0 FFMA.FTZ R0, R3, 0.93318945169448852539, R0 ;  /* 0x3f6ee58103008823 */ /* 0x000fce0000010000 */
.L_x_7251:
[----:B------:R-:W-:Y:S05]  /*f380*/  BSYNC B0 ;  /* 0x0000000000007941 */ /* 0x000fea0003800000 */
.L_x_7249:
        /* <DEDUP_REMOVED lines=27> */
.L_x_7239:
        /* <DEDUP_REMOVED lines=32> */
.L_x_7253:
[----:B------:R-:W-:Y:S05]  /*f740*/  BSYNC B4 ;  /* 0x0000000000047941 */ /* 0x000fea0003800000 */
.L_x_7252:
        /* <DEDUP_REMOVED lines=18> */
.L_x_7255:
[----:B------:R-:W-:Y:S02]  /*f870*/  ISETP.GE.AND P0, PT, R27, RZ, PT ;  /* 0x000000ff1b00720c */ /* 0x000fe40003f06270 */
[----:B------:R-:W-:-:S11]  /*f880*/  MOV R3, 0x3fd774eb ;  /* 0x3fd774eb00037802 */ /* 0x000fd60000000f00 */
[----:B------:R-:W-:-:S04]  /*f890*/  @P0 FFMA.FTZ R0, R3, 0.93318945169448852539, -R0 ;  /* 0x3f6ee58103000823 */ /* 0x000fc80000010800 */
[----:B------:R-:W-:-:S07]  /*f8a0*/  @!P0 FFMA.FTZ R0, R3, 0.93318945169448852539, R0 ;  /* 0x3f6ee58103008823 */ /* 0x000fce0000010000 */
.L_x_7256:
[----:B------:R-:W-:Y:S05]  /*f8b0*/  BSYNC B0 ;  /* 0x0000000000007941 */ /* 0x000fea0003800000 */
.L_x_7254:
        /* <DEDUP_REMOVED lines=11> */
.L_x_7238:
        /* <DEDUP_REMOVED lines=22> */
.L_x_7260:
[----:B------:R-:W-:Y:S05]  /*fad0*/  BSYNC B4 ;  /* 0x0000000000047941 */ /* 0x000fea0003800000 */
.L_x_7259:
        /* <DEDUP_REMOVED lines=24> */
.L_x_7258:
        /* <DEDUP_REMOVED lines=11> */
.L_x_7262:
[----:B------:R-:W-:Y:S05]  /*fd10*/  BSYNC B4 ;  /* 0x0000000000047941 */ /* 0x000fea0003800000 */
.L_x_7261:
        /* <DEDUP_REMOVED lines=38> */
.L_x_7257:
        /* <DEDUP_REMOVED lines=32> */
.L_x_7264:
[----:B------:R-:W-:Y:S05]  /*10180*/  BSYNC B4 ;  /* 0x0000000000047941 */ /* 0x000fea0003800000 */
.L_x_7263:
        /* <DEDUP_REMOVED lines=21> */
.L_x_7246:
[----:B------:R-:W-:Y:S05]  /*102e0*/  BSYNC B3 ;  /* 0x0000000000037941 */ /* 0x000fea0003800000 */
.L_x_7237:
[----:B------:R-:W-:Y:S01]  /*102f0*/  FADD.FTZ R23, R23, 0.69314718246459960938 ;  /* 0x3f31721817177421 */ /* 0x000fe20000010000 */
[----:B------:R-:W-:-:S04]  /*10300*/  LOP3.LUT R13, R0, 0x80000000, R13, 0xb8, !PT ;  /* 0x80000000000d7812 */ /* 0x000fc800078eb80d */
[----:B------:R-:W-:Y:S01]  /*10310*/  LOP3.LUT R10, R23, 0x80000000, R10, 0xb8, !PT ;  /* 0x80000000170a7812 */ /* 0x000fe200078eb80a */
[----:B------:R-:W-:Y:S06]  /*10320*/  BRA `(.L_x_7205) ;  /* 0x0000000000387947 */ /* 0x000fec0003800000 */
.L_x_7203:
        /* <DEDUP_REMOVED lines=14> */
.L_x_7205:
[----:B------:R-:W-:Y:S05]  /*10410*/  BSYNC B2 ;  /* 0x0000000000027941 */ /* 0x000fea0003800000 */
.L_x_7202:
        /* <DEDUP_REMOVED lines=112> */
.L_x_7272:
        /* <DEDUP_REMOVED lines=10> */
.L_x_7274:
[----:B------:R-:W-:-:S04]  /*10bc0*/  FADD.FTZ R6, -R0, R5 ;  /* 0x0000000500067221 */ /* 0x000fc80000010100 */
[----:B------:R-:W-:-:S07]  /*10bd0*/  FMUL.FTZ R6, R6, 0.5 ;  /* 0x3f00000006067820 */ /* 0x000fce0000410000 */
.L_x_7275:
[----:B------:R-:W-:Y:S05]  /*10be0*/  BSYNC B1 ;  /* 0x0000000000017941 */ /* 0x000fea0003800000 */
.L_x_7273:
        /* <DEDUP_REMOVED lines=11> */
.L_x_7277:
[----:B------:R-:W-:-:S04]  /*10ca0*/  FADD.FTZ R7, R4, -R7 ;  /* 0x8000000704077221 */ /* 0x000fc80000010000 */
[----:B------:R-:W-:-:S07]  /*10cb0*/  FMUL.FTZ R7, R7, 0.5 ;  /* 0x3f00000007077820 */ /* 0x000fce0000410000 */
.L_x_7278:
[----:B------:R-:W-:Y:S05]  /*10cc0*/  BSYNC B1 ;  /* 0x0000000000017941 */ /* 0x000fea0003800000 */
.L_x_7276:
        /* <DEDUP_REMOVED lines=35> */
.L_x_7271:
[----:B------:R0:W1:Y:S02]  /*10f00*/  MUFU.SQRT R34, R26 ;  /* 0x0000001a00227308 */ /* 0x0000640000002000 */
.L_x_7270:
[----:B------:R-:W-:Y:S05]  /*10f10*/  BSYNC B0 ;  /* 0x0000000000007941 */ /* 0x000fea0003800000 */
.L_x_7269:
        /* <DEDUP_REMOVED lines=35> */
.L_x_7282:
        /* <DEDUP_REMOVED lines=17> */
.L_x_7288:
[----:B------:R-:W-:-:S04]  /*11260*/  FADD.FTZ R0, -R0, R5 ;  /* 0x0000000500007221 */ /* 0x000fc80000010100 */
[----:B------:R-:W-:-:S07]  /*11270*/  FMUL.FTZ R0, R0, 0.5 ;  /* 0x3f00000000007820 */ /* 0x000fce0000410000 */
.L_x_7289:
[----:B------:R-:W-:Y:S05]  /*11280*/  BSYNC B4 ;  /* 0x0000000000047941 */ /* 0x000fea0003800000 */
.L_x_7287:
        /* <DEDUP_REMOVED lines=10> */
.L_x_7291:
[----:B------:R-:W-:-:S04]  /*11330*/  FADD.FTZ R3, -R3, R4 ;  /* 0x0000000403037221 */ /* 0x000fc80000010100 */
[----:B------:R-:W-:-:S07]  /*11340*/  FMUL.FTZ R3, R3, 0.5 ;  /* 0x3f00000003037820 */ /* 0x000fce0000410000 */
.L_x_7292:
[----:B------:R-:W-:Y:S05]  /*11350*/  BSYNC B4 ;  /* 0x0000000000047941 */ /* 0x000fea0003800000 */
.L_x_7290:
[----:B------:R-:W-:Y:S01]  /*11360*/  FADD.FTZ R3, R3, R0 ;  /* 0x0000000003037221 */ /* 0x000fe20000010000 */
[----:B------:R-:W-:-:S04]  /*11370*/  FADD.FTZ R36, R27, R36 ;  /* 0x000000241b247221 */ /* 0x000fc80000010000 */
[----:B------:R-:W-:-:S06]  /*11380*/  FMUL.FTZ R36, R36, R3 ;  /* 0x0000000324247220 */ /* 0x000fcc0000410000 */
[----:B------:R-:W2:Y:S01]  /*11390*/  MUFU.SQRT R36, R36 ;  /* 0x0000002400247308 */ /* 0x000ea20000002000 */
[----:B------:R-:W-:Y:S05]  /*113a0*/  BRA `(.L_x_7293) ;  /* 0x0000000000487947 */ /* 0x000fea0003800000 */
.L_x_7286:
        /* <DEDUP_REMOVED lines=12> */
.L_x_7285:
[----:B------:R-:W-:Y:S01]  /*11470*/  FADD.FTZ R0, R36, 1 ;  /* 0x3f80000024007421 */ /* 0x000fe20000010000 */
[----:B------:R-:W-:Y:S01]  /*11480*/  MUFU.SQRT R3, R26 ;  /* 0x0000001a00037308 */ /* 0x000fe20000002000 */
[----:B------:R-:W-:Y:S02]  /*11490*/  MOV R27, 0x3f800000 ;  /* 0x3f800000001b7802 */ /* 0x000fe40000000f00 */
[----:B------:R-:W-:-:S06]  /*114a0*/  FMUL.FTZ R0, R0, 0.5 ;  /* 0x3f00000000007820 */ /* 0x000fcc0000410000 */
[----:B------:R-:W2:Y:S02]  /*114b0*/  MUFU.SQRT R0, R0 ;  /* 0x0000000000007308 */ /* 0x000ea40000002000 */
[----:B--2---:R-:W-:-:S07]  /*114c0*/  FMUL.FTZ R36, R3, R0 ;  /* 0x0000000003247220 */ /* 0x004fce0000410000 */
.L_x_7293:
[----:B------:R-:W-:Y:S05]  /*114d0*/  BSYNC B1 ;  /* 0x0000000000017941 */ /* 0x000fea0003800000 */
.L_x_7284:
[----:B------:R-:W-:Y:S05]  /*114e0*/  BRA `(.L_x_7294) ;  /* 0x0000000000087947 */ /* 0x000fea0003800000 */
.L_x_7281:
[----:B------:R-:W-:Y:S01]  /*114f0*/  FMUL.FTZ R36, R36, 16777216 ;  /* 0x4b80000024247820 */ /* 0x000fe20000410000 */
[----:B------:R-:W-:-:S07]  /*11500*/  FMUL.FTZ R27, R27, 16777216 ;  /* 0x4b8000001b1b7820 */ /* 0x000fce0000410000 */
.L_x_7294:
[----:B------:R-:W-:Y:S05]  /*11510*/  BSYNC B0 ;  /* 0x0000000000007941 */ /* 0x000fea0003800000 */
.L_x_7280:
        /* <DEDUP_REMOVED lines=16> */
.L_x_7296:
[----:B------:R-:W-:Y:S05]  /*11620*/  BSYNC B4 ;  /* 0x0000000000047941 */ /* 0x000fea0003800000 */
.L_x_7295:
        /* <DEDUP_REMOVED lines=18> */
.L_x_7298:
[----:B------:R-:W-:Y:S02]  /*11750*/  ISETP.GE.AND P0, PT, R36, RZ, PT ;  /* 0x000000ff2400720c */ /* 0x000fe40003f06270 */
[----:B------:R-:W-:-:S11]  /*11760*/  MOV R3, 0x3fd774eb ;  /* 0x3fd774eb00037802 */ /* 0x000fd60000000f00 */
[----:B------:R-:W-:-:S04]  /*11770*/  @P0 FFMA.FTZ R0, R3, 0.93318945169448852539, -R0 ;  /* 0x3f6ee58103000823 */ /* 0x000fc80000010800 */
[----:B------:R-:W-:-:S07]  /*11780*/  @!P0 FFMA.FTZ R0, R3, 0.93318945169448852539, R0 ;  /* 0x3f6ee58103008823 */ /* 0x000fce0000010000 */
.L_x_7299:
[----:B------:R-:W-:Y:S05]  /*11790*/  BSYNC B0 ;  /* 0x0000000000007941 */ /* 0x000fea0003800000 */
.L_x_7297:
        /* <DEDUP_REMOVED lines=10> */
.L_x_7283:
[----:B------:R-:W-:Y:S05]  /*11840*/  BSYNC B3 ;  /* 0x0000000000037941 */ /* 0x000fea0003800000 */
.L_x_7279:
[----:B------:R-:W-:Y:S02]  /*11850*/  LOP3.LUT R14, R3, 0x80000000, R14, 0xb8, !PT ;  /* 0x80000000030e7812 */ /* 0x000fe400078eb80e */
[----:B-1----:R-:W-:Y:S01]  /*11860*/  LOP3.LUT R23, R34, 0x80000000, R23, 0xb8, !PT ;  /* 0x8000000022177812 */ /* 0x002fe200078eb817 */
[----:B------:R-:W-:Y:S06]  /*11870*/  BRA `(.L_x_7268) ;  /* 0x0000001400b47947 */ /* 0x000fec0003800000 */
.L_x_7267:
        /* <DEDUP_REMOVED lines=29> */
.L_x_7305:
[----:B------:R-:W-:Y:S05]  /*11a50*/  BSYNC B4 ;  /* 0x0000000000047941 */ /* 0x000fea0003800000 */
.L_x_7304:
        /* <DEDUP_REMOVED lines=18> */
.L_x_7307:
[----:B------:R-:W-:Y:S02]  /*11b80*/  ISETP.GE.AND P0, PT, R32, RZ, PT ;  /* 0x000000ff2000720c */ /* 0x000fe40003f06270 */
[----:B------:R-:W-:-:S11]  /*11b90*/  MOV R3, 0x3fd774eb ;  /* 0x3fd774eb00037802 */ /* 0x000fd60000000f00 */
[----:B------:R-:W-:-:S04]  /*11ba0*/  @P0 FFMA.FTZ R0, R3, 0.93318945169448852539, -R0 ;  /* 0x3f6ee58103000823 */ /* 0x000fc80000010800 */
[----:B------:R-:W-:-:S07]  /*11bb0*/  @!P0 FFMA.FTZ R0, R3, 0.93318945169448852539, R0 ;  /* 0x3f6ee58103008823 */ /* 0x000fce0000010000 */
.L_x_7308:
[----:B------:R-:W-:Y:S05]  /*11bc0*/  BSYNC B0 ;  /* 0x0000000000007941 */ /* 0x000fea0003800000 */
.L_x_7306:
        /* <DEDUP_REMOVED lines=13> */
.L_x_7303:
        /* <DEDUP_REMOVED lines=11> */
.L_x_7311:
[----:B------:R-:W-:Y:S05]  /*11d50*/  BSYNC B4 ;  /* 0x0000000000047941 */ /* 0x000fea0003800000 */
.L_x_7310:
        /* <DEDUP_REMOVED lines=18> */
.L_x_7313:
[----:B------:R-:W-:Y:S02]  /*11e80*/  ISETP.GE.AND P0, PT, R32, RZ, PT ;  /* 0x000000ff2000720c */ /* 0x000fe40003f06270 */
[----:B------:R-:W-:-:S11]  /*11e90*/  MOV R3, 0x3fd774eb ;  /* 0x3fd774eb00037802 */ /* 0x000fd60000000f00 */
[----:B------:R-:W-:-:S04]  /*11ea0*/  @P0 FFMA.FTZ R0, R3, 0.93318945169448852539, -R0 ;  /* 0x3f6ee58103000823 */ /* 0x000fc80000010800 */
[----:B------:R-:W-:-:S07]  /*11eb0*/  @!P0 FFMA.FTZ R0, R3, 0.93318945169448852539, R0 ;  /* 0x3f6ee58103008823 */ /* 0x000fce0000010000 */
.L_x_7314:
[----:B------:R-:W-:Y:S05]  /*11ec0*/  BSYNC B0 ;  /* 0x0000000000007941 */ /* 0x000fea0003800000 */
.L_x_7312:
        /* <DEDUP_REMOVED lines=27> */
.L_x_7302:
        /* <DEDUP_REMOVED lines=32> */
.L_x_7316:
[----:B------:R-:W-:Y:S05]  /*12280*/  BSYNC B4 ;  /* 0x0000000000047941 */ /* 0x000fea0003800000 */
.L_x_7315:
        /* <DEDUP_REMOVED lines=18> */
.L_x_7318:
[----:B------:R-:W-:Y:S02]  /*123b0*/  ISETP.GE.AND P0, PT, R32, RZ, PT ;  /* 0x000000ff2000720c */ /* 0x000fe40003f06270 */
[----:B------:R-:W-:-:S11]  /*123c0*/  MOV R3, 0x3fd774eb ;  /* 0x3fd774eb00037802 */ /* 0x000fd60000000f00 */
[----:B------:R-:W-:-:S04]  /*123d0*/  @P0 FFMA.FTZ R0, R3, 0.93318945169448852539, -R0 ;  /* 0x3f6ee58103000823 */ /* 0x000fc80000010800 */
[----:B------:R-:W-:-:S07]  /*123e0*/  @!P0 FFMA.FTZ R0, R3, 0.93318945169448852539, R0 ;  /* 0x3f6ee58103008823 */ /* 0x000fce0000010000 */
.L_x_7319:
[----:B------:R-:W-:Y:S05]  /*123f0*/  BSYNC B0 ;  /* 0x0000000000007941 */ /* 0x000fea0003800000 */
.L_x_7317:
        /* <DEDUP_REMOVED lines=11> */
.L_x_7301:
        /* <DEDUP_REMOVED lines=22> */
.L_x_7323:
[----:B------:R-:W-:Y:S05]  /*12610*/  BSYNC B4 ;  /* 0x0000000000047941 */ /* 0x000fea0003800000 */
.L_x_7322:
        /* <DEDUP_REMOVED lines=24> */
.L_x_7321:
        /* <DEDUP_REMOVED lines=11> */
.L_x_7325:
[----:B------:R-:W-:Y:S05]  /*12850*/  BSYNC B4 ;  /* 0x0000000000047941 */ /* 0x000fea0003800000 */
.L_x_7324:
        /* <DEDUP_REMOVED lines=38> */
.L_x_7320:
        /* <DEDUP_REMOVED lines=32> */
.L_x_7327:
[----:B------:R-:W-:Y:S05]  /*12cc0*/  BSYNC B4 ;  /* 0x0000000000047941 */ /* 0x000fea0003800000 */
.L_x_7326:
        /* <DEDUP_REMOVED lines=21> */
.L_x_7309:
[----:B------:R-:W-:Y:S05]  /*12e20*/  BSYNC B3 ;  /* 0x0000000000037941 */ /* 0x000fea0003800000 */
.L_x_7300:
[----:B------:R-:W-:Y:S01]  /*12e30*/  FADD.FTZ R26, R26, 0.69314718246459960938 ;  /* 0x3f3172181a1a7421 */ /* 0x000fe20000010000 */
[----:B------:R-:W-:-:S04]  /*12e40*/  LOP3.LUT R14, R3, 0x80000000, R14, 0xb8, !PT ;  /* 0x80000000030e7812 */ /* 0x000fc800078eb80e */
[----:B------:R-:W-:Y:S01]  /*12e50*/  LOP3.LUT R23, R26, 0x80000000, R23, 0xb8, !PT ;  /* 0x800000001a177812 */ /* 0x000fe200078eb817 */
[----:B------:R-:W-:Y:S06]  /*12e60*/  BRA `(.L_x_7268) ;  /* 0x0000000000387947 */ /* 0x000fec0003800000 */
.L_x_7266:
        /* <DEDUP_REMOVED lines=14> */
.L_x_7268:
[----:B------:R-:W-:Y:S05]  /*12f50*/  BSYNC B2 ;  /* 0x0000000000027941 */ /* 0x000fea0003800000 */
.L_x_7265:
        /* <DEDUP_REMOVED lines=111> */
.L_x_7335:
        /* <DEDUP_REMOVED lines=10> */
.L_x_7337:
[----:B------:R-:W-:-:S04]  /*136f0*/  FADD.FTZ R5, -R0, R7 ;  /* 0x0000000700057221 */ /* 0x000fc80000010100 */
[----:B------:R-:W-:-:S07]  /*13700*/  FMUL.FTZ R5, R5, 0.5 ;  /* 0x3f00000005057820 */ /* 0x000fce0000410000 */
.L_x_7338:
[----:B------:R-:W-:Y:S05]  /*13710*/  BSYNC B1 ;  /* 0x0000000000017941 */ /* 0x000fea0003800000 */
.L_x_7336:
        /* <DEDUP_REMOVED lines=11> */
.L_x_7340:
[----:B------:R-:W-:-:S04]  /*137d0*/  FADD.FTZ R6, R4, -R17 ;  /* 0x8000001104067221 */ /* 0x000fc80000010000 */
[----:B------:R-:W-:-:S07]  /*137e0*/  FMUL.FTZ R6, R6, 0.5 ;  /* 0x3f00000006067820 */ /* 0x000fce0000410000 */
.L_x_7341:
[----:B------:R-:W-:Y:S05]  /*137f0*/  BSYNC B1 ;  /* 0x0000000000017941 */ /* 0x000fea0003800000 */
.L_x_7339:
        /* <DEDUP_REMOVED lines=35> */
.L_x_7334:
[----:B------:R0:W1:Y:S02]  /*13a30*/  MUFU.SQRT R27, R32 ;  /* 0x00000020001b7308 */ /* 0x0000640000002000 */
.L_x_7333:
[----:B------:R-:W-:Y:S05]  /*13a40*/  BSYNC B0 ;  /* 0x0000000000007941 */ /* 0x000fea0003800000 */
.L_x_7332:
        /* <DEDUP_REMOVED lines=35> */
.L_x_7345:
        /* <DEDUP_REMOVED lines=17> */
.L_x_7351:
[----:B------:R-:W-:-:S04]  /*13d90*/  FADD.FTZ R0, -R0, R7 ;  /* 0x0000000700007221 */ /* 0x000fc80000010100 */
[----:B------:R-:W-:-:S07]  /*13da0*/  FMUL.FTZ R0, R0, 0.5 ;  /* 0x3f00000000007820 */ /* 0x000fce0000410000 */
.L_x_7352:
[----:B------:R-:W-:Y:S05]  /*13db0*/  BSYNC B4 ;  /* 0x0000000000047941 */ /* 0x000fea0003800000 */
.L_x_7350:
        /* <DEDUP_REMOVED lines=10> */
.L_x_7354:
[----:B------:R-:W-:-:S04]  /*13e60*/  FADD.FTZ R3, -R3, R4 ;  /* 0x0000000403037221 */ /* 0x000fc80000010100 */
[----:B------:R-:W-:-:S07]  /*13e70*/  FMUL.FTZ R3, R3, 0.5 ;  /* 0x3f00000003037820 */ /* 0x000fce0000410000 */
.L_x_7355:
[----:B------:R-:W-:Y:S05]  /*13e80*/  BSYNC B4 ;  /* 0x0000000000047941 */ /* 0x000fea0003800000 */
.L_x_7353:
[----:B------:R-:W-:Y:S01]  /*13e90*/  FADD.FTZ R3, R3, R0 ;  /* 0x0000000003037221 */ /* 0x000fe20000010000 */
[----:B------:R-:W-:-:S04]  /*13ea0*/  FADD.FTZ R34, R29, R34 ;  /* 0x000000221d227221 */ /* 0x000fc80000010000 */
[----:B------:R-:W-:-:S06]  /*13eb0*/  FMUL.FTZ R34, R34, R3 ;  /* 0x0000000322227220 */ /* 0x000fcc0000410000 */
[----:B------:R-:W2:Y:S01]  /*13ec0*/  MUFU.SQRT R34, R34 ;  /* 0x0000002200227308 */ /* 0x000ea20000002000 */
[----:B------:R-:W-:Y:S05]  /*13ed0*/  BRA `(.L_x_7356) ;  /* 0x0000000000487947 */ /* 0x000fea0003800000 */
.L_x_7349:
        /* <DEDUP_REMOVED lines=12> */
.L_x_7348:
[----:B------:R-:W-:Y:S01]  /*13fa0*/  FADD.FTZ R0, R34, 1 ;  /* 0x3f80000022007421 */ /* 0x000fe20000010000 */
[----:B------:R-:W-:Y:S01]  /*13fb0*/  MUFU.SQRT R3, R32 ;  /* 0x0000002000037308 */ /* 0x000fe20000002000 */
[----:B------:R-:W-:Y:S02]  /*13fc0*/  MOV R29, 0x3f800000 ;  /* 0x3f800000001d7802 */ /* 0x000fe40000000f00 */
[----:B------:R-:W-:-:S06]  /*13fd0*/  FMUL.FTZ R0, R0, 0.5 ;  /* 0x3f00000000007820 */ /* 0x000fcc0000410000 */
[----:B------:R-:W2:Y:S02]  /*13fe0*/  MUFU.SQRT R0, R0 ;  /* 0x0000000000007308 */ /* 0x000ea40000002000 */
[----:B--2---:R-:W-:-:S07]  /*13ff0*/  FMUL.FTZ R34, R3, R0 ;  /* 0x0000000003227220 */ /* 0x004fce0000410000 */
.L_x_7356:
[----:B------:R-:W-:Y:S05]  /*14000*/  BSYNC B1 ;  /* 0x0000000000017941 */ /* 0x000fea0003800000 */
.L_x_7347:
[----:B------:R-:W-:Y:S05]  /*14010*/  BRA `(.L_x_7357) ;  /* 0x0000000000087947 */ /* 0x000fea0003800000 */
.L_x_7344:
[----:B------:R-:W-:Y:S01]  /*14020*/  FMUL.FTZ R34, R34, 16777216 ;  /* 0x4b80000022227820 */ /* 0x000fe20000410000 */
[----:B------:R-:W-:-:S07]  /*14030*/  FMUL.FTZ R29, R29, 16777216 ;  /* 0x4b8000001d1d7820 */ /* 0x000fce0000410000 */
.L_x_7357:
[----:B------:R-:W-:Y:S05]  /*14040*/  BSYNC B0 ;  /* 0x0000000000007941 */ /* 0x000fea0003800000 */
.L_x_7343:
        /* <DEDUP_REMOVED lines=16> */
.L_x_7359:
[----:B------:R-:W-:Y:S05]  /*14150*/  BSYNC B4 ;  /* 0x0000000000047941 */ /* 0x000fea0003800000 */
.L_x_7358:
        /* <DEDUP_REMOVED lines=18> */
.L_x_7361:
[----:B------:R-:W-:Y:S02]  /*14280*/  ISETP.GE.AND P0, PT, R34, RZ, PT ;  /* 0x000000ff2200720c */ /* 0x000fe40003f06270 */
[----:B------:R-:W-:-:S11]  /*14290*/  MOV R3, 0x3fd774eb ;  /* 0x3fd774eb00037802 */ /* 0x000fd60000000f00 */
[----:B------:R-:W-:-:S04]  /*142a0*/  @P0 FFMA.FTZ R0, R3, 0.93318945169448852539, -R0 ;  /* 0x3f6ee58103000823 */ /* 0x000fc80000010800 */
[----:B------:R-:W-:-:S07]  /*142b0*/  @!P0 FFMA.FTZ R0, R3, 0.93318945169448852539, R0 ;  /* 0x3f6ee58103008823 */ /* 0x000fce0000010000 */
.L_x_7362:
[----:B------:R-:W-:Y:S05]  /*142c0*/  BSYNC B0 ;  /* 0x0000000000007941 */ /* 0x000fea0003800000 */
.L_x_7360:
        /* <DEDUP_REMOVED lines=10> */
.L_x_7346:
[----:B------:R-:W-:Y:S05]  /*14370*/  BSYNC B3 ;  /* 0x0000000000037941 */ /* 0x000fea0003800000 */
.L_x_7342:
[----:B------:R-:W-:Y:S02]  /*14380*/  LOP3.LUT R15, R0, 0x80000000, R15, 0xb8, !PT ;  /* 0x80000000000f7812 */ /* 0x000fe400078eb80f */
[----:B-1----:R-:W-:Y:S01]  /*14390*/  LOP3.LUT R26, R27, 0x80000000, R26, 0xb8, !PT ;  /* 0x800000001b1a7812 */ /* 0x002fe200078eb81a */
[----:B------:R-:W-:Y:S06]  /*143a0*/  BRA `(.L_x_7331) ;  /* 0x0000001400b47947 */ /* 0x000fec0003800000 */
.L_x_7330:
        /* <DEDUP_REMOVED lines=29> */
.L_x_7368:
[----:B------:R-:W-:Y:S05]  /*14580*/  BSYNC B4 ;  /* 0x0000000000047941 */ /* 0x000fea0003800000 */
.L_x_7367:
        /* <DEDUP_REMOVED lines=18> */
.L_x_7370:
[----:B------:R-:W-:Y:S02]  /*146b0*/  ISETP.GE.AND P0, PT, R34, RZ, PT ;  /* 0x000000ff2200720c */ /* 0x000fe40003f06270 */
[----:B------:R-:W-:-:S11]  /*146c0*/  MOV R3, 0x3fd774eb ;  /* 0x3fd774eb00037802 */ /* 0x000fd60000000f00 */
[----:B------:R-:W-:-:S04]  /*146d0*/  @P0 FFMA.FTZ R0, R3, 0.93318945169448852539, -R0 ;  /* 0x3f6ee58103000823 */ /* 0x000fc80000010800 */
[----:B------:R-:W-:-:S07]  /*146e0*/  @!P0 FFMA.FTZ R0, R3, 0.93318945169448852539, R0 ;  /* 0x3f6ee58103008823 */ /* 0x000fce0000010000 */
.L_x_7371:
[----:B------:R-:W-:Y:S05]  /*146f0*/  BSYNC B0 ;  /* 0x0000000000007941 */ /* 0x000fea0003800000 */
.L_x_7369:
        /* <DEDUP_REMOVED lines=13> */
.L_x_7366:
        /* <DEDUP_REMOVED lines=11> */
.L_x_7374:
[----:B------:R-:W-:Y:S05]  /*14880*/  BSYNC B4 ;  /* 0x0000000000047941 */ /* 0x000fea0003800000 */
.L_x_7373:
        /* <DEDUP_REMOVED lines=18> */
.L_x_7376:
[----:B------:R-:W-:Y:S02]  /*149b0*/  ISETP.GE.AND P0, PT, R34, RZ, PT ;  /* 0x000000ff2200720c */ /* 0x000fe40003f06270 */
[----:B------:R-:W-:-:S11]  /*149c0*/  MOV R3, 0x3fd774eb ;  /* 0x3fd774eb00037802 */ /* 0x000fd60000000f00 */
[----:B------:R-:W-:-:S04]  /*149d0*/  @P0 FFMA.FTZ R0, R3, 0.93318945169448852539, -R0 ;  /* 0x3f6ee58103000823 */ /* 0x000fc80000010800 */
[----:B------:R-:W-:-:S07]  /*149e0*/  @!P0 FFMA.FTZ R0, R3, 0.93318945169448852539, R0 ;  /* 0x3f6ee58103008823 */ /* 0x000fce0000010000 */
.L_x_7377:
[----:B------:R-:W-:Y:S05]  /*149f0*/  BSYNC B0 ;  /* 0x0000000000007941 */ /* 0x000fea0003800000 */
.L_x_7375:
        /* <DEDUP_REMOVED lines=27> */
.L_x_7365:
        /* <DEDUP_REMOVED lines=32> */
.L_x_7379:
[----:B------:R-:W-:Y:S05]  /*14db0*/  BSYNC B4 ;  /* 0x0000000000047941 */ /* 0x000fea0003800000 */
.L_x_7378:
        /* <DEDUP_REMOVED lines=18> */
.L_x_7381:
[----:B------:R-:W-:Y:S02]  /*14ee0*/  ISETP.GE.AND P0, PT, R34, RZ, PT ;  /* 0x000000ff2200720c */ /* 0x000fe40003f06270 */
[----:B------:R-:W-:-:S11]  /*14ef0*/  MOV R3, 0x3fd774eb ;  /* 0x3fd774eb00037802 */ /* 0x000fd60000000f00 */
[----:B------:R-:W-:-:S04]  /*14f00*/  @P0 FFMA.FTZ R0, R3, 0.93318945169448852539, -R0 ;  /* 0x3f6ee58103000823 */ /* 0x000fc80000010800 */
[----:B------:R-:W-:-:S07]  /*14f10*/  @!P0 FFMA.FTZ R0, R3, 0.93318945169448852539, R0 ;  /* 0x3f6ee58103008823 */ /* 0x000fce0000010000 */
.L_x_7382:
[----:B------:R-:W-:Y:S05]  /*14f20*/  BSYNC B0 ;  /* 0x0000000000007941 */ /* 0x000fea0003800000 */
.L_x_7380:
        /* <DEDUP_REMOVED lines=11> */
.L_x_7364:
        /* <DEDUP_REMOVED lines=22> */
.L_x_7386:
[----:B------:R-:W-:Y:S05]  /*15140*/  BSYNC B4 ;  /* 0x0000000000047941 */ /* 0x000fea0003800000 */
.L_x_7385:
        /* <DEDUP_REMOVED lines=24> */
.L_x_7384:
        /* <DEDUP_REMOVED lines=11> */
.L_x_7388:
[----:B------:R-:W-:Y:S05]  /*15380*/  BSYNC B4 ;  /* 0x0000000000047941 */ /* 0x000fea0003800000 */
.L_x_7387:
        /* <DEDUP_REMOVED lines=38> */
.L_x_7383:
        /* <DEDUP_REMOVED lines=32> */
.L_x_7390:
[----:B------:R-:W-:Y:S05]  /*157f0*/  BSYNC B4 ;  /* 0x0000000000047941 */ /* 0x000fea0003800000 */
.L_x_7389:
        /* <DEDUP_REMOVED lines=21> */
.L_x_7372:
[----:B------:R-:W-:Y:S05]  /*15950*/  BSYNC B3 ;  /* 0x0000000000037941 */ /* 0x000fea0003800000 */
.L_x_7363:
[----:B------:R-:W-:Y:S01]  /*15960*/  FADD.FTZ R27, R27, 0.69314718246459960938 ;  /* 0x3f3172181b1b7421 */ /* 0x000fe20000010000 */
[----:B------:R-:W-:-:S04]  /*15970*/  LOP3.LUT R15, R0, 0x80000000, R15, 0xb8, !PT ;  /* 0x80000000000f7812 */ /* 0x000fc800078eb80f */
[----:B------:R-:W-:Y:S01]  /*15980*/  LOP3.LUT R26, R27, 0x80000000, R26, 0xb8, !PT ;  /* 0x800000001b1a7812 */ /* 0x000fe200078eb81a */
[----:B------:R-:W-:Y:S06]  /*15990*/  BRA `(.L_x_7331) ;  /* 0x0000000000387947 */ /* 0x000fec0003800000 */
.L_x_7329:
        /* <DEDUP_REMOVED lines=14> */
.L_x_7331:
[----:B------:R-:W-:Y:S05]  /*15a80*/  BSYNC B2 ;  /* 0x0000000000027941 */ /* 0x000fea0003800000 */
.L_x_7328:
        /* <DEDUP_REMOVED lines=15> */
.L_x_6886:
        /* <DEDUP_REMOVED lines=186> */
.L_x_7398:
        /* <DEDUP_REMOVED lines=10> */
.L_x_7400:
[----:B------:R-:W-:-:S04]  /*167c0*/  FADD.FTZ R7, -R0, R5 ;  /* 0x0000000500077221 */ /* 0x000fc80000010100 */
[----:B------:R-:W-:-:S07]  /*167d0*/  FMUL.FTZ R7, R7, 0.5 ;  /* 0x3f00000007077820 */ /* 0x000fce0000410000 */
.L_x_7401:
[----:B------:R-:W-:Y:S05]  /*167e0*/  BSYNC B1 ;  /* 0x0000000000017941 */ /* 0x000fea0003800000 */
.L_x_7399:
        /* <DEDUP_REMOVED lines=11> */
.L_x_7403:
[----:B------:R-:W-:-:S04]  /*168a0*/  FADD.FTZ R8, R4, -R13 ;  /* 0x8000000d04087221 */ /* 0x000fc80000010000 */
[----:B------:R-:W-:-:S07]  /*168b0*/  FMUL.FTZ R8, R8, 0.5 ;  /* 0x3f00000008087820 */ /* 0x000fce0000410000 */
.L_x_7404:
[----:B------:R-:W-:Y:S05]  /*168c0*/  BSYNC B1 ;  /* 0x0000000000017941 */ /* 0x000fea0003800000 */
.L_x_7402:
        /* <DEDUP_REMOVED lines=35> */
.L_x_7397:
[----:B------:R0:W1:Y:S02]  /*16b00*/  MUFU.SQRT R19, R15 ;  /* 0x0000000f00137308 */ /* 0x0000640000002000 */
.L_x_7396:
[----:B------:R-:W-:Y:S05]  /*16b10*/  BSYNC B0 ;  /* 0x0000000000007941 */ /* 0x000fea0003800000 */
.L_x_7395:
        /* <DEDUP_REMOVED lines=35> */
.L_x_7408:
        /* <DEDUP_REMOVED lines=18> */
.L_x_7414:
[----:B------:R-:W-:-:S04]  /*16e70*/  FADD.FTZ R0, -R0, R5 ;  /* 0x0000000500007221 */ /* 0x000fc80000010100 */
[----:B------:R-:W-:-:S07]  /*16e80*/  FMUL.FTZ R0, R0, 0.5 ;  /* 0x3f00000000007820 */ /* 0x000fce0000410000 */
.L_x_7415:
[----:B------:R-:W-:Y:S05]  /*16e90*/  BSYNC B4 ;  /* 0x0000000000047941 */ /* 0x000fea0003800000 */
.L_x_7413:
        /* <DEDUP_REMOVED lines=10> */
.L_x_7417:
[----:B------:R-:W-:-:S04]  /*16f40*/  FADD.FTZ R3, -R3, R4 ;  /* 0x0000000403037221 */ /* 0x000fc80000010100 */
[----:B------:R-:W-:-:S07]  /*16f50*/  FMUL.FTZ R3, R3, 0.5 ;  /* 0x3f00000003037820 */ /* 0x000fce0000410000 */
.L_x_7418:
[----:B------:R-:W-:Y:S05]  /*16f60*/  BSYNC B4 ;  /* 0x0000000000047941 */ /* 0x000fea0003800000 */
.L_x_7416:
[----:B------:R-:W-:Y:S01]  /*16f70*/  FADD.FTZ R3, R3, R0 ;  /* 0x0000000003037221 */ /* 0x000fe20000010000 */
[C---:B------:R-:W-:Y:S01]  /*16f80*/  FADD.FTZ R6, |R11|.reuse, R6 ;  /* 0x000000060b067221 */ /* 0x040fe20000010200 */
[----:B------:R-:W-:-:S03]  /*16f90*/  FADD.FTZ R12, |R11|, -RZ ;  /* 0x800000ff0b0c7221 */ /* 0x000fc60000010200 */
[----:B------:R-:W-:-:S04]  /*16fa0*/  FMUL.FTZ R3, R6, R3 ;  /* 0x0000000306037220 */ /* 0x000fc80000410000 */
[----:B------:R2:W3:Y:S01]  /*16fb0*/  MUFU.SQRT R13, R3 ;  /* 0x00000003000d7308 */ /* 0x0004e20000002000 */
[----:B------:R-:W-:Y:S05]  /*16fc0*/  BRA `(.L_x_7419) ;  /* 0x0000000000507947 */ /* 0x000fea0003800000 */
.L_x_7412:
        /* <DEDUP_REMOVED lines=13> */
.L_x_7411:
[----:B------:R-:W-:Y:S01]  /*170a0*/  FADD.FTZ R3, R6, 1 ;  /* 0x3f80000006037421 */ /* 0x000fe20000010000 */
[----:B------:R-:W-:Y:S01]  /*170b0*/  FADD.FTZ R0, |R10|, -RZ ;  /* 0x800000ff0a007221 */ /* 0x000fe20000010200 */
[----:B------:R-:W-:Y:S02]  /*170c0*/  MOV R12, 0x3f800000 ;  /* 0x3f800000000c7802 */ /* 0x000fe40000000f00 */
[----:B------:R-:W-:-:S03]  /*170d0*/  FMUL.FTZ R3, R3, 0.5 ;  /* 0x3f00000003037820 */ /* 0x000fc60000410000 */
[----:B------:R-:W-:Y:S08]  /*170e0*/  MUFU.SQRT R0, R0 ;  /* 0x0000000000007308 */ /* 0x000ff00000002000 */
[----:B------:R-:W2:Y:S02]  /*170f0*/  MUFU.SQRT R3, R3 ;  /* 0x0000000300037308 */ /* 0x000ea40000002000 */
[----:B--2---:R-:W-:-:S07]  /*17100*/  FMUL.FTZ R13, R0, R3 ;  /* 0x00000003000d7220 */ /* 0x004fce0000410000 */
.L_x_7419:
[----:B------:R-:W-:Y:S05]  /*17110*/  BSYNC B1 ;  /* 0x0000000000017941 */ /* 0x000fea0003800000 */
.L_x_7410:
[----:B------:R-:W-:Y:S05]  /*17120*/  BRA `(.L_x_7420) ;  /* 0x0000000000087947 */ /* 0x000fea0003800000 */
.L_x_7407:
[----:B------:R-:W-:Y:S01]  /*17130*/  FMUL.FTZ R13, R6, 16777216 ;  /* 0x4b800000060d7820 */ /* 0x000fe20000410000 */
[----:B------:R-:W-:-:S07]  /*17140*/  FMUL.FTZ R12, |R11|, 16777216 ;  /* 0x4b8000000b0c7820 */ /* 0x000fce0000410200 */
.L_x_7420:
[----:B------:R-:W-:Y:S05]  /*17150*/  BSYNC B0 ;  /* 0x0000000000007941 */ /* 0x000fea0003800000 */
.L_x_7406:
        /* <DEDUP_REMOVED lines=16> */
.L_x_7422:
[----:B------:R-:W-:Y:S05]  /*17260*/  BSYNC B4 ;  /* 0x0000000000047941 */ /* 0x000fea0003800000 */
.L_x_7421:
        /* <DEDUP_REMOVED lines=18> */
.L_x_7424:
[----:B------:R-:W-:Y:S02]  /*17390*/  ISETP.GE.AND P0, PT, R13, RZ, PT ;  /* 0x000000ff0d00720c */ /* 0x000fe40003f06270 */
[----:B------:R-:W-:-:S11]  /*173a0*/  MOV R3, 0x3fd774eb ;  /* 0x3fd774eb00037802 */ /* 0x000fd60000000f00 */
[----:B------:R-:W-:-:S04]  /*173b0*/  @P0 FFMA.FTZ R0, R3, 0.93318945169448852539, -R0 ;  /* 0x3f6ee58103000823 */ /* 0x000fc80000010800 */
[----:B------:R-:W-:-:S07]  /*173c0*/  @!P0 FFMA.FTZ R0, R3, 0.93318945169448852539, R0 ;  /* 0x3f6ee58103008823 */ /* 0x000fce0000010000 */
.L_x_7425:
[----:B------:R-:W-:Y:S05]  /*173d0*/  BSYNC B0 ;  /* 0x0000000000007941 */ /* 0x000fea0003800000 */
.L_x_7423:
        /* <DEDUP_REMOVED lines=10> */
.L_x_7409:
[----:B------:R-:W-:Y:S05]  /*17480*/  BSYNC B3 ;  /* 0x0000000000037941 */ /* 0x000fea0003800000 */
.L_x_7405:
[----:B------:R-:W-:Y:S02]  /*17490*/  LOP3.LUT R11, R0, 0x80000000, R11, 0xb8, !PT ;  /* 0x80000000000b7812 */ /* 0x000fe400078eb80b */
[----:B-1----:R-:W-:Y:S01]  /*174a0*/  LOP3.LUT R10, R19, 0x80000000, R10, 0xb8, !PT ;  /* 0x80000000130a7812 */ /* 0x002fe200078eb80a */
[----:B------:R-:W-:Y:S06]  /*174b0*/  BRA `(.L_x_7392) ;  /* 0x0000001400b47947 */ /* 0x000fec0003800000 */
.L_x_7394:
        /* <DEDUP_REMOVED lines=29> */
.L_x_7431:
[----:B------:R-:W-:Y:S05]  /*17690*/  BSYNC B4 ;  /* 0x0000000000047941 */ /* 0x000fea0003800000 */
.L_x_7430:
        /* <DEDUP_REMOVED lines=18> */
.L_x_7433:
[----:B------:R-:W-:Y:S02]  /*177c0*/  ISETP.GE.AND P0, PT, R14, RZ, PT ;  /* 0x000000ff0e00720c */ /* 0x000fe40003f06270 */
[----:B------:R-:W-:-:S11]  /*177d0*/  MOV R3, 0x3fd774eb ;  /* 0x3fd774eb00037802 */ /* 0x000fd60000000f00 */
[----:B------:R-:W-:-:S04]  /*177e0*/  @P0 FFMA.FTZ R0, R3, 0.93318945169448852539, -R0 ;  /* 0x3f6ee58103000823 */ /* 0x000fc80000010800 */
[----:B------:R-:W-:-:S07]  /*177f0*/  @!P0 FFMA.FTZ R0, R3, 0.93318945169448852539, R0 ;  /* 0x3f6ee58103008823 */ /* 0x000fce0000010000 */
.L_x_7434:
[----:B------:R-:W-:Y:S05]  /*17800*/  BSYNC B0 ;  /* 0x0000000000007941 */ /* 0x000fea0003800000 */
.L_x_7432:
        /* <DEDUP_REMOVED lines=13> */
.L_x_7429:
        /* <DEDUP_REMOVED lines=11> */
.L_x_7437:
[----:B------:R-:W-:Y:S05]  /*17990*/  BSYNC B4 ;  /* 0x0000000000047941 */ /* 0x000fea0003800000 */
.L_x_7436:
        /* <DEDUP_REMOVED lines=18> */
.L_x_7439:
[----:B------:R-:W-:Y:S02]  /*17ac0*/  ISETP.GE.AND P0, PT, R14, RZ, PT ;  /* 0x000000ff0e00720c */ /* 0x000fe40003f06270 */
[----:B------:R-:W-:-:S11]  /*17ad0*/  MOV R3, 0x3fd774eb ;  /* 0x3fd774eb00037802 */ /* 0x000fd60000000f00 */
[----:B------:R-:W-:-:S04]  /*17ae0*/  @P0 FFMA.FTZ R0, R3, 0.93318945169448852539, -R0 ;  /* 0x3f6ee58103000823 */ /* 0x000fc80000010800 */
[----:B------:R-:W-:-:S07]  /*17af0*/  @!P0 FFMA.FTZ R0, R3, 0.93318945169448852539, R0 ;  /* 0x3f6ee58103008823 */ /* 0x000fce0000010000 */
.L_x_7440:
[----:B------:R-:W-:Y:S05]  /*17b00*/  BSYNC B0 ;  /* 0x0000000000007941 */ /* 0x000fea0003800000 */
.L_x_7438:
        /* <DEDUP_REMOVED lines=27> */
.L_x_7428:
        /* <DEDUP_REMOVED lines=32> */
.L_x_7442:
[----:B------:R-:W-:Y:S05]  /*17ec0*/  BSYNC B4 ;  /* 0x0000000000047941 */ /* 0x000fea0003800000 */
.L_x_7441:
        /* <DEDUP_REMOVED lines=18> */
.L_x_7444:
[----:B------:R-:W-:Y:S02]  /*17ff0*/  ISETP.GE.AND P0, PT, R14, RZ, PT ;  /* 0x000000ff0e00720c */ /* 0x000fe40003f06270 */
[----:B------:R-:W-:-:S11]  /*18000*/  MOV R3, 0x3fd774eb ;  /* 0x3fd774eb00037802 */ /* 0x000fd60000000f00 */
[----:B------:R-:W-:-:S04]  /*18010*/  @P0 FFMA.FTZ R0, R3, 0.93318945169448852539, -R0 ;  /* 0x3f6ee58103000823 */ /* 0x000fc80000010800 */
[----:B------:R-:W-:-:S07]  /*18020*/  @!P0 FFMA.FTZ R0, R3, 0.93318945169448852539, R0 ;  /* 0x3f6ee58103008823 */ /* 0x000fce0000010000 */
.L_x_7445:
[----:B------:R-:W-:Y:S05]  /*18030*/  BSYNC B0 ;  /* 0x0000000000007941 */ /* 0x000fea0003800000 */
.L_x_7443:
        /* <DEDUP_REMOVED lines=11> */
.L_x_7427:
        /* <DEDUP_REMOVED lines=21> */
[----:B------:R-:W-:Y:S05]  /*18240*/  CALL.REL.NOINC `($__internal_13_$__cuda_sm3x_div_rn_ftz_f32_slowpath) ;  /* 0x0000013c00847944 */ /* 0x000fea0003c00000 */
.L_x_7449:
[----:B------:R-:W-:Y:S05]  /*18250*/  BSYNC B4 ;  /* 0x0000000000047941 */ /* 0x000fea0003800000 */
.L_x_7448:
        /* <DEDUP_REMOVED lines=24> */
.L_x_7447:
        /* <DEDUP_REMOVED lines=11> */
.L_x_7451:
[----:B------:R-:W-:Y:S05]  /*18490*/  BSYNC B4 ;  /* 0x0000000000047941 */ /* 0x000fea0003800000 */
.L_x_7450:
        /* <DEDUP_REMOVED lines=38> */
.L_x_7446:
        /* <DEDUP_REMOVED lines=32> */
.L_x_7453:
[----:B------:R-:W-:Y:S05]  /*18900*/  BSYNC B4 ;  /* 0x0000000000047941 */ /* 0x000fea0003800000 */
.L_x_7452:
        /* <DEDUP_REMOVED lines=21> */
.L_x_7435:
[----:B------:R-:W-:Y:S05]  /*18a60*/  BSYNC B3 ;  /* 0x0000000000037941 */ /* 0x000fea0003800000 */
.L_x_7426:
[----:B------:R-:W-:Y:S01]  /*18a70*/  FADD.FTZ R3, R12, 0.69314718246459960938 ;  /* 0x3f3172180c037421 */ /* 0x000fe20000010000 */
[----:B------:R-:W-:-:S04]  /*18a80*/  LOP3.LUT R11, R0, 0x80000000, R11, 0xb8, !PT ;  /* 0x80000000000b7812 */ /* 0x000fc800078eb80b */
[----:B------:R-:W-:Y:S01]  /*18a90*/  LOP3.LUT R10, R3, 0x80000000, R10, 0xb8, !PT ;  /* 0x80000000030a7812 */ /* 0x000fe200078eb80a */
[----:B------:R-:W-:Y:S06]  /*18aa0*/  BRA `(.L_x_7392) ;  /* 0x0000000000387947 */ /* 0x000fec0003800000 */
.L_x_7393:
        /* <DEDUP_REMOVED lines=14> */
.L_x_7392:
[----:B------:R-:W-:Y:S05]  /*18b90*/  BSYNC B2 ;  /* 0x0000000000027941 */ /* 0x000fea0003800000 */
.L_x_7391:
        /* <DEDUP_REMOVED lines=115> */
.L_x_7461:
        /* <DEDUP_REMOVED lines=10> */
.L_x_7463:
[----:B------:R-:W-:-:S04]  /*19370*/  FADD.FTZ R6, -R0, R5 ;  /* 0x0000000500067221 */ /* 0x000fc80000010100 */
[----:B------:R-:W-:-:S07]  /*19380*/  FMUL.FTZ R6, R6, 0.5 ;  /* 0x3f00000006067820 */ /* 0x000fce0000410000 */
.L_x_7464:
[----:B------:R-:W-:Y:S05]  /*19390*/  BSYNC B1 ;  /* 0x0000000000017941 */ /* 0x000fea0003800000 */
.L_x_7462:
        /* <DEDUP_REMOVED lines=11> */
.L_x_7466:
[----:B------:R-:W-:-:S04]  /*19450*/  FADD.FTZ R8, R4, -R15 ;  /* 0x8000000f04087221 */ /* 0x000fc80000010000 */
[----:B------:R-:W-:-:S07]  /*19460*/  FMUL.FTZ R15, R8, 0.5 ;  /* 0x3f000000080f7820 */ /* 0x000fce0000410000 */
.L_x_7467:
[----:B------:R-:W-:Y:S05]  /*19470*/  BSYNC B1 ;  /* 0x0000000000017941 */ /* 0x000fea0003800000 */
.L_x_7465:
        /* <DEDUP_REMOVED lines=35> */
.L_x_7460:
[----:B------:R0:W1:Y:S02]  /*196b0*/  MUFU.SQRT R18, R15 ;  /* 0x0000000f00127308 */ /* 0x0000640000002000 */
.L_x_7459:
[----:B------:R-:W-:Y:S05]  /*196c0*/  BSYNC B0 ;  /* 0x0000000000007941 */ /* 0x000fea0003800000 */
.L_x_7458:
        /* <DEDUP_REMOVED lines=35> */
.L_x_7471:
        /* <DEDUP_REMOVED lines=18> */
.L_x_7477:
[----:B------:R-:W-:-:S04]  /*19a20*/  FADD.FTZ R0, -R0, R5 ;  /* 0x0000000500007221 */ /* 0x000fc80000010100 */
[----:B------:R-:W-:-:S07]  /*19a30*/  FMUL.FTZ R0, R0, 0.5 ;  /* 0x3f00000000007820 */ /* 0x000fce0000410000 */
.L_x_7478:
[----:B------:R-:W-:Y:S05]  /*19a40*/  BSYNC B4 ;  /* 0x0000000000047941 */ /* 0x000fea0003800000 */
.L_x_7476:
        /* <DEDUP_REMOVED lines=10> */
.L_x_7480:
[----:B------:R-:W-:-:S04]  /*19af0*/  FADD.FTZ R3, -R3, R4 ;  /* 0x0000000403037221 */ /* 0x000fc80000010100 */
[----:B------:R-:W-:-:S07]  /*19b00*/  FMUL.FTZ R3, R3, 0.5 ;  /* 0x3f00000003037820 */ /* 0x000fce0000410000 */
.L_x_7481:
[----:B------:R-:W-:Y:S05]  /*19b10*/  BSYNC B4 ;  /* 0x0000000000047941 */ /* 0x000fea0003800000 */
.L_x_7479:
[----:B------:R-:W-:Y:S01]  /*19b20*/  FADD.FTZ R0, R3, R0 ;  /* 0x0000000003007221 */ /* 0x000fe20000010000 */
[----:B------:R-:W-:-:S04]  /*19b30*/  FADD.FTZ R7, R14, R7 ;  /* 0x000000070e077221 */ /* 0x000fc80000010000 */
[----:B------:R-:W-:-:S04]  /*19b40*/  FMUL.FTZ R0, R7, R0 ;  /* 0x0000000007007220 */ /* 0x000fc80000410000 */
[----:B------:R0:W2:Y:S01]  /*19b50*/  MUFU.SQRT R15, R0 ;  /* 0x00000000000f7308 */ /* 0x0000a20000002000 */
[----:B------:R-:W-:Y:S05]  /*19b60*/  BRA `(.L_x_7482) ;  /* 0x00000000004c7947 */ /* 0x000fea0003800000 */
.L_x_7475:
        /* <DEDUP_REMOVED lines=12> */
.L_x_7474:
[----:B------:R-:W-:Y:S01]  /*19c30*/  FADD.FTZ R3, R7, 1 ;  /* 0x3f80000007037421 */ /* 0x000fe20000010000 */
[----:B------:R-:W-:Y:S01]  /*19c40*/  FADD.FTZ R0, |R13|, -RZ ;  /* 0x800000ff0d007221 */ /* 0x000fe20000010200 */
[----:B------:R-:W-:Y:S02]  /*19c50*/  MOV R14, 0x3f800000 ;  /* 0x3f800000000e7802 */ /* 0x000fe40000000f00 */
[----:B------:R-:W-:-:S03]  /*19c60*/  FMUL.FTZ R3, R3, 0.5 ;  /* 0x3f00000003037820 */ /* 0x000fc60000410000 */
[----:B------:R-:W-:Y:S08]  /*19c70*/  MUFU.SQRT R0, R0 ;  /* 0x0000000000007308 */ /* 0x000ff00000002000 */
[----:B------:R-:W0:Y:S02]  /*19c80*/  MUFU.SQRT R3, R3 ;  /* 0x0000000300037308 */ /* 0x000e240000002000 */
[----:B0-----:R-:W-:-:S07]  /*19c90*/  FMUL.FTZ R15, R0, R3 ;  /* 0x00000003000f7220 */ /* 0x001fce0000410000 */
.L_x_7482:
[----:B------:R-:W-:Y:S05]  /*19ca0*/  BSYNC B1 ;  /* 0x0000000000017941 */ /* 0x000fea0003800000 */
.L_x_7473:
[----:B------:R-:W-:Y:S05]  /*19cb0*/  BRA `(.L_x_7483) ;  /* 0x0000000000087947 */ /* 0x000fea0003800000 */
.L_x_7470:
[----:B0-----:R-:W-:Y:S01]  /*19cc0*/  FMUL.FTZ R15, R7, 16777216 ;  /* 0x4b800000070f7820 */ /* 0x001fe20000410000 */
[----:B------:R-:W-:-:S07]  /*19cd0*/  FMUL.FTZ R14, R14, 16777216 ;  /* 0x4b8000000e0e7820 */ /* 0x000fce0000410000 */
.L_x_7483:
[----:B------:R-:W-:Y:S05]  /*19ce0*/  BSYNC B0 ;  /* 0x0000000000007941 */ /* 0x000fea0003800000 */
.L_x_7469:
        /* <DEDUP_REMOVED lines=15> */
[----:B-1----:R-:W-:Y:S05]  /*19de0*/  CALL.REL.NOINC `($__internal_13_$__cuda_sm3x_div_rn_ftz_f32_slowpath) ;  /* 0x00000120009c7944 */ /* 0x002fea0003c00000 */
.L_x_7485:
[----:B------:R-:W-:Y:S05]  /*19df0*/  BSYNC B4 ;  /* 0x0000000000047941 */ /* 0x000fea0003800000 */
.L_x_7484:
        /* <DEDUP_REMOVED lines=18> */
.L_x_7487:
[----:B------:R-:W-:Y:S02]  /*19f20*/  ISETP.GE.AND P0, PT, R15, RZ, PT ;  /* 0x000000ff0f00720c */ /* 0x000fe40003f06270 */
[----:B------:R-:W-:-:S11]  /*19f30*/  MOV R3, 0x3fd774eb ;  /* 0x3fd774eb00037802 */ /* 0x000fd60000000f00 */
[----:B------:R-:W-:-:S04]  /*19f40*/  @P0 FFMA.FTZ R0, R3, 0.93318945169448852539, -R0 ;  /* 0x3f6ee58103000823 */ /* 0x000fc80000010800 */
[----:B------:R-:W-:-:S07]  /*19f50*/  @!P0 FFMA.FTZ R0, R3, 0.93318945169448852539, R0 ;  /* 0x3f6ee58103008823 */ /* 0x000fce0000010000 */
.L_x_7488:
[----:B------:R-:W-:Y:S05]  /*19f60*/  BSYNC B0 ;  /* 0x0000000000007941 */ /* 0x000fea0003800000 */
.L_x_7486:
        /* <DEDUP_REMOVED lines=10> */
.L_x_7472:
[----:B------:R-:W-:Y:S05]  /*1a010*/  BSYNC B3 ;  /* 0x0000000000037941 */ /* 0x000fea0003800000 */
.L_x_7468:
[----:B------:R-:W-:Y:S02]  /*1a020*/  LOP3.LUT R12, R3, 0x80000000, R12, 0xb8, !PT ;  /* 0x80000000030c7812 */ /* 0x000fe400078eb80c */
[----:B-1----:R-:W-:Y:S01]  /*1a030*/  LOP3.LUT R13, R18, 0x80000000, R13, 0xb8, !PT ;  /* 0x80000000120d7812 */ /* 0x002fe200078eb80d */
[----:B------:R-:W-:Y:S06]  /*1a040*/  BRA `(.L_x_7455) ;  /* 0x0000001400b47947 */ /* 0x000fec0003800000 */
.L_x_7457:
        /* <DEDUP_REMOVED lines=29> */
.L_x_7494:
[----:B------:R-:W-:Y:S05]  /*1a220*/  BSYNC B4 ;  /* 0x0000000000047941 */ /* 0x000fea0003800000 */
.L_x_7493:
        /* <DEDUP_REMOVED lines=18> */
.L_x_7496:
[----:B------:R-:W-:Y:S02]  /*1a350*/  ISETP.GE.AND P0, PT, R18, RZ, PT ;  /* 0x000000ff1200720c */ /* 0x000fe40003f06270 */
[----:B------:R-:W-:-:S11]  /*1a360*/  MOV R3, 0x3fd774eb ;  /* 0x3fd774eb00037802 */ /* 0x000fd60000000f00 */
[----:B------:R-:W-:-:S04]  /*1a370*/  @P0 FFMA.FTZ R0, R3, 0.93318945169448852539, -R0 ;  /* 0x3f6ee58103000823 */ /* 0x000fc80000010800 */
[----:B------:R-:W-:-:S07]  /*1a380*/  @!P0 FFMA.FTZ R0, R3, 0.93318945169448852539, R0 ;  /* 0x3f6ee58103008823 */ /* 0x000fce0000010000 */
.L_x_7497:
[----:B------:R-:W-:Y:S05]  /*1a390*/  BSYNC B0 ;  /* 0x0000000000007941 */ /* 0x000fea0003800000 */
.L_x_7495:
        /* <DEDUP_REMOVED lines=13> */
.L_x_7492:
        /* <DEDUP_REMOVED lines=11> */
.L_x_7500:
[----:B------:R-:W-:Y:S05]  /*1a520*/  BSYNC B4 ;  /* 0x0000000000047941 */ /* 0x000fea0003800000 */
.L_x_7499:
        /* <DEDUP_REMOVED lines=18> */
.L_x_7502:
[----:B------:R-:W-:Y:S02]  /*1a650*/  ISETP.GE.AND P0, PT, R18, RZ, PT ;  /* 0x000000ff1200720c */ /* 0x000fe40003f06270 */
[----:B------:R-:W-:-:S11]  /*1a660*/  MOV R3, 0x3fd774eb ;  /* 0x3fd774eb00037802 */ /* 0x000fd60000000f00 */
[----:B------:R-:W-:-:S04]  /*1a670*/  @P0 FFMA.FTZ R0, R3, 0.93318945169448852539, -R0 ;  /* 0x3f6ee58103000823 */ /* 0x000fc80000010800 */
[----:B------:R-:W-:-:S07]  /*1a680*/  @!P0 FFMA.FTZ R0, R3, 0.93318945169448852539, R0 ;  /* 0x3f6ee58103008823 */ /* 0x000fce0000010000 */
.L_x_7503:
[----:B------:R-:W-:Y:S05]  /*1a690*/  BSYNC B0 ;  /* 0x0000000000007941 */ /* 0x000fea0003800000 */
.L_x_7501:
        /* <DEDUP_REMOVED lines=27> */
.L_x_7491:
        /* <DEDUP_REMOVED lines=32> */
.L_x_7505:
[----:B------:R-:W-:Y:S05]  /*1aa50*/  BSYNC B4 ;  /* 0x0000000000047941 */ /* 0x000fea0003800000 */
.L_x_7504:
        /* <DEDUP_REMOVED lines=18> */
.L_x_7507:
[----:B------:R-:W-:Y:S02]  /*1ab80*/  ISETP.GE.AND P0, PT, R18, RZ, PT ;  /* 0x000000ff1200720c */ /* 0x000fe40003f06270 */
[----:B------:R-:W-:-:S11]  /*1ab90*/  MOV R3, 0x3fd774eb ;  /* 0x3fd774eb00037802 */ /* 0x000fd60000000f00 */
[----:B------:R-:W-:-:S04]  /*1aba0*/  @P0 FFMA.FTZ R0, R3, 0.93318945169448852539, -R0 ;  /* 0x3f6ee58103000823 */ /* 0x000fc80000010800 */
[----:B------:R-:W-:-:S07]  /*1abb0*/  @!P0 FFMA.FTZ R0, R3, 0.93318945169448852539, R0 ;  /* 0x3f6ee58103008823 */ /* 0x000fce0000010000 */
.L_x_7508:
[----:B------:R-:W-:Y:S05]  /*1abc0*/  BSYNC B0 ;  /* 0x0000000000007941 */ /* 0x000fea0003800000 */
.L_x_7506:
        /* <DEDUP_REMOVED lines=11> */
.L_x_7490:
        /* <DEDUP_REMOVED lines=22> */
.L_x_7512:
[----:B------:R-:W-:Y:S05]  /*1ade0*/  BSYNC B4 ;  /* 0x0000000000047941 */ /* 0x000fea0003800000 */
.L_x_7511:
        /* <DEDUP_REMOVED lines=24> */
.L_x_7510:
        /* <DEDUP_REMOVED lines=11> */
.L_x_7514:
[----:B------:R-:W-:Y:S05]  /*1b020*/  BSYNC B4 ;  /* 0x0000000000047941 */ /* 0x000fea0003800000 */
.L_x_7513:
        /* <DEDUP_REMOVED lines=38> */
.L_x_7509:
        /* <DEDUP_REMOVED lines=32> */
.L_x_7516:
[----:B------:R-:W-:Y:S05]  /*1b490*/  BSYNC B4 ;  /* 0x0000000000047941 */ /* 0x000fea0003800000 */
.L_x_7515:
        /* <DEDUP_REMOVED lines=21> */
.L_x_7498:
[----:B------:R-:W-:Y:S05]  /*1b5f0*/  BSYNC B3 ;  /* 0x0000000000037941 */ /* 0x000fea0003800000 */
.L_x_7489:
[----:B------:R-:W-:Y:S01]  /*1b600*/  FADD.FTZ R0, R19, 0.69314718246459960938 ;  /* 0x3f31721813007421 */ /* 0x000fe20000010000 */
[----:B------:R-:W-:-:S04]  /*1b610*/  LOP3.LUT R12, R3, 0x80000000, R12, 0xb8, !PT ;  /* 0x80000000030c7812 */ /* 0x000fc800078eb80c */
[----:B------:R-:W-:Y:S01]  /*1b620*/  LOP3.LUT R13, R0, 0x80000000, R13, 0xb8, !PT ;  /* 0x80000000000d7812 */ /* 0x000fe200078eb80d */
[----:B------:R-:W-:Y:S06]  /*1b630*/  BRA `(.L_x_7455) ;  /* 0x0000000000387947 */ /* 0x000fec0003800000 */
.L_x_7456:
        /* <DEDUP_REMOVED lines=14> */
.L_x_7455:
[----:B------:R-:W-:Y:S05]  /*1b720*/  BSYNC B2 ;  /* 0x0000000000027941 */ /* 0x000fea0003800000 */
.L_x_7454:
        /* <DEDUP_REMOVED lines=115> */
.L_x_7524:
        /* <DEDUP_REMOVED lines=10> */
.L_x_7526:
[----:B------:R-:W-:-:S04]  /*1bf00*/  FADD.FTZ R6, -R0, R5 ;  /* 0x0000000500067221 */ /* 0x000fc80000010100 */
[----:B------:R-:W-:-:S07]  /*1bf10*/  FMUL.FTZ R6, R6, 0.5 ;  /* 0x3f00000006067820 */ /* 0x000fce0000410000 */
.L_x_7527:
[----:B------:R-:W-:Y:S05]  /*1bf20*/  BSYNC B1 ;  /* 0x0000000000017941 */ /* 0x000fea0003800000 */
.L_x_7525:
        /* <DEDUP_REMOVED lines=11> */
.L_x_7529:
[----:B------:R-:W-:-:S04]  /*1bfe0*/  FADD.FTZ R7, R4, -R7 ;  /* 0x8000000704077221 */ /* 0x000fc80000010000 */
[----:B------:R-:W-:-:S07]  /*1bff0*/  FMUL.FTZ R7, R7, 0.5 ;  /* 0x3f00000007077820 */ /* 0x000fce0000410000 */
.L_x_7530:
[----:B------:R-:W-:Y:S05]  /*1c000*/  BSYNC B1 ;  /* 0x0000000000017941 */ /* 0x000fea0003800000 */
.L_x_7528:
        /* <DEDUP_REMOVED lines=35> */
.L_x_7523:
[----:B------:R0:W1:Y:S02]  /*1c240*/  MUFU.SQRT R20, R19 ;  /* 0x0000001300147308 */ /* 0x0000640000002000 */
.L_x_7522:
[----:B------:R-:W-:Y:S05]  /*1c250*/  BSYNC B0 ;  /* 0x0000000000007941 */ /* 0x000fea0003800000 */
.L_x_7521:
        /* <DEDUP_REMOVED lines=35> */
.L_x_7534:
        /* <DEDUP_REMOVED lines=17> */
.L_x_7540:
[----:B------:R-:W-:-:S04]  /*1c5a0*/  FADD.FTZ R0, -R0, R5 ;  /* 0x0000000500007221 */ /* 0x000fc80000010100 */
[----:B------:R-:W-:-:S07]  /*1c5b0*/  FMUL.FTZ R0, R0, 0.5 ;  /* 0x3f00000000007820 */ /* 0x000fce0000410000 */
.L_x_7541:
[----:B------:R-:W-:Y:S05]  /*1c5c0*/  BSYNC B4 ;  /* 0x0000000000047941 */ /* 0x000fea0003800000 */
.L_x_7539:
        /* <DEDUP_REMOVED lines=10> */
.L_x_7543:
[----:B------:R-:W-:-:S04]  /*1c670*/  FADD.FTZ R3, -R3, R4 ;  /* 0x0000000403037221 */ /* 0x000fc80000010100 */
[----:B------:R-:W-:-:S07]  /*1c680*/  FMUL.FTZ R3, R3, 0.5 ;  /* 0x3f00000003037820 */ /* 0x000fce0000410000 */
.L_x_7544:
[----:B------:R-:W-:Y:S05]  /*1c690*/  BSYNC B4 ;  /* 0x0000000000047941 */ /* 0x000fea0003800000 */
.L_x_7542:
[----:B------:R-:W-:Y:S01]  /*1c6a0*/  FADD.FTZ R0, R3, R0 ;  /* 0x0000000003007221 */ /* 0x000fe20000010000 */
[----:B------:R-:W-:-:S04]  /*1c6b0*/  FADD.FTZ R21, R18, R21 ;  /* 0x0000001512157221 */ /* 0x000fc80000010000 */
[----:B------:R-:W-:-:S06]  /*1c6c0*/  FMUL.FTZ R21, R21, R0 ;  /* 0x0000000015157220 */ /* 0x000fcc0000410000 */
[----:B------:R-:W2:Y:S01]  /*1c6d0*/  MUFU.SQRT R21, R21 ;  /* 0x0000001500157308 */ /* 0x000ea20000002000 */
[----:B------:R-:W-:Y:S05]  /*1c6e0*/  BRA `(.L_x_7545) ;  /* 0x0000000000487947 */ /* 0x000fea0003800000 */
.L_x_7538:
        /* <DEDUP_REMOVED lines=12> */
.L_x_7537:
[----:B------:R-:W-:Y:S01]  /*1c7b0*/  FADD.FTZ R0, R21, 1 ;  /* 0x3f80000015007421 */ /* 0x000fe20000010000 */
[----:B0-----:R-:W-:Y:S01]  /*1c7c0*/  MUFU.SQRT R19, R19 ;  /* 0x0000001300137308 */ /* 0x001fe20000002000 */
[----:B------:R-:W-:Y:S02]  /*1c7d0*/  MOV R18, 0x3f800000 ;  /* 0x3f80000000127802 */ /* 0x000fe40000000f00 */
[----:B------:R-:W-:-:S06]  /*1c7e0*/  FMUL.FTZ R0, R0, 0.5 ;  /* 0x3f00000000007820 */ /* 0x000fcc0000410000 */
[----:B------:R-:W0:Y:S02]  /*1c7f0*/  MUFU.SQRT R0, R0 ;  /* 0x0000000000007308 */ /* 0x000e240000002000 */
[----:B0-----:R-:W-:-:S07]  /*1c800*/  FMUL.FTZ R21, R19, R0 ;  /* 0x0000000013157220 */ /* 0x001fce0000410000 */
.L_x_7545:
[----:B------:R-:W-:Y:S05]  /*1c810*/  BSYNC B1 ;  /* 0x0000000000017941 */ /* 0x000fea0003800000 */
.L_x_7536:
[----:B------:R-:W-:Y:S05]  /*1c820*/  BRA `(.L_x_7546) ;  /* 0x0000000000087947 */ /* 0x000fea0003800000 */
.L_x_7533:
[----:B------:R-:W-:Y:S01]  /*1c830*/  FMUL.FTZ R21, R21, 16777216 ;  /* 0x4b80000015157820 */ /* 0x000fe20000410000 */
[----:B------:R-:W-:-:S07]  /*1c840*/  FMUL.FTZ R18, R18, 16777216 ;  /* 0x4b80000012127820 */ /* 0x000fce0000410000 */
.L_x_7546:
[----:B------:R-:W-:Y:S05]  /*1c850*/  BSYNC B0 ;  /* 0x0000000000007941 */ /* 0x000fea0003800000 */
.L_x_7532:
        /* <DEDUP_REMOVED lines=16> */
.L_x_7548:
[----:B------:R-:W-:Y:S05]  /*1c960*/  BSYNC B4 ;  /* 0x0000000000047941 */ /* 0x000fea0003800000 */
.L_x_7547:
        /* <DEDUP_REMOVED lines=18> */
.L_x_7550:
[----:B------:R-:W-:Y:S02]  /*1ca90*/  ISETP.GE.AND P0, PT, R21, RZ, PT ;  /* 0x000000ff1500720c */ /* 0x000fe40003f06270 */
[----:B------:R-:W-:-:S11]  /*1caa0*/  MOV R3, 0x3fd774eb ;  /* 0x3fd774eb00037802 */ /* 0x000fd60000000f00 */
[----:B------:R-:W-:-:S04]  /*1cab0*/  @P0 FFMA.FTZ R0, R3, 0.93318945169448852539, -R0 ;  /* 0x3f6ee58103000823 */ /* 0x000fc80000010800 */
[----:B------:R-:W-:-:S07]  /*1cac0*/  @!P0 FFMA.FTZ R0, R3, 0.93318945169448852539, R0 ;  /* 0x3f6ee58103008823 */ /* 0x000fce0000010000 */
.L_x_7551:
[----:B------:R-:W-:Y:S05]  /*1cad0*/  BSYNC B0 ;  /* 0x0000000000007941 */ /* 0x000fea0003800000 */
.L_x_7549:
        /* <DEDUP_REMOVED lines=10> */
.L_x_7535:
[----:B------:R-:W-:Y:S05]  /*1cb80*/  BSYNC B3 ;  /* 0x0000000000037941 */ /* 0x000fea0003800000 */
.L_x_7531:
[----:B------:R-:W-:Y:S02]  /*1cb90*/  LOP3.LUT R14, R5, 0x80000000, R14, 0xb8, !PT ;  /* 0x80000000050e7812 */ /* 0x000fe400078eb80e */
[----:B-1----:R-:W-:Y:S01]  /*1cba0*/  LOP3.LUT R15, R20, 0x80000000, R15, 0xb8, !PT ;  /* 0x80000000140f7812 */ /* 0x002fe200078eb80f */
[----:B------:R-:W-:Y:S06]  /*1cbb0*/  BRA `(.L_x_7518) ;  /* 0x0000001400b47947 */ /* 0x000fec0003800000 */
.L_x_7520:
        /* <DEDUP_REMOVED lines=29> */
.L_x_7557:
[----:B------:R-:W-:Y:S05]  /*1cd90*/  BSYNC B4 ;  /* 0x0000000000047941 */ /* 0x000fea0003800000 */
.L_x_7556:
        /* <DEDUP_REMOVED lines=18> */
.L_x_7559:
[----:B------:R-:W-:Y:S02]  /*1cec0*/  ISETP.GE.AND P0, PT, R20, RZ, PT ;  /* 0x000000ff1400720c */ /* 0x000fe40003f06270 */
[----:B------:R-:W-:-:S11]  /*1ced0*/  MOV R3, 0x3fd774eb ;  /* 0x3fd774eb00037802 */ /* 0x000fd60000000f00 */
[----:B------:R-:W-:-:S04]  /*1cee0*/  @P0 FFMA.FTZ R0, R3, 0.93318945169448852539, -R0 ;  /* 0x3f6ee58103000823 */ /* 0x000fc80000010800 */
[----:B------:R-:W-:-:S07]  /*1cef0*/  @!P0 FFMA.FTZ R0, R3, 0.93318945169448852539, R0 ;  /* 0x3f6ee58103008823 */ /* 0x000fce0000010000 */
.L_x_7560:
[----:B------:R-:W-:Y:S05]  /*1cf00*/  BSYNC B0 ;  /* 0x0000000000007941 */ /* 0x000fea0003800000 */
.L_x_7558:
        /* <DEDUP_REMOVED lines=13> */
.L_x_7555:
        /* <DEDUP_REMOVED lines=11> */
.L_x_7563:
[----:B------:R-:W-:Y:S05]  /*1d090*/  BSYNC B4 ;  /* 0x0000000000047941 */ /* 0x000fea0003800000 */
.L_x_7562:
        /* <DEDUP_REMOVED lines=18> */
.L_x_7565:
[----:B------:R-:W-:Y:S02]  /*1d1c0*/  ISETP.GE.AND P0, PT, R20, RZ, PT ;  /* 0x000000ff1400720c */ /* 0x000fe40003f06270 */
[----:B------:R-:W-:-:S11]  /*1d1d0*/  MOV R3, 0x3fd774eb ;  /* 0x3fd774eb00037802 */ /* 0x000fd60000000f00 */
[----:B------:R-:W-:-:S04]  /*1d1e0*/  @P0 FFMA.FTZ R0, R3, 0.93318945169448852539, -R0 ;  /* 0x3f6ee58103000823 */ /* 0x000fc80000010800 */
[----:B------:R-:W-:-:S07]  /*1d1f0*/  @!P0 FFMA.FTZ R0, R3, 0.93318945169448852539, R0 ;  /* 0x3f6ee58103008823 */ /* 0x000fce0000010000 */
.L_x_7566:
[----:B------:R-:W-:Y:S05]  /*1d200*/  BSYNC B0 ;  /* 0x0000000000007941 */ /* 0x000fea0003800000 */
.L_x_7564:
        /* <DEDUP_REMOVED lines=27> */
.L_x_7554:
        /* <DEDUP_REMOVED lines=32> */
.L_x_7568:
[----:B------:R-:W-:Y:S05]  /*1d5c0*/  BSYNC B4 ;  /* 0x0000000000047941 */ /* 0x000fea0003800000 */
.L_x_7567:
        /* <DEDUP_REMOVED lines=18> */
.L_x_7570:
[----:B------:R-:W-:Y:S02]  /*1d6f0*/  ISETP.GE.AND P0, PT, R20, RZ, PT ;  /* 0x000000ff1400720c */ /* 0x000fe40003f06270 */
[----:B------:R-:W-:-:S11]  /*1d700*/  MOV R3, 0x3fd774eb ;  /* 0x3fd774eb00037802 */ /* 0x000fd60000000f00 */
[----:B------:R-:W-:-:S04]  /*1d710*/  @P0 FFMA.FTZ R0, R3, 0.93318945169448852539, -R0 ;  /* 0x3f6ee58103000823 */ /* 0x000fc80000010800 */
[----:B------:R-:W-:-:S07]  /*1d720*/  @!P0 FFMA.FTZ R0, R3, 0.93318945169448852539, R0 ;  /* 0x3f6ee58103008823 */ /* 0x000fce0000010000 */
.L_x_7571:
[----:B------:R-:W-:Y:S05]  /*1d730*/  BSYNC B0 ;  /* 0x0000000000007941 */ /* 0x000fea0003800000 */
.L_x_7569:
        /* <DEDUP_REMOVED lines=11> */
.L_x_7553:
        /* <DEDUP_REMOVED lines=22> */
.L_x_7575:
[----:B------:R-:W-:Y:S05]  /*1d950*/  BSYNC B4 ;  /* 0x0000000000047941 */ /* 0x000fea0003800000 */
.L_x_7574:
        /* <DEDUP_REMOVED lines=24> */
.L_x_7573:
        /* <DEDUP_REMOVED lines=11> */
.L_x_7577:
[----:B------:R-:W-:Y:S05]  /*1db90*/  BSYNC B4 ;  /* 0x0000000000047941 */ /* 0x000fea0003800000 */
.L_x_7576:
        /* <DEDUP_REMOVED lines=38> */
.L_x_7572:
        /* <DEDUP_REMOVED lines=32> */
.L_x_7579:
[----:B------:R-:W-:Y:S05]  /*1e000*/  BSYNC B4 ;  /* 0x0000000000047941 */ /* 0x000fea0003800000 */
.L_x_7578:
        /* <DEDUP_REMOVED lines=21> */
.L_x_7561:
[----:B------:R-:W-:Y:S05]  /*1e160*/  BSYNC B3 ;  /* 0x0000000000037941 */ /* 0x000fea0003800000 */
.L_x_7552:
[----:B------:R-:W-:Y:S01]  /*1e170*/  FADD.FTZ R0, R21, 0.69314718246459960938 ;  /* 0x3f31721815007421 */ /* 0x000fe20000010000 */
[----:B------:R-:W-:-:S04]  /*1e180*/  LOP3.LUT R14, R3, 0x80000000, R14, 0xb8, !PT ;  /* 0x80000000030e7812 */ /* 0x000fc800078eb80e */
[----:B------:R-:W-:Y:S01]  /*1e190*/  LOP3.LUT R15, R0, 0x80000000, R15, 0xb8, !PT ;  /* 0x80000000000f7812 */ /* 0x000fe200078eb80f */
[----:B------:R-:W-:Y:S06]  /*1e1a0*/  BRA `(.L_x_7518) ;  /* 0x0000000000387947 */ /* 0x000fec0003800000 */
.L_x_7519:
        /* <DEDUP_REMOVED lines=14> */
.L_x_7518:
[----:B------:R-:W-:Y:S05]  /*1e290*/  BSYNC B2 ;  /* 0x0000000000027941 */ /* 0x000fea0003800000 */
.L_x_7517:
        /* <DEDUP_REMOVED lines=115> */
.L_x_7587:
        /* <DEDUP_REMOVED lines=10> */
.L_x_7589:
[----:B------:R-:W-:-:S04]  /*1ea70*/  FADD.FTZ R6, -R0, R5 ;  /* 0x0000000500067221 */ /* 0x000fc80000010100 */
[----:B------:R-:W-:-:S07]  /*1ea80*/  FMUL.FTZ R6, R6, 0.5 ;  /* 0x3f00000006067820 */ /* 0x000fce0000410000 */
.L_x_7590:
[----:B------:R-:W-:Y:S05]  /*1ea90*/  BSYNC B1 ;  /* 0x0000000000017941 */ /* 0x000fea0003800000 */
.L_x_7588:
        /* <DEDUP_REMOVED lines=11> */
.L_x_7592:
[----:B------:R-:W-:-:S04]  /*1eb50*/  FADD.FTZ R7, R4, -R7 ;  /* 0x8000000704077221 */ /* 0x000fc80000010000 */
[----:B------:R-:W-:-:S07]  /*1eb60*/  FMUL.FTZ R7, R7, 0.5 ;  /* 0x3f00000007077820 */ /* 0x000fce0000410000 */
.L_x_7593:
[----:B------:R-:W-:Y:S05]  /*1eb70*/  BSYNC B1 ;  /* 0x0000000000017941 */ /* 0x000fea0003800000 */
.L_x_7591:
        /* <DEDUP_REMOVED lines=35> */
.L_x_7586:
[----:B------:R0:W1:Y:S02]  /*1edb0*/  MUFU.SQRT R22, R21 ;  /* 0x0000001500167308 */ /* 0x0000640000002000 */
.L_x_7585:
[----:B------:R-:W-:Y:S05]  /*1edc0*/  BSYNC B0 ;  /* 0x0000000000007941 */ /* 0x000fea0003800000 */
.L_x_7584:
        /* <DEDUP_REMOVED lines=35> */
.L_x_7597:
        /* <DEDUP_REMOVED lines=17> */
.L_x_7603:
[----:B------:R-:W-:-:S04]  /*1f110*/  FADD.FTZ R0, -R0, R5 ;  /* 0x0000000500007221 */ /* 0x000fc80000010100 */
[----:B------:R-:W-:-:S07]  /*1f120*/  FMUL.FTZ R0, R0, 0.5 ;  /* 0x3f00000000007820 */ /* 0x000fce0000410000 */
.L_x_7604:
[----:B------:R-:W-:Y:S05]  /*1f130*/  BSYNC B4 ;  /* 0x0000000000047941 */ /* 0x000fea0003800000 */
.L_x_7602:
        /* <DEDUP_REMOVED lines=10> */
.L_x_7606:
[----:B------:R-:W-:-:S04]  /*1f1e0*/  FADD.FTZ R3, -R3, R4 ;  /* 0x0000000403037221 */ /* 0x000fc80000010100 */
[----:B------:R-:W-:-:S07]  /*1f1f0*/  FMUL.FTZ R3, R3, 0.5 ;  /* 0x3f00000003037820 */ /* 0x000fce0000410000 */
.L_x_7607:
[----:B------:R-:W-:Y:S05]  /*1f200*/  BSYNC B4 ;  /* 0x0000000000047941 */ /* 0x000fea0003800000 */
.L_x_7605:
[----:B------:R-:W-:Y:S01]  /*1f210*/  FADD.FTZ R0, R3, R0 ;  /* 0x0000000003007221 */ /* 0x000fe20000010000 */
[----:B------:R-:W-:-:S04]  /*1f220*/  FADD.FTZ R23, R20, R23 ;  /* 0x0000001714177221 */ /* 0x000fc80000010000 */
[----:B------:R-:W-:-:S06]  /*1f230*/  FMUL.FTZ R23, R23, R0 ;  /* 0x0000000017177220 */ /* 0x000fcc0000410000 */
[----:B------:R-:W2:Y:S01]  /*1f240*/  MUFU.SQRT R23, R23 ;  /* 0x0000001700177308 */ /* 0x000ea20000002000 */
[----:B------:R-:W-:Y:S05]  /*1f250*/  BRA `(.L_x_7608) ;  /* 0x0000000000487947 */ /* 0x000fea0003800000 */
.L_x_7601:
        /* <DEDUP_REMOVED lines=12> */
.L_x_7600:
[----:B------:R-:W-:Y:S01]  /*1f320*/  FADD.FTZ R0, R23, 1 ;  /* 0x3f80000017007421 */ /* 0x000fe20000010000 */
[----:B0-----:R-:W-:Y:S01]  /*1f330*/  MUFU.SQRT R21, R21 ;  /* 0x0000001500157308 */ /* 0x001fe20000002000 */
[----:B------:R-:W-:Y:S02]  /*1f340*/  MOV R20, 0x3f800000 ;  /* 0x3f80000000147802 */ /* 0x000fe40000000f00 */
[----:B------:R-:W-:-:S06]  /*1f350*/  FMUL.FTZ R0, R0, 0.5 ;  /* 0x3f00000000007820 */ /* 0x000fcc0000410000 */
[----:B------:R-:W0:Y:S02]  /*1f360*/  MUFU.SQRT R0, R0 ;  /* 0x0000000000007308 */ /* 0x000e240000002000 */
[----:B0-----:R-:W-:-:S07]  /*1f370*/  FMUL.FTZ R23, R21, R0 ;  /* 0x0000000015177220 */ /* 0x001fce0000410000 */
.L_x_7608:
[----:B------:R-:W-:Y:S05]  /*1f380*/  BSYNC B1 ;  /* 0x0000000000017941 */ /* 0x000fea0003800000 */
.L_x_7599:
[----:B------:R-:W-:Y:S05]  /*1f390*/  BRA `(.L_x_7609) ;  /* 0x0000000000087947 */ /* 0x000fea0003800000 */
.L_x_7596:
[----:B------:R-:W-:Y:S01]  /*1f3a0*/  FMUL.FTZ R23, R23, 16777216 ;  /* 0x4b80000017177820 */ /* 0x000fe20000410000 */
[----:B------:R-:W-:-:S07]  /*1f3b0*/  FMUL.FTZ R20, R20, 16777216 ;  /* 0x4b80000014147820 */ /* 0x000fce0000410000 */
.L_x_7609:
[----:B------:R-:W-:Y:S05]  /*1f3c0*/  BSYNC B0 ;  /* 0x0000000000007941 */ /* 0x000fea0003800000 */
.L_x_7595:
        /* <DEDUP_REMOVED lines=16> */
.L_x_7611:
[----:B------:R-:W-:Y:S05]  /*1f4d0*/  BSYNC B4 ;  /* 0x0000000000047941 */ /* 0x000fea0003800000 */
.L_x_7610:
        /* <DEDUP_REMOVED lines=18> */
.L_x_7613:
[----:B------:R-:W-:Y:S02]  /*1f600*/  ISETP.GE.AND P0, PT, R23, RZ, PT ;  /* 0x000000ff1700720c */ /* 0x000fe40003f06270 */
[----:B------:R-:W-:-:S11]  /*1f610*/  MOV R3, 0x3fd774eb ;  /* 0x3fd774eb00037802 */ /* 0x000fd60000000f00 */
[----:B------:R-:W-:-:S04]  /*1f620*/  @P0 FFMA.FTZ R0, R3, 0.93318945169448852539, -R0 ;  /* 0x3f6ee58103000823 */ /* 0x000fc80000010800 */
[----:B------:R-:W-:-:S07]  /*1f630*/  @!P0 FFMA.FTZ R0, R3, 0.93318945169448852539, R0 ;  /* 0x3f6ee58103008823 */ /* 0x000fce0000010000 */
.L_x_7614:
[----:B------:R-:W-:Y:S05]  /*1f640*/  BSYNC B0 ;  /* 0x0000000000007941 */ /* 0x000fea0003800000 */
.L_x_7612:
        /* <DEDUP_REMOVED lines=10> */
.L_x_7598:
[----:B------:R-:W-:Y:S05]  /*1f6f0*/  BSYNC B3 ;  /* 0x0000000000037941 */ /* 0x000fea0003800000 */
.L_x_7594:
[----:B------:R-:W-:Y:S02]  /*1f700*/  LOP3.LUT R18, R5, 0x80000000, R18, 0xb8, !PT ;  /* 0x8000000005127812 */ /* 0x000fe400078eb812 */
[----:B-1----:R-:W-:Y:S01]  /*1f710*/  LOP3.LUT R19, R22, 0x80000000, R19, 0xb8, !PT ;  /* 0x8000000016137812 */ /* 0x002fe200078eb813 */
[----:B------:R-:W-:Y:S06]  /*1f720*/  BRA `(.L_x_7581) ;  /* 0x0000001400b47947 */ /* 0x000fec0003800000 */
.L_x_7583:
        /* <DEDUP_REMOVED lines=29> */
.L_x_7620:
[----:B------:R-:W-:Y:S05]  /*1f900*/  BSYNC B4 ;  /* 0x0000000000047941 */ /* 0x000fea0003800000 */
.L_x_7619:
        /* <DEDUP_REMOVED lines=18> */
.L_x_7622:
[----:B------:R-:W-:Y:S02]  /*1fa30*/  ISETP.GE.AND P0, PT, R22, RZ, PT ;  /* 0x000000ff1600720c */ /* 0x000fe40003f06270 */
[----:B------:R-:W-:-:S11]  /*1fa40*/  MOV R3, 0x3fd774eb ;  /* 0x3fd774eb00037802 */ /* 0x000fd60000000f00 */
[----:B------:R-:W-:-:S04]  /*1fa50*/  @P0 FFMA.FTZ R0, R3, 0.93318945169448852539, -R0 ;  /* 0x3f6ee58103000823 */ /* 0x000fc80000010800 */
[----:B------:R-:W-:-:S07]  /*1fa60*/  @!P0 FFMA.FTZ R0, R3, 0.93318945169448852539, R0 ;  /* 0x3f6ee58103008823 */ /* 0x000fce0000010000 */
.L_x_7623:
[----:B------:R-:W-:Y:S05]  /*1fa70*/  BSYNC B0 ;  /* 0x0000000000007941 */ /* 0x000fea0003800000 */
.L_x_7621:
        /* <DEDUP_REMOVED lines=13> */
.L_x_7618:
        /* <DEDUP_REMOVED lines=11> */
.L_x_7626:
[----:B------:R-:W-:Y:S05]  /*1fc00*/  BSYNC B4 ;  /* 0x0000000000047941 */ /* 0x000fea0003800000 */
.L_x_7625:
        /* <DEDUP_REMOVED lines=18> */
.L_x_7628:
[----:B------:R-:W-:Y:S02]  /*1fd30*/  ISETP.GE.AND P0, PT, R22, RZ, PT ;  /* 0x000000ff1600720c */ /* 0x000fe40003f06270 */
[----:B------:R-:W-:-:S11]  /*1fd40*/  MOV R3, 0x3fd774eb ;  /* 0x3fd774eb00037802 */ /* 0x000fd60000000f00 */
[----:B------:R-:W-:-:S04]  /*1fd50*/  @P0 FFMA.FTZ R0, R3, 0.93318945169448852539, -R0 ;  /* 0x3f6ee58103000823 */ /* 0x000fc80000010800 */
[----:B------:R-:W-:-:S07]  /*1fd60*/  @!P0 FFMA.FTZ R0, R3, 0.93318945169448852539, R0 ;  /* 0x3f6ee58103008823 */ /* 0x000fce0000010000 */
.L_x_7629:
[----:B------:R-:W-:Y:S05]  /*1fd70*/  BSYNC B0 ;  /* 0x0000000000007941 */ /* 0x000fea0003800000 */
.L_x_7627:
        /* <DEDUP_REMOVED lines=27> */
.L_x_7617:
        /* <DEDUP_REMOVED lines=32> */
.L_x_7631:
[----:B------:R-:W-:Y:S05]  /*20130*/  BSYNC B4 ;  /* 0x0000000000047941 */ /* 0x000fea0003800000 */
.L_x_7630:
        /* <DEDUP_REMOVED lines=18> */
.L_x_7633:
[----:B------:R-:W-:Y:S02]  /*20260*/  ISETP.GE.AND P0, PT, R22, RZ, PT ;  /* 0x000000ff1600720c */ /* 0x000fe40003f06270 */
[----:B------:R-:W-:-:S11]  /*20270*/  MOV R3, 0x3fd774eb ;  /* 0x3fd774eb00037802 */ /* 0x000fd60000000f00 */
[----:B------:R-:W-:-:S04]  /*20280*/  @P0 FFMA.FTZ R0, R3, 0.93318945169448852539, -R0 ;  /* 0x3f6ee58103000823 */ /* 0x000fc80000010800 */
[----:B------:R-:W-:-:S07]  /*20290*/  @!P0 FFMA.FTZ R0, R3, 0.93318945169448852539, R0 ;  /* 0x3f6ee58103008823 */ /* 0x000fce0000010000 */
.L_x_7634:
[----:B------:R-:W-:Y:S05]  /*202a0*/  BSYNC B0 ;  /* 0x0000000000007941 */ /* 0x000fea0003800000 */
.L_x_7632:
        /* <DEDUP_REMOVED lines=11> */
.L_x_7616:
        /* <DEDUP_REMOVED lines=22> */
.L_x_7638:
[----:B------:R-:W-:Y:S05]  /*204c0*/  BSYNC B4 ;  /* 0x0000000000047941 */ /* 0x000fea0003800000 */
.L_x_7637:
        /* <DEDUP_REMOVED lines=24> */
.L_x_7636:
        /* <DEDUP_REMOVED lines=11> */
.L_x_7640:
[----:B------:R-:W-:Y:S05]  /*20700*/  BSYNC B4 ;  /* 0x0000000000047941 */ /* 0x000fea0003800000 */
.L_x_7639:
        /* <DEDUP_REMOVED lines=38> */
.L_x_7635:
        /* <DEDUP_REMOVED lines=32> */
.L_x_7642:
[----:B------:R-:W-:Y:S05]  /*20b70*/  BSYNC B4 ;  /* 0x0000000000047941 */ /* 0x000fea0003800000 */
.L_x_7641:
        /* <DEDUP_REMOVED lines=21> */
.L_x_7624:
[----:B------:R-:W-:Y:S05]  /*20cd0*/  BSYNC B3 ;  /* 0x0000000000037941 */ /* 0x000fea0003800000 */
.L_x_7615:
[----:B------:R-:W-:Y:S01]  /*20ce0*/  FADD.FTZ R0, R23, 0.69314718246459960938 ;  /* 0x3f31721817007421 */ /* 0x000fe20000010000 */
[----:B------:R-:W-:-:S04]  /*20cf0*/  LOP3.LUT R18, R3, 0x80000000, R18, 0xb8, !PT ;  /* 0x8000000003127812 */ /* 0x000fc800078eb812 */
[----:B------:R-:W-:Y:S01]  /*20d00*/  LOP3.LUT R19, R0, 0x80000000, R19, 0xb8, !PT ;  /* 0x8000000000137812 */ /* 0x000fe200078eb813 */
[----:B------:R-:W-:Y:S06]  /*20d10*/  BRA `(.L_x_7581) ;  /* 0x0000000000387947 */ /* 0x000fec0003800000 */
.L_x_7582:
        /* <DEDUP_REMOVED lines=14> */
.L_x_7581:
[----:B------:R-:W-:Y:S05]  /*20e00*/  BSYNC B2 ;  /* 0x0000000000027941 */ /* 0x000fea0003800000 */
.L_x_7580:
        /* <DEDUP_REMOVED lines=115> */
.L_x_7650:
        /* <DEDUP_REMOVED lines=10> */
.L_x_7652:
[----:B------:R-:W-:-:S04]  /*215e0*/  FADD.FTZ R6, -R0, R5 ;  /* 0x0000000500067221 */ /* 0x000fc80000010100 */
[----:B------:R-:W-:-:S07]  /*215f0*/  FMUL.FTZ R6, R6, 0.5 ;  /* 0x3f00000006067820 */ /* 0x000fce0000410000 */
.L_x_7653:
[----:B------:R-:W-:Y:S05]  /*21600*/  BSYNC B1 ;  /* 0x0000000000017941 */ /* 0x000fea0003800000 */
.L_x_7651:
        /* <DEDUP_REMOVED lines=11> */
.L_x_7655:
[----:B------:R-:W-:-:S04]  /*216c0*/  FADD.FTZ R7, R4, -R7 ;  /* 0x8000000704077221 */ /* 0x000fc80000010000 */
[----:B------:R-:W-:-:S07]  /*216d0*/  FMUL.FTZ R7, R7, 0.5 ;  /* 0x3f00000007077820 */ /* 0x000fce0000410000 */
.L_x_7656:
[----:B------:R-:W-:Y:S05]  /*216e0*/  BSYNC B1 ;  /* 0x0000000000017941 */ /* 0x000fea0003800000 */
.L_x_7654:
        /* <DEDUP_REMOVED lines=35> */
.L_x_7649:
[----:B------:R0:W1:Y:S02]  /*21920*/  MUFU.SQRT R24, R23 ;  /* 0x0000001700187308 */ /* 0x0000640000002000 */
.L_x_7648:
[----:B------:R-:W-:Y:S05]  /*21930*/  BSYNC B0 ;  /* 0x0000000000007941 */ /* 0x000fea0003800000 */
.L_x_7647:
        /* <DEDUP_REMOVED lines=35> */
.L_x_7660:
        /* <DEDUP_REMOVED lines=17> */
.L_x_7666:
[----:B------:R-:W-:-:S04]  /*21c80*/  FADD.FTZ R0, -R0, R5 ;  /* 0x0000000500007221 */ /* 0x000fc80000010100 */
[----:B------:R-:W-:-:S07]  /*21c90*/  FMUL.FTZ R0, R0, 0.5 ;  /* 0x3f00000000007820 */ /* 0x000fce0000410000 */
.L_x_7667:
[----:B------:R-:W-:Y:S05]  /*21ca0*/  BSYNC B4 ;  /* 0x0000000000047941 */ /* 0x000fea0003800000 */
.L_x_7665:
        /* <DEDUP_REMOVED lines=10> */
.L_x_7669:
[----:B------:R-:W-:-:S04]  /*21d50*/  FADD.FTZ R3, -R3, R4 ;  /* 0x0000000403037221 */ /* 0x000fc80000010100 */
[----:B------:R-:W-:-:S07]  /*21d60*/  FMUL.FTZ R3, R3, 0.5 ;  /* 0x3f00000003037820 */ /* 0x000fce0000410000 */
.L_x_7670:
[----:B------:R-:W-:Y:S05]  /*21d70*/  BSYNC B4 ;  /* 0x0000000000047941 */ /* 0x000fea0003800000 */
.L_x_7668:
[----:B------:R-:W-:Y:S01]  /*21d80*/  FADD.FTZ R0, R3, R0 ;  /* 0x0000000003007221 */ /* 0x000fe20000010000 */
[----:B------:R-:W-:-:S04]  /*21d90*/  FADD.FTZ R25, R22, R25 ;  /* 0x0000001916197221 */ /* 0x000fc80000010000 */
[----:B------:R-:W-:-:S06]  /*21da0*/  FMUL.FTZ R25, R25, R0 ;  /* 0x0000000019197220 */ /* 0x000fcc0000410000 */
[----:B------:R-:W2:Y:S01]  /*21db0*/  MUFU.SQRT R25, R25 ;  /* 0x0000001900197308 */ /* 0x000ea20000002000 */
[----:B------:R-:W-:Y:S05]  /*21dc0*/  BRA `(.L_x_7671) ;  /* 0x0000000000487947 */ /* 0x000fea0003800000 */
.L_x_7664:
        /* <DEDUP_REMOVED lines=12> */
.L_x_7663:
[----:B------:R-:W-:Y:S01]  /*21e90*/  FADD.FTZ R0, R25, 1 ;  /* 0x3f80000019007421 */ /* 0x000fe20000010000 */
[----:B0-----:R-:W-:Y:S01]  /*21ea0*/  MUFU.SQRT R23, R23 ;  /* 0x0000001700177308 */ /* 0x001fe20000002000 */
[----:B------:R-:W-:Y:S02]  /*21eb0*/  MOV R22, 0x3f800000 ;  /* 0x3f80000000167802 */ /* 0x000fe40000000f00 */
[----:B------:R-:W-:-:S06]  /*21ec0*/  FMUL.FTZ R0, R0, 0.5 ;  /* 0x3f00000000007820 */ /* 0x000fcc0000410000 */
[----:B------:R-:W0:Y:S02]  /*21ed0*/  MUFU.SQRT R0, R0 ;  /* 0x0000000000007308 */ /* 0x000e240000002000 */
[----:B0-----:R-:W-:-:S07]  /*21ee0*/  FMUL.FTZ R25, R23, R0 ;  /* 0x0000000017197220 */ /* 0x001fce0000410000 */
.L_x_7671:
[----:B------:R-:W-:Y:S05]  /*21ef0*/  BSYNC B1 ;  /* 0x0000000000017941 */ /* 0x000fea0003800000 */
.L_x_7662:
[----:B------:R-:W-:Y:S05]  /*21f00*/  BRA `(.L_x_7672) ;  /* 0x0000000000087947 */ /* 0x000fea0003800000 */
.L_x_7659:
[----:B------:R-:W-:Y:S01]  /*21f10*/  FMUL.FTZ R25, R25, 16777216 ;  /* 0x4b80000019197820 */ /* 0x000fe20000410000 */
[----:B------:R-:W-:-:S07]  /*21f20*/  FMUL.FTZ R22, R22, 16777216 ;  /* 0x4b80000016167820 */ /* 0x000fce0000410000 */
.L_x_7672:
[----:B------:R-:W-:Y:S05]  /*21f30*/  BSYNC B0 ;  /* 0x0000000000007941 */ /* 0x000fea0003800000 */
.L_x_7658:
        /* <DEDUP_REMOVED lines=16> */
.L_x_7674:
[----:B------:R-:W-:Y:S05]  /*22040*/  BSYNC B4 ;  /* 0x0000000000047941 */ /* 0x000fea0003800000 */
.L_x_7673:
        /* <DEDUP_REMOVED lines=18> */
.L_x_7676:
[----:B------:R-:W-:Y:S02]  /*22170*/  ISETP.GE.AND P0, PT, R25, RZ, PT ;  /* 0x000000ff1900720c */ /* 0x000fe40003f06270 */
[----:B------:R-:W-:-:S11]  /*22180*/  MOV R3, 0x3fd774eb ;  /* 0x3fd774eb00037802 */ /* 0x000fd60000000f00 */
[----:B------:R-:W-:-:S04]  /*22190*/  @P0 FFMA.FTZ R0, R3, 0.93318945169448852539, -R0 ;  /* 0x3f6ee58103000823 */ /* 0x000fc80000010800 */
[----:B------:R-:W-:-:S07]  /*221a0*/  @!P0 FFMA.FTZ R0, R3, 0.93318945169448852539, R0 ;  /* 0x3f6ee58103008823 */ /* 0x000fce0000010000 */
.L_x_7677:
[----:B------:R-:W-:Y:S05]  /*221b0*/  BSYNC B0 ;  /* 0x0000000000007941 */ /* 0x000fea0003800000 */
.L_x_7675:
        /* <DEDUP_REMOVED lines=10> */
.L_x_7661:
[----:B------:R-:W-:Y:S05]  /*22260*/  BSYNC B3 ;  /* 0x0000000000037941 */ /* 0x000fea0003800000 */
.L_x_7657:
[----:B------:R-:W-:Y:S02]  /*22270*/  LOP3.LUT R20, R5, 0x80000000, R20, 0xb8, !PT ;  /* 0x8000000005147812 */ /* 0x000fe400078eb814 */
[----:B-1----:R-:W-:Y:S01]  /*22280*/  LOP3.LUT R21, R24, 0x80000000, R21, 0xb8, !PT ;  /* 0x8000000018157812 */ /* 0x002fe200078eb815 */
[----:B------:R-:W-:Y:S06]  /*22290*/  BRA `(.L_x_7644) ;  /* 0x0000001400b47947 */ /* 0x000fec0003800000 */
.L_x_7646:
        /* <DEDUP_REMOVED lines=29> */
.L_x_7683:
[----:B------:R-:W-:Y:S05]  /*22470*/  BSYNC B4 ;  /* 0x0000000000047941 */ /* 0x000fea0003800000 */
.L_x_7682:
        /* <DEDUP_REMOVED lines=18> */
.L_x_7685:
[----:B------:R-:W-:Y:S02]  /*225a0*/  ISETP.GE.AND P0, PT, R24, RZ, PT ;  /* 0x000000ff1800720c */ /* 0x000fe40003f06270 */
[----:B------:R-:W-:-:S11]  /*225b0*/  MOV R3, 0x3fd774eb ;  /* 0x3fd774eb00037802 */ /* 0x000fd60000000f00 */
[----:B------:R-:W-:-:S04]  /*225c0*/  @P0 FFMA.FTZ R0, R3, 0.93318945169448852539, -R0 ;  /* 0x3f6ee58103000823 */ /* 0x000fc80000010800 */
[----:B------:R-:W-:-:S07]  /*225d0*/  @!P0 FFMA.FTZ R0, R3, 0.93318945169448852539, R0 ;  /* 0x3f6ee58103008823 */ /* 0x000fce0000010000 */
.L_x_7686:
[----:B------:R-:W-:Y:S05]  /*225e0*/  BSYNC B0 ;  /* 0x0000000000007941 */ /* 0x000fea0003800000 */
.L_x_7684:
        /* <DEDUP_REMOVED lines=13> */
.L_x_7681:
        /* <DEDUP_REMOVED lines=11> */
.L_x_7689:
[----:B------:R-:W-:Y:S05]  /*22770*/  BSYNC B4 ;  /* 0x0000000000047941 */ /* 0x000fea0003800000 */
.L_x_7688:
        /* <DEDUP_REMOVED lines=18> */
.L_x_7691:
[----:B------:R-:W-:Y:S02]  /*228a0*/  ISETP.GE.AND P0, PT, R24, RZ, PT ;  /* 0x000000ff1800720c */ /* 0x000fe40003f06270 */
[----:B------:R-:W-:-:S11]  /*228b0*/  MOV R3, 0x3fd774eb ;  /* 0x3fd774eb00037802 */ /* 0x000fd60000000f00 */
[----:B------:R-:W-:-:S04]  /*228c0*/  @P0 FFMA.FTZ R0, R3, 0.93318945169448852539, -R0 ;  /* 0x3f6ee58103000823 */ /* 0x000fc80000010800 */
[----:B------:R-:W-:-:S07]  /*228d0*/  @!P0 FFMA.FTZ R0, R3, 0.93318945169448852539, R0 ;  /* 0x3f6ee58103008823 */ /* 0x000fce0000010000 */
.L_x_7692:
[----:B------:R-:W-:Y:S05]  /*228e0*/  BSYNC B0 ;  /* 0x0000000000007941 */ /* 0x000fea0003800000 */
.L_x_7690:
        /* <DEDUP_REMOVED lines=27> */
.L_x_7680:
        /* <DEDUP_REMOVED lines=32> */
.L_x_7694:
[----:B------:R-:W-:Y:S05]  /*22ca0*/  BSYNC B4 ;  /* 0x0000000000047941 */ /* 0x000fea0003800000 */
.L_x_7693:
        /* <DEDUP_REMOVED lines=18> */
.L_x_7696:
[----:B------:R-:W-:Y:S02]  /*22dd0*/  ISETP.GE.AND P0, PT, R24, RZ, PT ;  /* 0x000000ff1800720c */ /* 0x000fe40003f06270 */
[----:B------:R-:W-:-:S11]  /*22de0*/  MOV R3, 0x3fd774eb ;  /* 0x3fd774eb00037802 */ /* 0x000fd60000000f00 */
[----:B------:R-:W-:-:S04]  /*22df0*/  @P0 FFMA.FTZ R0, R3, 0.93318945169448852539, -R0 ;  /* 0x3f6ee58103000823 */ /* 0x000fc80000010800 */
[----:B------:R-:W-:-:S07]  /*22e00*/  @!P0 FFMA.FTZ R0, R3, 0.93318945169448852539, R0 ;  /* 0x3f6ee58103008823 */ /* 0x000fce0000010000 */
.L_x_7697:
[----:B------:R-:W-:Y:S05]  /*22e10*/  BSYNC B0 ;  /* 0x0000000000007941 */ /* 0x000fea0003800000 */
.L_x_7695:
        /* <DEDUP_REMOVED lines=11> */
.L_x_7679:
        /* <DEDUP_REMOVED lines=22> */
.L_x_7701:
[----:B------:R-:W-:Y:S05]  /*23030*/  BSYNC B4 ;  /* 0x0000000000047941 */ /* 0x000fea0003800000 */
.L_x_7700:
        /* <DEDUP_REMOVED lines=24> */
.L_x_7699:
        /* <DEDUP_REMOVED lines=11> */
.L_x_7703:
[----:B------:R-:W-:Y:S05]  /*23270*/  BSYNC B4 ;  /* 0x0000000000047941 */ /* 0x000fea0003800000 */
.L_x_7702:
        /* <DEDUP_REMOVED lines=38> */
.L_x_7698:
        /* <DEDUP_REMOVED lines=32> */
.L_x_7705:
[----:B------:R-:W-:Y:S05]  /*236e0*/  BSYNC B4 ;  /* 0x0000000000047941 */ /* 0x000fea0003800000 */
.L_x_7704:
        /* <DEDUP_REMOVED lines=21> */
.L_x_7687:
[----:B------:R-:W-:Y:S05]  /*23840*/  BSYNC B3 ;  /* 0x0000000000037941 */ /* 0x000fea0003800000 */
.L_x_7678:
[----:B------:R-:W-:Y:S01]  /*23850*/  FADD.FTZ R0, R25, 0.69314718246459960938 ;  /* 0x3f31721819007421 */ /* 0x000fe20000010000 */
[----:B------:R-:W-:-:S04]  /*23860*/  LOP3.LUT R20, R3, 0x80000000, R20, 0xb8, !PT ;  /* 0x8000000003147812 */ /* 0x000fc800078eb814 */
[----:B------:R-:W-:Y:S01]  /*23870*/  LOP3.LUT R21, R0, 0x80000000, R21, 0xb8, !PT ;  /* 0x8000000000157812 */ /* 0x000fe200078eb815 */
[----:B------:R-:W-:Y:S06]  /*23880*/  BRA `(.L_x_7644) ;  /* 0x0000000000387947 */ /* 0x000fec0003800000 */
.L_x_7645:
        /* <DEDUP_REMOVED lines=14> */
.L_x_7644:
[----:B------:R-:W-:Y:S05]  /*23970*/  BSYNC B2 ;  /* 0x0000000000027941 */ /* 0x000fea0003800000 */
.L_x_7643:
        /* <DEDUP_REMOVED lines=115> */
.L_x_7713:
        /* <DEDUP_REMOVED lines=10> */
.L_x_7715:
[----:B------:R-:W-:-:S04]  /*24150*/  FADD.FTZ R6, -R0, R5 ;  /* 0x0000000500067221 */ /* 0x000fc80000010100 */
[----:B------:R-:W-:-:S07]  /*24160*/  FMUL.FTZ R6, R6, 0.5 ;  /* 0x3f00000006067820 */ /* 0x000fce0000410000 */
.L_x_7716:
[----:B------:R-:W-:Y:S05]  /*24170*/  BSYNC B1 ;  /* 0x0000000000017941 */ /* 0x000fea0003800000 */
.L_x_7714:
        /* <DEDUP_REMOVED lines=11> */
.L_x_7718:
[----:B------:R-:W-:-:S04]  /*24230*/  FADD.FTZ R7, R4, -R7 ;  /* 0x8000000704077221 */ /* 0x000fc80000010000 */
[----:B------:R-:W-:-:S07]  /*24240*/  FMUL.FTZ R7, R7, 0.5 ;  /* 0x3f00000007077820 */ /* 0x000fce0000410000 */
.L_x_7719:
[----:B------:R-:W-:Y:S05]  /*24250*/  BSYNC B1 ;  /* 0x0000000000017941 */ /* 0x000fea0003800000 */
.L_x_7717:
        /* <DEDUP_REMOVED lines=35> */
.L_x_7712:
[----:B------:R0:W1:Y:S02]  /*24490*/  MUFU.SQRT R26, R25 ;  /* 0x00000019001a7308 */ /* 0x0000640000002000 */
.L_x_7711:
[----:B------:R-:W-:Y:S05]  /*244a0*/  BSYNC B0 ;  /* 0x0000000000007941 */ /* 0x000fea0003800000 */
.L_x_7710:
        /* <DEDUP_REMOVED lines=35> */
.L_x_7723:
        /* <DEDUP_REMOVED lines=17> */
.L_x_7729:
[----:B------:R-:W-:-:S04]  /*247f0*/  FADD.FTZ R0, -R0, R5 ;  /* 0x0000000500007221 */ /* 0x000fc80000010100 */
[----:B------:R-:W-:-:S07]  /*24800*/  FMUL.FTZ R0, R0, 0.5 ;  /* 0x3f00000000007820 */ /* 0x000fce0000410000 */
.L_x_7730:
[----:B------:R-:W-:Y:S05]  /*24810*/  BSYNC B4 ;  /* 0x0000000000047941 */ /* 0x000fea0003800000 */
.L_x_7728:
        /* <DEDUP_REMOVED lines=10> */
.L_x_7732:
[----:B------:R-:W-:-:S04]  /*248c0*/  FADD.FTZ R3, -R3, R4 ;  /* 0x0000000403037221 */ /* 0x000fc80000010100 */
[----:B------:R-:W-:-:S07]  /*248d0*/  FMUL.FTZ R3, R3, 0.5 ;  /* 0x3f00000003037820 */ /* 0x000fce0000410000 */
.L_x_7733:
[----:B------:R-:W-:Y:S05]  /*248e0*/  BSYNC B4 ;  /* 0x0000000000047941 */ /* 0x000fea0003800000 */
.L_x_7731:
[----:B------:R-:W-:Y:S01]  /*248f0*/  FADD.FTZ R0, R3, R0 ;  /* 0x0000000003007221 */ /* 0x000fe20000010000 */
[----:B------:R-:W-:-:S04]  /*24900*/  FADD.FTZ R27, R24, R27 ;  /* 0x0000001b181b7221 */ /* 0x000fc80000010000 */
[----:B------:R-:W-:-:S06]  /*24910*/  FMUL.FTZ R27, R27, R0 ;  /* 0x000000001b1b7220 */ /* 0x000fcc0000410000 */
[----:B------:R-:W2:Y:S01]  /*24920*/  MUFU.SQRT R27, R27 ;  /* 0x0000001b001b7308 */ /* 0x000ea20000002000 */
[----:B------:R-:W-:Y:S05]  /*24930*/  BRA `(.L_x_7734) ;  /* 0x0000000000487947 */ /* 0x000fea0003800000 */
.L_x_7727:
        /* <DEDUP_REMOVED lines=12> */
.L_x_7726:
[----:B------:R-:W-:Y:S01]  /*24a00*/  FADD.FTZ R0, R27, 1 ;  /* 0x3f8000001b007421 */ /* 0x000fe20000010000 */
[----:B0-----:R-:W-:Y:S01]  /*24a10*/  MUFU.SQRT R25, R25 ;  /* 0x0000001900197308 */ /* 0x001fe20000002000 */
[----:B------:R-:W-:Y:S02]  /*24a20*/  MOV R24, 0x3f800000 ;  /* 0x3f80000000187802 */ /* 0x000fe40000000f00 */
[----:B------:R-:W-:-:S06]  /*24a30*/  FMUL.FTZ R0, R0, 0.5 ;  /* 0x3f00000000007820 */ /* 0x000fcc0000410000 */
[----:B------:R-:W0:Y:S02]  /*24a40*/  MUFU.SQRT R0, R0 ;  /* 0x0000000000007308 */ /* 0x000e240000002000 */
[----:B0-----:R-:W-:-:S07]  /*24a50*/  FMUL.FTZ R27, R25, R0 ;  /* 0x00000000191b7220 */ /* 0x001fce0000410000 */
.L_x_7734:
[----:B------:R-:W-:Y:S05]  /*24a60*/  BSYNC B1 ;  /* 0x0000000000017941 */ /* 0x000fea0003800000 */
.L_x_7725:
[----:B------:R-:W-:Y:S05]  /*24a70*/  BRA `(.L_x_7735) ;  /* 0x0000000000087947 */ /* 0x000fea0003800000 */
.L_x_7722:
[----:B------:R-:W-:Y:S01]  /*24a80*/  FMUL.FTZ R27, R27, 16777216 ;  /* 0x4b8000001b1b7820 */ /* 0x000fe20000410000 */
[----:B------:R-:W-:-:S07]  /*24a90*/  FMUL.FTZ R24, R24, 16777216 ;  /* 0x4b80000018187820 */ /* 0x000fce0000410000 */
.L_x_7735:
[----:B------:R-:W-:Y:S05]  /*24aa0*/  BSYNC B0 ;  /* 0x0000000000007941 */ /* 0x000fea0003800000 */
.L_x_7721:
        /* <DEDUP_REMOVED lines=16> */
.L_x_7737:
[----:B------:R-:W-:Y:S05]  /*24bb0*/  BSYNC B4 ;  /* 0x0000000000047941 */ /* 0x000fea0003800000 */
.L_x_7736:
        /* <DEDUP_REMOVED lines=18> */
.L_x_7739:
[----:B------:R-:W-:Y:S02]  /*24ce0*/  ISETP.GE.AND P0, PT, R27, RZ, PT ;  /* 0x000000ff1b00720c */ /* 0x000fe40003f06270 */
[----:B------:R-:W-:-:S11]  /*24cf0*/  MOV R3, 0x3fd774eb ;  /* 0x3fd774eb00037802 */ /* 0x000fd60000000f00 */
[----:B------:R-:W-:-:S04]  /*24d00*/  @P0 FFMA.FTZ R0, R3, 0.93318945169448852539, -R0 ;  /* 0x3f6ee58103000823 */ /* 0x000fc80000010800 */
[----:B------:R-:W-:-:S07]  /*24d10*/  @!P0 FFMA.FTZ R0, R3, 0.93318945169448852539, R0 ;  /* 0x3f6ee58103008823 */ /* 0x000fce0000010000 */
.L_x_7740:
[----:B------:R-:W-:Y:S05]  /*24d20*/  BSYNC B0 ;  /* 0x0000000000007941 */ /* 0x000fea0003800000 */
.L_x_7738:
        /* <DEDUP_REMOVED lines=10> */
.L_x_7724:
[----:B------:R-:W-:Y:S05]  /*24dd0*/  BSYNC B3 ;  /* 0x0000000000037941 */ /* 0x000fea0003800000 */
.L_x_7720:
[----:B------:R-:W-:Y:S02]  /*24de0*/  LOP3.LUT R22, R5, 0x80000000, R22, 0xb8, !PT ;  /* 0x8000000005167812 */ /* 0x000fe400078eb816 */
[----:B-1----:R-:W-:Y:S01]  /*24df0*/  LOP3.LUT R23, R26, 0x80000000, R23, 0xb8, !PT ;  /* 0x800000001a177812 */ /* 0x002fe200078eb817 */
[----:B------:R-:W-:Y:S06]  /*24e00*/  BRA `(.L_x_7707) ;  /* 0x0000001400b47947 */ /* 0x000fec0003800000 */
.L_x_7709:
        /* <DEDUP_REMOVED lines=29> */
.L_x_7746:
[----:B------:R-:W-:Y:S05]  /*24fe0*/  BSYNC B4 ;  /* 0x0000000000047941 */ /* 0x000fea0003800000 */
.L_x_7745:
        /* <DEDUP_REMOVED lines=18> */
.L_x_7748:
[----:B------:R-:W-:Y:S02]  /*25110*/  ISETP.GE.AND P0, PT, R26, RZ, PT ;  /* 0x000000ff1a00720c */ /* 0x000fe40003f06270 */
[----:B------:R-:W-:-:S11]  /*25120*/  MOV R3, 0x3fd774eb ;  /* 0x3fd774eb00037802 */ /* 0x000fd60000000f00 */
[----:B------:R-:W-:-:S04]  /*25130*/  @P0 FFMA.FTZ R0, R3, 0.93318945169448852539, -R0 ;  /* 0x3f6ee58103000823 */ /* 0x000fc80000010800 */
[----:B------:R-:W-:-:S07]  /*25140*/  @!P0 FFMA.FTZ R0, R3, 0.93318945169448852539, R0 ;  /* 0x3f6ee58103008823 */ /* 0x000fce0000010000 */
.L_x_7749:
[----:B------:R-:W-:Y:S05]  /*25150*/  BSYNC B0 ;  /* 0x0000000000007941 */ /* 0x000fea0003800000 */
.L_x_7747:
        /* <DEDUP_REMOVED lines=13> */
.L_x_7744:
        /* <DEDUP_REMOVED lines=11> */
.L_x_7752:
[----:B------:R-:W-:Y:S05]  /*252e0*/  BSYNC B4 ;  /* 0x0000000000047941 */ /* 0x000fea0003800000 */
.L_x_7751:
        /* <DEDUP_REMOVED lines=18> */
.L_x_7754:
[----:B------:R-:W-:Y:S02]  /*25410*/  ISETP.GE.AND P0, PT, R26, RZ, PT ;  /* 0x000000ff1a00720c */ /* 0x000fe40003f06270 */
[----:B------:R-:W-:-:S11]  /*25420*/  MOV R3, 0x3fd774eb ;  /* 0x3fd774eb00037802 */ /* 0x000fd60000000f00 */
[----:B------:R-:W-:-:S04]  /*25430*/  @P0 FFMA.FTZ R0, R3, 0.93318945169448852539, -R0 ;  /* 0x3f6ee58103000823 */ /* 0x000fc80000010800 */
[----:B------:R-:W-:-:S07]  /*25440*/  @!P0 FFMA.FTZ R0, R3, 0.93318945169448852539, R0 ;  /* 0x3f6ee58103008823 */ /* 0x000fce0000010000 */
.L_x_7755:
[----:B------:R-:W-:Y:S05]  /*25450*/  BSYNC B0 ;  /* 0x0000000000007941 */ /* 0x000fea0003800000 */
.L_x_7753:
        /* <DEDUP_REMOVED lines=27> */
.L_x_7743:
        /* <DEDUP_REMOVED lines=32> */
.L_x_7757:
[----:B------:R-:W-:Y:S05]  /*25810*/  BSYNC B4 ;  /* 0x0000000000047941 */ /* 0x000fea0003800000 */
.L_x_7756:
        /* <DEDUP_REMOVED lines=18> */
.L_x_7759:
[----:B------:R-:W-:Y:S02]  /*25940*/  ISETP.GE.AND P0, PT, R26, RZ, PT ;  /* 0x000000ff1a00720c */ /* 0x000fe40003f06270 */
[----:B------:R-:W-:-:S11]  /*25950*/  MOV R3, 0x3fd774eb ;  /* 0x3fd774eb00037802 */ /* 0x000fd60000000f00 */
[----:B------:R-:W-:-:S04]  /*25960*/  @P0 FFMA.FTZ R0, R3, 0.93318945169448852539, -R0 ;  /* 0x3f6ee58103000823 */ /* 0x000fc80000010800 */
[----:B------:R-:W-:-:S07]  /*25970*/  @!P0 FFMA.FTZ R0, R3, 0.93318945169448852539, R0 ;  /* 0x3f6ee58103008823 */ /* 0x000fce0000010000 */
.L_x_7760:
[----:B------:R-:W-:Y:S05]  /*25980*/  BSYNC B0 ;  /* 0x0000000000007941 */ /* 0x000fea0003800000 */
.L_x_7758:
        /* <DEDUP_REMOVED lines=11> */
.L_x_7742:
        /* <DEDUP_REMOVED lines=22> */
.L_x_7764:
[----:B------:R-:W-:Y:S05]  /*25ba0*/  BSYNC B4 ;  /* 0x0000000000047941 */ /* 0x000fea0003800000 */
.L_x_7763:
        /* <DEDUP_REMOVED lines=24> */
.L_x_7762:
        /* <DEDUP_REMOVED lines=11> */
.L_x_7766:
[----:B------:R-:W-:Y:S05]  /*25de0*/  BSYNC B4 ;  /* 0x0000000000047941 */ /* 0x000fea0003800000 */
.L_x_7765:
        /* <DEDUP_REMOVED lines=38> */
.L_x_7761:
        /* <DEDUP_REMOVED lines=32> */
.L_x_7768:
[----:B------:R-:W-:Y:S05]  /*26250*/  BSYNC B4 ;  /* 0x0000000000047941 */ /* 0x000fea0003800000 */
.L_x_7767:
        /* <DEDUP_REMOVED lines=21> */
.L_x_7750:
[----:B------:R-:W-:Y:S05]  /*263b0*/  BSYNC B3 ;  /* 0x0000000000037941 */ /* 0x000fea0003800000 */
.L_x_7741:
[----:B------:R-:W-:Y:S01]  /*263c0*/  FADD.FTZ R0, R27, 0.69314718246459960938 ;  /* 0x3f3172181b007421 */ /* 0x000fe20000010000 */
[----:B------:R-:W-:-:S04]  /*263d0*/  LOP3.LUT R22, R3, 0x80000000, R22, 0xb8, !PT ;  /* 0x8000000003167812 */ /* 0x000fc800078eb816 */
[----:B------:R-:W-:Y:S01]  /*263e0*/  LOP3.LUT R23, R0, 0x80000000, R23, 0xb8, !PT ;  /* 0x8000000000177812 */ /* 0x000fe200078eb817 */
[----:B------:R-:W-:Y:S06]  /*263f0*/  BRA `(.L_x_7707) ;  /* 0x0000000000387947 */ /* 0x000fec0003800000 */
.L_x_7708:
        /* <DEDUP_REMOVED lines=14> */
.L_x_7707:
[----:B------:R-:W-:Y:S05]  /*264e0*/  BSYNC B2 ;  /* 0x0000000000027941 */ /* 0x000fea0003800000 */
.L_x_7706:
        /* <DEDUP_REMOVED lines=115> */
.L_x_7776:
        /* <DEDUP_REMOVED lines=10> */
.L_x_7778:
[----:B------:R-:W-:-:S04]  /*26cc0*/  FADD.FTZ R6, -R0, R5 ;  /* 0x0000000500067221 */ /* 0x000fc80000010100 */
[----:B------:R-:W-:-:S07]  /*26cd0*/  FMUL.FTZ R6, R6, 0.5 ;  /* 0x3f00000006067820 */ /* 0x000fce0000410000 */
.L_x_7779:
[----:B------:R-:W-:Y:S05]  /*26ce0*/  BSYNC B1 ;  /* 0x0000000000017941 */ /* 0x000fea0003800000 */
.L_x_7777:
        /* <DEDUP_REMOVED lines=11> */
.L_x_7781:
[----:B------:R-:W-:-:S04]  /*26da0*/  FADD.FTZ R7, R4, -R7 ;  /* 0x8000000704077221 */ /* 0x000fc80000010000 */
[----:B------:R-:W-:-:S07]  /*26db0*/  FMUL.FTZ R7, R7, 0.5 ;  /* 0x3f00000007077820 */ /* 0x000fce0000410000 */
.L_x_7782:
[----:B------:R-:W-:Y:S05]  /*26dc0*/  BSYNC B1 ;  /* 0x0000000000017941 */ /* 0x000fea0003800000 */
.L_x_7780:
        /* <DEDUP_REMOVED lines=35> */
.L_x_7775:
[----:B------:R0:W1:Y:S02]  /*27000*/  MUFU.SQRT R28, R27 ;  /* 0x0000001b001c7308 */ /* 0x0000640000002000 */
.L_x_7774:
[----:B------:R-:W-:Y:S05]  /*27010*/  BSYNC B0 ;  /* 0x0000000000007941 */ /* 0x000fea0003800000 */
.L_x_7773:
        /* <DEDUP_REMOVED lines=35> */
.L_x_7786:
        /* <DEDUP_REMOVED lines=17> */
.L_x_7792:
[----:B------:R-:W-:-:S04]  /*27360*/  FADD.FTZ R0, -R0, R5 ;  /* 0x0000000500007221 */ /* 0x000fc80000010100 */
[----:B------:R-:W-:-:S07]  /*27370*/  FMUL.FTZ R0, R0, 0.5 ;  /* 0x3f00000000007820 */ /* 0x000fce0000410000 */
.L_x_7793:
[----:B------:R-:W-:Y:S05]  /*27380*/  BSYNC B4 ;  /* 0x0000000000047941 */ /* 0x000fea0003800000 */
.L_x_7791:
        /* <DEDUP_REMOVED lines=10> */
.L_x_7795:
[----:B------:R-:W-:-:S04]  /*27430*/  FADD.FTZ R3, -R3, R4 ;  /* 0x0000000403037221 */ /* 0x000fc80000010100 */
[----:B------:R-:W-:-:S07]  /*27440*/  FMUL.FTZ R3, R3, 0.5 ;  /* 0x3f00000003037820 */ /* 0x000fce0000410000 */
.L_x_7796:
[----:B------:R-:W-:Y:S05]  /*27450*/  BSYNC B4 ;  /* 0x0000000000047941 */ /* 0x000fea0003800000 */
.L_x_7794:
[----:B------:R-:W-:Y:S01]  /*27460*/  FADD.FTZ R0, R3, R0 ;  /* 0x0000000003007221 */ /* 0x000fe20000010000 */
[----:B------:R-:W-:-:S04]  /*27470*/  FADD.FTZ R29, R26, R29 ;  /* 0x0000001d1a1d7221 */ /* 0x000fc80000010000 */
[----:B------:R-:W-:-:S06]  /*27480*/  FMUL.FTZ R29, R29, R0 ;  /* 0x000000001d1d7220 */ /* 0x000fcc0000410000 */
[----:B------:R-:W2:Y:S01]  /*27490*/  MUFU.SQRT R29, R29 ;  /* 0x0000001d001d7308 */ /* 0x000ea20000002000 */
[----:B------:R-:W-:Y:S05]  /*274a0*/  BRA `(.L_x_7797) ;  /* 0x0000000000487947 */ /* 0x000fea0003800000 */
.L_x_7790:
        /* <DEDUP_REMOVED lines=12> */
.L_x_7789:
[----:B------:R-:W-:Y:S01]  /*27570*/  FADD.FTZ R0, R29, 1 ;  /* 0x3f8000001d007421 */ /* 0x000fe20000010000 */
[----:B0-----:R-:W-:Y:S01]  /*27580*/  MUFU.SQRT R27, R27 ;  /* 0x0000001b001b7308 */ /* 0x001fe20000002000 */
[----:B------:R-:W-:Y:S02]  /*27590*/  MOV R26, 0x3f800000 ;  /* 0x3f800000001a7802 */ /* 0x000fe40000000f00 */
[----:B------:R-:W-:-:S06]  /*275a0*/  FMUL.FTZ R0, R0, 0.5 ;  /* 0x3f00000000007820 */ /* 0x000fcc0000410000 */
[----:B------:R-:W0:Y:S02]  /*275b0*/  MUFU.SQRT R0, R0 ;  /* 0x0000000000007308 */ /* 0x000e240000002000 */
[----:B0-----:R-:W-:-:S07]  /*275c0*/  FMUL.FTZ R29, R27, R0 ;  /* 0x000000001b1d7220 */ /* 0x001fce0000410000 */
.L_x_7797:
[----:B------:R-:W-:Y:S05]  /*275d0*/  BSYNC B1 ;  /* 0x0000000000017941 */ /* 0x000fea0003800000 */
.L_x_7788:
[----:B------:R-:W-:Y:S05]  /*275e0*/  BRA `(.L_x_7798) ;  /* 0x0000000000087947 */ /* 0x000fea0003800000 */
.L_x_7785:
[----:B------:R-:W-:Y:S01]  /*275f0*/  FMUL.FTZ R29, R29, 16777216 ;  /* 0x4b8000001d1d7820 */ /* 0x000fe20000410000 */
[----:B------:R-:W-:-:S07]  /*27600*/  FMUL.FTZ R26, R26, 16777216 ;  /* 0x4b8000001a1a7820 */ /* 0x000fce0000410000 */
.L_x_7798:
[----:B------:R-:W-:Y:S05]  /*27610*/  BSYNC B0 ;  /* 0x0000000000007941 */ /* 0x000fea0003800000 */
.L_x_7784:
        /* <DEDUP_REMOVED lines=16> */
.L_x_7800:
[----:B------:R-:W-:Y:S05]  /*27720*/  BSYNC B4 ;  /* 0x0000000000047941 */ /* 0x000fea0003800000 */
.L_x_7799:
        /* <DEDUP_REMOVED lines=18> */
.L_x_7802:
[----:B------:R-:W-:Y:S02]  /*27850*/  ISETP.GE.AND P0, PT, R29, RZ, PT ;  /* 0x000000ff1d00720c */ /* 0x000fe40003f06270 */
[----:B------:R-:W-:-:S11]  /*27860*/  MOV R3, 0x3fd774eb ;  /* 0x3fd774eb00037802 */ /* 0x000fd60000000f00 */
[----:B------:R-:W-:-:S04]  /*27870*/  @P0 FFMA.FTZ R0, R3, 0.93318945169448852539, -R0 ;  /* 0x3f6ee58103000823 */ /* 0x000fc80000010800 */
[----:B------:R-:W-:-:S07]  /*27880*/  @!P0 FFMA.FTZ R0, R3, 0.93318945169448852539, R0 ;  /* 0x3f6ee58103008823 */ /* 0x000fce0000010000 */
.L_x_7803:
[----:B------:R-:W-:Y:S05]  /*27890*/  BSYNC B0 ;  /* 0x0000000000007941 */ /* 0x000fea0003800000 */
.L_x_7801:
        /* <DEDUP_REMOVED lines=10> */
.L_x_7787:
[----:B------:R-:W-:Y:S05]  /*27940*/  BSYNC B3 ;  /* 0x0000000000037941 */ /* 0x000fea0003800000 */
.L_x_7783:
[----:B------:R-:W-:Y:S02]  /*27950*/  LOP3.LUT R24, R5, 0x80000000, R24, 0xb8, !PT ;  /* 0x8000000005187812 */ /* 0x000fe400078eb818 */
[----:B-1----:R-:W-:Y:S01]  /*27960*/  LOP3.LUT R25, R28, 0x80000000, R25, 0xb8, !PT ;  /* 0x800000001c197812 */ /* 0x002fe200078eb819 */
[----:B------:R-:W-:Y:S06]  /*27970*/  BRA `(.L_x_7770) ;  /* 0x0000001400b47947 */ /* 0x000fec0003800000 */
.L_x_7772:
        /* <DEDUP_REMOVED lines=29> */
.L_x_7809:
[----:B------:R-:W-:Y:S05]  /*27b50*/  BSYNC B4 ;  /* 0x0000000000047941 */ /* 0x000fea0003800000 */
.L_x_7808:
        /* <DEDUP_REMOVED lines=18> */
.L_x_7811:
[----:B------:R-:W-:Y:S02]  /*27c80*/  ISETP.GE.AND P0, PT, R28, RZ, PT ;  /* 0x000000ff1c00720c */ /* 0x000fe40003f06270 */
[----:B------:R-:W-:-:S11]  /*27c90*/  MOV R3, 0x3fd774eb ;  /* 0x3fd774eb00037802 */ /* 0x000fd60000000f00 */
[----:B------:R-:W-:-:S04]  /*27ca0*/  @P0 FFMA.FTZ R0, R3, 0.93318945169448852539, -R0 ;  /* 0x3f6ee58103000823 */ /* 0x000fc80000010800 */
[----:B------:R-:W-:-:S07]  /*27cb0*/  @!P0 FFMA.FTZ R0, R3, 0.93318945169448852539, R0 ;  /* 0x3f6ee58103008823 */ /* 0x000fce0000010000 */
.L_x_7812:
[----:B------:R-:W-:Y:S05]  /*27cc0*/  BSYNC B0 ;  /* 0x0000000000007941 */ /* 0x000fea0003800000 */
.L_x_7810:
        /* <DEDUP_REMOVED lines=13> */
.L_x_7807:
        /* <DEDUP_REMOVED lines=11> */
.L_x_7815:
[----:B------:R-:W-:Y:S05]  /*27e50*/  BSYNC B4 ;  /* 0x0000000000047941 */ /* 0x000fea0003800000 */
.L_x_7814:
        /* <DEDUP_REMOVED lines=18> */
.L_x_7817:
[----:B------:R-:W-:Y:S02]  /*27f80*/  ISETP.GE.AND P0, PT, R28, RZ, PT ;  /* 0x000000ff1c00720c */ /* 0x000fe40003f06270 */
[----:B------:R-:W-:-:S11]  /*27f90*/  MOV R3, 0x3fd774eb ;  /* 0x3fd774eb00037802 */ /* 0x000fd60000000f00 */
[----:B------:R-:W-:-:S04]  /*27fa0*/  @P0 FFMA.FTZ R0, R3, 0.93318945169448852539, -R0 ;  /* 0x3f6ee58103000823 */ /* 0x000fc80000010800 */
[----:B------:R-:W-:-:S07]  /*27fb0*/  @!P0 FFMA.FTZ R0, R3, 0.93318945169448852539, R0 ;  /* 0x3f6ee58103008823 */ /* 0x000fce0000010000 */
.L_x_7818:
[----:B------:R-:W-:Y:S05]  /*27fc0*/  BSYNC B0 ;  /* 0x0000000000007941 */ /* 0x000fea0003800000 */
.L_x_7816:
        /* <DEDUP_REMOVED lines=27> */
.L_x_7806:
        /* <DEDUP_REMOVED lines=32> */
.L_x_7820:
[----:B------:R-:W-:Y:S05]  /*28380*/  BSYNC B4 ;  /* 0x0000000000047941 */ /* 0x000fea0003800000 */
.L_x_7819:
        /* <DEDUP_REMOVED lines=18> */
.L_x_7822:
[----:B------:R-:W-:Y:S02]  /*284b0*/  ISETP.GE.AND P0, PT, R28, RZ, PT ;  /* 0x000000ff1c00720c */ /* 0x000fe40003f06270 */
[----:B------:R-:W-:-:S11]  /*284c0*/  MOV R3, 0x3fd774eb ;  /* 0x3fd774eb00037802 */ /* 0x000fd60000000f00 */
[----:B------:R-:W-:-:S04]  /*284d0*/  @P0 FFMA.FTZ R0, R3, 0.93318945169448852539, -R0 ;  /* 0x3f6ee58103000823 */ /* 0x000fc80000010800 */
[----:B------:R-:W-:-:S07]  /*284e0*/  @!P0 FFMA.FTZ R0, R3, 0.93318945169448852539, R0 ;  /* 0x3f6ee58103008823 */ /* 0x000fce0000010000 */
.L_x_7823:
[----:B------:R-:W-:Y:S05]  /*284f0*/  BSYNC B0 ;  /* 0x0000000000007941 */ /* 0x000fea0003800000 */
.L_x_7821:
        /* <DEDUP_REMOVED lines=11> */
.L_x_7805:
        /* <DEDUP_REMOVED lines=22> */
.L_x_7827:
[----:B------:R-:W-:Y:S05]  /*28710*/  BSYNC B4 ;  /* 0x0000000000047941 */ /* 0x000fea0003800000 */
.L_x_7826:
        /* <DEDUP_REMOVED lines=24> */
.L_x_7825:
        /* <DEDUP_REMOVED lines=11> */
.L_x_7829:
[----:B------:R-:W-:Y:S05]  /*28950*/  BSYNC B4 ;  /* 0x0000000000047941 */ /* 0x000fea0003800000 */
.L_x_7828:
        /* <DEDUP_REMOVED lines=38> */
.L_x_7824:
        /* <DEDUP_REMOVED lines=32> */
.L_x_7831:
[----:B------:R-:W-:Y:S05]  /*28dc0*/  BSYNC B4 ;  /* 0x0000000000047941 */ /* 0x000fea0003800000 */
.L_x_7830:
        /* <DEDUP_REMOVED lines=21> */
.L_x_7813:
[----:B------:R-:W-:Y:S05]  /*28f20*/  BSYNC B3 ;  /* 0x0000000000037941 */ /* 0x000fea0003800000 */
.L_x_7804:
[----:B------:R-:W-:Y:S01]  /*28f30*/  FADD.FTZ R0, R29, 0.69314718246459960938 ;  /* 0x3f3172181d007421 */ /* 0x000fe20000010000 */
[----:B------:R-:W-:-:S04]  /*28f40*/  LOP3.LUT R24, R3, 0x80000000, R24, 0xb8, !PT ;  /* 0x8000000003187812 */ /* 0x000fc800078eb818 */
[----:B------:R-:W-:Y:S01]  /*28f50*/  LOP3.LUT R25, R0, 0x80000000, R25, 0xb8, !PT ;  /* 0x8000000000197812 */ /* 0x000fe200078eb819 */
[----:B------:R-:W-:Y:S06]  /*28f60*/  BRA `(.L_x_7770) ;  /* 0x0000000000387947 */ /* 0x000fec0003800000 */
.L_x_7771:
        /* <DEDUP_REMOVED lines=14> */
.L_x_7770:
[----:B------:R-:W-:Y:S05]  /*29050*/  BSYNC B2 ;  /* 0x0000000000027941 */ /* 0x000fea0003800000 */
.L_x_7769:
        /* <DEDUP_REMOVED lines=115> */
.L_x_7839:
        /* <DEDUP_REMOVED lines=10> */
.L_x_7841:
[----:B------:R-:W-:-:S04]  /*29830*/  FADD.FTZ R5, -R0, R7 ;  /* 0x0000000700057221 */ /* 0x000fc80000010100 */
[----:B------:R-:W-:-:S07]  /*29840*/  FMUL.FTZ R5, R5, 0.5 ;  /* 0x3f00000005057820 */ /* 0x000fce0000410000 */
.L_x_7842:
[----:B------:R-:W-:Y:S05]  /*29850*/  BSYNC B1 ;  /* 0x0000000000017941 */ /* 0x000fea0003800000 */
.L_x_7840:
        /* <DEDUP_REMOVED lines=11> */
.L_x_7844:
[----:B------:R-:W-:-:S04]  /*29910*/  FADD.FTZ R6, R4, -R17 ;  /* 0x8000001104067221 */ /* 0x000fc80000010000 */
[----:B------:R-:W-:-:S07]  /*29920*/  FMUL.FTZ R6, R6, 0.5 ;  /* 0x3f00000006067820 */ /* 0x000fce0000410000 */
.L_x_7845:
[----:B------:R-:W-:Y:S05]  /*29930*/  BSYNC B1 ;  /* 0x0000000000017941 */ /* 0x000fea0003800000 */
.L_x_7843:
        /* <DEDUP_REMOVED lines=35> */
.L_x_7838:
[----:B------:R0:W1:Y:S02]  /*29b70*/  MUFU.SQRT R32, R31 ;  /* 0x0000001f00207308 */ /* 0x0000640000002000 */
.L_x_7837:
[----:B------:R-:W-:Y:S05]  /*29b80*/  BSYNC B0 ;  /* 0x0000000000007941 */ /* 0x000fea0003800000 */
.L_x_7836:
        /* <DEDUP_REMOVED lines=35> */
.L_x_7849:
        /* <DEDUP_REMOVED lines=17> */
.L_x_7855:
[----:B------:R-:W-:-:S04]  /*29ed0*/  FADD.FTZ R0, -R0, R7 ;  /* 0x0000000700007221 */ /* 0x000fc80000010100 */
[----:B------:R-:W-:-:S07]  /*29ee0*/  FMUL.FTZ R0, R0, 0.5 ;  /* 0x3f00000000007820 */ /* 0x000fce0000410000 */
.L_x_7856:
[----:B------:R-:W-:Y:S05]  /*29ef0*/  BSYNC B4 ;  /* 0x0000000000047941 */ /* 0x000fea0003800000 */
.L_x_7854:
        /* <DEDUP_REMOVED lines=10> */
.L_x_7858:
[----:B------:R-:W-:-:S04]  /*29fa0*/  FADD.FTZ R3, -R3, R4 ;  /* 0x0000000403037221 */ /* 0x000fc80000010100 */
[----:B------:R-:W-:-:S07]  /*29fb0*/  FMUL.FTZ R3, R3, 0.5 ;  /* 0x3f00000003037820 */ /* 0x000fce0000410000 */
.L_x_7859:
[----:B------:R-:W-:Y:S05]  /*29fc0*/  BSYNC B4 ;  /* 0x0000000000047941 */ /* 0x000fea0003800000 */
.L_x_7857:
[----:B------:R-:W-:Y:S01]  /*29fd0*/  FADD.FTZ R0, R3, R0 ;  /* 0x0000000003007221 */ /* 0x000fe20000010000 */
[----:B------:R-:W-:-:S04]  /*29fe0*/  FADD.FTZ R29, R28, R29 ;  /* 0x0000001d1c1d7221 */ /* 0x000fc80000010000 */
[----:B------:R-:W-:-:S06]  /*29ff0*/  FMUL.FTZ R29, R29, R0 ;  /* 0x000000001d1d7220 */ /* 0x000fcc0000410000 */
[----:B------:R-:W2:Y:S01]  /*2a000*/  MUFU.SQRT R29, R29 ;  /* 0x0000001d001d7308 */ /* 0x000ea20000002000 */
[----:B------:R-:W-:Y:S05]  /*2a010*/  BRA `(.L_x_7860) ;  /* 0x0000000000487947 */ /* 0x000fea0003800000 */
.L_x_7853:
        /* <DEDUP_REMOVED lines=12> */
.L_x_7852:
[----:B------:R-:W-:Y:S01]  /*2a0e0*/  FADD.FTZ R0, R29, 1 ;  /* 0x3f8000001d007421 */ /* 0x000fe20000010000 */
[----:B0-----:R-:W-:Y:S01]  /*2a0f0*/  MUFU.SQRT R31, R31 ;  /* 0x0000001f001f7308 */ /* 0x001fe20000002000 */
[----:B------:R-:W-:Y:S02]  /*2a100*/  MOV R28, 0x3f800000 ;  /* 0x3f800000001c7802 */ /* 0x000fe40000000f00 */
[----:B------:R-:W-:-:S06]  /*2a110*/  FMUL.FTZ R0, R0, 0.5 ;  /* 0x3f00000000007820 */ /* 0x000fcc0000410000 */
[----:B------:R-:W0:Y:S02]  /*2a120*/  MUFU.SQRT R0, R0 ;  /* 0x0000000000007308 */ /* 0x000e240000002000 */
[----:B0-----:R-:W-:-:S07]  /*2a130*/  FMUL.FTZ R29, R31, R0 ;  /* 0x000000001f1d7220 */ /* 0x001fce0000410000 */
.L_x_7860:
[----:B------:R-:W-:Y:S05]  /*2a140*/  BSYNC B1 ;  /* 0x0000000000017941 */ /* 0x000fea0003800000 */
.L_x_7851:
[----:B------:R-:W-:Y:S05]  /*2a150*/  BRA `(.L_x_7861) ;  /* 0x0000000000087947 */ /* 0x000fea0003800000 */
.L_x_7848:
[----:B------:R-:W-:Y:S01]  /*2a160*/  FMUL.FTZ R29, R29, 16777216 ;  /* 0x4b8000001d1d7820 */ /* 0x000fe20000410000 */
[----:B------:R-:W-:-:S07]  /*2a170*/  FMUL.FTZ R28, R28, 16777216 ;  /* 0x4b8000001c1c7820 */ /* 0x000fce0000410000 */
.L_x_7861:
[----:B------:R-:W-:Y:S05]  /*2a180*/  BSYNC B0 ;  /* 0x0000000000007941 */ /* 0x000fea0003800000 */
.L_x_7847:
        /* <DEDUP_REMOVED lines=16> */
.L_x_7863:
[----:B------:R-:W-:Y:S05]  /*2a290*/  BSYNC B4 ;  /* 0x0000000000047941 */ /* 0x000fea0003800000 */
.L_x_7862:
        /* <DEDUP_REMOVED lines=18> */
.L_x_7865:
[----:B------:R-:W-:Y:S02]  /*2a3c0*/  ISETP.GE.AND P0, PT, R29, RZ, PT ;  /* 0x000000ff1d00720c */ /* 0x000fe40003f06270 */
[----:B------:R-:W-:-:S11]  /*2a3d0*/  MOV R3, 0x3fd774eb ;  /* 0x3fd774eb00037802 */ /* 0x000fd60000000f00 */
[----:B------:R-:W-:-:S04]  /*2a3e0*/  @P0 FFMA.FTZ R0, R3, 0.93318945169448852539, -R0 ;  /* 0x3f6ee58103000823 */ /* 0x000fc80000010800 */
[----:B------:R-:W-:-:S07]  /*2a3f0*/  @!P0 FFMA.FTZ R0, R3, 0.93318945169448852539, R0 ;  /* 0x3f6ee58103008823 */ /* 0x000fce0000010000 */
.L_x_7866:
[----:B------:R-:W-:Y:S05]  /*2a400*/  BSYNC B0 ;  /* 0x0000000000007941 */ /* 0x000fea0003800000 */
.L_x_7864:
        /* <DEDUP_REMOVED lines=10> */
.L_x_7850:
[----:B------:R-:W-:Y:S05]  /*2a4b0*/  BSYNC B3 ;  /* 0x0000000000037941 */ /* 0x000fea0003800000 */
.L_x_7846:
[----:B------:R-:W-:Y:S02]  /*2a4c0*/  LOP3.LUT R26, R5, 0x80000000, R26, 0xb8, !PT ;  /* 0x80000000051a7812 */ /* 0x000fe400078eb81a */
[----:B-1----:R-:W-:Y:S01]  /*2a4d0*/  LOP3.LUT R27, R32, 0x80000000, R27, 0xb8, !PT ;  /* 0x80000000201b7812 */ /* 0x002fe200078eb81b */
[----:B------:R-:W-:Y:S06]  /*2a4e0*/  BRA `(.L_x_7833) ;  /* 0x0000001400c07947 */ /* 0x000fec0003800000 */
.L_x_7835:
        /* <DEDUP_REMOVED lines=29> */
.L_x_7872:
[----:B------:R-:W-:Y:S05]  /*2a6c0*/  BSYNC B4 ;  /* 0x0000000000047941 */ /* 0x000fea0003800000 */
.L_x_7871:
        /* <DEDUP_REMOVED lines=18> */
.L_x_7874:
[----:B------:R-:W-:Y:S02]  /*2a7f0*/  ISETP.GE.AND P0, PT, R29, RZ, PT ;  /* 0x000000ff1d00720c */ /* 0x000fe40003f06270 */
[----:B------:R-:W-:-:S11]  /*2a800*/  MOV R3, 0x3fd774eb ;  /* 0x3fd774eb00037802 */ /* 0x000fd60000000f00 */
[----:B------:R-:W-:-:S04]  /*2a810*/  @P0 FFMA.FTZ R0, R3, 0.93318945169448852539, -R0 ;  /* 0x3f6ee58103000823 */ /* 0x000fc80000010800 */
[----:B------:R-:W-:-:S07]  /*2a820*/  @!P0 FFMA.FTZ R0, R3, 0.93318945169448852539, R0 ;  /* 0x3f6ee58103008823 */ /* 0x000fce0000010000 */
.L_x_7875:
[----:B------:R-:W-:Y:S05]  /*2a830*/  BSYNC B0 ;  /* 0x0000000000007941 */ /* 0x000fea0003800000 */
.L_x_7873:
        /* <DEDUP_REMOVED lines=13> */
.L_x_7870:
        /* <DEDUP_REMOVED lines=11> */
.L_x_7878:
[----:B------:R-:W-:Y:S05]  /*2a9c0*/  BSYNC B4 ;  /* 0x0000000000047941 */ /* 0x000fea0003800000 */
.L_x_7877:
        /* <DEDUP_REMOVED lines=18> */
.L_x_7880:
[----:B------:R-:W-:Y:S02]  /*2aaf0*/  ISETP.GE.AND P0, PT, R29, RZ, PT ;  /* 0x000000ff1d00720c */ /* 0x000fe40003f06270 */
[----:B------:R-:W-:-:S11]  /*2ab00*/  MOV R3, 0x3fd774eb ;  /* 0x3fd774eb00037802 */ /* 0x000fd60000000f00 */
[----:B------:R-:W-:-:S04]  /*2ab10*/  @P0 FFMA.FTZ R0, R3, 0.93318945169448852539, -R0 ;  /* 0x3f6ee58103000823 */ /* 0x000fc80000010800 */
[----:B------:R-:W-:-:S07]  /*2ab20*/  @!P0 FFMA.FTZ R0, R3, 0.93318945169448852539, R0 ;  /* 0x3f6ee58103008823 */ /* 0x000fce0000010000 */
.L_x_7881:
[----:B------:R-:W-:Y:S05]  /*2ab30*/  BSYNC B0 ;  /* 0x0000000000007941 */ /* 0x000fea0003800000 */
.L_x_7879:
        /* <DEDUP_REMOVED lines=27> */
.L_x_7869:
        /* <DEDUP_REMOVED lines=32> */
.L_x_7883:
[----:B------:R-:W-:Y:S05]  /*2aef0*/  BSYNC B4 ;  /* 0x0000000000047941 */ /* 0x000fea0003800000 */
.L_x_7882:
        /* <DEDUP_REMOVED lines=18> */
.L_x_7885:
[----:B------:R-:W-:Y:S02]  /*2b020*/  ISETP.GE.AND P0, PT, R29, RZ, PT ;  /* 0x000000ff1d00720c */ /* 0x000fe40003f06270 */
[----:B------:R-:W-:-:S11]  /*2b030*/  MOV R3, 0x3fd774eb ;  /* 0x3fd774eb00037802 */ /* 0x000fd60000000f00 */
[----:B------:R-:W-:-:S04]  /*2b040*/  @P0 FFMA.FTZ R0, R3, 0.93318945169448852539, -R0 ;  /* 0x3f6ee58103000823 */ /* 0x000fc80000010800 */
[----:B------:R-:W-:-:S07]  /*2b050*/  @!P0 FFMA.FTZ R0, R3, 0.93318945169448852539, R0 ;  /* 0x3f6ee58103008823 */ /* 0x000fce0000010000 */
.L_x_7886:
[----:B------:R-:W-:Y:S05]  /*2b060*/  BSYNC B0 ;  /* 0x0000000000007941 */ /* 0x000fea0003800000 */
.L_x_7884:
        /* <DEDUP_REMOVED lines=11> */
.L_x_7868:
        /* <DEDUP_REMOVED lines=22> */
[----:B------:R-:W-:Y:S05]  /*2b280*/  CALL.REL.NOINC `($__internal_13_$__cuda_sm3x_div_rn_ftz_f32_slowpath) ;  /* 0x0000000c00747944 */ /* 0x000fea0003c00000 */
.L_x_7890:
[----:B------:R-:W-:Y:S05]  /*2b290*/  BSYNC B4 ;  /* 0x0000000000047941 */ /* 0x000fea0003800000 */
.L_x_7889:
        /* <DEDUP_REMOVED lines=24> */
.L_x_7888:
        /* <DEDUP_REMOVED lines=12> */
.L_x_7892:
[----:B------:R-:W-:Y:S05]  /*2b4e0*/  BSYNC B4 ;  /* 0x0000000000047941 */ /* 0x000fea0003800000 */
.L_x_7891:
        /* <DEDUP_REMOVED lines=38> */
.L_x_7887:
        /* <DEDUP_REMOVED lines=32> */
[----:B------:R-:W-:Y:S05]  /*2b950*/  CALL.REL.NOINC `($__internal_13_$__cuda_sm3x_div_rn_ftz_f32_slowpath) ;  /* 0x0000000400c07944 */ /* 0x000fea0003c00000 */
.L_x_7894:
[----:B------:R-:W-:Y:S05]  /*2b960*/  BSYNC B4 ;  /* 0x0000000000047941 */ /* 0x000fea0003800000 */
.L_x_7893:
        /* <DEDUP_REMOVED lines=21> */
.L_x_7876:
[----:B------:R-:W-:Y:S05]  /*2bac0*/  BSYNC B3 ;  /* 0x0000000000037941 */ /* 0x000fea0003800000 */
.L_x_7867:
[----:B------:R-:W-:Y:S01]  /*2bad0*/  FADD.FTZ R0, R31, 0.69314718246459960938 ;  /* 0x3f3172181f007421 */ /* 0x000fe20000010000 */
[----:B------:R-:W-:-:S04]  /*2bae0*/  LOP3.LUT R26, R3, 0x80000000, R26, 0xb8, !PT ;  /* 0x80000000031a7812 */ /* 0x000fc800078eb81a */
[----:B------:R-:W-:Y:S01]  /*2baf0*/  LOP3.LUT R27, R0, 0x80000000, R27, 0xb8, !PT ;  /* 0x80000000001b7812 */ /* 0x000fe200078eb81b */
[----:B------:R-:W-:Y:S06]  /*2bb00*/  BRA `(.L_x_7833) ;  /* 0x0000000000387947 */ /* 0x000fec0003800000 */
.L_x_7834:
        /* <DEDUP_REMOVED lines=14> */
.L_x_7833:
[----:B------:R-:W-:Y:S05]  /*2bbf0*/  BSYNC B2 ;  /* 0x0000000000027941 */ /* 0x000fea0003800000 */
.L_x_7832:
        /* <DEDUP_REMOVED lines=27> */
.L_x_7897:
        /* <DEDUP_REMOVED lines=8> */
.L_x_7898:
        /* <DEDUP_REMOVED lines=8> */
.L_x_7899:
        /* <DEDUP_REMOVED lines=9> */
.L_x_7900:
[----:B------:R-:W-:Y:S05]  /*2bf40*/  BSYNC B1 ;  /* 0x0000000000017941 */ /* 0x000fea0003800000 */
.L_x_7896:
[----:B------:R-:W-:-:S13]  /*2bf50*/  ISETP.GE.AND P0, PT, R0, R9, PT ;  /* 0x000000090000720c */ /* 0x000fda0003f06270 */
[----:B-123--:R-:W1:Y:S01]  /*2bf60*/  @!P0 LDC.64 R4, c[0x0][0x218] ;  /* 0x00008600ff048b82 */ /* 0x00ee620000000a00 */
[----:B------:R-:W-:Y:S02]  /*2bf70*/  @!P0 IADD3 R3, R2, R0, RZ ;  /* 0x0000000002038210 */ /* 0x000fe40007ffe0ff */
[----:B0-----:R-:W-:Y:S02]  /*2bf80*/  @!P0 F2FP.F16.F32.PACK_AB R25, R24, R25 ;  /* 0x000000191819823e */ /* 0x001fe400000000ff */
[----:B------:R-:W-:Y:S01]  /*2bf90*/  @!P0 IADD3 R0, R0, 0x80, RZ ;  /* 0x0000008000008810 */ /* 0x000fe20007ffe0ff */
[----:B-1----:R-:W-:-:S05]  /*2bfa0*/  @!P0 IMAD.WIDE.U32 R4, R3, 0x4, R4 ;  /* 0x0000000403048825 */ /* 0x002fca00078e0004 */
[----:B------:R3:W-:Y:S02]  /*2bfb0*/  @!P0 STG.E desc[UR4][R4.64], R25 ;  /* 0x0000001904008986 */ /* 0x0007e4000c101904 */
.L_x_7901:
[----:B------:R-:W-:Y:S05]  /*2bfc0*/  BSYNC B0 ;  /* 0x0000000000007941 */ /* 0x000fea0003800000 */
.L_x_7895:
        /* <DEDUP_REMOVED lines=9> */
        .weak           $__internal_13_$__cuda_sm3x_div_rn_ftz_f32_slowpath
        .type           $__internal_13_$__cuda_sm3x_div_rn_ftz_f32_slowpath,@function
        .size           $__internal_13_$__cuda_sm3x_div_rn_ftz_f32_slowpath,(.L_x_21429 - $__internal_13_$__cuda_sm3x_div_rn_ftz_f32_slowpath)
$__internal_13_$__cuda_sm3x_div_rn_ftz_f32_slowpath:
        /* <DEDUP_REMOVED lines=32> */
.L_x_7904:
[----:B------:R-:W-:Y:S05]  /*2c260*/  BSYNC B1 ;  /* 0x0000000000017941 */ /* 0x000fea0003800000 */
.L_x_7903:
        /* <DEDUP_REMOVED lines=27> */
.L_x_7910:
[----:B------:R-:W-:-:S07]  /*2c420*/  LEA R0, R3, R0, 0x17 ;  /* 0x0000000003007211 */ /* 0x000fce00078eb8ff */
.L_x_7911:
[----:B------:R-:W-:Y:S05]  /*2c430*/  BSYNC B1 ;  /* 0x0000000000017941 */ /* 0x000fea0003800000 */
.L_x_7909:
[----:B------:R-:W-:Y:S05]  /*2c440*/  BRA `(.L_x_7912) ;  /* 0x0000000000207947 */ /* 0x000fea0003800000 */
.L_x_7908:
[----:B------:R-:W-:-:S04]  /*2c450*/  LOP3.LUT R0, R30, 0x80000000, R17, 0x48, !PT ;  /* 0x800000001e007812 */ /* 0x000fc800078e4811 */
[----:B------:R-:W-:Y:S01]  /*2c460*/  LOP3.LUT R0, R0, 0x7f800000, RZ, 0xfc, !PT ;  /* 0x7f80000000007812 */ /* 0x000fe200078efcff */
[----:B------:R-:W-:Y:S06]  /*2c470*/  BRA `(.L_x_7912) ;  /* 0x0000000000147947 */ /* 0x000fec0003800000 */
.L_x_7907:
[----:B------:R-:W-:Y:S01]  /*2c480*/  LOP3.LUT R0, R30, 0x80000000, R17, 0x48, !PT ;  /* 0x800000001e007812 */ /* 0x000fe200078e4811 */
[----:B------:R-:W-:Y:S06]  /*2c490*/  BRA `(.L_x_7912) ;  /* 0x00000000000c7947 */ /* 0x000fec0003800000 */
.L_x_7906:
[----:B------:R-:W0:Y:S01]  /*2c4a0*/  MUFU.RSQ R0, -QNAN ;  /* 0xffc0000000007908 */ /* 0x000e220000001400 */
[----:B------:R-:W-:Y:S05]  /*2c4b0*/  BRA `(.L_x_7912) ;  /* 0x0000000000047947 */ /* 0x000fea0003800000 */
.L_x_7905:
[----:B------:R-:W-:-:S07]  /*2c4c0*/  FADD.FTZ R0, R17, R30 ;  /* 0x0000001e11007221 */ /* 0x000fce0000010000 */
.L_x_7912:
[----:B------:R-:W-:Y:S05]  /*2c4d0*/  BSYNC B0 ;  /* 0x0000000000007941 */ /* 0x000fea0003800000 */
.L_x_7902:
[----:B------:R-:W-:-:S06]  /*2c4e0*/  HFMA2.MMA R5, -RZ, RZ, 0, 0 ;  /* 0x00000000ff057435 */ /* 0x000fcc00000001ff */
[----:B0-----:R-:W-:Y:S05]  /*2c4f0*/  RET.REL.NODEC R4 `(_ZN2at6native29vectorized_elementwise_kernelILi8EZZZNS0_17asinh_kernel_cudaERNS_18TensorIteratorBaseEENKUlvE_clEvENKUlvE1_clEvEUlN3c107complexINS6_4HalfEEEE_St5arrayIPcLm2EEEEviT0_T1_) ;  /* 0xfffffd3804c07950 */ /* 0x001fea0003c3ffff */
.L_x_7913:
        /* <DEDUP_REMOVED lines=16> */
.L_x_21429:


//--------------------- .text._ZN2at6native18elementwise_kernelILi128ELi4EZNS0_15gpu_kernel_implIZZZNS0_17asinh_kernel_cudaERNS_18TensorIteratorBaseEENKUlvE_clEvENKUlvE0_clEvEUlN3c107complexIfEEE_EEvS4_RKT_EUliE_EEviT1_ --------------------------
	.section	.text._ZN2at6native18elementwise_kernelILi128ELi4EZNS0_15gpu_kernel_implIZZZNS0_17asinh_kernel_cudaERNS_18TensorIteratorBaseEENKUlvE_clEvENKUlvE0_clEvEUlN3c107complexIfEEE_EEvS4_RKT_EUliE_EEviT1_,"ax",@progbits
	.align	128
        .global         _ZN2at6native18elementwise_kernelILi128ELi4EZNS0_15gpu_kernel_implIZZZNS0_17asinh_kernel_cudaERNS_18TensorIteratorBaseEENKUlvE_clEvENKUlvE0_clEvEUlN3c107complexIfEEE_EEvS4_RKT_EUliE_EEviT1_
        .type           _ZN2at6native18elementwise_kernelILi128ELi4EZNS0_15gpu_kernel_implIZZZNS0_17asinh_kernel_cudaERNS_18TensorIteratorBaseEENKUlvE_clEvENKUlvE0_clEvEUlN3c107complexIfEEE_EEvS4_RKT_EUliE_EEviT1_,@function
        .size           _ZN2at6native18elementwise_kernelILi128ELi4EZNS0_15gpu_kernel_implIZZZNS0_17asinh_kernel_cudaERNS_18TensorIteratorBaseEENKUlvE_clEvENKUlvE0_clEvEUlN3c107complexIfEEE_EEvS4_RKT_EUliE_EEviT1_,(.L_x_21430 - _ZN2at6native18elementwise_kernelILi128ELi4EZNS0_15gpu_kernel_implIZZZNS0_17asinh_kernel_cudaERNS_18TensorIteratorBaseEENKUlvE_clEvENKUlvE0_clEvEUlN3c107complexIfEEE_EEvS4_RKT_EUliE_EEviT1_)
        .other          _ZN2at6native18elementwise_kernelILi128ELi4EZNS0_15gpu_kernel_implIZZZNS0_17asinh_kernel_cudaERNS_18TensorIteratorBaseEENKUlvE_clEvENKUlvE0_clEvEUlN3c107complexIfEEE_EEvS4_RKT_EUliE_EEviT1_,@"STO_CUDA_ENTRY STV_DEFAULT"
_ZN2at6native18elementwise_kernelILi128ELi4EZNS0_15gpu_kernel_implIZZZNS0_17asinh_kernel_cudaERNS_18TensorIteratorBaseEENKUlvE_clEvENKUlvE0_clEvEUlN3c107complexIfEEE_EEvS4_RKT_EUliE_EEviT1_:
.text._ZN2at6native18elementwise_kernelILi128ELi4EZNS0_15gpu_kernel_implIZZZNS0_17asinh_kernel_cudaERNS_18TensorIteratorBaseEENKUlvE_clEvENKUlvE0_clEvEUlN3c107complexIfEEE_EEvS4_RKT_EUliE_EEviT1_:
        /* <DEDUP_REMOVED lines=312> */
.L_x_7916:
[----:B------:R-:W0:Y:S01]  /*1380*/  LDC.U8 R5, c[0x0][0x422] ;  /* 0x00010880ff057b82 */ /* 0x000e220000000000 */
[----:B------:R-:W-:Y:S01]  /*1390*/  ULDC.64 UR4, c[0x0][0x418] ;  /* 0x0001060000047ab9 */ /* 0x000fe20000000a00 */
[----:B------:R-:W-:Y:S01]  /*13a0*/  BSSY B7, `(.L_x_7917) ;  /* 0x00000f5000077945 */ /* 0x000fe20003800000 */
        /* <DEDUP_REMOVED lines=14> */
[----:B------:R-:W-:Y:S01]  /*1490*/  IMAD.MOV.U32 R5, RZ, RZ, RZ ;  /* 0x000000ffff057224 */ /* 0x000fe200078e00ff */
[----:B--2---:R0:W1:Y:S01]  /*14a0*/  I2F.S16 R4, R2 ;  /* 0x0000000200047306 */ /* 0x0040620000101400 */
[----:B------:R-:W-:Y:S05]  /*14b0*/  BRA `(.L_x_7923) ;  /* 0x0000000c008c7947 */ /* 0x000fea0003800000 */
.L_x_7921:
[----:B------:R-:W2:Y:S01]  /*14c0*/  LDG.E.U8 R2, desc[UR36][R2.64] ;  /* 0x0000002402027981 */ /* 0x000ea2000c1e1100 */
[----:B------:R-:W-:Y:S01]  /*14d0*/  IMAD.MOV.U32 R5, RZ, RZ, RZ ;  /* 0x000000ffff057224 */ /* 0x000fe200078e00ff */
[----:B--2---:R-:W-:Y:S01]  /*14e0*/  I2FP.F32.U32 R4, R2 ;  /* 0x0000000200047245 */ /* 0x004fe20000201000 */
[----:B------:R-:W-:Y:S06]  /*14f0*/  BRA `(.L_x_7923) ;  /* 0x0000000c007c7947 */ /* 0x000fec0003800000 */
.L_x_7920:
[----:B------:R-:W-:-:S13]  /*1500*/  ISETP.NE.AND P0, PT, R4, 0x2, PT ;  /* 0x000000020400780c */ /* 0x000fda0003f05270 */
[----:B------:R-:W-:Y:S05]  /*1510*/  @!P0 BRA `(.L_x_7924) ;  /* 0x0000000000308947 */ /* 0x000fea0003800000 */
[----:B------:R-:W-:-:S13]  /*1520*/  ISETP.NE.AND P0, PT, R4, 0x3, PT ;  /* 0x000000030400780c */ /* 0x000fda0003f05270 */
[----:B------:R-:W-:Y:S05]  /*1530*/  @!P0 BRA `(.L_x_7925) ;  /* 0x0000000000188947 */ /* 0x000fea0003800000 */
[----:B------:R-:W-:-:S13]  /*1540*/  ISETP.NE.AND P0, PT, R4, 0x4, PT ;  /* 0x000000040400780c */ /* 0x000fda0003f05270 */
[----:B------:R-:W-:Y:S05]  /*1550*/  @P0 BRA `(.L_x_7922) ;  /* 0x0000000c00000947 */ /* 0x000fea0003800000 */
[----:B------:R-:W2:Y:S01]  /*1560*/  LDG.E.64 R2, desc[UR36][R2.64] ;  /* 0x0000002402027981 */ /* 0x000ea2000c1e1b00 */
[----:B------:R-:W-:Y:S01]  /*1570*/  MOV R5, RZ ;  /* 0x000000ff00057202 */ /* 0x000fe20000000f00 */
[----:B--2---:R4:W0:Y:S01]  /*1580*/  I2F.S64 R4, R2 ;  /* 0x0000000200047312 */ /* 0x0048220000301400 */
[----:B------:R-:W-:Y:S05]  /*1590*/  BRA `(.L_x_7923) ;  /* 0x0000000c00547947 */ /* 0x000fea0003800000 */
.L_x_7925:
[----:B------:R-:W2:Y:S01]  /*15a0*/  LDG.E R2, desc[UR36][R2.64] ;  /* 0x0000002402027981 */ /* 0x000ea2000c1e1900 */
[----:B------:R-:W-:Y:S01]  /*15b0*/  IMAD.MOV.U32 R5, RZ, RZ, RZ ;  /* 0x000000ffff057224 */ /* 0x000fe200078e00ff */
[----:B--2---:R-:W-:Y:S01]  /*15c0*/  I2FP.F32.S32 R4, R2 ;  /* 0x0000000200047245 */ /* 0x004fe20000201400 */
[----:B------:R-:W-:Y:S06]  /*15d0*/  BRA `(.L_x_7923) ;  /* 0x0000000c00447947 */ /* 0x000fec0003800000 */
.L_x_7924:
[----:B------:R-:W2:Y:S01]  /*15e0*/  LDG.E.U16 R2, desc[UR36][R2.64] ;  /* 0x0000002402027981 */ /* 0x000ea2000c1e1500 */
[----:B------:R-:W-:Y:S01]  /*15f0*/  IMAD.MOV.U32 R5, RZ, RZ, RZ ;  /* 0x000000ffff057224 */ /* 0x000fe200078e00ff */
[----:B--2---:R0:W1:Y:S01]  /*1600*/  I2F.S16 R4, R2 ;  /* 0x0000000200047306 */ /* 0x0040620000101400 */
[----:B------:R-:W-:Y:S05]  /*1610*/  BRA `(.L_x_7923) ;  /* 0x0000000c00347947 */ /* 0x000fea0003800000 */
.L_x_7919:
[----:B------:R-:W-:-:S13]  /*1620*/  ISETP.GT.AND P0, PT, R4, 0x6, PT ;  /* 0x000000060400780c */ /* 0x000fda0003f04270 */
[----:B------:R-:W-:Y:S05]  /*1630*/  @P0 BRA `(.L_x_7926) ;  /* 0x00000000002c0947 */ /* 0x000fea0003800000 */
[----:B------:R-:W-:-:S13]  /*1640*/  ISETP.NE.AND P0, PT, R4, 0x5, PT ;  /* 0x000000050400780c */ /* 0x000fda0003f05270 */
[----:B------:R-:W-:Y:S05]  /*1650*/  @!P0 BRA `(.L_x_7927) ;  /* 0x0000000000148947 */ /* 0x000fea0003800000 */
[----:B------:R-:W-:-:S13]  /*1660*/  ISETP.NE.AND P0, PT, R4, 0x6, PT ;  /* 0x000000060400780c */ /* 0x000fda0003f05270 */
[----:B------:R-:W-:Y:S05]  /*1670*/  @P0 BRA `(.L_x_7922) ;  /* 0x0000000800b80947 */ /* 0x000fea0003800000 */
[----:B------:R2:W5:Y:S01]  /*1680*/  LDG.E R4, desc[UR36][R2.64] ;  /* 0x0000002402047981 */ /* 0x000562000c1e1900 */
[----:B------:R-:W-:Y:S01]  /*1690*/  HFMA2.MMA R5, -RZ, RZ, 0, 0 ;  /* 0x00000000ff057435 */ /* 0x000fe200000001ff */
[----:B------:R-:W-:Y:S10]  /*16a0*/  BRA `(.L_x_7923) ;  /* 0x0000000c00107947 */ /* 0x000ff40003800000 */
.L_x_7927:
[----:B------:R-:W2:Y:S01]  /*16b0*/  LDG.E.U16 R2, desc[UR36][R2.64] ;  /* 0x0000002402027981 */ /* 0x000ea2000c1e1500 */
[----:B------:R-:W-:Y:S02]  /*16c0*/  IMAD.MOV.U32 R5, RZ, RZ, RZ ;  /* 0x000000ffff057224 */ /* 0x000fe400078e00ff */
[----:B--2---:R-:W-:Y:S01]  /*16d0*/  HADD2.F32 R4, -RZ, R2.H0_H0 ;  /* 0x20000002ff047230 */ /* 0x004fe20000004100 */
[----:B------:R-:W-:Y:S06]  /*16e0*/  BRA `(.L_x_7923) ;  /* 0x0000000c00007947 */ /* 0x000fec0003800000 */
.L_x_7926:
[----:B------:R-:W-:-:S13]  /*16f0*/  ISETP.NE.AND P0, PT, R4, 0x7, PT ;  /* 0x000000070400780c */ /* 0x000fda0003f05270 */
[----:B------:R-:W-:Y:S05]  /*1700*/  @!P0 BRA `(.L_x_7928) ;  /* 0x0000000000288947 */ /* 0x000fea0003800000 */
[----:B------:R-:W-:-:S13]  /*1710*/  ISETP.NE.AND P0, PT, R4, 0x8, PT ;  /* 0x000000080400780c */ /* 0x000fda0003f05270 */
[----:B------:R-:W-:Y:S05]  /*1720*/  @!P0 BRA `(.L_x_7929) ;  /* 0x0000000000108947 */ /* 0x000fea0003800000 */
[----:B------:R-:W-:-:S13]  /*1730*/  ISETP.NE.AND P0, PT, R4, 0x9, PT ;  /* 0x000000090400780c */ /* 0x000fda0003f05270 */
[----:B------:R-:W-:Y:S05]  /*1740*/  @P0 BRA `(.L_x_7922) ;  /* 0x0000000800840947 */ /* 0x000fea0003800000 */
[----:B------:R3:W5:Y:S01]  /*1750*/  LDG.E.64 R4, desc[UR36][R2.64] ;  /* 0x0000002402047981 */ /* 0x000762000c1e1b00 */
[----:B------:R-:W-:Y:S05]  /*1760*/  BRA `(.L_x_7923) ;  /* 0x0000000800e07947 */ /* 0x000fea0003800000 */
.L_x_7929:
[----:B------:R-:W2:Y:S02]  /*1770*/  LDG.E R2, desc[UR36][R2.64] ;  /* 0x0000002402027981 */ /* 0x000ea4000c1e1900 */
[--C-:B--2---:R-:W-:Y:S02]  /*1780*/  HADD2.F32 R5, -RZ, R2.reuse.H1_H1 ;  /* 0x30000002ff057230 */ /* 0x104fe40000004100 */
[----:B------:R-:W-:Y:S01]  /*1790*/  HADD2.F32 R4, -RZ, R2.H0_H0 ;  /* 0x20000002ff047230 */ /* 0x000fe20000004100 */
[----:B------:R-:W-:Y:S06]  /*17a0*/  BRA `(.L_x_7923) ;  /* 0x0000000800d07947 */ /* 0x000fec0003800000 */
.L_x_7928:
[----:B------:R-:W2:Y:S01]  /*17b0*/  LDG.E.64 R2, desc[UR36][R2.64] ;  /* 0x0000002402027981 */ /* 0x000ea2000c1e1b00 */
[----:B------:R-:W-:Y:S01]  /*17c0*/  UMOV UR4, 0xf0000000 ;  /* 0xf000000000047882 */ /* 0x000fe20000000000 */
[----:B------:R-:W-:Y:S01]  /*17d0*/  UMOV UR5, 0x380fffff ;  /* 0x380fffff00057882 */ /* 0x000fe20000000000 */
[----:B------:R-:W-:Y:S01]  /*17e0*/  IMAD.MOV.U32 R5, RZ, RZ, RZ ;  /* 0x000000ffff057224 */ /* 0x000fe200078e00ff */
[----:B--2---:R-:W0:Y:S01]  /*17f0*/  F2F.F32.F64 R4, R2 ;  /* 0x0000000200047310 */ /* 0x004e220000301000 */
[----:B------:R-:W-:-:S14]  /*1800*/  DSETP.GEU.AND P0, PT, |R2|, UR4, PT ;  /* 0x0000000402007e2a */ /* 0x000fdc000bf0e200 */
[----:B0-----:R-:W-:Y:S01]  /*1810*/  @!P0 FMUL R4, R4, 1.175494350822287508e-38 ;  /* 0x0080000004048820 */ /* 0x001fe20000400000 */
[----:B------:R-:W-:Y:S06]  /*1820*/  BRA `(.L_x_7923) ;  /* 0x0000000800b07947 */ /* 0x000fec0003800000 */
.L_x_7918:
        /* <DEDUP_REMOVED lines=9> */
[----:B------:R-:W-:Y:S02]  /*18c0*/  MOV R5, RZ ;  /* 0x000000ff00057202 */ /* 0x000fe40000000f00 */
[----:B--2---:R-:W-:-:S04]  /*18d0*/  ISETP.NE.AND P0, PT, R2, RZ, PT ;  /* 0x000000ff0200720c */ /* 0x004fc80003f05270 */
[----:B------:R-:W-:Y:S01]  /*18e0*/  FSEL R4, RZ, 1, !P0 ;  /* 0x3f800000ff047808 */ /* 0x000fe20004000000 */
[----:B------:R-:W-:Y:S08]  /*18f0*/  BRA `(.L_x_7923) ;  /* 0x00000008007c7947 */ /* 0x000ff00003800000 */
.L_x_7932:
[----:B------:R-:W2:Y:S01]  /*1900*/  LDG.E.128 R8, desc[UR36][R2.64] ;  /* 0x0000002402087981 */ /* 0x000ea2000c1e1d00 */
[----:B------:R-:W-:Y:S01]  /*1910*/  UMOV UR4, 0xf0000000 ;  /* 0xf000000000047882 */ /* 0x000fe20000000000 */
[----:B------:R-:W-:Y:S01]  /*1920*/  UMOV UR5, 0x380fffff ;  /* 0x380fffff00057882 */ /* 0x000fe20000000000 */
[----:B--2---:R-:W0:Y:S01]  /*1930*/  F2F.F32.F64 R5, R10 ;  /* 0x0000000a00057310 */ /* 0x004e220000301000 */
[----:B------:R-:W-:Y:S02]  /*1940*/  DSETP.GEU.AND P0, PT, |R10|, UR4, PT ;  /* 0x000000040a007e2a */ /* 0x000fe4000bf0e200 */
[----:B------:R-:W-:-:S05]  /*1950*/  DSETP.GEU.AND P1, PT, |R8|, UR4, PT ;  /* 0x0000000408007e2a */ /* 0x000fca000bf2e200 */
[----:B------:R-:W1:Y:S07]  /*1960*/  F2F.F32.F64 R4, R8 ;  /* 0x0000000800047310 */ /* 0x000e6e0000301000 */
[----:B0-----:R-:W-:Y:S02]  /*1970*/  @!P0 FMUL R5, R5, 1.175494350822287508e-38 ;  /* 0x0080000005058820 */ /* 0x001fe40000400000 */
[----:B-1----:R-:W-:Y:S01]  /*1980*/  @!P1 FMUL R4, R4, 1.175494350822287508e-38 ;  /* 0x0080000004049820 */ /* 0x002fe20000400000 */
[----:B------:R-:W-:Y:S06]  /*1990*/  BRA `(.L_x_7923) ;  /* 0x0000000800547947 */ /* 0x000fec0003800000 */
.L_x_7931:
[----:B------:R-:W-:-:S13]  /*19a0*/  ISETP.NE.AND P0, PT, R4, 0xf, PT ;  /* 0x0000000f0400780c */ /* 0x000fda0003f05270 */
[----:B------:R-:W-:Y:S05]  /*19b0*/  @!P0 BRA `(.L_x_7933) ;  /* 0x00000000009c8947 */ /* 0x000fea0003800000 */
[----:B------:R-:W-:-:S13]  /*19c0*/  ISETP.NE.AND P0, PT, R4, 0x17, PT ;  /* 0x000000170400780c */ /* 0x000fda0003f05270 */
[----:B------:R-:W-:Y:S05]  /*19d0*/  @!P0 BRA `(.L_x_7934) ;  /* 0x00000000005c8947 */ /* 0x000fea0003800000 */
[----:B------:R-:W-:-:S13]  /*19e0*/  ISETP.NE.AND P0, PT, R4, 0x18, PT ;  /* 0x000000180400780c */ /* 0x000fda0003f05270 */
[----:B------:R-:W-:Y:S05]  /*19f0*/  @P0 BRA `(.L_x_7922) ;  /* 0x0000000400d80947 */ /* 0x000fea0003800000 */
[----:B------:R-:W2:Y:S01]  /*1a00*/  LDG.E.U8 R4, desc[UR36][R2.64] ;  /* 0x0000002402047981 */ /* 0x000ea2000c1e1100 */
[----:B------:R-:W-:Y:S01]  /*1a10*/  MOV R8, 0xff800000 ;  /* 0xff80000000087802 */ /* 0x000fe20000000f00 */
        /* <DEDUP_REMOVED lines=15> */
[----:B------:R-:W-:Y:S01]  /*1b10*/  LOP3.LUT R3, R5, R2, RZ, 0x30, !PT ;  /* 0x0000000205037212 */ /* 0x000fe200078e30ff */
[----:B------:R-:W-:-:S03]  /*1b20*/  HFMA2.MMA R5, -RZ, RZ, 0, 0 ;  /* 0x00000000ff057435 */ /* 0x000fc600000001ff */
[----:B------:R-:W-:Y:S01]  /*1b30*/  LOP3.LUT R4, R3, 0x80000000, R4, 0xf8, !PT ;  /* 0x8000000003047812 */ /* 0x000fe200078ef804 */
[----:B------:R-:W-:Y:S07]  /*1b40*/  BRA `(.L_x_7923) ;  /* 0x0000000400e87947 */ /* 0x000fee0003800000 */
.L_x_7934:
[----:B------:R-:W2:Y:S01]  /*1b50*/  LDG.E.U8 R2, desc[UR36][R2.64] ;  /* 0x0000002402027981 */ /* 0x000ea2000c1e1100 */
[----:B------:R-:W-:Y:S02]  /*1b60*/  IMAD.MOV.U32 R5, RZ, RZ, RZ ;  /* 0x000000ffff057224 */ /* 0x000fe400078e00ff */
        /* <DEDUP_REMOVED lines=12> */
.L_x_7933:
[----:B------:R-:W2:Y:S01]  /*1c30*/  LDG.E.U16 R2, desc[UR36][R2.64] ;  /* 0x0000002402027981 */ /* 0x000ea2000c1e1500 */
[----:B------:R-:W-:Y:S01]  /*1c40*/  MOV R5, RZ ;  /* 0x000000ff00057202 */ /* 0x000fe20000000f00 */
[----:B--2---:R-:W-:Y:S01]  /*1c50*/  IMAD.U32 R4, R2, 0x10000, RZ ;  /* 0x0001000002047824 */ /* 0x004fe200078e00ff */
[----:B------:R-:W-:Y:S06]  /*1c60*/  BRA `(.L_x_7923) ;  /* 0x0000000400a07947 */ /* 0x000fec0003800000 */
.L_x_7930:
        /* <DEDUP_REMOVED lines=9> */
[----:B------:R-:W-:Y:S01]  /*1d00*/  IMAD.MOV.U32 R5, RZ, RZ, RZ ;  /* 0x000000ffff057224 */ /* 0x000fe200078e00ff */
[----:B--2---:R-:W-:Y:S01]  /*1d10*/  I2FP.F32.U32 R4, R2 ;  /* 0x0000000200047245 */ /* 0x004fe20000201000 */
[----:B------:R-:W-:Y:S06]  /*1d20*/  BRA `(.L_x_7923) ;  /* 0x0000000400707947 */ /* 0x000fec0003800000 */
.L_x_7937:
[----:B------:R-:W2:Y:S01]  /*1d30*/  LDG.E.U8 R2, desc[UR36][R2.64] ;  /* 0x0000002402027981 */ /* 0x000ea2000c1e1100 */
[----:B------:R-:W-:Y:S02]  /*1d40*/  CS2R R4, SRZ ;  /* 0x0000000000047805 */ /* 0x000fe4000001ff00 */
        /* <DEDUP_REMOVED lines=18> */
.L_x_7939:
[----:B------:R-:W-:Y:S05]  /*1e70*/  BSYNC B0 ;  /* 0x0000000000007941 */ /* 0x000fea0003800000 */
.L_x_7938:
[----:B------:R-:W-:Y:S02]  /*1e80*/  LEA R3, R0, 0x3b800000, 0x17 ;  /* 0x3b80000000037811 */ /* 0x000fe400078eb8ff */
[----:B------:R-:W-:-:S04]  /*1e90*/  SHF.L.U32 R2, R2, 0x14, RZ ;  /* 0x0000001402027819 */ /* 0x000fc800000006ff */
[----:B------:R-:W-:Y:S01]  /*1ea0*/  LOP3.LUT R4, R3, R2, R4, 0xfe, !PT ;  /* 0x0000000203047212 */ /* 0x000fe200078efe04 */
[----:B------:R-:W-:Y:S06]  /*1eb0*/  BRA `(.L_x_7923) ;  /* 0x00000004000c7947 */ /* 0x000fec0003800000 */
.L_x_7936:
[----:B------:R-:W2:Y:S01]  /*1ec0*/  LDG.E.U8 R2, desc[UR36][R2.64] ;  /* 0x0000002402027981 */ /* 0x000ea2000c1e1100 */
[----:B------:R-:W-:Y:S02]  /*1ed0*/  CS2R R4, SRZ ;  /* 0x0000000000047805 */ /* 0x000fe4000001ff00 */
        /* <DEDUP_REMOVED lines=18> */
.L_x_7941:
[----:B------:R-:W-:Y:S05]  /*2000*/  BSYNC B0 ;  /* 0x0000000000007941 */ /* 0x000fea0003800000 */
.L_x_7940:
[----:B------:R-:W-:Y:S01]  /*2010*/  IMAD.SHL.U32 R2, R2, 0x200000, RZ ;  /* 0x0020000002027824 */ /* 0x000fe200078e00ff */
[----:B------:R-:W-:-:S04]  /*2020*/  LEA R3, R0, 0x37800000, 0x17 ;  /* 0x3780000000037811 */ /* 0x000fc800078eb8ff */
[----:B------:R-:W-:Y:S01]  /*2030*/  LOP3.LUT R4, R3, R2, R4, 0xfe, !PT ;  /* 0x0000000203047212 */ /* 0x000fe200078efe04 */
[----:B------:R-:W-:Y:S06]  /*2040*/  BRA `(.L_x_7923) ;  /* 0x0000000000a87947 */ /* 0x000fec0003800000 */
.L_x_7935:
        /* <DEDUP_REMOVED lines=14> */
.L_x_7945:
[----:B------:R-:W-:Y:S05]  /*2130*/  BSYNC B0 ;  /* 0x0000000000007941 */ /* 0x000fea0003800000 */
.L_x_7944:
[----:B------:R-:W-:Y:S01]  /*2140*/  IMAD.MOV.U32 R5, RZ, RZ, RZ ;  /* 0x000000ffff057224 */ /* 0x000fe200078e00ff */
[----:B------:R-:W-:Y:S06]  /*2150*/  BRA `(.L_x_7923) ;  /* 0x0000000000647947 */ /* 0x000fec0003800000 */
.L_x_7922:
        /* <DEDUP_REMOVED lines=16> */
.L_x_7946:
[----:B------:R-:W-:Y:S01]  /*2260*/  CS2R R4, SRZ ;  /* 0x0000000000047805 */ /* 0x000fe2000001ff00 */
[----:B------:R-:W-:Y:S06]  /*2270*/  BRA `(.L_x_7923) ;  /* 0x00000000001c7947 */ /* 0x000fec0003800000 */
.L_x_7943:
[----:B------:R-:W2:Y:S01]  /*2280*/  LDG.E.64 R2, desc[UR36][R2.64] ;  /* 0x0000002402027981 */ /* 0x000ea2000c1e1b00 */
[----:B------:R-:W-:Y:S01]  /*2290*/  MOV R5, RZ ;  /* 0x000000ff00057202 */ /* 0x000fe20000000f00 */
[----:B--2---:R0:W1:Y:S01]  /*22a0*/  I2F.U64 R4, R2 ;  /* 0x0000000200047312 */ /* 0x0040620000301000 */
[----:B------:R-:W-:Y:S05]  /*22b0*/  BRA `(.L_x_7923) ;  /* 0x00000000000c7947 */ /* 0x000fea0003800000 */
.L_x_7942:
[----:B------:R-:W2:Y:S01]  /*22c0*/  LDG.E R2, desc[UR36][R2.64] ;  /* 0x0000002402027981 */ /* 0x000ea2000c1e1900 */
[----:B------:R-:W-:Y:S01]  /*22d0*/  IMAD.MOV.U32 R5, RZ, RZ, RZ ;  /* 0x000000ffff057224 */ /* 0x000fe200078e00ff */
[----:B--2---:R-:W-:-:S07]  /*22e0*/  I2FP.F32.U32 R4, R2 ;  /* 0x0000000200047245 */ /* 0x004fce0000201000 */
.L_x_7923:
[----:B------:R-:W-:Y:S05]  /*22f0*/  BSYNC B7 ;  /* 0x0000000000077941 */ /* 0x000fea0003800000 */
.L_x_7917:
[----:B01---5:R-:W-:Y:S01]  /*2300*/  FSETP.GTU.FTZ.AND P0, PT, |R4|, +INF , PT ;  /* 0x7f8000000400780b */ /* 0x023fe20003f1c200 */
[----:B------:R-:W-:Y:S01]  /*2310*/  ULDC.64 UR4, c[0x0][0x410] ;  /* 0x0001040000047ab9 */ /* 0x000fe20000000a00 */
[C---:B------:R-:W-:Y:S01]  /*2320*/  FSETP.GTU.FTZ.AND P1, PT, |R5|.reuse, +INF , PT ;  /* 0x7f8000000500780b */ /* 0x040fe20003f3c200 */
[----:B------:R-:W-:Y:S01]  /*2330*/  BSSY B2, `(.L_x_7947) ;  /* 0x00002bd000027945 */ /* 0x000fe20003800000 */
[----:B------:R-:W-:Y:S01]  /*2340*/  IADD3 R6, P2, R18, UR4, RZ ;  /* 0x0000000412067c10 */ /* 0x000fe2000ff5e0ff */
[----:B------:R-:W-:Y:S01]  /*2350*/  FADD.FTZ R9, |R4|, -RZ ;  /* 0x800000ff04097221 */ /* 0x000fe20000010200 */
[----:B------:R-:W-:Y:S01]  /*2360*/  PLOP3.LUT P0, PT, P0, P1, PT, 0xa8, 0x0 ;  /* 0x000000000000781c */ /* 0x000fe20000703570 */
[----:B------:R-:W-:Y:S02]  /*2370*/  FADD.FTZ R8, |R5|, -RZ ;  /* 0x800000ff05087221 */ /* 0x000fe40000010200 */
[----:B------:R-:W-:-:S10]  /*2380*/  IMAD.X R7, RZ, RZ, UR5, P2 ;  /* 0x00000005ff077e24 */ /* 0x000fd400090e06ff */
[----:B------:R-:W-:Y:S05]  /*2390*/  @P0 BRA `(.L_x_7948) ;  /* 0x0000002800a00947 */ /* 0x000fea0003800000 */
[----:B------:R-:W-:Y:S02]  /*23a0*/  FSETP.GT.FTZ.AND P0, PT, R9, 8388608, PT ;  /* 0x4b0000000900780b */ /* 0x000fe40003f14000 */
[----:B------:R-:W-:-:S04]  /*23b0*/  FSETP.GT.FTZ.AND P1, PT, R8, 8388608, PT ;  /* 0x4b0000000800780b */ /* 0x000fc80003f34000 */
[----:B------:R-:W-:-:S13]  /*23c0*/  PLOP3.LUT P0, PT, P0, P1, PT, 0xa8, 0x0 ;  /* 0x000000000000781c */ /* 0x000fda0000703570 */
[----:B------:R-:W-:Y:S05]  /*23d0*/  @P0 BRA `(.L_x_7949) ;  /* 0x0000001000e40947 */ /* 0x000fea0003800000 */
[----:B------:R-:W-:Y:S02]  /*23e0*/  FSETP.NEU.FTZ.AND P0, PT, R4, RZ, PT ;  /* 0x000000ff0400720b */ /* 0x000fe40003f1d000 */
[----:B------:R-:W-:Y:S02]  /*23f0*/  FSETP.NEU.FTZ.AND P1, PT, R5, RZ, PT ;  /* 0x000000ff0500720b */ /* 0x000fe40003f3d000 */
[----:B------:R-:W-:Y:S02]  /*2400*/  FSETP.GEU.FTZ.AND P2, PT, R8, 0.00021143197955098003149, PT ;  /* 0x395db3d70800780b */ /* 0x000fe40003f5e000 */
[----:B------:R-:W-:Y:S02]  /*2410*/  FSETP.GEU.FTZ.AND P3, PT, R9, 0.00021143197955098003149, PT ;  /* 0x395db3d70900780b */ /* 0x000fe40003f7e000 */
[----:B------:R-:W-:-:S04]  /*2420*/  PLOP3.LUT P0, PT, P0, P1, PT, 0x2, 0x0 ;  /* 0x000000000000781c */ /* 0x000fc80000702072 */
[----:B------:R-:W-:-:S13]  /*2430*/  PLOP3.LUT P0, PT, P0, P3, P2, 0xf1, 0x0 ;  /* 0x000000000000781c */ /* 0x000fda0000707e21 */
[----:B------:R-:W-:Y:S05]  /*2440*/  @P0 BRA `(.L_x_7950) ;  /* 0x0000002800ac0947 */ /* 0x000fea0003800000 */
[C---:B--234-:R-:W-:Y:S01]  /*2450*/  FADD.FTZ R3, R8.reuse, 1 ;  /* 0x3f80000008037421 */ /* 0x05cfe20000010000 */
        /* <DEDUP_REMOVED lines=44> */
[----:B------:R-:W-:-:S13]  /*2720*/  FSETP.GEU.FTZ.AND P1, PT, R9, 1.1102230246251565404e-16, PT ;  /* 0x250000000900780b */ /* 0x000fda0003f3e000 */
[----:B------:R-:W-:Y:S05]  /*2730*/  @!P0 BRA !P1, `(.L_x_7953) ;  /* 0x0000000400a48947 */ /* 0x000fea0004800000 */
[----:B------:R-:W-:-:S05]  /*2740*/  FMUL.FTZ R10, |R0|, 1.1920928955078125e-07 ;  /* 0x34000000000a7820 */ /* 0x000fca0000410200 */
[----:B------:R-:W-:-:S13]  /*2750*/  FSETP.GTU.FTZ.AND P0, PT, R10, R9, PT ;  /* 0x000000090a00720b */ /* 0x000fda0003f1c000 */
[----:B------:R-:W-:Y:S05]  /*2760*/  @!P0 BRA `(.L_x_7954) ;  /* 0x0000000000a08947 */ /* 0x000fea0003800000 */
[----:B------:R-:W-:-:S13]  /*2770*/  FSETP.GEU.FTZ.AND P0, PT, R8, 1, PT ;  /* 0x3f8000000800780b */ /* 0x000fda0003f1e000 */
[----:B------:R-:W-:-:S04]  /*2780*/  @!P0 FADD.FTZ R10, -R8, 1 ;  /* 0x3f800000080a8421 */ /* 0x000fc80000010100 */
[----:B------:R-:W-:-:S06]  /*2790*/  @!P0 FMUL.FTZ R10, R3, R10 ;  /* 0x0000000a030a8220 */ /* 0x000fcc0000410000 */
[----:B------:R-:W0:Y:S08]  /*27a0*/  @!P0 MUFU.SQRT R10, R10 ;  /* 0x0000000a000a8308 */ /* 0x000e300000002000 */
[----:B0-----:R-:W0:Y:S02]  /*27b0*/  @!P0 MUFU.RCP R12, R10 ;  /* 0x0000000a000c8308 */ /* 0x001e240000001000 */
[----:B0-----:R-:W-:Y:S01]  /*27c0*/  @!P0 FMUL.FTZ R11, R9, R12 ;  /* 0x0000000c090b8220 */ /* 0x001fe20000410000 */
[----:B------:R-:W-:Y:S06]  /*27d0*/  @!P0 BRA `(.L_x_7952) ;  /* 0x0000000400808947 */ /* 0x000fec0003800000 */
[----:B------:R-:W-:Y:S01]  /*27e0*/  FMUL.FTZ R10, R3, R0 ;  /* 0x00000000030a7220 */ /* 0x000fe20000410000 */
[----:B------:R-:W-:Y:S01]  /*27f0*/  IMAD.MOV.U32 R19, RZ, RZ, 0x3e800000 ;  /* 0x3e800000ff137424 */ /* 0x000fe200078e00ff */
[----:B------:R-:W-:Y:S02]  /*2800*/  HFMA2.MMA R21, -RZ, RZ, 1.3056640625, -1.8671875 ;  /* 0x3d39bf78ff157435 */ /* 0x000fe400000001ff */
        /* <DEDUP_REMOVED lines=30> */
.L_x_7954:
        /* <DEDUP_REMOVED lines=8> */
[----:B------:R-:W-:Y:S01]  /*2a70*/  @!P0 FMUL.FTZ R10, R9, 0.5 ;  /* 0x3f000000090a8820 */ /* 0x000fe20000410000 */
[----:B------:R-:W-:Y:S06]  /*2a80*/  BRA `(.L_x_7957) ;  /* 0x0000000000087947 */ /* 0x000fec0003800000 */
.L_x_7956:
[----:B------:R-:W-:-:S04]  /*2a90*/  FADD.FTZ R10, -R3, R2 ;  /* 0x00000002030a7221 */ /* 0x000fc80000010100 */
[----:B------:R-:W-:-:S07]  /*2aa0*/  FMUL.FTZ R10, R10, 0.5 ;  /* 0x3f0000000a0a7820 */ /* 0x000fce0000410000 */
.L_x_7957:
[----:B------:R-:W-:Y:S05]  /*2ab0*/  BSYNC B1 ;  /* 0x0000000000017941 */ /* 0x000fea0003800000 */
.L_x_7955:
        /* <DEDUP_REMOVED lines=11> */
.L_x_7959:
[----:B------:R-:W-:-:S04]  /*2b70*/  FADD.FTZ R11, R15, -R12 ;  /* 0x8000000c0f0b7221 */ /* 0x000fc80000010000 */
[----:B------:R-:W-:-:S07]  /*2b80*/  FMUL.FTZ R11, R11, 0.5 ;  /* 0x3f0000000b0b7820 */ /* 0x000fce0000410000 */
.L_x_7960:
[----:B------:R-:W-:Y:S05]  /*2b90*/  BSYNC B1 ;  /* 0x0000000000017941 */ /* 0x000fea0003800000 */
.L_x_7958:
[----:B------:R-:W-:Y:S01]  /*2ba0*/  FADD.FTZ R11, R11, R10 ;  /* 0x0000000a0b0b7221 */ /* 0x000fe20000010000 */
[----:B------:R-:W-:Y:S01]  /*2bb0*/  FADD.FTZ R10, R13, 1 ;  /* 0x3f8000000d0a7421 */ /* 0x000fe20000010000 */
[----:B------:R-:W-:Y:S01]  /*2bc0*/  MOV R19, 0x3e800000 ;  /* 0x3e80000000137802 */ /* 0x000fe20000000f00 */
[----:B------:R-:W-:Y:S02]  /*2bd0*/  IMAD.MOV.U32 R21, RZ, RZ, 0x3d39bf78 ;  /* 0x3d39bf78ff157424 */ /* 0x000fe400078e00ff */
[----:B------:R-:W-:-:S06]  /*2be0*/  FMUL.FTZ R10, R10, R11 ;  /* 0x0000000b0a0a7220 */ /* 0x000fcc0000410000 */
        /* <DEDUP_REMOVED lines=30> */
.L_x_7953:
[----:B------:R0:W1:Y:S02]  /*2dd0*/  MUFU.SQRT R11, R9 ;  /* 0x00000009000b7308 */ /* 0x0000640000002000 */
.L_x_7952:
[----:B------:R-:W-:Y:S05]  /*2de0*/  BSYNC B0 ;  /* 0x0000000000007941 */ /* 0x000fea0003800000 */
.L_x_7951:
        /* <DEDUP_REMOVED lines=28> */
[----:B------:R-:W-:-:S03]  /*2fb0*/  HFMA2.MMA R3, -RZ, RZ, 1.9599609375, 20144 ;  /* 0x3fd774ebff037435 */ /* 0x000fc600000001ff */
[----:B------:R-:W-:-:S07]  /*2fc0*/  FMUL.FTZ R2, R0, -2 ;  /* 0xc000000000027820 */ /* 0x000fce0000410000 */
[----:B------:R-:W-:-:S05]  /*2fd0*/  @P0 FFMA.FTZ R0, R3, 0.93318945169448852539, R2 ;  /* 0x3f6ee58103000823 */ /* 0x000fca0000010002 */
[C---:B------:R-:W-:Y:S02]  /*2fe0*/  FSETP.GTU.FTZ.AND P0, PT, R0.reuse, +INF , PT ;  /* 0x7f8000000000780b */ /* 0x040fe40003f1c000 */
[----:B------:R-:W-:-:S04]  /*2ff0*/  LOP3.LUT R3, R0, 0x80000000, R19, 0xb8, !PT ;  /* 0x8000000000037812 */ /* 0x000fc800078eb813 */
[----:B------:R-:W-:Y:S01]  /*3000*/  FSEL R0, R3, R0, !P0 ;  /* 0x0000000003007208 */ /* 0x000fe20004000000 */
[----:B------:R-:W-:Y:S06]  /*3010*/  BRA `(.L_x_7965) ;  /* 0x0000000400c47947 */ /* 0x000fec0003800000 */
.L_x_7964:
[----:B------:R-:W-:Y:S01]  /*3020*/  FSETP.NEU.FTZ.AND P0, PT, R8, 1, PT ;  /* 0x3f8000000800780b */ /* 0x000fe20003f1d000 */
[----:B------:R-:W-:Y:S01]  /*3030*/  BSSY B1, `(.L_x_7966) ;  /* 0x0000037000017945 */ /* 0x000fe20003800000 */
[----:B------:R-:W-:-:S13]  /*3040*/  FSETP.GEU.FTZ.AND P1, PT, R9, 9.3132257461547851562e-10, PT ;  /* 0x308000000900780b */ /* 0x000fda0003f3e000 */
[----:B------:R-:W-:Y:S05]  /*3050*/  @!P0 BRA !P1, `(.L_x_7967) ;  /* 0x0000000000b88947 */ /* 0x000fea0004800000 */
[----:B------:R-:W-:-:S05]  /*3060*/  FMUL.FTZ R10, |R0|, 1.1920928955078125e-07 ;  /* 0x34000000000a7820 */ /* 0x000fca0000410200 */
[----:B------:R-:W-:-:S13]  /*3070*/  FSETP.GTU.FTZ.AND P0, PT, R10, R9, PT ;  /* 0x000000090a00720b */ /* 0x000fda0003f1c000 */
        /* <DEDUP_REMOVED lines=9> */
[----:B------:R-:W-:Y:S01]  /*3110*/  @!P0 FMUL.FTZ R2, R9, 0.5 ;  /* 0x3f00000009028820 */ /* 0x000fe20000410000 */
[----:B------:R-:W-:Y:S06]  /*3120*/  BRA `(.L_x_7971) ;  /* 0x0000000000087947 */ /* 0x000fec0003800000 */
.L_x_7970:
[----:B------:R-:W-:-:S04]  /*3130*/  FADD.FTZ R2, -R3, R2 ;  /* 0x0000000203027221 */ /* 0x000fc80000010100 */
[----:B------:R-:W-:-:S07]  /*3140*/  FMUL.FTZ R2, R2, 0.5 ;  /* 0x3f00000002027820 */ /* 0x000fce0000410000 */
.L_x_7971:
[----:B------:R-:W-:Y:S05]  /*3150*/  BSYNC B4 ;  /* 0x0000000000047941 */ /* 0x000fea0003800000 */
.L_x_7969:
        /* <DEDUP_REMOVED lines=10> */
.L_x_7973:
[----:B------:R-:W-:-:S04]  /*3200*/  FADD.FTZ R0, -R0, R15 ;  /* 0x0000000f00007221 */ /* 0x000fc80000010100 */
[----:B------:R-:W-:-:S07]  /*3210*/  FMUL.FTZ R3, R0, 0.5 ;  /* 0x3f00000000037820 */ /* 0x000fce0000410000 */
.L_x_7974:
[----:B------:R-:W-:Y:S05]  /*3220*/  BSYNC B4 ;  /* 0x0000000000047941 */ /* 0x000fea0003800000 */
.L_x_7972:
[----:B------:R-:W-:Y:S01]  /*3230*/  FADD.FTZ R2, R3, R2 ;  /* 0x0000000203027221 */ /* 0x000fe20000010000 */
[----:B------:R-:W-:-:S04]  /*3240*/  FADD.FTZ R13, R8, R13 ;  /* 0x0000000d080d7221 */ /* 0x000fc80000010000 */
[----:B------:R-:W-:-:S04]  /*3250*/  FMUL.FTZ R2, R13, R2 ;  /* 0x000000020d027220 */ /* 0x000fc80000410000 */
[----:B------:R2:W3:Y:S01]  /*3260*/  MUFU.SQRT R19, R2 ;  /* 0x0000000200137308 */ /* 0x0004e20000002000 */
[----:B------:R-:W-:Y:S05]  /*3270*/  BRA `(.L_x_7975) ;  /* 0x0000000000487947 */ /* 0x000fea0003800000 */
.L_x_7968:
[----:B------:R-:W-:-:S13]  /*3280*/  FSETP.GT.FTZ.AND P0, PT, R8, 1, PT ;  /* 0x3f8000000800780b */ /* 0x000fda0003f14000 */
[----:B------:R-:W-:Y:S01]  /*3290*/  @P0 FMUL.FTZ R2, R3, R0 ;  /* 0x0000000003020220 */ /* 0x000fe20000410000 */
[----:B------:R-:W-:Y:S01]  /*32a0*/  @!P0 FADD.FTZ R0, -R8, 1 ;  /* 0x3f80000008008421 */ /* 0x000fe20000010100 */
[----:B0-----:R-:W-:-:S03]  /*32b0*/  @P0 FMUL.FTZ R9, R9, 2.81474976710656000000e+14 ;  /* 0x5780000009090820 */ /* 0x001fc60000410000 */
[----:B------:R-:W-:Y:S01]  /*32c0*/  @!P0 FMUL.FTZ R3, R3, R0 ;  /* 0x0000000003038220 */ /* 0x000fe20000410000 */
[----:B------:R-:W0:Y:S01]  /*32d0*/  @P0 MUFU.SQRT R2, R2 ;  /* 0x0000000200020308 */ /* 0x000e220000002000 */
[C---:B------:R-:W-:Y:S01]  /*32e0*/  @P0 FMUL.FTZ R9, R8.reuse, R9 ;  /* 0x0000000908090220 */ /* 0x040fe20000410000 */
[----:B------:R-:W-:-:S06]  /*32f0*/  @P0 FMUL.FTZ R8, R8, 2.81474976710656000000e+14 ;  /* 0x5780000008080820 */ /* 0x000fcc0000410000 */
[----:B------:R-:W-:Y:S08]  /*3300*/  @!P0 MUFU.SQRT R19, R3 ;  /* 0x0000000300138308 */ /* 0x000ff00000002000 */
[----:B0-----:R-:W0:Y:S02]  /*3310*/  @P0 MUFU.RCP R0, R2 ;  /* 0x0000000200000308 */ /* 0x001e240000001000 */
[----:B0-----:R-:W-:Y:S01]  /*3320*/  @P0 FMUL.FTZ R19, R9, R0 ;  /* 0x0000000009130220 */ /* 0x001fe20000410000 */
[----:B------:R-:W-:Y:S06]  /*3330*/  BRA `(.L_x_7975) ;  /* 0x0000000000187947 */ /* 0x000fec0003800000 */
.L_x_7967:
[----:B------:R-:W-:Y:S01]  /*3340*/  FADD.FTZ R0, R13, 1 ;  /* 0x3f8000000d007421 */ /* 0x000fe20000010000 */
[----:B0-----:R-:W-:Y:S01]  /*3350*/  MUFU.SQRT R9, R9 ;  /* 0x0000000900097308 */ /* 0x001fe20000002000 */
[----:B------:R-:W-:Y:S02]  /*3360*/  IMAD.MOV.U32 R8, RZ, RZ, 0x3f800000 ;  /* 0x3f800000ff087424 */ /* 0x000fe400078e00ff */
[----:B------:R-:W-:-:S06]  /*3370*/  FMUL.FTZ R0, R0, 0.5 ;  /* 0x3f00000000007820 */ /* 0x000fcc0000410000 */
[----:B------:R-:W0:Y:S02]  /*3380*/  MUFU.SQRT R0, R0 ;  /* 0x0000000000007308 */ /* 0x000e240000002000 */
[----:B0-----:R-:W-:-:S07]  /*3390*/  FMUL.FTZ R19, R9, R0 ;  /* 0x0000000009137220 */ /* 0x001fce0000410000 */
.L_x_7975:
[----:B------:R-:W-:Y:S05]  /*33a0*/  BSYNC B1 ;  /* 0x0000000000017941 */ /* 0x000fea0003800000 */
.L_x_7966:
[----:B------:R-:W-:Y:S05]  /*33b0*/  BRA `(.L_x_7976) ;  /* 0x0000000000087947 */ /* 0x000fea0003800000 */
.L_x_7963:
[----:B------:R-:W-:Y:S01]  /*33c0*/  FMUL.FTZ R19, R13, 16777216 ;  /* 0x4b8000000d137820 */ /* 0x000fe20000410000 */
[----:B------:R-:W-:-:S07]  /*33d0*/  FMUL.FTZ R8, R8, 16777216 ;  /* 0x4b80000008087820 */ /* 0x000fce0000410000 */
.L_x_7976:
[----:B------:R-:W-:Y:S05]  /*33e0*/  BSYNC B0 ;  /* 0x0000000000007941 */ /* 0x000fea0003800000 */
.L_x_7962:
[C---:B------:R-:W-:Y:S01]  /*33f0*/  FADD.FTZ R0, |R8|.reuse, -RZ ;  /* 0x800000ff08007221 */ /* 0x040fe20000010200 */
[----:B---3--:R-:W-:Y:S01]  /*3400*/  FADD.FTZ R3, |R19|, -RZ ;  /* 0x800000ff13037221 */ /* 0x008fe20000010200 */
[----:B------:R-:W-:Y:S01]  /*3410*/  FSETP.GT.FTZ.AND P6, PT, |R8|, |R19|, PT ;  /* 0x400000130800720b */ /* 0x000fe20003fd4200 */
[----:B------:R-:W-:Y:S03]  /*3420*/  BSSY B4, `(.L_x_7977) ;  /* 0x000000f000047945 */ /* 0x000fe60003800000 */
[----:B------:R-:W-:Y:S02]  /*3430*/  FSEL R23, R0, R3, P6 ;  /* 0x0000000300177208 */ /* 0x000fe40003000000 */
[----:B------:R-:W-:Y:S02]  /*3440*/  FSEL R0, R3, R0, P6 ;  /* 0x0000000003007208 */ /* 0x000fe40003000000 */
[----:B--2---:R-:W0:Y:S08]  /*3450*/  MUFU.RCP R2, R23 ;  /* 0x0000001700027308 */ /* 0x004e300000001000 */
        /* <DEDUP_REMOVED lines=9> */
[----:B-1----:R-:W-:Y:S05]  /*34f0*/  CALL.REL.NOINC `($__internal_14_$__cuda_sm3x_div_rn_ftz_f32_slowpath) ;  /* 0x0000013c00f07944 */ /* 0x002fea0003c00000 */
[----:B------:R-:W-:-:S07]  /*3500*/  MOV R2, R0 ;  /* 0x0000000000027202 */ /* 0x000fce0000000f00 */
.L_x_7978:
[----:B------:R-:W-:Y:S05]  /*3510*/  BSYNC B4 ;  /* 0x0000000000047941 */ /* 0x000fea0003800000 */
.L_x_7977:
        /* <DEDUP_REMOVED lines=18> */
.L_x_7980:
[----:B------:R-:W-:Y:S01]  /*3640*/  ISETP.GE.AND P0, PT, R19, RZ, PT ;  /* 0x000000ff1300720c */ /* 0x000fe20003f06270 */
[----:B------:R-:W-:-:S12]  /*3650*/  HFMA2.MMA R3, -RZ, RZ, 1.9599609375, 20144 ;  /* 0x3fd774ebff037435 */ /* 0x000fd800000001ff */
[----:B------:R-:W-:-:S04]  /*3660*/  @P0 FFMA.FTZ R2, R3, 0.93318945169448852539, -R2 ;  /* 0x3f6ee58103020823 */ /* 0x000fc80000010802 */
[----:B------:R-:W-:-:S07]  /*3670*/  @!P0 FFMA.FTZ R2, R3, 0.93318945169448852539, R2 ;  /* 0x3f6ee58103028823 */ /* 0x000fce0000010002 */
.L_x_7981:
[----:B------:R-:W-:Y:S05]  /*3680*/  BSYNC B0 ;  /* 0x0000000000007941 */ /* 0x000fea0003800000 */
.L_x_7979:
[----:B------:R-:W-:Y:S01]  /*3690*/  FSETP.NEU.FTZ.AND P0, PT, |R19|, |R8|, PT ;  /* 0x400000081300720b */ /* 0x000fe20003f1d200 */
[----:B------:R-:W-:Y:S01]  /*36a0*/  IMAD.MOV.U32 R0, RZ, RZ, 0x4016cbe4 ;  /* 0x4016cbe4ff007424 */ /* 0x000fe200078e00ff */
        /* <DEDUP_REMOVED lines=8> */
.L_x_7965:
[----:B------:R-:W-:Y:S05]  /*3730*/  BSYNC B3 ;  /* 0x0000000000037941 */ /* 0x000fea0003800000 */
.L_x_7961:
[----:B------:R-:W-:Y:S02]  /*3740*/  LOP3.LUT R5, R0, 0x80000000, R5, 0xb8, !PT ;  /* 0x8000000000057812 */ /* 0x000fe400078eb805 */
[----:B-1----:R-:W-:Y:S01]  /*3750*/  LOP3.LUT R4, R11, 0x80000000, R4, 0xb8, !PT ;  /* 0x800000000b047812 */ /* 0x002fe200078eb804 */
[----:B------:R-:W-:Y:S06]  /*3760*/  BRA `(.L_x_7950) ;  /* 0x0000001400e47947 */ /* 0x000fec0003800000 */
.L_x_7949:
        /* <DEDUP_REMOVED lines=16> */
[----:B--234-:R-:W0:Y:S01]  /*3870*/  MUFU.RCP R2, R11 ;  /* 0x0000000b00027308 */ /* 0x01ce220000001000 */
        /* <DEDUP_REMOVED lines=12> */
[----:B------:R-:W-:Y:S05]  /*3940*/  CALL.REL.NOINC `($__internal_14_$__cuda_sm3x_div_rn_ftz_f32_slowpath) ;  /* 0x0000013800dc7944 */ /* 0x000fea0003c00000 */
[----:B------:R-:W-:-:S07]  /*3950*/  MOV R3, R0 ;  /* 0x0000000000037202 */ /* 0x000fce0000000f00 */
.L_x_7987:
[----:B------:R-:W-:Y:S05]  /*3960*/  BSYNC B4 ;  /* 0x0000000000047941 */ /* 0x000fea0003800000 */
.L_x_7986:
        /* <DEDUP_REMOVED lines=18> */
.L_x_7989:
[----:B------:R-:W-:Y:S01]  /*3a90*/  ISETP.GE.AND P0, PT, R8, RZ, PT ;  /* 0x000000ff0800720c */ /* 0x000fe20003f06270 */
[----:B------:R-:W-:-:S12]  /*3aa0*/  HFMA2.MMA R3, -RZ, RZ, 1.9599609375, 20144 ;  /* 0x3fd774ebff037435 */ /* 0x000fd800000001ff */
[----:B------:R-:W-:-:S04]  /*3ab0*/  @P0 FFMA.FTZ R0, R3, 0.93318945169448852539, -R0 ;  /* 0x3f6ee58103000823 */ /* 0x000fc80000010800 */
[----:B------:R-:W-:-:S07]  /*3ac0*/  @!P0 FFMA.FTZ R0, R3, 0.93318945169448852539, R0 ;  /* 0x3f6ee58103008823 */ /* 0x000fce0000010000 */
.L_x_7990:
[----:B------:R-:W-:Y:S05]  /*3ad0*/  BSYNC B0 ;  /* 0x0000000000007941 */ /* 0x000fea0003800000 */
.L_x_7988:
        /* <DEDUP_REMOVED lines=13> */
.L_x_7985:
[----:B--234-:R-:W0:Y:S01]  /*3bb0*/  MUFU.RCP R2, R11 ;  /* 0x0000000b00027308 */ /* 0x01ce220000001000 */
        /* <DEDUP_REMOVED lines=10> */
[----:B------:R-:W-:Y:S05]  /*3c60*/  CALL.REL.NOINC `($__internal_14_$__cuda_sm3x_div_rn_ftz_f32_slowpath) ;  /* 0x0000013800147944 */ /* 0x000fea0003c00000 */
[----:B------:R-:W-:-:S07]  /*3c70*/  MOV R2, R0 ;  /* 0x0000000000027202 */ /* 0x000fce0000000f00 */
.L_x_7993:
[----:B------:R-:W-:Y:S05]  /*3c80*/  BSYNC B4 ;  /* 0x0000000000047941 */ /* 0x000fea0003800000 */
.L_x_7992:
        /* <DEDUP_REMOVED lines=18> */
.L_x_7995:
[----:B------:R-:W-:Y:S01]  /*3db0*/  ISETP.GE.AND P0, PT, R8, RZ, PT ;  /* 0x000000ff0800720c */ /* 0x000fe20003f06270 */
[----:B------:R-:W-:-:S12]  /*3dc0*/  HFMA2.MMA R3, -RZ, RZ, 1.9599609375, 20144 ;  /* 0x3fd774ebff037435 */ /* 0x000fd800000001ff */
[----:B------:R-:W-:-:S04]  /*3dd0*/  @P0 FFMA.FTZ R2, R3, 0.93318945169448852539, -R2 ;  /* 0x3f6ee58103020823 */ /* 0x000fc80000010802 */
[----:B------:R-:W-:-:S07]  /*3de0*/  @!P0 FFMA.FTZ R2, R3, 0.93318945169448852539, R2 ;  /* 0x3f6ee58103028823 */ /* 0x000fce0000010002 */
.L_x_7996:
[----:B------:R-:W-:Y:S05]  /*3df0*/  BSYNC B0 ;  /* 0x0000000000007941 */ /* 0x000fea0003800000 */
.L_x_7994:
        /* <DEDUP_REMOVED lines=9> */
[----:B------:R-:W-:Y:S01]  /*3e90*/  FSETP.NEU.FTZ.AND P2, PT, R11, RZ, PT ;  /* 0x000000ff0b00720b */ /* 0x000fe20003f5d000 */
[----:B------:R-:W-:Y:S01]  /*3ea0*/  FADD.FTZ R11, |R8|, |R9| ;  /* 0x40000009080b7221 */ /* 0x000fe20000010200 */
        /* <DEDUP_REMOVED lines=16> */
.L_x_7984:
[----:B--234-:R-:W-:Y:S01]  /*3fb0*/  FMUL.FTZ R2, R8, 0.36787945032119750977 ;  /* 0x3ebc5ab208027820 */ /* 0x01cfe20000410000 */
        /* <DEDUP_REMOVED lines=31> */
[----:B------:R-:W-:Y:S05]  /*41b0*/  CALL.REL.NOINC `($__internal_14_$__cuda_sm3x_div_rn_ftz_f32_slowpath) ;  /* 0x0000013000c07944 */ /* 0x000fea0003c00000 */
[----:B------:R-:W-:-:S07]  /*41c0*/  IMAD.MOV.U32 R3, RZ, RZ, R0 ;  /* 0x000000ffff037224 */ /* 0x000fce00078e0000 */
.L_x_7998:
[----:B------:R-:W-:Y:S05]  /*41d0*/  BSYNC B4 ;  /* 0x0000000000047941 */ /* 0x000fea0003800000 */
.L_x_7997:
        /* <DEDUP_REMOVED lines=18> */
.L_x_8000:
[----:B------:R-:W-:Y:S01]  /*4300*/  ISETP.GE.AND P0, PT, R8, RZ, PT ;  /* 0x000000ff0800720c */ /* 0x000fe20003f06270 */
[----:B------:R-:W-:-:S12]  /*4310*/  IMAD.MOV.U32 R3, RZ, RZ, 0x3fd774eb ;  /* 0x3fd774ebff037424 */ /* 0x000fd800078e00ff */
[----:B------:R-:W-:-:S04]  /*4320*/  @P0 FFMA.FTZ R0, R3, 0.93318945169448852539, -R0 ;  /* 0x3f6ee58103000823 */ /* 0x000fc80000010800 */
[----:B------:R-:W-:-:S07]  /*4330*/  @!P0 FFMA.FTZ R0, R3, 0.93318945169448852539, R0 ;  /* 0x3f6ee58103008823 */ /* 0x000fce0000010000 */
.L_x_8001:
[----:B------:R-:W-:Y:S05]  /*4340*/  BSYNC B0 ;  /* 0x0000000000007941 */ /* 0x000fea0003800000 */
.L_x_7999:
        /* <DEDUP_REMOVED lines=11> */
.L_x_7983:
[----:B------:R-:W-:-:S04]  /*4400*/  FSETP.GEU.FTZ.AND P6, PT, R9, R8, PT ;  /* 0x000000080900720b */ /* 0x000fc80003fde000 */
        /* <DEDUP_REMOVED lines=21> */
[----:B------:R-:W-:Y:S05]  /*4560*/  CALL.REL.NOINC `($__internal_14_$__cuda_sm3x_div_rn_ftz_f32_slowpath) ;  /* 0x0000012c00d47944 */ /* 0x000fea0003c00000 */
[----:B------:R-:W-:-:S07]  /*4570*/  IMAD.MOV.U32 R3, RZ, RZ, R0 ;  /* 0x000000ffff037224 */ /* 0x000fce00078e0000 */
.L_x_8005:
[----:B------:R-:W-:Y:S05]  /*4580*/  BSYNC B4 ;  /* 0x0000000000047941 */ /* 0x000fea0003800000 */
.L_x_8004:
[----:B------:R-:W-:Y:S02]  /*4590*/  IMAD.MOV.U32 R13, RZ, RZ, 0x3b33710b ;  /* 0x3b33710bff0d7424 */ /* 0x000fe400078e00ff */
[----:B------:R-:W-:Y:S01]  /*45a0*/  FMUL.FTZ R0, R3, R3 ;  /* 0x0000000303007220 */ /* 0x000fe20000410000 */
[----:B------:R-:W0:Y:S01]  /*45b0*/  MUFU.LG2 R10, R19 ;  /* 0x00000013000a7308 */ /* 0x000e220000000c00 */
[C---:B------:R-:W-:Y:S01]  /*45c0*/  FSETP.NEU.FTZ.AND P0, PT, R9.reuse, R8, PT ;  /* 0x000000080900720b */ /* 0x040fe20003f1d000 */
[----:B------:R-:W-:Y:S01]  /*45d0*/  FADD.FTZ R8, R9, R8 ;  /* 0x0000000809087221 */ /* 0x000fe20000010000 */
        /* <DEDUP_REMOVED lines=10> */
[----:B------:R-:W-:-:S03]  /*4680*/  @!P6 MOV R13, 0x3fd774eb ;  /* 0x3fd774eb000de802 */ /* 0x000fc60000000f00 */
        /* <DEDUP_REMOVED lines=8> */
.L_x_8003:
        /* <DEDUP_REMOVED lines=12> */
[----:B------:R-:W-:-:S07]  /*47d0*/  IMAD.MOV.U32 R2, RZ, RZ, R0 ;  /* 0x000000ffff027224 */ /* 0x000fce00078e0000 */
.L_x_8007:
[----:B------:R-:W-:Y:S05]  /*47e0*/  BSYNC B4 ;  /* 0x0000000000047941 */ /* 0x000fea0003800000 */
.L_x_8006:
        /* <DEDUP_REMOVED lines=28> */
[C---:B------:R-:W-:Y:S01]  /*49b0*/  FSETP.NEU.FTZ.AND P0, PT, R9.reuse, R8, PT ;  /* 0x000000080900720b */ /* 0x040fe20003f1d000 */
[----:B------:R-:W-:Y:S01]  /*49c0*/  FADD.FTZ R9, R9, R8 ;  /* 0x0000000809097221 */ /* 0x000fe20000010000 */
        /* <DEDUP_REMOVED lines=8> */
.L_x_8002:
        /* <DEDUP_REMOVED lines=34> */
.L_x_8009:
[----:B------:R-:W-:Y:S05]  /*4c70*/  BSYNC B4 ;  /* 0x0000000000047941 */ /* 0x000fea0003800000 */
.L_x_8008:
[----:B------:R-:W-:Y:S02]  /*4c80*/  IMAD.MOV.U32 R13, RZ, RZ, 0x3b33710b ;  /* 0x3b33710bff0d7424 */ /* 0x000fe400078e00ff */
[----:B------:R-:W-:Y:S01]  /*4c90*/  FMUL.FTZ R0, R3, R3 ;  /* 0x0000000303007220 */ /* 0x000fe20000410000 */
[C---:B------:R-:W-:Y:S01]  /*4ca0*/  FSETP.NEU.FTZ.AND P0, PT, R9.reuse, R8, PT ;  /* 0x000000080900720b */ /* 0x040fe20003f1d000 */
[----:B------:R-:W-:Y:S01]  /*4cb0*/  FADD.FTZ R9, R9, R8 ;  /* 0x0000000809097221 */ /* 0x000fe20000010000 */
[----:B------:R-:W-:Y:S01]  /*4cc0*/  FSETP.NEU.FTZ.AND P1, PT, R11, RZ, PT ;  /* 0x000000ff0b00720b */ /* 0x000fe20003f3d000 */
        /* <DEDUP_REMOVED lines=15> */
[----:B------:R-:W-:-:S07]  /*4dc0*/  FSEL R0, R9, R0, P0 ;  /* 0x0000000009007208 */ /* 0x000fce0000000000 */
.L_x_7991:
[----:B------:R-:W-:Y:S05]  /*4dd0*/  BSYNC B3 ;  /* 0x0000000000037941 */ /* 0x000fea0003800000 */
.L_x_7982:
[----:B------:R-:W-:Y:S01]  /*4de0*/  FADD.FTZ R3, R10, 0.69314718246459960938 ;  /* 0x3f3172180a037421 */ /* 0x000fe20000010000 */
[----:B------:R-:W-:-:S04]  /*4df0*/  LOP3.LUT R5, R0, 0x80000000, R5, 0xb8, !PT ;  /* 0x8000000000057812 */ /* 0x000fc800078eb805 */
[----:B------:R-:W-:Y:S01]  /*4e00*/  LOP3.LUT R4, R3, 0x80000000, R4, 0xb8, !PT ;  /* 0x8000000003047812 */ /* 0x000fe200078eb804 */
[----:B------:R-:W-:Y:S06]  /*4e10*/  BRA `(.L_x_7950) ;  /* 0x0000000000387947 */ /* 0x000fec0003800000 */
.L_x_7948:
[----:B------:R-:W-:-:S13]  /*4e20*/  FSETP.NEU.FTZ.AND P0, PT, R9, +INF , PT ;  /* 0x7f8000000900780b */ /* 0x000fda0003f1d000 */
        /* <DEDUP_REMOVED lines=9> */
[----:B--234-:R-:W-:-:S04]  /*4ec0*/  @P0 FADD.FTZ R3, RZ, R5 ;  /* 0x00000005ff030221 */ /* 0x01cfc80000010000 */
[----:B------:R-:W-:-:S05]  /*4ed0*/  @P0 FADD.FTZ R5, R0, R3 ;  /* 0x0000000300050221 */ /* 0x000fca0000010000 */
[----:B------:R-:W-:-:S05]  /*4ee0*/  @P0 MOV R4, R5 ;  /* 0x0000000500040202 */ /* 0x000fca0000000f00 */
[----:B------:R-:W-:-:S07]  /*4ef0*/  @!P0 FADD.FTZ R4, R4, R4 ;  /* 0x0000000404048221 */ /* 0x000fce0000010000 */
.L_x_7950:
[----:B------:R-:W-:Y:S05]  /*4f00*/  BSYNC B2 ;  /* 0x0000000000027941 */ /* 0x000fea0003800000 */
.L_x_7947:
[----:B--234-:R-:W1:Y:S02]  /*4f10*/  LDC.U8 R2, c[0x0][0x421] ;  /* 0x00010840ff027b82 */ /* 0x01ce640000000000 */
        /* <DEDUP_REMOVED lines=11> */
[----:B------:R-:W1:Y:S02]  /*4fd0*/  F2I.FTZ.TRUNC.NTZ R3, R4 ;  /* 0x0000000400037305 */ /* 0x000e64000021f100 */
[----:B-1----:R1:W-:Y:S01]  /*4fe0*/  STG.E.U8 desc[UR36][R6.64], R3 ;  /* 0x0000000306007986 */ /* 0x0023e2000c101124 */
[----:B------:R-:W-:Y:S05]  /*4ff0*/  BRA `(.L_x_8015) ;  /* 0x0000000c00547947 */ /* 0x000fea0003800000 */
.L_x_8013:
[----:B------:R-:W1:Y:S02]  /*5000*/  F2I.S64.TRUNC R4, R4 ;  /* 0x0000000400047311 */ /* 0x000e64000020d900 */
[----:B-1----:R-:W-:-:S05]  /*5010*/  IMAD.MOV.U32 R3, RZ, RZ, R4 ;  /* 0x000000ffff037224 */ /* 0x002fca00078e0004 */
[----:B------:R1:W-:Y:S01]  /*5020*/  STG.E.U8 desc[UR36][R6.64], R3 ;  /* 0x0000000306007986 */ /* 0x0003e2000c101124 */
[----:B------:R-:W-:Y:S05]  /*5030*/  BRA `(.L_x_8015) ;  /* 0x0000000c00447947 */ /* 0x000fea0003800000 */
.L_x_8012:
[----:B------:R-:W-:-:S13]  /*5040*/  ISETP.NE.AND P0, PT, R0, 0x2, PT ;  /* 0x000000020000780c */ /* 0x000fda0003f05270 */
[----:B------:R-:W-:Y:S05]  /*5050*/  @!P0 BRA `(.L_x_8016) ;  /* 0x0000000000288947 */ /* 0x000fea0003800000 */
[----:B------:R-:W-:-:S13]  /*5060*/  ISETP.NE.AND P0, PT, R0, 0x3, PT ;  /* 0x000000030000780c */ /* 0x000fda0003f05270 */
[----:B------:R-:W-:Y:S05]  /*5070*/  @!P0 BRA `(.L_x_8017) ;  /* 0x0000000000148947 */ /* 0x000fea0003800000 */
[----:B------:R-:W-:-:S13]  /*5080*/  ISETP.NE.AND P0, PT, R0, 0x4, PT ;  /* 0x000000040000780c */ /* 0x000fda0003f05270 */
[----:B------:R-:W-:Y:S05]  /*5090*/  @P0 BRA `(.L_x_8014) ;  /* 0x0000000800d40947 */ /* 0x000fea0003800000 */
[----:B------:R-:W1:Y:S02]  /*50a0*/  F2I.S64.TRUNC R4, R4 ;  /* 0x0000000400047311 */ /* 0x000e64000020d900 */
[----:B-1----:R1:W-:Y:S01]  /*50b0*/  STG.E.64 desc[UR36][R6.64], R4 ;  /* 0x0000000406007986 */ /* 0x0023e2000c101b24 */
[----:B------:R-:W-:Y:S05]  /*50c0*/  BRA `(.L_x_8015) ;  /* 0x0000000c00207947 */ /* 0x000fea0003800000 */
.L_x_8017:
[----:B------:R-:W1:Y:S02]  /*50d0*/  F2I.FTZ.TRUNC.NTZ R3, R4 ;  /* 0x0000000400037305 */ /* 0x000e64000021f100 */
[----:B-1----:R1:W-:Y:S01]  /*50e0*/  STG.E desc[UR36][R6.64], R3 ;  /* 0x0000000306007986 */ /* 0x0023e2000c101924 */
[----:B------:R-:W-:Y:S05]  /*50f0*/  BRA `(.L_x_8015) ;  /* 0x0000000c00147947 */ /* 0x000fea0003800000 */
.L_x_8016:
[----:B------:R-:W1:Y:S02]  /*5100*/  F2I.FTZ.TRUNC.NTZ R3, R4 ;  /* 0x0000000400037305 */ /* 0x000e64000021f100 */
[----:B-1----:R1:W-:Y:S01]  /*5110*/  STG.E.U16 desc[UR36][R6.64], R3 ;  /* 0x0000000306007986 */ /* 0x0023e2000c101524 */
[----:B------:R-:W-:Y:S05]  /*5120*/  BRA `(.L_x_8015) ;  /* 0x0000000c00087947 */ /* 0x000fea0003800000 */
.L_x_8011:
        /* <DEDUP_REMOVED lines=8> */
.L_x_8019:
[----:B------:R-:W-:-:S05]  /*51b0*/  F2FP.F16.F32.PACK_AB R4, RZ, R4 ;  /* 0x00000004ff04723e */ /* 0x000fca00000000ff */
[----:B------:R1:W-:Y:S01]  /*51c0*/  STG.E.U16 desc[UR36][R6.64], R4 ;  /* 0x0000000406007986 */ /* 0x0003e2000c101524 */
[----:B------:R-:W-:Y:S05]  /*51d0*/  BRA `(.L_x_8015) ;  /* 0x0000000800dc7947 */ /* 0x000fea0003800000 */
.L_x_8018:
[----:B------:R-:W-:-:S13]  /*51e0*/  ISETP.NE.AND P0, PT, R0, 0x7, PT ;  /* 0x000000070000780c */ /* 0x000fda0003f05270 */
[----:B------:R-:W-:Y:S05]  /*51f0*/  @!P0 BRA `(.L_x_8020) ;  /* 0x0000000000248947 */ /* 0x000fea0003800000 */
[----:B------:R-:W-:-:S13]  /*5200*/  ISETP.NE.AND P0, PT, R0, 0x8, PT ;  /* 0x000000080000780c */ /* 0x000fda0003f05270 */
[----:B------:R-:W-:Y:S05]  /*5210*/  @!P0 BRA `(.L_x_8021) ;  /* 0x0000000000108947 */ /* 0x000fea0003800000 */
[----:B------:R-:W-:-:S13]  /*5220*/  ISETP.NE.AND P0, PT, R0, 0x9, PT ;  /* 0x000000090000780c */ /* 0x000fda0003f05270 */
[----:B------:R-:W-:Y:S05]  /*5230*/  @P0 BRA `(.L_x_8014) ;  /* 0x00000008006c0947 */ /* 0x000fea0003800000 */
[----:B------:R1:W-:Y:S01]  /*5240*/  STG.E.64 desc[UR36][R6.64], R4 ;  /* 0x0000000406007986 */ /* 0x0003e2000c101b24 */
[----:B------:R-:W-:Y:S05]  /*5250*/  BRA `(.L_x_8015) ;  /* 0x0000000800bc7947 */ /* 0x000fea0003800000 */
.L_x_8021:
[----:B------:R-:W-:-:S05]  /*5260*/  F2FP.F16.F32.PACK_AB R5, R5, R4 ;  /* 0x000000040505723e */ /* 0x000fca00000000ff */
[----:B------:R1:W-:Y:S01]  /*5270*/  STG.E desc[UR36][R6.64], R5 ;  /* 0x0000000506007986 */ /* 0x0003e2000c101924 */
[----:B------:R-:W-:Y:S05]  /*5280*/  BRA `(.L_x_8015) ;  /* 0x0000000800b07947 */ /* 0x000fea0003800000 */
.L_x_8020:
[----:B------:R-:W-:-:S06]  /*5290*/  FMUL.FTZ R2, R4, 1 ;  /* 0x3f80000004027820 */ /* 0x000fcc0000410000 */
[----:B------:R-:W1:Y:S02]  /*52a0*/  F2F.F64.F32 R2, R2 ;  /* 0x0000000200027310 */ /* 0x000e640000201800 */
[----:B-1----:R1:W-:Y:S01]  /*52b0*/  STG.E.64 desc[UR36][R6.64], R2 ;  /* 0x0000000206007986 */ /* 0x0023e2000c101b24 */
[----:B------:R-:W-:Y:S05]  /*52c0*/  BRA `(.L_x_8015) ;  /* 0x0000000800a07947 */ /* 0x000fea0003800000 */
.L_x_8010:
        /* <DEDUP_REMOVED lines=8> */
[----:B------:R-:W-:Y:S02]  /*5350*/  FSETP.NEU.FTZ.AND P0, PT, R4, RZ, PT ;  /* 0x000000ff0400720b */ /* 0x000fe40003f1d000 */
[----:B------:R-:W-:-:S04]  /*5360*/  FSETP.NEU.FTZ.AND P1, PT, R5, RZ, PT ;  /* 0x000000ff0500720b */ /* 0x000fc80003f3d000 */
[----:B------:R-:W-:-:S04]  /*5370*/  PLOP3.LUT P0, PT, P0, P1, PT, 0xa8, 0x0 ;  /* 0x000000000000781c */ /* 0x000fc80000703570 */
[----:B------:R-:W-:-:S05]  /*5380*/  SEL R3, RZ, 0x1, !P0 ;  /* 0x00000001ff037807 */ /* 0x000fca0004000000 */
[----:B------:R1:W-:Y:S01]  /*5390*/  STG.E.U8 desc[UR36][R6.64], R3 ;  /* 0x0000000306007986 */ /* 0x0003e2000c101124 */
[----:B------:R-:W-:Y:S05]  /*53a0*/  BRA `(.L_x_8015) ;  /* 0x0000000800687947 */ /* 0x000fea0003800000 */
.L_x_8024:
[----:B------:R-:W-:Y:S01]  /*53b0*/  FMUL.FTZ R10, R5, 1 ;  /* 0x3f800000050a7820 */ /* 0x000fe20000410000 */
[----:B------:R-:W-:-:S05]  /*53c0*/  FMUL.FTZ R8, R4, 1 ;  /* 0x3f80000004087820 */ /* 0x000fca0000410000 */
[----:B------:R-:W-:Y:S08]  /*53d0*/  F2F.F64.F32 R10, R10 ;  /* 0x0000000a000a7310 */ /* 0x000ff00000201800 */
[----:B0-----:R-:W0:Y:S02]  /*53e0*/  F2F.F64.F32 R8, R8 ;  /* 0x0000000800087310 */ /* 0x001e240000201800 */
[----:B0-----:R4:W-:Y:S01]  /*53f0*/  STG.E.128 desc[UR36][R6.64], R8 ;  /* 0x0000000806007986 */ /* 0x0019e2000c101d24 */
[----:B------:R-:W-:Y:S05]  /*5400*/  BRA `(.L_x_8015) ;  /* 0x0000000800507947 */ /* 0x000fea0003800000 */
.L_x_8023:
        /* <DEDUP_REMOVED lines=20> */
.L_x_8028:
[----:B------:R-:W-:Y:S05]  /*5550*/  BSYNC B0 ;  /* 0x0000000000007941 */ /* 0x000fea0003800000 */
.L_x_8027:
[----:B------:R-:W-:-:S05]  /*5560*/  LOP3.LUT R5, R0, R5, RZ, 0xfc, !PT ;  /* 0x0000000500057212 */ /* 0x000fca00078efcff */
[----:B------:R1:W-:Y:S01]  /*5570*/  STG.E.U8 desc[UR36][R6.64], R5 ;  /* 0x0000000506007986 */ /* 0x0003e2000c101124 */
[----:B------:R-:W-:Y:S05]  /*5580*/  BRA `(.L_x_8015) ;  /* 0x0000000400f07947 */ /* 0x000fea0003800000 */
.L_x_8026:
        /* <DEDUP_REMOVED lines=12> */
.L_x_8030:
[----:B------:R-:W-:Y:S01]  /*5650*/  IMAD.MOV.U32 R0, RZ, RZ, 0x7f ;  /* 0x0000007fff007424 */ /* 0x000fe200078e00ff */
[----:B------:R-:W-:-:S04]  /*5660*/  ISETP.GT.U32.AND P0, PT, R2, 0x7f800000, PT ;  /* 0x7f8000000200780c */ /* 0x000fc80003f04070 */
[----:B------:R-:W-:-:S09]  /*5670*/  SEL R0, R0, 0x7c, P0 ;  /* 0x0000007c00007807 */ /* 0x000fd20000000000 */
.L_x_8031:
[----:B------:R-:W-:Y:S05]  /*5680*/  BSYNC B0 ;  /* 0x0000000000007941 */ /* 0x000fea0003800000 */
.L_x_8029:
[----:B------:R-:W-:-:S04]  /*5690*/  LOP3.LUT R4, R4, 0x80000000, RZ, 0xc0, !PT ;  /* 0x8000000004047812 */ /* 0x000fc800078ec0ff */
[----:B------:R-:W-:-:S04]  /*56a0*/  SHF.R.U32.HI R3, RZ, 0x18, R4 ;  /* 0x00000018ff037819 */ /* 0x000fc80000011604 */
[----:B------:R-:W-:-:S05]  /*56b0*/  LOP3.LUT R3, R0, R3, RZ, 0xfc, !PT ;  /* 0x0000000300037212 */ /* 0x000fca00078efcff */
[----:B------:R2:W-:Y:S01]  /*56c0*/  STG.E.U8 desc[UR36][R6.64], R3 ;  /* 0x0000000306007986 */ /* 0x0005e2000c101124 */
[----:B------:R-:W-:Y:S05]  /*56d0*/  BRA `(.L_x_8015) ;  /* 0x00000004009c7947 */ /* 0x000fea0003800000 */
.L_x_8025:
[----:B------:R-:W-:-:S05]  /*56e0*/  F2FP.BF16.F32.PACK_AB R4, RZ, R4 ;  /* 0x00000004ff04723e */ /* 0x000fca00000010ff */
[----:B------:R3:W-:Y:S01]  /*56f0*/  STG.E.U16 desc[UR36][R6.64], R4 ;  /* 0x0000000406007986 */ /* 0x0007e2000c101524 */
[----:B------:R-:W-:Y:S05]  /*5700*/  BRA `(.L_x_8015) ;  /* 0x0000000400907947 */ /* 0x000fea0003800000 */
.L_x_8022:
        /* <DEDUP_REMOVED lines=8> */
[----:B------:R-:W1:Y:S02]  /*5790*/  F2I.FTZ.U32.TRUNC.NTZ R3, R4 ;  /* 0x0000000400037305 */ /* 0x000e64000021f000 */
[----:B-1----:R1:W-:Y:S01]  /*57a0*/  STG.E.U16 desc[UR36][R6.64], R3 ;  /* 0x0000000306007986 */ /* 0x0023e2000c101524 */
[----:B------:R-:W-:Y:S05]  /*57b0*/  BRA `(.L_x_8015) ;  /* 0x0000000400647947 */ /* 0x000fea0003800000 */
.L_x_8034:
[----:B------:R-:W-:Y:S01]  /*57c0*/  LOP3.LUT R2, R4, 0x7fffffff, RZ, 0xc0, !PT ;  /* 0x7fffffff04027812 */ /* 0x000fe200078ec0ff */
[----:B------:R-:W-:Y:S01]  /*57d0*/  BSSY B0, `(.L_x_8035) ;  /* 0x0000013000007945 */ /* 0x000fe20003800000 */
[----:B------:R-:W-:Y:S02]  /*57e0*/  HFMA2.MMA R3, -RZ, RZ, 0, 7.62939453125e-06 ;  /* 0x00000080ff037435 */ /* 0x000fe400000001ff */
        /* <DEDUP_REMOVED lines=13> */
.L_x_8037:
[----:B------:R-:W-:-:S04]  /*58c0*/  LOP3.LUT R4, R4, 0x80000000, RZ, 0xc0, !PT ;  /* 0x8000000004047812 */ /* 0x000fc800078ec0ff */
[----:B------:R-:W-:-:S04]  /*58d0*/  SHF.R.U32.HI R3, RZ, 0x18, R4 ;  /* 0x00000018ff037819 */ /* 0x000fc80000011604 */
[----:B------:R-:W-:-:S04]  /*58e0*/  LOP3.LUT R0, R0, R3, RZ, 0xfc, !PT ;  /* 0x0000000300007212 */ /* 0x000fc800078efcff */
[----:B------:R-:W-:-:S07]  /*58f0*/  PRMT R3, R0, 0x7610, R3 ;  /* 0x0000761000037816 */ /* 0x000fce0000000003 */
.L_x_8036:
[----:B------:R-:W-:Y:S05]  /*5900*/  BSYNC B0 ;  /* 0x0000000000007941 */ /* 0x000fea0003800000 */
.L_x_8035:
[----:B------:R1:W-:Y:S01]  /*5910*/  STG.E.U8 desc[UR36][R6.64], R3 ;  /* 0x0000000306007986 */ /* 0x0003e2000c101124 */
[----:B------:R-:W-:Y:S05]  /*5920*/  BRA `(.L_x_8015) ;  /* 0x0000000400087947 */ /* 0x000fea0003800000 */
.L_x_8033:
        /* <DEDUP_REMOVED lines=16> */
.L_x_8040:
[----:B------:R-:W-:-:S04]  /*5a30*/  LOP3.LUT R4, R4, 0x80000000, RZ, 0xc0, !PT ;  /* 0x8000000004047812 */ /* 0x000fc800078ec0ff */
[----:B------:R-:W-:-:S04]  /*5a40*/  SHF.R.U32.HI R3, RZ, 0x18, R4 ;  /* 0x00000018ff037819 */ /* 0x000fc80000011604 */
[----:B------:R-:W-:-:S04]  /*5a50*/  LOP3.LUT R0, R0, R3, RZ, 0xfc, !PT ;  /* 0x0000000300007212 */ /* 0x000fc800078efcff */
[----:B------:R-:W-:-:S07]  /*5a60*/  PRMT R3, R0, 0x7610, R3 ;  /* 0x0000761000037816 */ /* 0x000fce0000000003 */
.L_x_8039:
[----:B------:R-:W-:Y:S05]  /*5a70*/  BSYNC B0 ;  /* 0x0000000000007941 */ /* 0x000fea0003800000 */
.L_x_8038:
[----:B------:R1:W-:Y:S01]  /*5a80*/  STG.E.U8 desc[UR36][R6.64], R3 ;  /* 0x0000000306007986 */ /* 0x0003e2000c101124 */
[----:B------:R-:W-:Y:S05]  /*5a90*/  BRA `(.L_x_8015) ;  /* 0x0000000000ac7947 */ /* 0x000fea0003800000 */
.L_x_8032:
        /* <DEDUP_REMOVED lines=21> */
.L_x_8014:
        /* <DEDUP_REMOVED lines=10> */
[----:B------:R-:W-:Y:S01]  /*5c90*/  IMAD.U32 R10, RZ, RZ, UR4 ;  /* 0x00000004ff0a7e24 */ /* 0x000fe2000f8e00ff */
[----:B------:R-:W-:Y:S01]  /*5ca0*/  MOV R11, UR5 ;  /* 0x00000005000b7c02 */ /* 0x000fe20008000f00 */
[----:B------:R-:W-:-:S02]  /*5cb0*/  IMAD.MOV.U32 R8, RZ, RZ, 0x65 ;  /* 0x00000065ff087424 */ /* 0x000fc400078e00ff */
[----:B-1----:R-:W-:-:S07]  /*5cc0*/  IMAD.MOV.U32 R13, RZ, RZ, RZ ;  /* 0x000000ffff0d7224 */ /* 0x002fce00078e00ff */
[----:B------:R-:W-:-:S07]  /*5cd0*/  LEPC R20, `(.L_x_8043) ;  /* 0x000000001014794e */ /* 0x000fce0000000000 */
[----:B0-2---:R-:W-:Y:S05]  /*5ce0*/  CALL.ABS.NOINC R2 ;  /* 0x0000000002007343 */ /* 0x005fea0003c00000 */
.L_x_8043:
[----:B------:R-:W-:Y:S05]  /*5cf0*/  BRA `(.L_x_8015) ;  /* 0x0000000000147947 */ /* 0x000fea0003800000 */
.L_x_8042:
[----:B------:R-:W1:Y:S02]  /*5d00*/  F2I.U64.TRUNC R4, R4 ;  /* 0x0000000400047311 */ /* 0x000e64000020d800 */
[----:B-1----:R1:W-:Y:S01]  /*5d10*/  STG.E.64 desc[UR36][R6.64], R4 ;  /* 0x0000000406007986 */ /* 0x0023e2000c101b24 */
[----:B------:R-:W-:Y:S05]  /*5d20*/  BRA `(.L_x_8015) ;  /* 0x0000000000087947 */ /* 0x000fea0003800000 */
.L_x_8041:
[----:B------:R-:W1:Y:S02]  /*5d30*/  F2I.FTZ.U32.TRUNC.NTZ R3, R4 ;  /* 0x0000000400037305 */ /* 0x000e64000021f000 */
[----:B-1----:R1:W-:Y:S02]  /*5d40*/  STG.E desc[UR36][R6.64], R3 ;  /* 0x0000000306007986 */ /* 0x0023e4000c101924 */
.L_x_8015:
[----:B------:R-:W-:-:S05]  /*5d50*/  LEA R16, R16, R17, 0x9 ;  /* 0x0000001110107211 */ /* 0x000fca00078e48ff */
[----:B------:R-:W-:-:S07]  /*5d60*/  VIADD R19, R16, 0x80 ;  /* 0x0000008010137836 */ /* 0x000fce0000000000 */
.L_x_7915:
[----:B------:R-:W-:Y:S05]  /*5d70*/  BSYNC B6 ;  /* 0x0000000000067941 */ /* 0x000fea0003800000 */
.L_x_7914:
[----:B------:R-:W-:Y:S01]  /*5d80*/  ULDC UR4, c[0x0][0x210] ;  /* 0x0000840000047ab9 */ /* 0x000fe20000000800 */
[----:B------:R-:W-:Y:S01]  /*5d90*/  BSSY B6, `(.L_x_8044) ;  /* 0x00005d0000067945 */ /* 0x000fe20003800000 */
[----:B------:R-:W-:-:S13]  /*5da0*/  ISETP.GE.AND P0, PT, R19, UR4, PT ;  /* 0x0000000413007c0c */ /* 0x000fda000bf06270 */
[----:B------:R-:W-:Y:S05]  /*5db0*/  @P0 BRA `(.L_x_8045) ;  /* 0x0000005c00340947 */ /* 0x000fea0003800000 */
[----:B-1234-:R-:W1:Y:S01]  /*5dc0*/  LDC R6, c[0x0][0x218] ;  /* 0x00008600ff067b82 */ /* 0x01ee620000000800 */
[----:B------:R-:W-:Y:S01]  /*5dd0*/  MOV R0, RZ ;  /* 0x000000ff00007202 */ /* 0x000fe20000000f00 */
[----:B------:R-:W-:Y:S01]  /*5de0*/  IMAD.MOV.U32 R16, RZ, RZ, RZ ;  /* 0x000000ffff107224 */ /* 0x000fe200078e00ff */
[----:B-1----:R-:W-:-:S13]  /*5df0*/  ISETP.NE.AND P0, PT, R6, RZ, PT ;  /* 0x000000ff0600720c */ /* 0x002fda0003f05270 */
[----:B------:R-:W-:Y:S05]  /*5e00*/  @!P0 BRA `(.L_x_8046) ;  /* 0x0000001000a88947 */ /* 0x000fea0003800000 */
        /* <DEDUP_REMOVED lines=298> */
.L_x_8046:
[----:B------:R-:W1:Y:S01]  /*70b0*/  LDC.U8 R5, c[0x0][0x422] ;  /* 0x00010880ff057b82 */ /* 0x000e620000000000 */
[----:B------:R-:W-:Y:S01]  /*70c0*/  ULDC.64 UR6, c[0x0][0x418] ;  /* 0x0001060000067ab9 */ /* 0x000fe20000000a00 */
[----:B------:R-:W-:Y:S01]  /*70d0*/  ULDC.64 UR4, c[0x0][0x410] ;  /* 0x0001040000047ab9 */ /* 0x000fe20000000a00 */
[----:B------:R-:W-:Y:S01]  /*70e0*/  IADD3 R2, P1, R0, UR6, RZ ;  /* 0x0000000600027c10 */ /* 0x000fe2000ff3e0ff */
[----:B------:R-:W-:Y:S01]  /*70f0*/  BSSY B7, `(.L_x_8047) ;  /* 0x00000f6000077945 */ /* 0x000fe20003800000 */
[----:B------:R-:W-:-:S03]  /*7100*/  IADD3 R16, P0, R16, UR4, RZ ;  /* 0x0000000410107c10 */ /* 0x000fc6000ff1e0ff */
[----:B------:R-:W-:Y:S01]  /*7110*/  IMAD.X R3, RZ, RZ, UR7, P1 ;  /* 0x00000007ff037e24 */ /* 0x000fe200088e06ff */
[----:B------:R-:W-:Y:S02]  /*7120*/  IADD3.X R17, RZ, UR5, RZ, P0, !PT ;  /* 0x00000005ff117c10 */ /* 0x000fe400087fe4ff */
        /* <DEDUP_REMOVED lines=12> */
[----:B------:R-:W-:Y:S01]  /*71f0*/  MOV R5, RZ ;  /* 0x000000ff00057202 */ /* 0x000fe20000000f00 */
[----:B--2---:R1:W2:Y:S01]  /*7200*/  I2F.S16 R4, R2 ;  /* 0x0000000200047306 */ /* 0x0042a20000101400 */
[----:B------:R-:W-:Y:S05]  /*7210*/  BRA `(.L_x_8053) ;  /* 0x0000000c008c7947 */ /* 0x000fea0003800000 */
.L_x_8051:
[----:B------:R-:W2:Y:S01]  /*7220*/  LDG.E.U8 R2, desc[UR36][R2.64] ;  /* 0x0000002402027981 */ /* 0x000ea2000c1e1100 */
[----:B------:R-:W-:Y:S01]  /*7230*/  IMAD.MOV.U32 R5, RZ, RZ, RZ ;  /* 0x000000ffff057224 */ /* 0x000fe200078e00ff */
[----:B--2---:R-:W-:Y:S01]  /*7240*/  I2FP.F32.U32 R4, R2 ;  /* 0x0000000200047245 */ /* 0x004fe20000201000 */
[----:B------:R-:W-:Y:S06]  /*7250*/  BRA `(.L_x_8053) ;  /* 0x0000000c007c7947 */ /* 0x000fec0003800000 */
.L_x_8050:
[----:B------:R-:W-:-:S13]  /*7260*/  ISETP.NE.AND P0, PT, R4, 0x2, PT ;  /* 0x000000020400780c */ /* 0x000fda0003f05270 */
[----:B------:R-:W-:Y:S05]  /*7270*/  @!P0 BRA `(.L_x_8054) ;  /* 0x0000000000308947 */ /* 0x000fea0003800000 */
[----:B------:R-:W-:-:S13]  /*7280*/  ISETP.NE.AND P0, PT, R4, 0x3, PT ;  /* 0x000000030400780c */ /* 0x000fda0003f05270 */
[----:B------:R-:W-:Y:S05]  /*7290*/  @!P0 BRA `(.L_x_8055) ;  /* 0x0000000000188947 */ /* 0x000fea0003800000 */
[----:B------:R-:W-:-:S13]  /*72a0*/  ISETP.NE.AND P0, PT, R4, 0x4, PT ;  /* 0x000000040400780c */ /* 0x000fda0003f05270 */
[----:B------:R-:W-:Y:S05]  /*72b0*/  @P0 BRA `(.L_x_8052) ;  /* 0x0000000c00000947 */ /* 0x000fea0003800000 */
[----:B------:R-:W2:Y:S01]  /*72c0*/  LDG.E.64 R2, desc[UR36][R2.64] ;  /* 0x0000002402027981 */ /* 0x000ea2000c1e1b00 */
[----:B------:R-:W-:Y:S01]  /*72d0*/  HFMA2.MMA R5, -RZ, RZ, 0, 0 ;  /* 0x00000000ff057435 */ /* 0x000fe200000001ff */
[----:B--2---:R1:W2:Y:S01]  /*72e0*/  I2F.S64 R4, R2 ;  /* 0x0000000200047312 */ /* 0x0042a20000301400 */
[----:B------:R-:W-:Y:S09]  /*72f0*/  BRA `(.L_x_8053) ;  /* 0x0000000c00547947 */ /* 0x000ff20003800000 */
.L_x_8055:
[----:B------:R-:W2:Y:S01]  /*7300*/  LDG.E R2, desc[UR36][R2.64] ;  /* 0x0000002402027981 */ /* 0x000ea2000c1e1900 */
[----:B------:R-:W-:Y:S01]  /*7310*/  IMAD.MOV.U32 R5, RZ, RZ, RZ ;  /* 0x000000ffff057224 */ /* 0x000fe200078e00ff */
[----:B--2---:R-:W-:Y:S01]  /*7320*/  I2FP.F32.S32 R4, R2 ;  /* 0x0000000200047245 */ /* 0x004fe20000201400 */
[----:B------:R-:W-:Y:S06]  /*7330*/  BRA `(.L_x_8053) ;  /* 0x0000000c00447947 */ /* 0x000fec0003800000 */
.L_x_8054:
[----:B------:R-:W2:Y:S01]  /*7340*/  LDG.E.U16 R2, desc[UR36][R2.64] ;  /* 0x0000002402027981 */ /* 0x000ea2000c1e1500 */
[----:B------:R-:W-:Y:S01]  /*7350*/  MOV R5, RZ ;  /* 0x000000ff00057202 */ /* 0x000fe20000000f00 */
[----:B--2---:R3:W4:Y:S01]  /*7360*/  I2F.S16 R4, R2 ;  /* 0x0000000200047306 */ /* 0x0047220000101400 */
[----:B------:R-:W-:Y:S05]  /*7370*/  BRA `(.L_x_8053) ;  /* 0x0000000c00347947 */ /* 0x000fea0003800000 */
.L_x_8049:
[----:B------:R-:W-:-:S13]  /*7380*/  ISETP.GT.AND P0, PT, R4, 0x6, PT ;  /* 0x000000060400780c */ /* 0x000fda0003f04270 */
[----:B------:R-:W-:Y:S05]  /*7390*/  @P0 BRA `(.L_x_8056) ;  /* 0x00000000002c0947 */ /* 0x000fea0003800000 */
[----:B------:R-:W-:-:S13]  /*73a0*/  ISETP.NE.AND P0, PT, R4, 0x5, PT ;  /* 0x000000050400780c */ /* 0x000fda0003f05270 */
[----:B------:R-:W-:Y:S05]  /*73b0*/  @!P0 BRA `(.L_x_8057) ;  /* 0x0000000000148947 */ /* 0x000fea0003800000 */
[----:B------:R-:W-:-:S13]  /*73c0*/  ISETP.NE.AND P0, PT, R4, 0x6, PT ;  /* 0x000000060400780c */ /* 0x000fda0003f05270 */
[----:B------:R-:W-:Y:S05]  /*73d0*/  @P0 BRA `(.L_x_8052) ;  /* 0x0000000800b80947 */ /* 0x000fea0003800000 */
[----:B------:R1:W5:Y:S01]  /*73e0*/  LDG.E R4, desc[UR36][R2.64] ;  /* 0x0000002402047981 */ /* 0x000362000c1e1900 */
[----:B------:R-:W-:Y:S01]  /*73f0*/  IMAD.MOV.U32 R5, RZ, RZ, RZ ;  /* 0x000000ffff057224 */ /* 0x000fe200078e00ff */
[----:B------:R-:W-:Y:S06]  /*7400*/  BRA `(.L_x_8053) ;  /* 0x0000000c00107947 */ /* 0x000fec0003800000 */
.L_x_8057:
[----:B------:R-:W2:Y:S01]  /*7410*/  LDG.E.U16 R2, desc[UR36][R2.64] ;  /* 0x0000002402027981 */ /* 0x000ea2000c1e1500 */
[----:B------:R-:W-:Y:S01]  /*7420*/  HFMA2.MMA R5, -RZ, RZ, 0, 0 ;  /* 0x00000000ff057435 */ /* 0x000fe200000001ff */
[----:B--2---:R-:W-:Y:S01]  /*7430*/  HADD2.F32 R4, -RZ, R2.H0_H0 ;  /* 0x20000002ff047230 */ /* 0x004fe20000004100 */
[----:B------:R-:W-:Y:S09]  /*7440*/  BRA `(.L_x_8053) ;  /* 0x0000000c00007947 */ /* 0x000ff20003800000 */
.L_x_8056:
        /* <DEDUP_REMOVED lines=8> */
.L_x_8059:
[----:B------:R-:W2:Y:S02]  /*74d0*/  LDG.E R2, desc[UR36][R2.64] ;  /* 0x0000002402027981 */ /* 0x000ea4000c1e1900 */
[--C-:B--2---:R-:W-:Y:S02]  /*74e0*/  HADD2.F32 R5, -RZ, R2.reuse.H1_H1 ;  /* 0x30000002ff057230 */ /* 0x104fe40000004100 */
[----:B------:R-:W-:Y:S01]  /*74f0*/  HADD2.F32 R4, -RZ, R2.H0_H0 ;  /* 0x20000002ff047230 */ /* 0x000fe20000004100 */
[----:B------:R-:W-:Y:S06]  /*7500*/  BRA `(.L_x_8053) ;  /* 0x0000000800d07947 */ /* 0x000fec0003800000 */
.L_x_8058:
[----:B------:R-:W2:Y:S01]  /*7510*/  LDG.E.64 R2, desc[UR36][R2.64] ;  /* 0x0000002402027981 */ /* 0x000ea2000c1e1b00 */
[----:B------:R-:W-:Y:S01]  /*7520*/  UMOV UR4, 0xf0000000 ;  /* 0xf000000000047882 */ /* 0x000fe20000000000 */
[----:B------:R-:W-:Y:S01]  /*7530*/  UMOV UR5, 0x380fffff ;  /* 0x380fffff00057882 */ /* 0x000fe20000000000 */
[----:B------:R-:W-:Y:S01]  /*7540*/  IMAD.MOV.U32 R5, RZ, RZ, RZ ;  /* 0x000000ffff057224 */ /* 0x000fe200078e00ff */
[----:B--2---:R-:W1:Y:S01]  /*7550*/  F2F.F32.F64 R4, R2 ;  /* 0x0000000200047310 */ /* 0x004e620000301000 */
[----:B------:R-:W-:-:S14]  /*7560*/  DSETP.GEU.AND P0, PT, |R2|, UR4, PT ;  /* 0x0000000402007e2a */ /* 0x000fdc000bf0e200 */
[----:B-1----:R-:W-:Y:S01]  /*7570*/  @!P0 FMUL R4, R4, 1.175494350822287508e-38 ;  /* 0x0080000004048820 */ /* 0x002fe20000400000 */
[----:B------:R-:W-:Y:S06]  /*7580*/  BRA `(.L_x_8053) ;  /* 0x0000000800b07947 */ /* 0x000fec0003800000 */
.L_x_8048:
        /* <DEDUP_REMOVED lines=13> */
.L_x_8062:
[----:B0-----:R-:W2:Y:S01]  /*7660*/  LDG.E.128 R8, desc[UR36][R2.64] ;  /* 0x0000002402087981 */ /* 0x001ea2000c1e1d00 */
        /* <DEDUP_REMOVED lines=9> */
.L_x_8061:
        /* <DEDUP_REMOVED lines=10> */
[----:B------:R-:W1:Y:S01]  /*77a0*/  FLO.U32 R5, R0 ;  /* 0x0000000000057300 */ /* 0x000e6200000e0000 */
[C---:B------:R-:W-:Y:S01]  /*77b0*/  IADD3 R6, R0.reuse, 0x1000000, RZ ;  /* 0x0100000000067810 */ /* 0x040fe20007ffe0ff */
[----:B------:R-:W-:-:S03]  /*77c0*/  VIADD R2, R0, 0xffffffff ;  /* 0xffffffff00027836 */ /* 0x000fc60000000000 */
[----:B------:R-:W-:Y:S02]  /*77d0*/  SHF.R.S32.HI R6, RZ, 0x8, R6 ;  /* 0x00000008ff067819 */ /* 0x000fe40000011406 */
[----:B------:R-:W-:Y:S02]  /*77e0*/  SHF.R.S32.HI R2, RZ, 0x1f, R2 ;  /* 0x0000001fff027819 */ /* 0x000fe40000011402 */
[----:B-1----:R-:W-:-:S04]  /*77f0*/  IADD3 R5, -R5, 0x1f, RZ ;  /* 0x0000001f05057810 */ /* 0x002fc80007ffe1ff */
[C---:B------:R-:W-:Y:S02]  /*7800*/  ISETP.GT.U32.AND P0, PT, R5.reuse, 0x4, PT ;  /* 0x000000040500780c */ /* 0x040fe40003f04070 */
[----:B------:R-:W-:-:S04]  /*7810*/  IADD3 R5, R5, -0x4, RZ ;  /* 0xfffffffc05057810 */ /* 0x000fc80007ffe0ff */
[----:B------:R-:W-:-:S05]  /*7820*/  SEL R5, R5, RZ, P0 ;  /* 0x000000ff05057207 */ /* 0x000fca0000000000 */
[----:B------:R-:W-:Y:S01]  /*7830*/  IMAD R8, R5, R8, 0x3c000000 ;  /* 0x3c00000005087424 */ /* 0x000fe200078e0208 */
[----:B------:R-:W-:-:S04]  /*7840*/  SHF.L.U32 R5, R0, R5, RZ ;  /* 0x0000000500057219 */ /* 0x000fc800000006ff */
[----:B------:R-:W-:-:S04]  /*7850*/  LEA.HI R5, R5, R8, RZ, 0x1c ;  /* 0x0000000805057211 */ /* 0x000fc800078fe0ff */
[----:B------:R-:W-:-:S04]  /*7860*/  LOP3.LUT R5, R5, 0x7f800000, R6, 0xf8, !PT ;  /* 0x7f80000005057812 */ /* 0x000fc800078ef806 */
[----:B------:R-:W-:Y:S02]  /*7870*/  LOP3.LUT R3, R5, R2, RZ, 0x30, !PT ;  /* 0x0000000205037212 */ /* 0x000fe400078e30ff */
[----:B------:R-:W-:Y:S02]  /*7880*/  MOV R5, RZ ;  /* 0x000000ff00057202 */ /* 0x000fe40000000f00 */
[----:B------:R-:W-:Y:S01]  /*7890*/  LOP3.LUT R4, R3, 0x80000000, R4, 0xf8, !PT ;  /* 0x8000000003047812 */ /* 0x000fe200078ef804 */
[----:B------:R-:W-:Y:S06]  /*78a0*/  BRA `(.L_x_8053) ;  /* 0x0000000400e87947 */ /* 0x000fec0003800000 */
.L_x_8064:
[----:B------:R-:W2:Y:S01]  /*78b0*/  LDG.E.U8 R2, desc[UR36][R2.64] ;  /* 0x0000002402027981 */ /* 0x000ea2000c1e1100 */
[----:B------:R-:W-:Y:S02]  /*78c0*/  IMAD.MOV.U32 R5, RZ, RZ, RZ ;  /* 0x000000ffff057224 */ /* 0x000fe400078e00ff */
[C---:B--2---:R-:W-:Y:S01]  /*78d0*/  IMAD.SHL.U32 R0, R2.reuse, 0x2000000, RZ ;  /* 0x0200000002007824 */ /* 0x044fe200078e00ff */
[----:B------:R-:W-:-:S04]  /*78e0*/  SHF.L.U32 R7, R2, 0x18, RZ ;  /* 0x0000001802077819 */ /* 0x000fc800000006ff */
        /* <DEDUP_REMOVED lines=8> */
[----:B------:R-:W-:Y:S01]  /*7970*/  LOP3.LUT R4, R4, 0x80000000, R7, 0xf8, !PT ;  /* 0x8000000004047812 */ /* 0x000fe200078ef807 */
[----:B------:R-:W-:Y:S06]  /*7980*/  BRA `(.L_x_8053) ;  /* 0x0000000400b07947 */ /* 0x000fec0003800000 */
.L_x_8063:
[----:B------:R-:W2:Y:S01]  /*7990*/  LDG.E.U16 R2, desc[UR36][R2.64] ;  /* 0x0000002402027981 */ /* 0x000ea2000c1e1500 */
[----:B------:R-:W-:Y:S01]  /*79a0*/  HFMA2.MMA R5, -RZ, RZ, 0, 0 ;  /* 0x00000000ff057435 */ /* 0x000fe200000001ff */
[----:B--2---:R-:W-:Y:S01]  /*79b0*/  IMAD.U32 R4, R2, 0x10000, RZ ;  /* 0x0001000002047824 */ /* 0x004fe200078e00ff */
[----:B------:R-:W-:Y:S09]  /*79c0*/  BRA `(.L_x_8053) ;  /* 0x0000000400a07947 */ /* 0x000ff20003800000 */
.L_x_8060:
        /* <DEDUP_REMOVED lines=9> */
[----:B------:R-:W-:Y:S02]  /*7a60*/  MOV R5, RZ ;  /* 0x000000ff00057202 */ /* 0x000fe40000000f00 */
[----:B--2---:R-:W-:Y:S01]  /*7a70*/  I2FP.F32.U32 R4, R2 ;  /* 0x0000000200047245 */ /* 0x004fe20000201000 */
[----:B------:R-:W-:Y:S06]  /*7a80*/  BRA `(.L_x_8053) ;  /* 0x0000000400707947 */ /* 0x000fec0003800000 */
.L_x_8067:
        /* <DEDUP_REMOVED lines=14> */
[----:B------:R-:W1:Y:S02]  /*7b70*/  FLO.U32 R3, R2 ;  /* 0x0000000200037300 */ /* 0x000e6400000e0000 */
[----:B-1----:R-:W-:-:S04]  /*7b80*/  IADD3 R3, -R3, 0x1f, RZ ;  /* 0x0000001f03037810 */ /* 0x002fc80007ffe1ff */
[----:B------:R-:W-:Y:S01]  /*7b90*/  IADD3 R0, R0, 0x1d, -R3 ;  /* 0x0000001d00007810 */ /* 0x000fe20007ffe803 */
[----:B------:R-:W-:-:S05]  /*7ba0*/  VIADD R7, R3, 0xffffffe4 ;  /* 0xffffffe403077836 */ /* 0x000fca0000000000 */
[----:B------:R-:W-:-:S04]  /*7bb0*/  SHF.L.U32 R7, R2, R7, RZ ;  /* 0x0000000702077219 */ /* 0x000fc800000006ff */
[----:B------:R-:W-:-:S07]  /*7bc0*/  LOP3.LUT R2, R7, 0x7, RZ, 0xc0, !PT ;  /* 0x0000000707027812 */ /* 0x000fce00078ec0ff */
.L_x_8069:
[----:B------:R-:W-:Y:S05]  /*7bd0*/  BSYNC B0 ;  /* 0x0000000000007941 */ /* 0x000fea0003800000 */
.L_x_8068:
[----:B------:R-:W-:Y:S02]  /*7be0*/  LEA R3, R0, 0x3b800000, 0x17 ;  /* 0x3b80000000037811 */ /* 0x000fe400078eb8ff */
[----:B------:R-:W-:-:S04]  /*7bf0*/  SHF.L.U32 R2, R2, 0x14, RZ ;  /* 0x0000001402027819 */ /* 0x000fc800000006ff */
[----:B------:R-:W-:Y:S01]  /*7c00*/  LOP3.LUT R4, R3, R2, R4, 0xfe, !PT ;  /* 0x0000000203047212 */ /* 0x000fe200078efe04 */
[----:B------:R-:W-:Y:S06]  /*7c10*/  BRA `(.L_x_8053) ;  /* 0x00000004000c7947 */ /* 0x000fec0003800000 */
.L_x_8066:
        /* <DEDUP_REMOVED lines=20> */
.L_x_8071:
[----:B------:R-:W-:Y:S05]  /*7d60*/  BSYNC B0 ;  /* 0x0000000000007941 */ /* 0x000fea0003800000 */
.L_x_8070:
[----:B------:R-:W-:Y:S02]  /*7d70*/  LEA R3, R0, 0x37800000, 0x17 ;  /* 0x3780000000037811 */ /* 0x000fe400078eb8ff */
[----:B------:R-:W-:-:S04]  /*7d80*/  SHF.L.U32 R2, R2, 0x15, RZ ;  /* 0x0000001502027819 */ /* 0x000fc800000006ff */
[----:B------:R-:W-:Y:S01]  /*7d90*/  LOP3.LUT R4, R3, R2, R4, 0xfe, !PT ;  /* 0x0000000203047212 */ /* 0x000fe200078efe04 */
[----:B------:R-:W-:Y:S06]  /*7da0*/  BRA `(.L_x_8053) ;  /* 0x0000000000a87947 */ /* 0x000fec0003800000 */
.L_x_8065:
        /* <DEDUP_REMOVED lines=14> */
.L_x_8075:
[----:B------:R-:W-:Y:S05]  /*7e90*/  BSYNC B0 ;  /* 0x0000000000007941 */ /* 0x000fea0003800000 */
.L_x_8074:
[----:B------:R-:W-:Y:S01]  /*7ea0*/  HFMA2.MMA R5, -RZ, RZ, 0, 0 ;  /* 0x00000000ff057435 */ /* 0x000fe200000001ff */
[----:B------:R-:W-:Y:S10]  /*7eb0*/  BRA `(.L_x_8053) ;  /* 0x0000000000647947 */ /* 0x000ff40003800000 */
.L_x_8052:
        /* <DEDUP_REMOVED lines=16> */
.L_x_8076:
[----:B------:R-:W-:Y:S01]  /*7fc0*/  CS2R R4, SRZ ;  /* 0x0000000000047805 */ /* 0x000fe2000001ff00 */
[----:B------:R-:W-:Y:S06]  /*7fd0*/  BRA `(.L_x_8053) ;  /* 0x00000000001c7947 */ /* 0x000fec0003800000 */
.L_x_8073:
[----:B------:R-:W2:Y:S01]  /*7fe0*/  LDG.E.64 R2, desc[UR36][R2.64] ;  /* 0x0000002402027981 */ /* 0x000ea2000c1e1b00 */
[----:B------:R-:W-:Y:S01]  /*7ff0*/  MOV R5, RZ ;  /* 0x000000ff00057202 */ /* 0x000fe20000000f00 */
[----:B--2---:R1:W2:Y:S01]  /*8000*/  I2F.U64 R4, R2 ;  /* 0x0000000200047312 */ /* 0x0042a20000301000 */
[----:B------:R-:W-:Y:S05]  /*8010*/  BRA `(.L_x_8053) ;  /* 0x00000000000c7947 */ /* 0x000fea0003800000 */
.L_x_8072:
[----:B------:R-:W2:Y:S01]  /*8020*/  LDG.E R2, desc[UR36][R2.64] ;  /* 0x0000002402027981 */ /* 0x000ea2000c1e1900 */
[----:B------:R-:W-:Y:S01]  /*8030*/  IMAD.MOV.U32 R5, RZ, RZ, RZ ;  /* 0x000000ffff057224 */ /* 0x000fe200078e00ff */
[----:B--2---:R-:W-:-:S07]  /*8040*/  I2FP.F32.U32 R4, R2 ;  /* 0x0000000200047245 */ /* 0x004fce0000201000 */
.L_x_8053:
[----:B------:R-:W-:Y:S05]  /*8050*/  BSYNC B7 ;  /* 0x0000000000077941 */ /* 0x000fea0003800000 */
.L_x_8047:
[C---:B--2-45:R-:W-:Y:S01]  /*8060*/  FSETP.GTU.FTZ.AND P0, PT, |R4|.reuse, +INF , PT ;  /* 0x7f8000000400780b */ /* 0x074fe20003f1c200 */
[----:B------:R-:W-:Y:S01]  /*8070*/  BSSY B2, `(.L_x_8077) ;  /* 0x00002bc000027945 */ /* 0x000fe20003800000 */
[C---:B------:R-:W-:Y:S01]  /*8080*/  FSETP.GTU.FTZ.AND P1, PT, |R5|.reuse, +INF , PT ;  /* 0x7f8000000500780b */ /* 0x040fe20003f3c200 */
[----:B------:R-:W-:Y:S01]  /*8090*/  FADD.FTZ R7, |R4|, -RZ ;  /* 0x800000ff04077221 */ /* 0x000fe20000010200 */
[----:B------:R-:W-:Y:S02]  /*80a0*/  FADD.FTZ R6, |R5|, -RZ ;  /* 0x800000ff05067221 */ /* 0x000fe40000010200 */
[----:B------:R-:W-:-:S13]  /*80b0*/  PLOP3.LUT P0, PT, P0, P1, PT, 0xa8, 0x0 ;  /* 0x000000000000781c */ /* 0x000fda0000703570 */
        /* <DEDUP_REMOVED lines=12> */
[C---:B-1----:R-:W-:Y:S01]  /*8180*/  FADD.FTZ R3, R6.reuse, 1 ;  /* 0x3f80000006037421 */ /* 0x042fe20000010000 */
[----:B0-----:R-:W-:Y:S01]  /*8190*/  FADD.FTZ R9, |R7|, -RZ ;  /* 0x800000ff07097221 */ /* 0x001fe20000010200 */
[----:B------:R-:W-:Y:S01]  /*81a0*/  FADD.FTZ R0, R6, -1 ;  /* 0xbf80000006007421 */ /* 0x000fe20000010000 */
[----:B------:R-:W-:Y:S01]  /*81b0*/  BSSY B0, `(.L_x_8081) ;  /* 0x0000096000007945 */ /* 0x000fe20003800000 */
[----:B---3--:R-:W-:Y:S02]  /*81c0*/  FADD.FTZ R2, |R3|, -RZ ;  /* 0x800000ff03027221 */ /* 0x008fe40000010200 */
        /* <DEDUP_REMOVED lines=53> */
[----:B------:R-:W-:Y:S02]  /*8520*/  IMAD.MOV.U32 R15, RZ, RZ, 0x3e800000 ;  /* 0x3e800000ff0f7424 */ /* 0x000fe400078e00ff */
[----:B------:R-:W-:Y:S01]  /*8530*/  IMAD.MOV.U32 R21, RZ, RZ, 0x3d39bf78 ;  /* 0x3d39bf78ff157424 */ /* 0x000fe200078e00ff */
        /* <DEDUP_REMOVED lines=30> */
.L_x_8084:
        /* <DEDUP_REMOVED lines=10> */
.L_x_8086:
[----:B------:R-:W-:-:S04]  /*87c0*/  FADD.FTZ R8, -R3, R2 ;  /* 0x0000000203087221 */ /* 0x000fc80000010100 */
[----:B------:R-:W-:-:S07]  /*87d0*/  FMUL.FTZ R8, R8, 0.5 ;  /* 0x3f00000008087820 */ /* 0x000fce0000410000 */
.L_x_8087:
[----:B------:R-:W-:Y:S05]  /*87e0*/  BSYNC B1 ;  /* 0x0000000000017941 */ /* 0x000fea0003800000 */
.L_x_8085:
        /* <DEDUP_REMOVED lines=11> */
.L_x_8089:
[----:B------:R-:W-:-:S04]  /*88a0*/  FADD.FTZ R9, R13, -R10 ;  /* 0x8000000a0d097221 */ /* 0x000fc80000010000 */
[----:B------:R-:W-:-:S07]  /*88b0*/  FMUL.FTZ R9, R9, 0.5 ;  /* 0x3f00000009097820 */ /* 0x000fce0000410000 */
.L_x_8090:
[----:B------:R-:W-:Y:S05]  /*88c0*/  BSYNC B1 ;  /* 0x0000000000017941 */ /* 0x000fea0003800000 */
.L_x_8088:
        /* <DEDUP_REMOVED lines=35> */
.L_x_8083:
[----:B------:R0:W1:Y:S02]  /*8b00*/  MUFU.SQRT R9, R7 ;  /* 0x0000000700097308 */ /* 0x0000640000002000 */
.L_x_8082:
[----:B------:R-:W-:Y:S05]  /*8b10*/  BSYNC B0 ;  /* 0x0000000000007941 */ /* 0x000fea0003800000 */
.L_x_8081:
        /* <DEDUP_REMOVED lines=28> */
[----:B------:R-:W-:-:S03]  /*8ce0*/  MOV R3, 0x3fd774eb ;  /* 0x3fd774eb00037802 */ /* 0x000fc60000000f00 */
[----:B------:R-:W-:-:S04]  /*8cf0*/  FMUL.FTZ R2, R0, -2 ;  /* 0xc000000000027820 */ /* 0x000fc80000410000 */
[----:B------:R-:W-:-:S05]  /*8d00*/  @P0 FFMA.FTZ R0, R3, 0.93318945169448852539, R2 ;  /* 0x3f6ee58103000823 */ /* 0x000fca0000010002 */
[C---:B------:R-:W-:Y:S02]  /*8d10*/  FSETP.GTU.FTZ.AND P0, PT, R0.reuse, +INF , PT ;  /* 0x7f8000000000780b */ /* 0x040fe40003f1c000 */
[----:B------:R-:W-:-:S04]  /*8d20*/  LOP3.LUT R3, R0, 0x80000000, R15, 0xb8, !PT ;  /* 0x8000000000037812 */ /* 0x000fc800078eb80f */
[----:B------:R-:W-:Y:S01]  /*8d30*/  FSEL R0, R3, R0, !P0 ;  /* 0x0000000003007208 */ /* 0x000fe20004000000 */
[----:B------:R-:W-:Y:S06]  /*8d40*/  BRA `(.L_x_8095) ;  /* 0x0000000400c47947 */ /* 0x000fec0003800000 */
.L_x_8094:
        /* <DEDUP_REMOVED lines=17> */
.L_x_8100:
[----:B------:R-:W-:-:S04]  /*8e60*/  FADD.FTZ R2, -R3, R2 ;  /* 0x0000000203027221 */ /* 0x000fc80000010100 */
[----:B------:R-:W-:-:S07]  /*8e70*/  FMUL.FTZ R2, R2, 0.5 ;  /* 0x3f00000002027820 */ /* 0x000fce0000410000 */
.L_x_8101:
[----:B------:R-:W-:Y:S05]  /*8e80*/  BSYNC B4 ;  /* 0x0000000000047941 */ /* 0x000fea0003800000 */
.L_x_8099:
        /* <DEDUP_REMOVED lines=10> */
.L_x_8103:
[----:B------:R-:W-:-:S04]  /*8f30*/  FADD.FTZ R0, -R0, R13 ;  /* 0x0000000d00007221 */ /* 0x000fc80000010100 */
[----:B------:R-:W-:-:S07]  /*8f40*/  FMUL.FTZ R3, R0, 0.5 ;  /* 0x3f00000000037820 */ /* 0x000fce0000410000 */
.L_x_8104:
[----:B------:R-:W-:Y:S05]  /*8f50*/  BSYNC B4 ;  /* 0x0000000000047941 */ /* 0x000fea0003800000 */
.L_x_8102:
[----:B------:R-:W-:Y:S01]  /*8f60*/  FADD.FTZ R2, R3, R2 ;  /* 0x0000000203027221 */ /* 0x000fe20000010000 */
[----:B------:R-:W-:-:S04]  /*8f70*/  FADD.FTZ R11, R6, R11 ;  /* 0x0000000b060b7221 */ /* 0x000fc80000010000 */
[----:B------:R-:W-:-:S06]  /*8f80*/  FMUL.FTZ R11, R11, R2 ;  /* 0x000000020b0b7220 */ /* 0x000fcc0000410000 */
[----:B------:R-:W2:Y:S01]  /*8f90*/  MUFU.SQRT R11, R11 ;  /* 0x0000000b000b7308 */ /* 0x000ea20000002000 */
[----:B------:R-:W-:Y:S05]  /*8fa0*/  BRA `(.L_x_8105) ;  /* 0x0000000000487947 */ /* 0x000fea0003800000 */
.L_x_8098:
        /* <DEDUP_REMOVED lines=12> */
.L_x_8097:
[----:B------:R-:W-:Y:S01]  /*9070*/  FADD.FTZ R0, R11, 1 ;  /* 0x3f8000000b007421 */ /* 0x000fe20000010000 */
[----:B0-----:R-:W-:Y:S01]  /*9080*/  MUFU.SQRT R7, R7 ;  /* 0x0000000700077308 */ /* 0x001fe20000002000 */
[----:B------:R-:W-:Y:S02]  /*9090*/  IMAD.MOV.U32 R6, RZ, RZ, 0x3f800000 ;  /* 0x3f800000ff067424 */ /* 0x000fe400078e00ff */
[----:B------:R-:W-:-:S06]  /*90a0*/  FMUL.FTZ R0, R0, 0.5 ;  /* 0x3f00000000007820 */ /* 0x000fcc0000410000 */
[----:B------:R-:W0:Y:S02]  /*90b0*/  MUFU.SQRT R0, R0 ;  /* 0x0000000000007308 */ /* 0x000e240000002000 */
[----:B0-----:R-:W-:-:S07]  /*90c0*/  FMUL.FTZ R11, R7, R0 ;  /* 0x00000000070b7220 */ /* 0x001fce0000410000 */
.L_x_8105:
[----:B------:R-:W-:Y:S05]  /*90d0*/  BSYNC B1 ;  /* 0x0000000000017941 */ /* 0x000fea0003800000 */
.L_x_8096:
[----:B------:R-:W-:Y:S05]  /*90e0*/  BRA `(.L_x_8106) ;  /* 0x0000000000087947 */ /* 0x000fea0003800000 */
.L_x_8093:
[----:B------:R-:W-:Y:S01]  /*90f0*/  FMUL.FTZ R11, R11, 16777216 ;  /* 0x4b8000000b0b7820 */ /* 0x000fe20000410000 */
[----:B------:R-:W-:-:S07]  /*9100*/  FMUL.FTZ R6, R6, 16777216 ;  /* 0x4b80000006067820 */ /* 0x000fce0000410000 */
.L_x_8106:
[----:B------:R-:W-:Y:S05]  /*9110*/  BSYNC B0 ;  /* 0x0000000000007941 */ /* 0x000fea0003800000 */
.L_x_8092:
        /* <DEDUP_REMOVED lines=16> */
[----:B-1----:R-:W-:Y:S05]  /*9220*/  CALL.REL.NOINC `($__internal_14_$__cuda_sm3x_div_rn_ftz_f32_slowpath) ;  /* 0x000000e000a47944 */ /* 0x002fea0003c00000 */
[----:B------:R-:W-:-:S07]  /*9230*/  IMAD.MOV.U32 R2, RZ, RZ, R0 ;  /* 0x000000ffff027224 */ /* 0x000fce00078e0000 */
.L_x_8108:
[----:B------:R-:W-:Y:S05]  /*9240*/  BSYNC B4 ;  /* 0x0000000000047941 */ /* 0x000fea0003800000 */
.L_x_8107:
        /* <DEDUP_REMOVED lines=18> */
.L_x_8110:
[----:B------:R-:W-:Y:S02]  /*9370*/  ISETP.GE.AND P0, PT, R11, RZ, PT ;  /* 0x000000ff0b00720c */ /* 0x000fe40003f06270 */
[----:B------:R-:W-:-:S11]  /*9380*/  MOV R3, 0x3fd774eb ;  /* 0x3fd774eb00037802 */ /* 0x000fd60000000f00 */
[----:B------:R-:W-:-:S04]  /*9390*/  @P0 FFMA.FTZ R2, R3, 0.93318945169448852539, -R2 ;  /* 0x3f6ee58103020823 */ /* 0x000fc80000010802 */
[----:B------:R-:W-:-:S07]  /*93a0*/  @!P0 FFMA.FTZ R2, R3, 0.93318945169448852539, R2 ;  /* 0x3f6ee58103028823 */ /* 0x000fce0000010002 */
.L_x_8111:
[----:B------:R-:W-:Y:S05]  /*93b0*/  BSYNC B0 ;  /* 0x0000000000007941 */ /* 0x000fea0003800000 */
.L_x_8109:
        /* <DEDUP_REMOVED lines=10> */
.L_x_8095:
[----:B------:R-:W-:Y:S05]  /*9460*/  BSYNC B3 ;  /* 0x0000000000037941 */ /* 0x000fea0003800000 */
.L_x_8091:
[----:B------:R-:W-:Y:S02]  /*9470*/  LOP3.LUT R5, R0, 0x80000000, R5, 0xb8, !PT ;  /* 0x8000000000057812 */ /* 0x000fe400078eb805 */
[----:B-1----:R-:W-:Y:S01]  /*9480*/  LOP3.LUT R4, R9, 0x80000000, R4, 0xb8, !PT ;  /* 0x8000000009047812 */ /* 0x002fe200078eb804 */
[----:B------:R-:W-:Y:S06]  /*9490*/  BRA `(.L_x_8080) ;  /* 0x0000001400e47947 */ /* 0x000fec0003800000 */
.L_x_8079:
[----:B------:R-:W-:Y:S01]  /*94a0*/  ISETP.GT.AND P0, PT, R4, -0x1, PT ;  /* 0xffffffff0400780c */ /* 0x000fe20003f04270 */
[----:B------:R-:W-:-:S12]  /*94b0*/  BSSY B3, `(.L_x_8112) ;  /* 0x0000165000037945 */ /* 0x000fd80003800000 */
[----:B------:R-:W-:Y:S05]  /*94c0*/  @P0 BRA `(.L_x_8113) ;  /* 0x0000000c00180947 */ /* 0x000fea0003800000 */
[----:B0-----:R-:W-:Y:S01]  /*94d0*/  FADD.FTZ R9, -R4, -RZ ;  /* 0x800000ff04097221 */ /* 0x001fe20000010100 */
        /* <DEDUP_REMOVED lines=12> */
[----:B-1-3--:R-:W0:Y:S01]  /*95a0*/  MUFU.RCP R2, R7 ;  /* 0x0000000700027308 */ /* 0x00ae220000001000 */
        /* <DEDUP_REMOVED lines=14> */
.L_x_8117:
[----:B------:R-:W-:Y:S05]  /*9690*/  BSYNC B4 ;  /* 0x0000000000047941 */ /* 0x000fea0003800000 */
.L_x_8116:
        /* <DEDUP_REMOVED lines=18> */
.L_x_8119:
[----:B------:R-:W-:Y:S02]  /*97c0*/  ISETP.GE.AND P0, PT, R9, RZ, PT ;  /* 0x000000ff0900720c */ /* 0x000fe40003f06270 */
[----:B------:R-:W-:-:S11]  /*97d0*/  MOV R3, 0x3fd774eb ;  /* 0x3fd774eb00037802 */ /* 0x000fd60000000f00 */
[----:B------:R-:W-:-:S04]  /*97e0*/  @P0 FFMA.FTZ R0, R3, 0.93318945169448852539, -R0 ;  /* 0x3f6ee58103000823 */ /* 0x000fc80000010800 */
[----:B------:R-:W-:-:S07]  /*97f0*/  @!P0 FFMA.FTZ R0, R3, 0.93318945169448852539, R0 ;  /* 0x3f6ee58103008823 */ /* 0x000fce0000010000 */
.L_x_8120:
[----:B------:R-:W-:Y:S05]  /*9800*/  BSYNC B0 ;  /* 0x0000000000007941 */ /* 0x000fea0003800000 */
.L_x_8118:
        /* <DEDUP_REMOVED lines=13> */
.L_x_8115:
[----:B-1-3--:R-:W0:Y:S01]  /*98e0*/  MUFU.RCP R2, R7 ;  /* 0x0000000700027308 */ /* 0x00ae220000001000 */
        /* <DEDUP_REMOVED lines=10> */
[----:B------:R-:W-:Y:S05]  /*9990*/  CALL.REL.NOINC `($__internal_14_$__cuda_sm3x_div_rn_ftz_f32_slowpath) ;  /* 0x000000d800c87944 */ /* 0x000fea0003c00000 */
[----:B------:R-:W-:-:S07]  /*99a0*/  IMAD.MOV.U32 R2, RZ, RZ, R0 ;  /* 0x000000ffff027224 */ /* 0x000fce00078e0000 */
.L_x_8123:
[----:B------:R-:W-:Y:S05]  /*99b0*/  BSYNC B4 ;  /* 0x0000000000047941 */ /* 0x000fea0003800000 */
.L_x_8122:
        /* <DEDUP_REMOVED lines=18> */
.L_x_8125:
[----:B------:R-:W-:Y:S02]  /*9ae0*/  ISETP.GE.AND P0, PT, R9, RZ, PT ;  /* 0x000000ff0900720c */ /* 0x000fe40003f06270 */
[----:B------:R-:W-:-:S11]  /*9af0*/  MOV R3, 0x3fd774eb ;  /* 0x3fd774eb00037802 */ /* 0x000fd60000000f00 */
[----:B------:R-:W-:-:S04]  /*9b00*/  @P0 FFMA.FTZ R2, R3, 0.93318945169448852539, -R2 ;  /* 0x3f6ee58103020823 */ /* 0x000fc80000010802 */
[----:B------:R-:W-:-:S07]  /*9b10*/  @!P0 FFMA.FTZ R2, R3, 0.93318945169448852539, R2 ;  /* 0x3f6ee58103028823 */ /* 0x000fce0000010002 */
.L_x_8126:
[----:B------:R-:W-:Y:S05]  /*9b20*/  BSYNC B0 ;  /* 0x0000000000007941 */ /* 0x000fea0003800000 */
.L_x_8124:
        /* <DEDUP_REMOVED lines=27> */
.L_x_8114:
[----:B-1-3--:R-:W-:Y:S01]  /*9ce0*/  FMUL.FTZ R2, R9, 0.36787945032119750977 ;  /* 0x3ebc5ab209027820 */ /* 0x00afe20000410000 */
        /* <DEDUP_REMOVED lines=31> */
[----:B------:R-:W-:Y:S05]  /*9ee0*/  CALL.REL.NOINC `($__internal_14_$__cuda_sm3x_div_rn_ftz_f32_slowpath) ;  /* 0x000000d400747944 */ /* 0x000fea0003c00000 */
[----:B------:R-:W-:-:S07]  /*9ef0*/  MOV R3, R0 ;  /* 0x0000000000037202 */ /* 0x000fce0000000f00 */
.L_x_8128:
[----:B------:R-:W-:Y:S05]  /*9f00*/  BSYNC B4 ;  /* 0x0000000000047941 */ /* 0x000fea0003800000 */
.L_x_8127:
        /* <DEDUP_REMOVED lines=18> */
.L_x_8130:
[----:B------:R-:W-:Y:S01]  /*a030*/  ISETP.GE.AND P0, PT, R9, RZ, PT ;  /* 0x000000ff0900720c */ /* 0x000fe20003f06270 */
[----:B------:R-:W-:-:S12]  /*a040*/  IMAD.MOV.U32 R3, RZ, RZ, 0x3fd774eb ;  /* 0x3fd774ebff037424 */ /* 0x000fd800078e00ff */
[----:B------:R-:W-:-:S04]  /*a050*/  @P0 FFMA.FTZ R0, R3, 0.93318945169448852539, -R0 ;  /* 0x3f6ee58103000823 */ /* 0x000fc80000010800 */
[----:B------:R-:W-:-:S07]  /*a060*/  @!P0 FFMA.FTZ R0, R3, 0.93318945169448852539, R0 ;  /* 0x3f6ee58103008823 */ /* 0x000fce0000010000 */
.L_x_8131:
[----:B------:R-:W-:Y:S05]  /*a070*/  BSYNC B0 ;  /* 0x0000000000007941 */ /* 0x000fea0003800000 */
.L_x_8129:
[----:B------:R-:W-:Y:S02]  /*a080*/  FSETP.NEU.FTZ.AND P1, PT, |R9|, |R6|, PT ;  /* 0x400000060900720b */ /* 0x000fe40003f3d200 */
[----:B------:R-:W-:Y:S02]  /*a090*/  FSETP.NEU.FTZ.AND P2, PT, R7, RZ, PT ;  /* 0x000000ff0700720b */ /* 0x000fe40003f5d000 */
[C---:B------:R-:W-:Y:S01]  /*a0a0*/  ISETP.GE.AND P0, PT, R9.reuse, RZ, PT ;  /* 0x000000ff0900720c */ /* 0x040fe20003f06270 */
[----:B------:R-:W-:Y:S01]  /*a0b0*/  FADD.FTZ R9, |R9|, |R6| ;  /* 0x4000000609097221 */ /* 0x000fe20000010200 */
[----:B------:R-:W-:-:S07]  /*a0c0*/  MOV R2, 0x4016cbe4 ;  /* 0x4016cbe400027802 */ /* 0x000fce0000000f00 */
[----:B------:R-:W-:Y:S02]  /*a0d0*/  @!P1 FSEL R0, R2, 0.78539818525314331055, !P0 ;  /* 0x3f490fdb02009808 */ /* 0x000fe40004000000 */
[----:B------:R-:W-:Y:S02]  /*a0e0*/  @!P2 FSEL R0, RZ, 3.1415927410125732422, P0 ;  /* 0x40490fdbff00a808 */ /* 0x000fe40000000000 */
[----:B------:R-:W-:Y:S02]  /*a0f0*/  FSETP.GTU.FTZ.AND P0, PT, |R9|, +INF , PT ;  /* 0x7f8000000900780b */ /* 0x000fe40003f1c200 */
[----:B------:R-:W-:-:S04]  /*a100*/  LOP3.LUT R0, R0, 0x80000000, R6, 0xb8, !PT ;  /* 0x8000000000007812 */ /* 0x000fc800078eb806 */
[----:B------:R-:W-:Y:S01]  /*a110*/  FSEL R0, R9, R0, P0 ;  /* 0x0000000009007208 */ /* 0x000fe20000000000 */
[----:B------:R-:W-:Y:S06]  /*a120*/  BRA `(.L_x_8121) ;  /* 0x0000000800747947 */ /* 0x000fec0003800000 */
.L_x_8113:
[----:B------:R-:W-:-:S04]  /*a130*/  FSETP.GEU.FTZ.AND P6, PT, R7, R6, PT ;  /* 0x000000060700720b */ /* 0x000fc80003fde000 */
[----:B0-----:R-:W-:Y:S02]  /*a140*/  FSEL R9, R6, R7, !P6 ;  /* 0x0000000706097208 */ /* 0x001fe40007000000 */
        /* <DEDUP_REMOVED lines=22> */
.L_x_8135:
[----:B------:R-:W-:Y:S05]  /*a2b0*/  BSYNC B4 ;  /* 0x0000000000047941 */ /* 0x000fea0003800000 */
.L_x_8134:
        /* <DEDUP_REMOVED lines=24> */
.L_x_8133:
        /* <DEDUP_REMOVED lines=13> */
.L_x_8137:
[----:B------:R-:W-:Y:S05]  /*a510*/  BSYNC B4 ;  /* 0x0000000000047941 */ /* 0x000fea0003800000 */
.L_x_8136:
        /* <DEDUP_REMOVED lines=17> */
[----:B------:R-:W-:-:S04]  /*a630*/  FFMA.FTZ R3, R0, R3, -0.14207722246646881104 ;  /* 0xbe117cb100037423 */ /* 0x000fc80000010003 */
[----:B------:R-:W0:Y:S01]  /*a640*/  MUFU.SQRT R12, R12 ;  /* 0x0000000c000c7308 */ /* 0x000e220000002000 */
        /* <DEDUP_REMOVED lines=8> */
[----:B------:R-:W-:Y:S01]  /*a6d0*/  FSETP.NEU.FTZ.AND P0, PT, R7, R6, PT ;  /* 0x000000060700720b */ /* 0x000fe20003f1d000 */
[----:B------:R-:W-:Y:S01]  /*a6e0*/  @!P6 FFMA.FTZ R2, R11, 0.93318945169448852539, -R2 ;  /* 0x3f6ee5810b02e823 */ /* 0x000fe20000010802 */
[----:B------:R-:W-:-:S02]  /*a6f0*/  FADD.FTZ R7, R7, R6 ;  /* 0x0000000607077221 */ /* 0x000fc40000010000 */
        /* <DEDUP_REMOVED lines=8> */
.L_x_8132:
        /* <DEDUP_REMOVED lines=34> */
.L_x_8139:
[----:B------:R-:W-:Y:S05]  /*a9a0*/  BSYNC B4 ;  /* 0x0000000000047941 */ /* 0x000fea0003800000 */
.L_x_8138:
[----:B------:R-:W-:Y:S01]  /*a9b0*/  HFMA2.MMA R11, -RZ, RZ, 0.89990234375, 10328 ;  /* 0x3b33710bff0b7435 */ /* 0x000fe200000001ff */
[----:B------:R-:W-:Y:S01]  /*a9c0*/  FMUL.FTZ R0, R3, R3 ;  /* 0x0000000303007220 */ /* 0x000fe20000410000 */
[C---:B------:R-:W-:Y:S01]  /*a9d0*/  FSETP.NEU.FTZ.AND P0, PT, R7.reuse, R6, PT ;  /* 0x000000060700720b */ /* 0x040fe20003f1d000 */
[----:B------:R-:W-:Y:S01]  /*a9e0*/  FADD.FTZ R7, R7, R6 ;  /* 0x0000000607077221 */ /* 0x000fe20000010000 */
[----:B------:R-:W-:-:S06]  /*a9f0*/  FSETP.NEU.FTZ.AND P1, PT, R9, RZ, PT ;  /* 0x000000ff0900720b */ /* 0x000fcc0003f3d000 */
        /* <DEDUP_REMOVED lines=15> */
[----:B------:R-:W-:-:S07]  /*aaf0*/  FSEL R0, R7, R0, P0 ;  /* 0x0000000007007208 */ /* 0x000fce0000000000 */
.L_x_8121:
[----:B------:R-:W-:Y:S05]  /*ab00*/  BSYNC B3 ;  /* 0x0000000000037941 */ /* 0x000fea0003800000 */
.L_x_8112:
[----:B------:R-:W-:Y:S01]  /*ab10*/  FADD.FTZ R3, R8, 0.69314718246459960938 ;  /* 0x3f31721808037421 */ /* 0x000fe20000010000 */
[----:B------:R-:W-:-:S04]  /*ab20*/  LOP3.LUT R5, R0, 0x80000000, R5, 0xb8, !PT ;  /* 0x8000000000057812 */ /* 0x000fc800078eb805 */
[----:B------:R-:W-:Y:S01]  /*ab30*/  LOP3.LUT R4, R3, 0x80000000, R4, 0xb8, !PT ;  /* 0x8000000003047812 */ /* 0x000fe200078eb804 */
[----:B------:R-:W-:Y:S06]  /*ab40*/  BRA `(.L_x_8080) ;  /* 0x0000000000387947 */ /* 0x000fec0003800000 */
.L_x_8078:
[----:B------:R-:W-:-:S13]  /*ab50*/  FSETP.NEU.FTZ.AND P0, PT, R7, +INF , PT ;  /* 0x7f8000000700780b */ /* 0x000fda0003f1d000 */
        /* <DEDUP_REMOVED lines=9> */
[----:B-1----:R-:W-:-:S04]  /*abf0*/  @P0 FADD.FTZ R3, RZ, R5 ;  /* 0x00000005ff030221 */ /* 0x002fc80000010000 */
[----:B------:R-:W-:-:S05]  /*ac00*/  @P0 FADD.FTZ R5, R0, R3 ;  /* 0x0000000300050221 */ /* 0x000fca0000010000 */
[----:B------:R-:W-:-:S05]  /*ac10*/  @P0 MOV R4, R5 ;  /* 0x0000000500040202 */ /* 0x000fca0000000f00 */
[----:B------:R-:W-:-:S07]  /*ac20*/  @!P0 FADD.FTZ R4, R4, R4 ;  /* 0x0000000404048221 */ /* 0x000fce0000010000 */
.L_x_8080:
[----:B------:R-:W-:Y:S05]  /*ac30*/  BSYNC B2 ;  /* 0x0000000000027941 */ /* 0x000fea0003800000 */
.L_x_8077:
[----:B-1-3--:R-:W1:Y:S02]  /*ac40*/  LDC.U8 R2, c[0x0][0x421] ;  /* 0x00010840ff027b82 */ /* 0x00ae640000000000 */
        /* <DEDUP_REMOVED lines=14> */
.L_x_8143:
[----:B------:R-:W1:Y:S02]  /*ad30*/  F2I.S64.TRUNC R4, R4 ;  /* 0x0000000400047311 */ /* 0x000e64000020d900 */
[----:B-1----:R-:W-:-:S05]  /*ad40*/  IMAD.MOV.U32 R3, RZ, RZ, R4 ;  /* 0x000000ffff037224 */ /* 0x002fca00078e0004 */
[----:B------:R1:W-:Y:S01]  /*ad50*/  STG.E.U8 desc[UR36][R16.64], R3 ;  /* 0x0000000310007986 */ /* 0x0003e2000c101124 */
[----:B------:R-:W-:Y:S05]  /*ad60*/  BRA `(.L_x_8145) ;  /* 0x0000000c00447947 */ /* 0x000fea0003800000 */
.L_x_8142:
        /* <DEDUP_REMOVED lines=9> */
.L_x_8147:
[----:B------:R-:W1:Y:S02]  /*ae00*/  F2I.FTZ.TRUNC.NTZ R3, R4 ;  /* 0x0000000400037305 */ /* 0x000e64000021f100 */
[----:B-1----:R1:W-:Y:S01]  /*ae10*/  STG.E desc[UR36][R16.64], R3 ;  /* 0x0000000310007986 */ /* 0x0023e2000c101924 */
[----:B------:R-:W-:Y:S05]  /*ae20*/  BRA `(.L_x_8145) ;  /* 0x0000000c00147947 */ /* 0x000fea0003800000 */
.L_x_8146:
[----:B------:R-:W1:Y:S02]  /*ae30*/  F2I.FTZ.TRUNC.NTZ R3, R4 ;  /* 0x0000000400037305 */ /* 0x000e64000021f100 */
[----:B-1----:R1:W-:Y:S01]  /*ae40*/  STG.E.U16 desc[UR36][R16.64], R3 ;  /* 0x0000000310007986 */ /* 0x0023e2000c101524 */
[----:B------:R-:W-:Y:S05]  /*ae50*/  BRA `(.L_x_8145) ;  /* 0x0000000c00087947 */ /* 0x000fea0003800000 */
.L_x_8141:
        /* <DEDUP_REMOVED lines=8> */
.L_x_8149:
[----:B------:R-:W-:-:S05]  /*aee0*/  F2FP.F16.F32.PACK_AB R4, RZ, R4 ;  /* 0x00000004ff04723e */ /* 0x000fca00000000ff */
[----:B------:R1:W-:Y:S01]  /*aef0*/  STG.E.U16 desc[UR36][R16.64], R4 ;  /* 0x0000000410007986 */ /* 0x0003e2000c101524 */
[----:B------:R-:W-:Y:S05]  /*af00*/  BRA `(.L_x_8145) ;  /* 0x0000000800dc7947 */ /* 0x000fea0003800000 */
.L_x_8148:
        /* <DEDUP_REMOVED lines=8> */
.L_x_8151:
[----:B------:R-:W-:-:S05]  /*af90*/  F2FP.F16.F32.PACK_AB R5, R5, R4 ;  /* 0x000000040505723e */ /* 0x000fca00000000ff */
[----:B------:R1:W-:Y:S01]  /*afa0*/  STG.E desc[UR36][R16.64], R5 ;  /* 0x0000000510007986 */ /* 0x0003e2000c101924 */
[----:B------:R-:W-:Y:S05]  /*afb0*/  BRA `(.L_x_8145) ;  /* 0x0000000800b07947 */ /* 0x000fea0003800000 */
.L_x_8150:
[----:B------:R-:W-:-:S06]  /*afc0*/  FMUL.FTZ R2, R4, 1 ;  /* 0x3f80000004027820 */ /* 0x000fcc0000410000 */
[----:B------:R-:W1:Y:S02]  /*afd0*/  F2F.F64.F32 R2, R2 ;  /* 0x0000000200027310 */ /* 0x000e640000201800 */
[----:B-1----:R1:W-:Y:S01]  /*afe0*/  STG.E.64 desc[UR36][R16.64], R2 ;  /* 0x0000000210007986 */ /* 0x0023e2000c101b24 */
[----:B------:R-:W-:Y:S05]  /*aff0*/  BRA `(.L_x_8145) ;  /* 0x0000000800a07947 */ /* 0x000fea0003800000 */
.L_x_8140:
        /* <DEDUP_REMOVED lines=14> */
.L_x_8154:
[----:B------:R-:W-:Y:S01]  /*b0e0*/  FMUL.FTZ R6, R5, 1 ;  /* 0x3f80000005067820 */ /* 0x000fe20000410000 */
[----:B------:R-:W-:-:S05]  /*b0f0*/  FMUL.FTZ R4, R4, 1 ;  /* 0x3f80000004047820 */ /* 0x000fca0000410000 */
[----:B0-----:R-:W-:Y:S08]  /*b100*/  F2F.F64.F32 R6, R6 ;  /* 0x0000000600067310 */ /* 0x001ff00000201800 */
[----:B------:R-:W0:Y:S02]  /*b110*/  F2F.F64.F32 R4, R4 ;  /* 0x0000000400047310 */ /* 0x000e240000201800 */
[----:B0-----:R0:W-:Y:S01]  /*b120*/  STG.E.128 desc[UR36][R16.64], R4 ;  /* 0x0000000410007986 */ /* 0x0011e2000c101d24 */
[----:B------:R-:W-:Y:S05]  /*b130*/  BRA `(.L_x_8145) ;  /* 0x0000000800507947 */ /* 0x000fea0003800000 */
.L_x_8153:
        /* <DEDUP_REMOVED lines=20> */
.L_x_8158:
[----:B------:R-:W-:Y:S05]  /*b280*/  BSYNC B0 ;  /* 0x0000000000007941 */ /* 0x000fea0003800000 */
.L_x_8157:
[----:B------:R-:W-:-:S05]  /*b290*/  LOP3.LUT R5, R0, R5, RZ, 0xfc, !PT ;  /* 0x0000000500057212 */ /* 0x000fca00078efcff */
[----:B------:R2:W-:Y:S01]  /*b2a0*/  STG.E.U8 desc[UR36][R16.64], R5 ;  /* 0x0000000510007986 */ /* 0x0005e2000c101124 */
[----:B------:R-:W-:Y:S05]  /*b2b0*/  BRA `(.L_x_8145) ;  /* 0x0000000400f07947 */ /* 0x000fea0003800000 */
.L_x_8156:
        /* <DEDUP_REMOVED lines=12> */
.L_x_8160:
[----:B------:R-:W-:Y:S01]  /*b380*/  IMAD.MOV.U32 R0, RZ, RZ, 0x7f ;  /* 0x0000007fff007424 */ /* 0x000fe200078e00ff */
[----:B------:R-:W-:-:S04]  /*b390*/  ISETP.GT.U32.AND P0, PT, R2, 0x7f800000, PT ;  /* 0x7f8000000200780c */ /* 0x000fc80003f04070 */
[----:B------:R-:W-:-:S09]  /*b3a0*/  SEL R0, R0, 0x7c, P0 ;  /* 0x0000007c00007807 */ /* 0x000fd20000000000 */
.L_x_8161:
[----:B------:R-:W-:Y:S05]  /*b3b0*/  BSYNC B0 ;  /* 0x0000000000007941 */ /* 0x000fea0003800000 */
.L_x_8159:
[----:B------:R-:W-:-:S04]  /*b3c0*/  LOP3.LUT R4, R4, 0x80000000, RZ, 0xc0, !PT ;  /* 0x8000000004047812 */ /* 0x000fc800078ec0ff */
[----:B------:R-:W-:-:S04]  /*b3d0*/  SHF.R.U32.HI R3, RZ, 0x18, R4 ;  /* 0x00000018ff037819 */ /* 0x000fc80000011604 */
[----:B------:R-:W-:-:S05]  /*b3e0*/  LOP3.LUT R3, R0, R3, RZ, 0xfc, !PT ;  /* 0x0000000300037212 */ /* 0x000fca00078efcff */
[----:B------:R3:W-:Y:S01]  /*b3f0*/  STG.E.U8 desc[UR36][R16.64], R3 ;  /* 0x0000000310007986 */ /* 0x0007e2000c101124 */
[----:B------:R-:W-:Y:S05]  /*b400*/  BRA `(.L_x_8145) ;  /* 0x00000004009c7947 */ /* 0x000fea0003800000 */
.L_x_8155:
[----:B------:R-:W-:-:S05]  /*b410*/  F2FP.BF16.F32.PACK_AB R4, RZ, R4 ;  /* 0x00000004ff04723e */ /* 0x000fca00000010ff */
[----:B------:R1:W-:Y:S01]  /*b420*/  STG.E.U16 desc[UR36][R16.64], R4 ;  /* 0x0000000410007986 */ /* 0x0003e2000c101524 */
[----:B------:R-:W-:Y:S05]  /*b430*/  BRA `(.L_x_8145) ;  /* 0x0000000400907947 */ /* 0x000fea0003800000 */
.L_x_8152:
        /* <DEDUP_REMOVED lines=11> */
.L_x_8164:
[----:B------:R-:W-:Y:S01]  /*b4f0*/  LOP3.LUT R2, R4, 0x7fffffff, RZ, 0xc0, !PT ;  /* 0x7fffffff04027812 */ /* 0x000fe200078ec0ff */
[----:B------:R-:W-:Y:S01]  /*b500*/  BSSY B0, `(.L_x_8165) ;  /* 0x0000013000007945 */ /* 0x000fe20003800000 */
[----:B------:R-:W-:Y:S02]  /*b510*/  MOV R8, 0x80 ;  /* 0x0000008000087802 */ /* 0x000fe40000000f00 */
        /* <DEDUP_REMOVED lines=13> */
.L_x_8167:
[----:B------:R-:W-:-:S04]  /*b5f0*/  LOP3.LUT R4, R4, 0x80000000, RZ, 0xc0, !PT ;  /* 0x8000000004047812 */ /* 0x000fc800078ec0ff */
[----:B------:R-:W-:-:S04]  /*b600*/  SHF.R.U32.HI R3, RZ, 0x18, R4 ;  /* 0x00000018ff037819 */ /* 0x000fc80000011604 */
[----:B------:R-:W-:-:S04]  /*b610*/  LOP3.LUT R0, R0, R3, RZ, 0xfc, !PT ;  /* 0x0000000300007212 */ /* 0x000fc800078efcff */
[----:B------:R-:W-:-:S07]  /*b620*/  PRMT R8, R0, 0x7610, R8 ;  /* 0x0000761000087816 */ /* 0x000fce0000000008 */
.L_x_8166:
[----:B------:R-:W-:Y:S05]  /*b630*/  BSYNC B0 ;  /* 0x0000000000007941 */ /* 0x000fea0003800000 */
.L_x_8165:
[----:B------:R1:W-:Y:S01]  /*b640*/  STG.E.U8 desc[UR36][R16.64], R8 ;  /* 0x0000000810007986 */ /* 0x0003e2000c101124 */
[----:B------:R-:W-:Y:S05]  /*b650*/  BRA `(.L_x_8145) ;  /* 0x0000000400087947 */ /* 0x000fea0003800000 */
.L_x_8163:
        /* <DEDUP_REMOVED lines=16> */
.L_x_8170:
[----:B------:R-:W-:-:S04]  /*b760*/  LOP3.LUT R4, R4, 0x80000000, RZ, 0xc0, !PT ;  /* 0x8000000004047812 */ /* 0x000fc800078ec0ff */
[----:B------:R-:W-:-:S04]  /*b770*/  SHF.R.U32.HI R3, RZ, 0x18, R4 ;  /* 0x00000018ff037819 */ /* 0x000fc80000011604 */
[----:B------:R-:W-:-:S04]  /*b780*/  LOP3.LUT R0, R0, R3, RZ, 0xfc, !PT ;  /* 0x0000000300007212 */ /* 0x000fc800078efcff */
[----:B------:R-:W-:-:S07]  /*b790*/  PRMT R8, R0, 0x7610, R8 ;  /* 0x0000761000087816 */ /* 0x000fce0000000008 */
.L_x_8169:
[----:B------:R-:W-:Y:S05]  /*b7a0*/  BSYNC B0 ;  /* 0x0000000000007941 */ /* 0x000fea0003800000 */
.L_x_8168:
[----:B------:R1:W-:Y:S01]  /*b7b0*/  STG.E.U8 desc[UR36][R16.64], R8 ;  /* 0x0000000810007986 */ /* 0x0003e2000c101124 */
[----:B------:R-:W-:Y:S05]  /*b7c0*/  BRA `(.L_x_8145) ;  /* 0x0000000000ac7947 */ /* 0x000fea0003800000 */
.L_x_8162:
        /* <DEDUP_REMOVED lines=21> */
.L_x_8144:
[----:B------:R-:W-:Y:S01]  /*b920*/  MOV R0, 0x0 ;  /* 0x0000000000007802 */ /* 0x000fe20000000f00 */
[----:B------:R-:W-:Y:S01]  /*b930*/  ULDC.64 UR4, c[0x4][0x158] ;  /* 0x0100560000047ab9 */ /* 0x000fe20000000a00 */
[----:B------:R-:W-:Y:S01]  /*b940*/  ULDC.64 UR6, c[0x4][0x20] ;  /* 0x0100080000067ab9 */ /* 0x000fe20000000a00 */
[----:B------:R-:W-:Y:S01]  /*b950*/  MOV R4, UR4 ;  /* 0x0000000400047c02 */ /* 0x000fe20008000f00 */
[----:B------:R1:W2:Y:S01]  /*b960*/  LDC.64 R2, c[0x4][R0] ;  /* 0x0100000000027b82 */ /* 0x0002a20000000a00 */
[----:B------:R-:W-:Y:S01]  /*b970*/  IMAD.U32 R5, RZ, RZ, UR5 ;  /* 0x00000005ff057e24 */ /* 0x000fe2000f8e00ff */
[----:B------:R-:W-:Y:S01]  /*b980*/  ULDC.64 UR4, c[0x4][0x160] ;  /* 0x0100580000047ab9 */ /* 0x000fe20000000a00 */
[----:B------:R-:W-:Y:S01]  /*b990*/  HFMA2.MMA R8, -RZ, RZ, 0, 6.020069122314453125e-06 ;  /* 0x00000065ff087435 */ /* 0x000fe200000001ff */
[----:B------:R-:W-:Y:S01]  /*b9a0*/  MOV R6, UR4 ;  /* 0x0000000400067c02 */ /* 0x000fe20008000f00 */
[----:B0-----:R-:W-:Y:S01]  /*b9b0*/  IMAD.U32 R7, RZ, RZ, UR5 ;  /* 0x00000005ff077e24 */ /* 0x001fe2000f8e00ff */
[----:B------:R-:W-:Y:S01]  /*b9c0*/  MOV R10, UR6 ;  /* 0x00000006000a7c02 */ /* 0x000fe20008000f00 */
[----:B------:R-:W-:Y:S01]  /*b9d0*/  IMAD.U32 R11, RZ, RZ, UR7 ;  /* 0x00000007ff0b7e24 */ /* 0x000fe2000f8e00ff */
[----:B------:R-:W-:Y:S01]  /*b9e0*/  MOV R13, RZ ;  /* 0x000000ff000d7202 */ /* 0x000fe20000000f00 */
[----:B-1----:R-:W-:-:S07]  /*b9f0*/  IMAD.MOV.U32 R12, RZ, RZ, 0x1 ;  /* 0x00000001ff0c7424 */ /* 0x002fce00078e00ff */
[----:B------:R-:W-:-:S07]  /*ba00*/  LEPC R20, `(.L_x_8173) ;  /* 0x000000001014794e */ /* 0x000fce0000000000 */
[----:B--2---:R-:W-:Y:S05]  /*ba10*/  CALL.ABS.NOINC R2 ;  /* 0x0000000002007343 */ /* 0x004fea0003c00000 */
.L_x_8173:
[----:B------:R-:W-:Y:S05]  /*ba20*/  BRA `(.L_x_8145) ;  /* 0x0000000000147947 */ /* 0x000fea0003800000 */
.L_x_8172:
[----:B------:R-:W1:Y:S02]  /*ba30*/  F2I.U64.TRUNC R4, R4 ;  /* 0x0000000400047311 */ /* 0x000e64000020d800 */
[----:B-1----:R1:W-:Y:S01]  /*ba40*/  STG.E.64 desc[UR36][R16.64], R4 ;  /* 0x0000000410007986 */ /* 0x0023e2000c101b24 */
[----:B------:R-:W-:Y:S05]  /*ba50*/  BRA `(.L_x_8145) ;  /* 0x0000000000087947 */ /* 0x000fea0003800000 */
.L_x_8171:
[----:B------:R-:W1:Y:S02]  /*ba60*/  F2I.FTZ.U32.TRUNC.NTZ R3, R4 ;  /* 0x0000000400037305 */ /* 0x000e64000021f000 */
[----:B-1----:R1:W-:Y:S02]  /*ba70*/  STG.E desc[UR36][R16.64], R3 ;  /* 0x0000000310007986 */ /* 0x0023e4000c101924 */
.L_x_8145:
[----:B------:R-:W-:-:S07]  /*ba80*/  VIADD R19, R19, 0x80 ;  /* 0x0000008013137836 */ /* 0x000fce0000000000 */
.L_x_8045:
[----:B------:R-:W-:Y:S05]  /*ba90*/  BSYNC B6 ;  /* 0x0000000000067941 */ /* 0x000fea0003800000 */
.L_x_8044:
[----:B------:R-:W-:Y:S01]  /*baa0*/  ULDC UR4, c[0x0][0x210] ;  /* 0x0000840000047ab9 */ /* 0x000fe20000000800 */
[----:B------:R-:W-:Y:S01]  /*bab0*/  BSSY B6, `(.L_x_8174) ;  /* 0x00005d0000067945 */ /* 0x000fe20003800000 */
[----:B------:R-:W-:-:S13]  /*bac0*/  ISETP.GE.AND P0, PT, R19, UR4, PT ;  /* 0x0000000413007c0c */ /* 0x000fda000bf06270 */
[----:B------:R-:W-:Y:S05]  /*bad0*/  @P0 BRA `(.L_x_8175) ;  /* 0x0000005c00340947 */ /* 0x000fea0003800000 */
[----:B01234-:R-:W0:Y:S01]  /*bae0*/  LDC R6, c[0x0][0x218] ;  /* 0x00008600ff067b82 */ /* 0x01fe220000000800 */
[----:B------:R-:W-:Y:S01]  /*baf0*/  HFMA2.MMA R0, -RZ, RZ, 0, 0 ;  /* 0x00000000ff007435 */ /* 0x000fe200000001ff */
[----:B------:R-:W-:Y:S01]  /*bb00*/  IMAD.MOV.U32 R16, RZ, RZ, RZ ;  /* 0x000000ffff107224 */ /* 0x000fe200078e00ff */
[----:B0-----:R-:W-:-:S13]  /*bb10*/  ISETP.NE.AND P0, PT, R6, RZ, PT ;  /* 0x000000ff0600720c */ /* 0x001fda0003f05270 */
[----:B------:R-:W-:Y:S05]  /*bb20*/  @!P0 BRA `(.L_x_8176) ;  /* 0x0000001000a88947 */ /* 0x000fea0003800000 */
        /* <DEDUP_REMOVED lines=298> */
.L_x_8176:
[----:B------:R-:W0:Y:S01]  /*cdd0*/  LDC.U8 R5, c[0x0][0x422] ;  /* 0x00010880ff057b82 */ /* 0x000e220000000000 */
[----:B------:R-:W-:Y:S01]  /*cde0*/  ULDC.64 UR6, c[0x0][0x418] ;  /* 0x0001060000067ab9 */ /* 0x000fe20000000a00 */
[----:B------:R-:W-:Y:S01]  /*cdf0*/  ULDC.64 UR4, c[0x0][0x410] ;  /* 0x0001040000047ab9 */ /* 0x000fe20000000a00 */
[----:B------:R-:W-:Y:S01]  /*ce00*/  IADD3 R2, P1, R0, UR6, RZ ;  /* 0x0000000600027c10 */ /* 0x000fe2000ff3e0ff */
[----:B------:R-:W-:Y:S01]  /*ce10*/  BSSY B7, `(.L_x_8177) ;  /* 0x00000f6000077945 */ /* 0x000fe20003800000 */
        /* <DEDUP_REMOVED lines=16> */
[----:B--2---:R2:W3:Y:S01]  /*cf20*/  I2F.S16 R4, R2 ;  /* 0x0000000200047306 */ /* 0x0044e20000101400 */
[----:B------:R-:W-:Y:S05]  /*cf30*/  BRA `(.L_x_8183) ;  /* 0x0000000c008c7947 */ /* 0x000fea0003800000 */
.L_x_8181:
[----:B------:R-:W2:Y:S01]  /*cf40*/  LDG.E.U8 R2, desc[UR36][R2.64] ;  /* 0x0000002402027981 */ /* 0x000ea2000c1e1100 */
[----:B------:R-:W-:Y:S01]  /*cf50*/  IMAD.MOV.U32 R5, RZ, RZ, RZ ;  /* 0x000000ffff057224 */ /* 0x000fe200078e00ff */
[----:B--2---:R-:W-:Y:S01]  /*cf60*/  I2FP.F32.U32 R4, R2 ;  /* 0x0000000200047245 */ /* 0x004fe20000201000 */
[----:B------:R-:W-:Y:S06]  /*cf70*/  BRA `(.L_x_8183) ;  /* 0x0000000c007c7947 */ /* 0x000fec0003800000 */
.L_x_8180:
        /* <DEDUP_REMOVED lines=8> */
[----:B--2---:R4:W0:Y:S01]  /*d000*/  I2F.S64 R4, R2 ;  /* 0x0000000200047312 */ /* 0x0048220000301400 */
[----:B------:R-:W-:Y:S09]  /*d010*/  BRA `(.L_x_8183) ;  /* 0x0000000c00547947 */ /* 0x000ff20003800000 */
.L_x_8185:
[----:B------:R-:W2:Y:S01]  /*d020*/  LDG.E R2, desc[UR36][R2.64] ;  /* 0x0000002402027981 */ /* 0x000ea2000c1e1900 */
[----:B------:R-:W-:Y:S01]  /*d030*/  IMAD.MOV.U32 R5, RZ, RZ, RZ ;  /* 0x000000ffff057224 */ /* 0x000fe200078e00ff */
[----:B--2---:R-:W-:Y:S01]  /*d040*/  I2FP.F32.S32 R4, R2 ;  /* 0x0000000200047245 */ /* 0x004fe20000201400 */
[----:B------:R-:W-:Y:S06]  /*d050*/  BRA `(.L_x_8183) ;  /* 0x0000000c00447947 */ /* 0x000fec0003800000 */
.L_x_8184:
[----:B------:R-:W2:Y:S01]  /*d060*/  LDG.E.U16 R2, desc[UR36][R2.64] ;  /* 0x0000002402027981 */ /* 0x000ea2000c1e1500 */
[----:B------:R-:W-:Y:S01]  /*d070*/  MOV R5, RZ ;  /* 0x000000ff00057202 */ /* 0x000fe20000000f00 */
[----:B--2---:R0:W1:Y:S01]  /*d080*/  I2F.S16 R4, R2 ;  /* 0x0000000200047306 */ /* 0x0040620000101400 */
[----:B------:R-:W-:Y:S05]  /*d090*/  BRA `(.L_x_8183) ;  /* 0x0000000c00347947 */ /* 0x000fea0003800000 */
.L_x_8179:
        /* <DEDUP_REMOVED lines=9> */
.L_x_8187:
[----:B------:R-:W2:Y:S01]  /*d130*/  LDG.E.U16 R2, desc[UR36][R2.64] ;  /* 0x0000002402027981 */ /* 0x000ea2000c1e1500 */
[----:B------:R-:W-:Y:S01]  /*d140*/  HFMA2.MMA R5, -RZ, RZ, 0, 0 ;  /* 0x00000000ff057435 */ /* 0x000fe200000001ff */
[----:B--2---:R-:W-:Y:S01]  /*d150*/  HADD2.F32 R4, -RZ, R2.H0_H0 ;  /* 0x20000002ff047230 */ /* 0x004fe20000004100 */
[----:B------:R-:W-:Y:S09]  /*d160*/  BRA `(.L_x_8183) ;  /* 0x0000000c00007947 */ /* 0x000ff20003800000 */
.L_x_8186:
        /* <DEDUP_REMOVED lines=8> */
.L_x_8189:
[----:B------:R-:W2:Y:S02]  /*d1f0*/  LDG.E R2, desc[UR36][R2.64] ;  /* 0x0000002402027981 */ /* 0x000ea4000c1e1900 */
[--C-:B--2---:R-:W-:Y:S02]  /*d200*/  HADD2.F32 R5, -RZ, R2.reuse.H1_H1 ;  /* 0x30000002ff057230 */ /* 0x104fe40000004100 */
[----:B------:R-:W-:Y:S01]  /*d210*/  HADD2.F32 R4, -RZ, R2.H0_H0 ;  /* 0x20000002ff047230 */ /* 0x000fe20000004100 */
[----:B------:R-:W-:Y:S06]  /*d220*/  BRA `(.L_x_8183) ;  /* 0x0000000800d07947 */ /* 0x000fec0003800000 */
.L_x_8188:
        /* <DEDUP_REMOVED lines=8> */
.L_x_8178:
        /* <DEDUP_REMOVED lines=13> */
.L_x_8192:
        /* <DEDUP_REMOVED lines=10> */
.L_x_8191:
        /* <DEDUP_REMOVED lines=27> */
.L_x_8194:
        /* <DEDUP_REMOVED lines=14> */
.L_x_8193:
[----:B------:R-:W2:Y:S01]  /*d6b0*/  LDG.E.U16 R2, desc[UR36][R2.64] ;  /* 0x0000002402027981 */ /* 0x000ea2000c1e1500 */
[----:B------:R-:W-:Y:S01]  /*d6c0*/  HFMA2.MMA R5, -RZ, RZ, 0, 0 ;  /* 0x00000000ff057435 */ /* 0x000fe200000001ff */
[----:B--2---:R-:W-:Y:S01]  /*d6d0*/  IMAD.U32 R4, R2, 0x10000, RZ ;  /* 0x0001000002047824 */ /* 0x004fe200078e00ff */
[----:B------:R-:W-:Y:S09]  /*d6e0*/  BRA `(.L_x_8183) ;  /* 0x0000000400a07947 */ /* 0x000ff20003800000 */
.L_x_8190:
        /* <DEDUP_REMOVED lines=12> */
.L_x_8197:
        /* <DEDUP_REMOVED lines=20> */
.L_x_8199:
[----:B------:R-:W-:Y:S05]  /*d8f0*/  BSYNC B0 ;  /* 0x0000000000007941 */ /* 0x000fea0003800000 */
.L_x_8198:
[----:B------:R-:W-:Y:S02]  /*d900*/  LEA R3, R0, 0x3b800000, 0x17 ;  /* 0x3b80000000037811 */ /* 0x000fe400078eb8ff */
[----:B------:R-:W-:-:S04]  /*d910*/  SHF.L.U32 R2, R2, 0x14, RZ ;  /* 0x0000001402027819 */ /* 0x000fc800000006ff */
[----:B------:R-:W-:Y:S01]  /*d920*/  LOP3.LUT R4, R3, R2, R4, 0xfe, !PT ;  /* 0x0000000203047212 */ /* 0x000fe200078efe04 */
[----:B------:R-:W-:Y:S06]  /*d930*/  BRA `(.L_x_8183) ;  /* 0x00000004000c7947 */ /* 0x000fec0003800000 */
.L_x_8196:
        /* <DEDUP_REMOVED lines=20> */
.L_x_8201:
[----:B------:R-:W-:Y:S05]  /*da80*/  BSYNC B0 ;  /* 0x0000000000007941 */ /* 0x000fea0003800000 */
.L_x_8200:
[----:B------:R-:W-:Y:S02]  /*da90*/  LEA R3, R0, 0x37800000, 0x17 ;  /* 0x3780000000037811 */ /* 0x000fe400078eb8ff */
[----:B------:R-:W-:-:S04]  /*daa0*/  SHF.L.U32 R2, R2, 0x15, RZ ;  /* 0x0000001502027819 */ /* 0x000fc800000006ff */
[----:B------:R-:W-:Y:S01]  /*dab0*/  LOP3.LUT R4, R3, R2, R4, 0xfe, !PT ;  /* 0x0000000203047212 */ /* 0x000fe200078efe04 */
[----:B------:R-:W-:Y:S06]  /*dac0*/  BRA `(.L_x_8183) ;  /* 0x0000000000a87947 */ /* 0x000fec0003800000 */
.L_x_8195:
        /* <DEDUP_REMOVED lines=14> */
.L_x_8205:
[----:B------:R-:W-:Y:S05]  /*dbb0*/  BSYNC B0 ;  /* 0x0000000000007941 */ /* 0x000fea0003800000 */
.L_x_8204:
[----:B------:R-:W-:Y:S01]  /*dbc0*/  HFMA2.MMA R5, -RZ, RZ, 0, 0 ;  /* 0x00000000ff057435 */ /* 0x000fe200000001ff */
[----:B------:R-:W-:Y:S10]  /*dbd0*/  BRA `(.L_x_8183) ;  /* 0x0000000000647947 */ /* 0x000ff40003800000 */
.L_x_8182:
        /* <DEDUP_REMOVED lines=13> */
[----:B0-----:R-:W-:-:S07]  /*dcb0*/  IMAD.MOV.U32 R13, RZ, RZ, RZ ;  /* 0x000000ffff0d7224 */ /* 0x001fce00078e00ff */
[----:B------:R-:W-:-:S07]  /*dcc0*/  LEPC R20, `(.L_x_8206) ;  /* 0x000000001014794e */ /* 0x000fce0000000000 */
[----:B-1----:R-:W-:Y:S05]  /*dcd0*/  CALL.ABS.NOINC R2 ;  /* 0x0000000002007343 */ /* 0x002fea0003c00000 */
.L_x_8206:
[----:B------:R-:W-:Y:S01]  /*dce0*/  CS2R R4, SRZ ;  /* 0x0000000000047805 */ /* 0x000fe2000001ff00 */
[----:B------:R-:W-:Y:S06]  /*dcf0*/  BRA `(.L_x_8183) ;  /* 0x00000000001c7947 */ /* 0x000fec0003800000 */
.L_x_8203:
[----:B------:R-:W2:Y:S01]  /*dd00*/  LDG.E.64 R2, desc[UR36][R2.64] ;  /* 0x0000002402027981 */ /* 0x000ea2000c1e1b00 */
[----:B------:R-:W-:Y:S01]  /*dd10*/  MOV R5, RZ ;  /* 0x000000ff00057202 */ /* 0x000fe20000000f00 */
[----:B--2---:R0:W1:Y:S01]  /*dd20*/  I2F.U64 R4, R2 ;  /* 0x0000000200047312 */ /* 0x0040620000301000 */
[----:B------:R-:W-:Y:S05]  /*dd30*/  BRA `(.L_x_8183) ;  /* 0x00000000000c7947 */ /* 0x000fea0003800000 */
.L_x_8202:
[----:B------:R-:W2:Y:S01]  /*dd40*/  LDG.E R2, desc[UR36][R2.64] ;  /* 0x0000002402027981 */ /* 0x000ea2000c1e1900 */
[----:B------:R-:W-:Y:S01]  /*dd50*/  IMAD.MOV.U32 R5, RZ, RZ, RZ ;  /* 0x000000ffff057224 */ /* 0x000fe200078e00ff */
[----:B--2---:R-:W-:-:S07]  /*dd60*/  I2FP.F32.U32 R4, R2 ;  /* 0x0000000200047245 */ /* 0x004fce0000201000 */
.L_x_8183:
[----:B------:R-:W-:Y:S05]  /*dd70*/  BSYNC B7 ;  /* 0x0000000000077941 */ /* 0x000fea0003800000 */
.L_x_8177:
[C---:B01-3-5:R-:W-:Y:S01]  /*dd80*/  FSETP.GTU.FTZ.AND P0, PT, |R4|.reuse, +INF , PT ;  /* 0x7f8000000400780b */ /* 0x06bfe20003f1c200 */
        /* <DEDUP_REMOVED lines=17> */
[C---:B----4-:R-:W-:Y:S01]  /*dea0*/  FADD.FTZ R3, R6.reuse, 1 ;  /* 0x3f80000006037421 */ /* 0x050fe20000010000 */
[----:B------:R-:W-:Y:S01]  /*deb0*/  FADD.FTZ R9, |R7|, -RZ ;  /* 0x800000ff07097221 */ /* 0x000fe20000010200 */
[----:B------:R-:W-:Y:S01]  /*dec0*/  FADD.FTZ R0, R6, -1 ;  /* 0xbf80000006007421 */ /* 0x000fe20000010000 */
[----:B------:R-:W-:Y:S01]  /*ded0*/  BSSY B0, `(.L_x_8211) ;  /* 0x0000096000007945 */ /* 0x000fe20003800000 */
[----:B--2---:R-:W-:Y:S02]  /*dee0*/  FADD.FTZ R2, |R3|, -RZ ;  /* 0x800000ff03027221 */ /* 0x004fe40000010200 */
        /* <DEDUP_REMOVED lines=85> */
.L_x_8214:
        /* <DEDUP_REMOVED lines=10> */
.L_x_8216:
[----:B------:R-:W-:-:S04]  /*e4e0*/  FADD.FTZ R8, -R3, R2 ;  /* 0x0000000203087221 */ /* 0x000fc80000010100 */
[----:B------:R-:W-:-:S07]  /*e4f0*/  FMUL.FTZ R8, R8, 0.5 ;  /* 0x3f00000008087820 */ /* 0x000fce0000410000 */
.L_x_8217:
[----:B------:R-:W-:Y:S05]  /*e500*/  BSYNC B1 ;  /* 0x0000000000017941 */ /* 0x000fea0003800000 */
.L_x_8215:
        /* <DEDUP_REMOVED lines=11> */
.L_x_8219:
[----:B------:R-:W-:-:S04]  /*e5c0*/  FADD.FTZ R9, R13, -R10 ;  /* 0x8000000a0d097221 */ /* 0x000fc80000010000 */
[----:B------:R-:W-:-:S07]  /*e5d0*/  FMUL.FTZ R9, R9, 0.5 ;  /* 0x3f00000009097820 */ /* 0x000fce0000410000 */
.L_x_8220:
[----:B------:R-:W-:Y:S05]  /*e5e0*/  BSYNC B1 ;  /* 0x0000000000017941 */ /* 0x000fea0003800000 */
.L_x_8218:
        /* <DEDUP_REMOVED lines=35> */
.L_x_8213:
[----:B------:R0:W1:Y:S02]  /*e820*/  MUFU.SQRT R9, R7 ;  /* 0x0000000700097308 */ /* 0x0000640000002000 */
.L_x_8212:
[----:B------:R-:W-:Y:S05]  /*e830*/  BSYNC B0 ;  /* 0x0000000000007941 */ /* 0x000fea0003800000 */
.L_x_8211:
        /* <DEDUP_REMOVED lines=35> */
.L_x_8224:
        /* <DEDUP_REMOVED lines=17> */
.L_x_8230:
[----:B------:R-:W-:-:S04]  /*eb80*/  FADD.FTZ R2, -R3, R2 ;  /* 0x0000000203027221 */ /* 0x000fc80000010100 */
[----:B------:R-:W-:-:S07]  /*eb90*/  FMUL.FTZ R2, R2, 0.5 ;  /* 0x3f00000002027820 */ /* 0x000fce0000410000 */
.L_x_8231:
[----:B------:R-:W-:Y:S05]  /*eba0*/  BSYNC B4 ;  /* 0x0000000000047941 */ /* 0x000fea0003800000 */
.L_x_8229:
        /* <DEDUP_REMOVED lines=10> */
.L_x_8233:
[----:B------:R-:W-:-:S04]  /*ec50*/  FADD.FTZ R0, -R0, R13 ;  /* 0x0000000d00007221 */ /* 0x000fc80000010100 */
[----:B------:R-:W-:-:S07]  /*ec60*/  FMUL.FTZ R3, R0, 0.5 ;  /* 0x3f00000000037820 */ /* 0x000fce0000410000 */
.L_x_8234:
[----:B------:R-:W-:Y:S05]  /*ec70*/  BSYNC B4 ;  /* 0x0000000000047941 */ /* 0x000fea0003800000 */
.L_x_8232:
[----:B------:R-:W-:Y:S01]  /*ec80*/  FADD.FTZ R2, R3, R2 ;  /* 0x0000000203027221 */ /* 0x000fe20000010000 */
[----:B------:R-:W-:-:S04]  /*ec90*/  FADD.FTZ R11, R6, R11 ;  /* 0x0000000b060b7221 */ /* 0x000fc80000010000 */
[----:B------:R-:W-:-:S06]  /*eca0*/  FMUL.FTZ R11, R11, R2 ;  /* 0x000000020b0b7220 */ /* 0x000fcc0000410000 */
[----:B------:R-:W2:Y:S01]  /*ecb0*/  MUFU.SQRT R11, R11 ;  /* 0x0000000b000b7308 */ /* 0x000ea20000002000 */
[----:B------:R-:W-:Y:S05]  /*ecc0*/  BRA `(.L_x_8235) ;  /* 0x0000000000487947 */ /* 0x000fea0003800000 */
.L_x_8228:
        /* <DEDUP_REMOVED lines=12> */
.L_x_8227:
[----:B------:R-:W-:Y:S01]  /*ed90*/  FADD.FTZ R0, R11, 1 ;  /* 0x3f8000000b007421 */ /* 0x000fe20000010000 */
[----:B0-----:R-:W-:Y:S01]  /*eda0*/  MUFU.SQRT R7, R7 ;  /* 0x0000000700077308 */ /* 0x001fe20000002000 */
[----:B------:R-:W-:Y:S02]  /*edb0*/  IMAD.MOV.U32 R6, RZ, RZ, 0x3f800000 ;  /* 0x3f800000ff067424 */ /* 0x000fe400078e00ff */
[----:B------:R-:W-:-:S06]  /*edc0*/  FMUL.FTZ R0, R0, 0.5 ;  /* 0x3f00000000007820 */ /* 0x000fcc0000410000 */
[----:B------:R-:W0:Y:S02]  /*edd0*/  MUFU.SQRT R0, R0 ;  /* 0x0000000000007308 */ /* 0x000e240000002000 */
[----:B0-----:R-:W-:-:S07]  /*ede0*/  FMUL.FTZ R11, R7, R0 ;  /* 0x00000000070b7220 */ /* 0x001fce0000410000 */
.L_x_8235:
[----:B------:R-:W-:Y:S05]  /*edf0*/  BSYNC B1 ;  /* 0x0000000000017941 */ /* 0x000fea0003800000 */
.L_x_8226:
[----:B------:R-:W-:Y:S05]  /*ee00*/  BRA `(.L_x_8236) ;  /* 0x0000000000087947 */ /* 0x000fea0003800000 */
.L_x_8223:
[----:B------:R-:W-:Y:S01]  /*ee10*/  FMUL.FTZ R11, R11, 16777216 ;  /* 0x4b8000000b0b7820 */ /* 0x000fe20000410000 */
[----:B------:R-:W-:-:S07]  /*ee20*/  FMUL.FTZ R6, R6, 16777216 ;  /* 0x4b80000006067820 */ /* 0x000fce0000410000 */
.L_x_8236:
[----:B------:R-:W-:Y:S05]  /*ee30*/  BSYNC B0 ;  /* 0x0000000000007941 */ /* 0x000fea0003800000 */
.L_x_8222:
        /* <DEDUP_REMOVED lines=18> */
.L_x_8238:
[----:B------:R-:W-:Y:S05]  /*ef60*/  BSYNC B4 ;  /* 0x0000000000047941 */ /* 0x000fea0003800000 */
.L_x_8237:
        /* <DEDUP_REMOVED lines=18> */
.L_x_8240:
[----:B------:R-:W-:Y:S02]  /*f090*/  ISETP.GE.AND P0, PT, R11, RZ, PT ;  /* 0x000000ff0b00720c */ /* 0x000fe40003f06270 */
[----:B------:R-:W-:-:S11]  /*f0a0*/  MOV R3, 0x3fd774eb ;  /* 0x3fd774eb00037802 */ /* 0x000fd60000000f00 */
[----:B------:R-:W-:-:S04]  /*f0b0*/  @P0 FFMA.FTZ R2, R3, 0.93318945169448852539, -R2 ;  /* 0x3f6ee58103020823 */ /* 0x000fc80000010802 */
[----:B------:R-:W-:-:S07]  /*f0c0*/  @!P0 FFMA.FTZ R2, R3, 0.93318945169448852539, R2 ;  /* 0x3f6ee58103028823 */ /* 0x000fce0000010002 */
.L_x_8241:
[----:B------:R-:W-:Y:S05]  /*f0d0*/  BSYNC B0 ;  /* 0x0000000000007941 */ /* 0x000fea0003800000 */
.L_x_8239:
        /* <DEDUP_REMOVED lines=10> */
.L_x_8225:
[----:B------:R-:W-:Y:S05]  /*f180*/  BSYNC B3 ;  /* 0x0000000000037941 */ /* 0x000fea0003800000 */
.L_x_8221:
[----:B------:R-:W-:Y:S02]  /*f190*/  LOP3.LUT R5, R0, 0x80000000, R5, 0xb8, !PT ;  /* 0x8000000000057812 */ /* 0x000fe400078eb805 */
[----:B-1----:R-:W-:Y:S01]  /*f1a0*/  LOP3.LUT R4, R9, 0x80000000, R4, 0xb8, !PT ;  /* 0x8000000009047812 */ /* 0x002fe200078eb804 */
[----:B------:R-:W-:Y:S06]  /*f1b0*/  BRA `(.L_x_8210) ;  /* 0x0000001400e47947 */ /* 0x000fec0003800000 */
.L_x_8209:
        /* <DEDUP_REMOVED lines=16> */
[----:B--2-4-:R-:W0:Y:S01]  /*f2c0*/  MUFU.RCP R2, R7 ;  /* 0x0000000700027308 */ /* 0x014e220000001000 */
        /* <DEDUP_REMOVED lines=14> */
.L_x_8247:
[----:B------:R-:W-:Y:S05]  /*f3b0*/  BSYNC B4 ;  /* 0x0000000000047941 */ /* 0x000fea0003800000 */
.L_x_8246:
        /* <DEDUP_REMOVED lines=18> */
.L_x_8249:
[----:B------:R-:W-:Y:S02]  /*f4e0*/  ISETP.GE.AND P0, PT, R9, RZ, PT ;  /* 0x000000ff0900720c */ /* 0x000fe40003f06270 */
[----:B------:R-:W-:-:S11]  /*f4f0*/  MOV R3, 0x3fd774eb ;  /* 0x3fd774eb00037802 */ /* 0x000fd60000000f00 */
[----:B------:R-:W-:-:S04]  /*f500*/  @P0 FFMA.FTZ R0, R3, 0.93318945169448852539, -R0 ;  /* 0x3f6ee58103000823 */ /* 0x000fc80000010800 */
[----:B------:R-:W-:-:S07]  /*f510*/  @!P0 FFMA.FTZ R0, R3, 0.93318945169448852539, R0 ;  /* 0x3f6ee58103008823 */ /* 0x000fce0000010000 */
.L_x_8250:
[----:B------:R-:W-:Y:S05]  /*f520*/  BSYNC B0 ;  /* 0x0000000000007941 */ /* 0x000fea0003800000 */
.L_x_8248:
        /* <DEDUP_REMOVED lines=13> */
.L_x_8245:
[----:B--2-4-:R-:W0:Y:S01]  /*f600*/  MUFU.RCP R2, R7 ;  /* 0x0000000700027308 */ /* 0x014e220000001000 */
        /* <DEDUP_REMOVED lines=12> */
.L_x_8253:
[----:B------:R-:W-:Y:S05]  /*f6d0*/  BSYNC B4 ;  /* 0x0000000000047941 */ /* 0x000fea0003800000 */
.L_x_8252:
        /* <DEDUP_REMOVED lines=18> */
.L_x_8255:
[----:B------:R-:W-:Y:S02]  /*f800*/  ISETP.GE.AND P0, PT, R9, RZ, PT ;  /* 0x000000ff0900720c */ /* 0x000fe40003f06270 */
[----:B------:R-:W-:-:S11]  /*f810*/  MOV R3, 0x3fd774eb ;  /* 0x3fd774eb00037802 */ /* 0x000fd60000000f00 */
[----:B------:R-:W-:-:S04]  /*f820*/  @P0 FFMA.FTZ R2, R3, 0.93318945169448852539, -R2 ;  /* 0x3f6ee58103020823 */ /* 0x000fc80000010802 */
[----:B------:R-:W-:-:S07]  /*f830*/  @!P0 FFMA.FTZ R2, R3, 0.93318945169448852539, R2 ;  /* 0x3f6ee58103028823 */ /* 0x000fce0000010002 */
.L_x_8256:
[----:B------:R-:W-:Y:S05]  /*f840*/  BSYNC B0 ;  /* 0x0000000000007941 */ /* 0x000fea0003800000 */
.L_x_8254:
        /* <DEDUP_REMOVED lines=27> */
.L_x_8244:
[----:B--2-4-:R-:W-:Y:S01]  /*fa00*/  FMUL.FTZ R2, R9, 0.36787945032119750977 ;  /* 0x3ebc5ab209027820 */ /* 0x014fe20000410000 */
        /* <DEDUP_REMOVED lines=33> */
.L_x_8258:
[----:B------:R-:W-:Y:S05]  /*fc20*/  BSYNC B4 ;  /* 0x0000000000047941 */ /* 0x000fea0003800000 */
.L_x_8257:
        /* <DEDUP_REMOVED lines=18> */
.L_x_8260:
[----:B------:R-:W-:Y:S01]  /*fd50*/  ISETP.GE.AND P0, PT, R9, RZ, PT ;  /* 0x000000ff0900720c */ /* 0x000fe20003f06270 */
[----:B------:R-:W-:-:S12]  /*fd60*/  IMAD.MOV.U32 R3, RZ, RZ, 0x3fd774eb ;  /* 0x3fd774ebff037424 */ /* 0x000fd800078e00ff */
[----:B------:R-:W-:-:S04]  /*fd70*/  @P0 FFMA.FTZ R0, R3, 0.93318945169448852539, -R0 ;  /* 0x3f6ee58103000823 */ /* 0x000fc80000010800 */
[----:B------:R-:W-:-:S07]  /*fd80*/  @!P0 FFMA.FTZ R0, R3, 0.93318945169448852539, R0 ;  /* 0x3f6ee58103008823 */ /* 0x000fce0000010000 */
.L_x_8261:
[----:B------:R-:W-:Y:S05]  /*fd90*/  BSYNC B0 ;  /* 0x0000000000007941 */ /* 0x000fea0003800000 */
.L_x_8259:
        /* <DEDUP_REMOVED lines=11> */
.L_x_8243:
        /* <DEDUP_REMOVED lines=24> */
.L_x_8265:
[----:B------:R-:W-:Y:S05]  /*ffd0*/  BSYNC B4 ;  /* 0x0000000000047941 */ /* 0x000fea0003800000 */
.L_x_8264:
        /* <DEDUP_REMOVED lines=24> */
.L_x_8263:
        /* <DEDUP_REMOVED lines=13> */
.L_x_8267:
[----:B------:R-:W-:Y:S05]  /*10230*/  BSYNC B4 ;  /* 0x0000000000047941 */ /* 0x000fea0003800000 */
.L_x_8266:
        /* <DEDUP_REMOVED lines=38> */
.L_x_8262:
        /* <DEDUP_REMOVED lines=34> */
.L_x_8269:
[----:B------:R-:W-:Y:S05]  /*106c0*/  BSYNC B4 ;  /* 0x0000000000047941 */ /* 0x000fea0003800000 */
.L_x_8268:
        /* <DEDUP_REMOVED lines=21> */
.L_x_8251:
[----:B------:R-:W-:Y:S05]  /*10820*/  BSYNC B3 ;  /* 0x0000000000037941 */ /* 0x000fea0003800000 */
.L_x_8242:
[----:B------:R-:W-:Y:S01]  /*10830*/  FADD.FTZ R3, R8, 0.69314718246459960938 ;  /* 0x3f31721808037421 */ /* 0x000fe20000010000 */
[----:B------:R-:W-:-:S04]  /*10840*/  LOP3.LUT R5, R0, 0x80000000, R5, 0xb8, !PT ;  /* 0x8000000000057812 */ /* 0x000fc800078eb805 */
[----:B------:R-:W-:Y:S01]  /*10850*/  LOP3.LUT R4, R3, 0x80000000, R4, 0xb8, !PT ;  /* 0x8000000003047812 */ /* 0x000fe200078eb804 */
[----:B------:R-:W-:Y:S06]  /*10860*/  BRA `(.L_x_8210) ;  /* 0x0000000000387947 */ /* 0x000fec0003800000 */
.L_x_8208:
        /* <DEDUP_REMOVED lines=10> */
[----:B----4-:R-:W-:-:S04]  /*10910*/  @P0 FADD.FTZ R3, RZ, R5 ;  /* 0x00000005ff030221 */ /* 0x010fc80000010000 */
[----:B------:R-:W-:-:S05]  /*10920*/  @P0 FADD.FTZ R5, R0, R3 ;  /* 0x0000000300050221 */ /* 0x000fca0000010000 */
[----:B------:R-:W-:-:S05]  /*10930*/  @P0 MOV R4, R5 ;  /* 0x0000000500040202 */ /* 0x000fca0000000f00 */
[----:B------:R-:W-:-:S07]  /*10940*/  @!P0 FADD.FTZ R4, R4, R4 ;  /* 0x0000000404048221 */ /* 0x000fce0000010000 */
.L_x_8210:
[----:B------:R-:W-:Y:S05]  /*10950*/  BSYNC B2 ;  /* 0x0000000000027941 */ /* 0x000fea0003800000 */
.L_x_8207:
[----:B--2-4-:R-:W1:Y:S02]  /*10960*/  LDC.U8 R2, c[0x0][0x421] ;  /* 0x00010840ff027b82 */ /* 0x014e640000000000 */
        /* <DEDUP_REMOVED lines=14> */
.L_x_8273:
[----:B------:R-:W1:Y:S02]  /*10a50*/  F2I.S64.TRUNC R4, R4 ;  /* 0x0000000400047311 */ /* 0x000e64000020d900 */
[----:B-1----:R-:W-:-:S05]  /*10a60*/  IMAD.MOV.U32 R3, RZ, RZ, R4 ;  /* 0x000000ffff037224 */ /* 0x002fca00078e0004 */
[----:B------:R2:W-:Y:S01]  /*10a70*/  STG.E.U8 desc[UR36][R16.64], R3 ;  /* 0x0000000310007986 */ /* 0x0005e2000c101124 */
[----:B------:R-:W-:Y:S05]  /*10a80*/  BRA `(.L_x_8275) ;  /* 0x0000000c00447947 */ /* 0x000fea0003800000 */
.L_x_8272:
        /* <DEDUP_REMOVED lines=9> */
.L_x_8277:
[----:B------:R-:W1:Y:S02]  /*10b20*/  F2I.FTZ.TRUNC.NTZ R3, R4 ;  /* 0x0000000400037305 */ /* 0x000e64000021f100 */
[----:B-1----:R4:W-:Y:S01]  /*10b30*/  STG.E desc[UR36][R16.64], R3 ;  /* 0x0000000310007986 */ /* 0x0029e2000c101924 */
[----:B------:R-:W-:Y:S05]  /*10b40*/  BRA `(.L_x_8275) ;  /* 0x0000000c00147947 */ /* 0x000fea0003800000 */
.L_x_8276:
[----:B------:R-:W1:Y:S02]  /*10b50*/  F2I.FTZ.TRUNC.NTZ R3, R4 ;  /* 0x0000000400037305 */ /* 0x000e64000021f100 */
[----:B-1----:R1:W-:Y:S01]  /*10b60*/  STG.E.U16 desc[UR36][R16.64], R3 ;  /* 0x0000000310007986 */ /* 0x0023e2000c101524 */
[----:B------:R-:W-:Y:S05]  /*10b70*/  BRA `(.L_x_8275) ;  /* 0x0000000c00087947 */ /* 0x000fea0003800000 */
.L_x_8271:
        /* <DEDUP_REMOVED lines=8> */
.L_x_8279:
[----:B------:R-:W-:-:S05]  /*10c00*/  F2FP.F16.F32.PACK_AB R4, RZ, R4 ;  /* 0x00000004ff04723e */ /* 0x000fca00000000ff */
[----:B------:R1:W-:Y:S01]  /*10c10*/  STG.E.U16 desc[UR36][R16.64], R4 ;  /* 0x0000000410007986 */ /* 0x0003e2000c101524 */
[----:B------:R-:W-:Y:S05]  /*10c20*/  BRA `(.L_x_8275) ;  /* 0x0000000800dc7947 */ /* 0x000fea0003800000 */
.L_x_8278:
        /* <DEDUP_REMOVED lines=8> */
.L_x_8281:
[----:B------:R-:W-:-:S05]  /*10cb0*/  F2FP.F16.F32.PACK_AB R5, R5, R4 ;  /* 0x000000040505723e */ /* 0x000fca00000000ff */
[----:B------:R1:W-:Y:S01]  /*10cc0*/  STG.E desc[UR36][R16.64], R5 ;  /* 0x0000000510007986 */ /* 0x0003e2000c101924 */
[----:B------:R-:W-:Y:S05]  /*10cd0*/  BRA `(.L_x_8275) ;  /* 0x0000000800b07947 */ /* 0x000fea0003800000 */
.L_x_8280:
[----:B------:R-:W-:-:S06]  /*10ce0*/  FMUL.FTZ R2, R4, 1 ;  /* 0x3f80000004027820 */ /* 0x000fcc0000410000 */
[----:B------:R-:W1:Y:S02]  /*10cf0*/  F2F.F64.F32 R2, R2 ;  /* 0x0000000200027310 */ /* 0x000e640000201800 */
[----:B-1----:R1:W-:Y:S01]  /*10d00*/  STG.E.64 desc[UR36][R16.64], R2 ;  /* 0x0000000210007986 */ /* 0x0023e2000c101b24 */
[----:B------:R-:W-:Y:S05]  /*10d10*/  BRA `(.L_x_8275) ;  /* 0x0000000800a07947 */ /* 0x000fea0003800000 */
.L_x_8270:
        /* <DEDUP_REMOVED lines=14> */
.L_x_8284:
[----:B------:R-:W-:Y:S01]  /*10e00*/  FMUL.FTZ R6, R5, 1 ;  /* 0x3f80000005067820 */ /* 0x000fe20000410000 */
[----:B------:R-:W-:-:S05]  /*10e10*/  FMUL.FTZ R4, R4, 1 ;  /* 0x3f80000004047820 */ /* 0x000fca0000410000 */
[----:B0-----:R-:W-:Y:S08]  /*10e20*/  F2F.F64.F32 R6, R6 ;  /* 0x0000000600067310 */ /* 0x001ff00000201800 */
[----:B------:R-:W0:Y:S02]  /*10e30*/  F2F.F64.F32 R4, R4 ;  /* 0x0000000400047310 */ /* 0x000e240000201800 */
[----:B0-----:R0:W-:Y:S01]  /*10e40*/  STG.E.128 desc[UR36][R16.64], R4 ;  /* 0x0000000410007986 */ /* 0x0011e2000c101d24 */
[----:B------:R-:W-:Y:S05]  /*10e50*/  BRA `(.L_x_8275) ;  /* 0x0000000800507947 */ /* 0x000fea0003800000 */
.L_x_8283:
        /* <DEDUP_REMOVED lines=20> */
.L_x_8288:
[----:B------:R-:W-:Y:S05]  /*10fa0*/  BSYNC B0 ;  /* 0x0000000000007941 */ /* 0x000fea0003800000 */
.L_x_8287:
[----:B------:R-:W-:-:S05]  /*10fb0*/  LOP3.LUT R5, R0, R5, RZ, 0xfc, !PT ;  /* 0x0000000500057212 */ /* 0x000fca00078efcff */
[----:B------:R1:W-:Y:S01]  /*10fc0*/  STG.E.U8 desc[UR36][R16.64], R5 ;  /* 0x0000000510007986 */ /* 0x0003e2000c101124 */
[----:B------:R-:W-:Y:S05]  /*10fd0*/  BRA `(.L_x_8275) ;  /* 0x0000000400f07947 */ /* 0x000fea0003800000 */
.L_x_8286:
        /* <DEDUP_REMOVED lines=12> */
.L_x_8290:
[----:B------:R-:W-:Y:S01]  /*110a0*/  IMAD.MOV.U32 R0, RZ, RZ, 0x7f ;  /* 0x0000007fff007424 */ /* 0x000fe200078e00ff */
[----:B------:R-:W-:-:S04]  /*110b0*/  ISETP.GT.U32.AND P0, PT, R2, 0x7f800000, PT ;  /* 0x7f8000000200780c */ /* 0x000fc80003f04070 */
[----:B------:R-:W-:-:S09]  /*110c0*/  SEL R0, R0, 0x7c, P0 ;  /* 0x0000007c00007807 */ /* 0x000fd20000000000 */
.L_x_8291:
[----:B------:R-:W-:Y:S05]  /*110d0*/  BSYNC B0 ;  /* 0x0000000000007941 */ /* 0x000fea0003800000 */
.L_x_8289:
[----:B------:R-:W-:-:S04]  /*110e0*/  LOP3.LUT R4, R4, 0x80000000, RZ, 0xc0, !PT ;  /* 0x8000000004047812 */ /* 0x000fc800078ec0ff */
[----:B------:R-:W-:-:S04]  /*110f0*/  SHF.R.U32.HI R3, RZ, 0x18, R4 ;  /* 0x00000018ff037819 */ /* 0x000fc80000011604 */
[----:B------:R-:W-:-:S05]  /*11100*/  LOP3.LUT R3, R0, R3, RZ, 0xfc, !PT ;  /* 0x0000000300037212 */ /* 0x000fca00078efcff */
[----:B------:R1:W-:Y:S01]  /*11110*/  STG.E.U8 desc[UR36][R16.64], R3 ;  /* 0x0000000310007986 */ /* 0x0003e2000c101124 */
[----:B------:R-:W-:Y:S05]  /*11120*/  BRA `(.L_x_8275) ;  /* 0x00000004009c7947 */ /* 0x000fea0003800000 */
.L_x_8285:
[----:B------:R-:W-:-:S05]  /*11130*/  F2FP.BF16.F32.PACK_AB R4, RZ, R4 ;  /* 0x00000004ff04723e */ /* 0x000fca00000010ff */
[----:B------:R1:W-:Y:S01]  /*11140*/  STG.E.U16 desc[UR36][R16.64], R4 ;  /* 0x0000000410007986 */ /* 0x0003e2000c101524 */
[----:B------:R-:W-:Y:S05]  /*11150*/  BRA `(.L_x_8275) ;  /* 0x0000000400907947 */ /* 0x000fea0003800000 */
.L_x_8282:
        /* <DEDUP_REMOVED lines=11> */
.L_x_8294:
        /* <DEDUP_REMOVED lines=16> */
.L_x_8297:
[----:B------:R-:W-:-:S04]  /*11310*/  LOP3.LUT R4, R4, 0x80000000, RZ, 0xc0, !PT ;  /* 0x8000000004047812 */ /* 0x000fc800078ec0ff */
[----:B------:R-:W-:-:S04]  /*11320*/  SHF.R.U32.HI R3, RZ, 0x18, R4 ;  /* 0x00000018ff037819 */ /* 0x000fc80000011604 */
[----:B------:R-:W-:-:S04]  /*11330*/  LOP3.LUT R0, R0, R3, RZ, 0xfc, !PT ;  /* 0x0000000300007212 */ /* 0x000fc800078efcff */
[----:B------:R-:W-:-:S07]  /*11340*/  PRMT R8, R0, 0x7610, R8 ;  /* 0x0000761000087816 */ /* 0x000fce0000000008 */
.L_x_8296:
[----:B------:R-:W-:Y:S05]  /*11350*/  BSYNC B0 ;  /* 0x0000000000007941 */ /* 0x000fea0003800000 */
.L_x_8295:
[----:B------:R1:W-:Y:S01]  /*11360*/  STG.E.U8 desc[UR36][R16.64], R8 ;  /* 0x0000000810007986 */ /* 0x0003e2000c101124 */
[----:B------:R-:W-:Y:S05]  /*11370*/  BRA `(.L_x_8275) ;  /* 0x0000000400087947 */ /* 0x000fea0003800000 */
.L_x_8293:
        /* <DEDUP_REMOVED lines=16> */
.L_x_8300:
[----:B------:R-:W-:-:S04]  /*11480*/  LOP3.LUT R4, R4, 0x80000000, RZ, 0xc0, !PT ;  /* 0x8000000004047812 */ /* 0x000fc800078ec0ff */
[----:B------:R-:W-:-:S04]  /*11490*/  SHF.R.U32.HI R3, RZ, 0x18, R4 ;  /* 0x00000018ff037819 */ /* 0x000fc80000011604 */
[----:B------:R-:W-:-:S04]  /*114a0*/  LOP3.LUT R0, R0, R3, RZ, 0xfc, !PT ;  /* 0x0000000300007212 */ /* 0x000fc800078efcff */
[----:B------:R-:W-:-:S07]  /*114b0*/  PRMT R8, R0, 0x7610, R8 ;  /* 0x0000761000087816 */ /* 0x000fce0000000008 */
.L_x_8299:
[----:B------:R-:W-:Y:S05]  /*114c0*/  BSYNC B0 ;  /* 0x0000000000007941 */ /* 0x000fea0003800000 */
.L_x_8298:
[----:B------:R1:W-:Y:S01]  /*114d0*/  STG.E.U8 desc[UR36][R16.64], R8 ;  /* 0x0000000810007986 */ /* 0x0003e2000c101124 */
[----:B------:R-:W-:Y:S05]  /*114e0*/  BRA `(.L_x_8275) ;  /* 0x0000000000ac7947 */ /* 0x000fea0003800000 */
.L_x_8292:
        /* <DEDUP_REMOVED lines=21> */
.L_x_8274:
        /* <DEDUP_REMOVED lines=16> */
.L_x_8303:
[----:B------:R-:W-:Y:S05]  /*11740*/  BRA `(.L_x_8275) ;  /* 0x0000000000147947 */ /* 0x000fea0003800000 */
.L_x_8302:
[----:B------:R-:W1:Y:S02]  /*11750*/  F2I.U64.TRUNC R4, R4 ;  /* 0x0000000400047311 */ /* 0x000e64000020d800 */
[----:B-1----:R1:W-:Y:S01]  /*11760*/  STG.E.64 desc[UR36][R16.64], R4 ;  /* 0x0000000410007986 */ /* 0x0023e2000c101b24 */
[----:B------:R-:W-:Y:S05]  /*11770*/  BRA `(.L_x_8275) ;  /* 0x0000000000087947 */ /* 0x000fea0003800000 */
.L_x_8301:
[----:B------:R-:W1:Y:S02]  /*11780*/  F2I.FTZ.U32.TRUNC.NTZ R3, R4 ;  /* 0x0000000400037305 */ /* 0x000e64000021f000 */
[----:B-1----:R1:W-:Y:S02]  /*11790*/  STG.E desc[UR36][R16.64], R3 ;  /* 0x0000000310007986 */ /* 0x0023e4000c101924 */
.L_x_8275:
[----:B------:R-:W-:-:S07]  /*117a0*/  VIADD R19, R19, 0x80 ;  /* 0x0000008013137836 */ /* 0x000fce0000000000 */
.L_x_8175:
[----:B------:R-:W-:Y:S05]  /*117b0*/  BSYNC B6 ;  /* 0x0000000000067941 */ /* 0x000fea0003800000 */
.L_x_8174:
[----:B------:R-:W-:Y:S02]  /*117c0*/  ULDC UR4, c[0x0][0x210] ;  /* 0x0000840000047ab9 */ /* 0x000fe40000000800 */
[----:B------:R-:W-:-:S13]  /*117d0*/  ISETP.GE.AND P0, PT, R19, UR4, PT ;  /* 0x0000000413007c0c */ /* 0x000fda000bf06270 */
[----:B------:R-:W-:Y:S05]  /*117e0*/  @P0 EXIT ;  /* 0x000000000000094d */ /* 0x000fea0003800000 */
        /* <DEDUP_REMOVED lines=303> */
.L_x_8304:
        /* <DEDUP_REMOVED lines=21> */
[----:B--2---:R0:W1:Y:S01]  /*12c30*/  I2F.S16 R4, R2 ;  /* 0x0000000200047306 */ /* 0x0040620000101400 */
[----:B------:R-:W-:Y:S05]  /*12c40*/  BRA `(.L_x_8311) ;  /* 0x0000000c008c7947 */ /* 0x000fea0003800000 */
.L_x_8309:
[----:B------:R-:W2:Y:S01]  /*12c50*/  LDG.E.U8 R2, desc[UR36][R2.64] ;  /* 0x0000002402027981 */ /* 0x000ea2000c1e1100 */
[----:B------:R-:W-:Y:S01]  /*12c60*/  IMAD.MOV.U32 R5, RZ, RZ, RZ ;  /* 0x000000ffff057224 */ /* 0x000fe200078e00ff */
[----:B--2---:R-:W-:Y:S01]  /*12c70*/  I2FP.F32.U32 R4, R2 ;  /* 0x0000000200047245 */ /* 0x004fe20000201000 */
[----:B------:R-:W-:Y:S06]  /*12c80*/  BRA `(.L_x_8311) ;  /* 0x0000000c007c7947 */ /* 0x000fec0003800000 */
.L_x_8308:
        /* <DEDUP_REMOVED lines=10> */
.L_x_8313:
[----:B------:R-:W2:Y:S01]  /*12d30*/  LDG.E R2, desc[UR36][R2.64] ;  /* 0x0000002402027981 */ /* 0x000ea2000c1e1900 */
[----:B------:R-:W-:Y:S01]  /*12d40*/  IMAD.MOV.U32 R5, RZ, RZ, RZ ;  /* 0x000000ffff057224 */ /* 0x000fe200078e00ff */
[----:B--2---:R-:W-:Y:S01]  /*12d50*/  I2FP.F32.S32 R4, R2 ;  /* 0x0000000200047245 */ /* 0x004fe20000201400 */
[----:B------:R-:W-:Y:S06]  /*12d60*/  BRA `(.L_x_8311) ;  /* 0x0000000c00447947 */ /* 0x000fec0003800000 */
.L_x_8312:
[----:B------:R-:W2:Y:S01]  /*12d70*/  LDG.E.U16 R2, desc[UR36][R2.64] ;  /* 0x0000002402027981 */ /* 0x000ea2000c1e1500 */
[----:B------:R-:W-:Y:S01]  /*12d80*/  MOV R5, RZ ;  /* 0x000000ff00057202 */ /* 0x000fe20000000f00 */
[----:B--2---:R0:W1:Y:S01]  /*12d90*/  I2F.S16 R4, R2 ;  /* 0x0000000200047306 */ /* 0x0040620000101400 */
[----:B------:R-:W-:Y:S05]  /*12da0*/  BRA `(.L_x_8311) ;  /* 0x0000000c00347947 */ /* 0x000fea0003800000 */
.L_x_8307:
        /* <DEDUP_REMOVED lines=9> */
.L_x_8315:
[----:B------:R-:W2:Y:S01]  /*12e40*/  LDG.E.U16 R2, desc[UR36][R2.64] ;  /* 0x0000002402027981 */ /* 0x000ea2000c1e1500 */
[----:B------:R-:W-:Y:S01]  /*12e50*/  HFMA2.MMA R5, -RZ, RZ, 0, 0 ;  /* 0x00000000ff057435 */ /* 0x000fe200000001ff */
[----:B--2---:R-:W-:Y:S01]  /*12e60*/  HADD2.F32 R4, -RZ, R2.H0_H0 ;  /* 0x20000002ff047230 */ /* 0x004fe20000004100 */
[----:B------:R-:W-:Y:S09]  /*12e70*/  BRA `(.L_x_8311) ;  /* 0x0000000c00007947 */ /* 0x000ff20003800000 */
.L_x_8314:
        /* <DEDUP_REMOVED lines=8> */
.L_x_8317:
[----:B------:R-:W2:Y:S02]  /*12f00*/  LDG.E R2, desc[UR36][R2.64] ;  /* 0x0000002402027981 */ /* 0x000ea4000c1e1900 */
[--C-:B--2---:R-:W-:Y:S02]  /*12f10*/  HADD2.F32 R5, -RZ, R2.reuse.H1_H1 ;  /* 0x30000002ff057230 */ /* 0x104fe40000004100 */
[----:B------:R-:W-:Y:S01]  /*12f20*/  HADD2.F32 R4, -RZ, R2.H0_H0 ;  /* 0x20000002ff047230 */ /* 0x000fe20000004100 */
[----:B------:R-:W-:Y:S06]  /*12f30*/  BRA `(.L_x_8311) ;  /* 0x0000000800d07947 */ /* 0x000fec0003800000 */
.L_x_8316:
        /* <DEDUP_REMOVED lines=8> */
.L_x_8306:
        /* <DEDUP_REMOVED lines=13> */
.L_x_8320:
        /* <DEDUP_REMOVED lines=10> */
.L_x_8319:
        /* <DEDUP_REMOVED lines=27> */
.L_x_8322:
        /* <DEDUP_REMOVED lines=14> */
.L_x_8321:
[----:B------:R-:W2:Y:S01]  /*133c0*/  LDG.E.U16 R2, desc[UR36][R2.64] ;  /* 0x0000002402027981 */ /* 0x000ea2000c1e1500 */
[----:B------:R-:W-:Y:S01]  /*133d0*/  HFMA2.MMA R5, -RZ, RZ, 0, 0 ;  /* 0x00000000ff057435 */ /* 0x000fe200000001ff */
[----:B--2---:R-:W-:Y:S01]  /*133e0*/  IMAD.U32 R4, R2, 0x10000, RZ ;  /* 0x0001000002047824 */ /* 0x004fe200078e00ff */
[----:B------:R-:W-:Y:S09]  /*133f0*/  BRA `(.L_x_8311) ;  /* 0x0000000400a07947 */ /* 0x000ff20003800000 */
.L_x_8318:
        /* <DEDUP_REMOVED lines=12> */
.L_x_8325:
        /* <DEDUP_REMOVED lines=20> */
.L_x_8327:
[----:B------:R-:W-:Y:S05]  /*13600*/  BSYNC B0 ;  /* 0x0000000000007941 */ /* 0x000fea0003800000 */
.L_x_8326:
[----:B------:R-:W-:Y:S02]  /*13610*/  LEA R3, R0, 0x3b800000, 0x17 ;  /* 0x3b80000000037811 */ /* 0x000fe400078eb8ff */
[----:B------:R-:W-:-:S04]  /*13620*/  SHF.L.U32 R2, R2, 0x14, RZ ;  /* 0x0000001402027819 */ /* 0x000fc800000006ff */
[----:B------:R-:W-:Y:S01]  /*13630*/  LOP3.LUT R4, R3, R2, R4, 0xfe, !PT ;  /* 0x0000000203047212 */ /* 0x000fe200078efe04 */
[----:B------:R-:W-:Y:S06]  /*13640*/  BRA `(.L_x_8311) ;  /* 0x00000004000c7947 */ /* 0x000fec0003800000 */
.L_x_8324:
        /* <DEDUP_REMOVED lines=20> */
.L_x_8329:
[----:B------:R-:W-:Y:S05]  /*13790*/  BSYNC B0 ;  /* 0x0000000000007941 */ /* 0x000fea0003800000 */
.L_x_8328:
[----:B------:R-:W-:Y:S02]  /*137a0*/  LEA R3, R0, 0x37800000, 0x17 ;  /* 0x3780000000037811 */ /* 0x000fe400078eb8ff */
[----:B------:R-:W-:-:S04]  /*137b0*/  SHF.L.U32 R2, R2, 0x15, RZ ;  /* 0x0000001502027819 */ /* 0x000fc800000006ff */
[----:B------:R-:W-:Y:S01]  /*137c0*/  LOP3.LUT R4, R3, R2, R4, 0xfe, !PT ;  /* 0x0000000203047212 */ /* 0x000fe200078efe04 */
[----:B------:R-:W-:Y:S06]  /*137d0*/  BRA `(.L_x_8311) ;  /* 0x0000000000a87947 */ /* 0x000fec0003800000 */
.L_x_8323:
        /* <DEDUP_REMOVED lines=14> */
.L_x_8333:
[----:B------:R-:W-:Y:S05]  /*138c0*/  BSYNC B0 ;  /* 0x0000000000007941 */ /* 0x000fea0003800000 */
.L_x_8332:
[----:B------:R-:W-:Y:S01]  /*138d0*/  HFMA2.MMA R5, -RZ, RZ, 0, 0 ;  /* 0x00000000ff057435 */ /* 0x000fe200000001ff */
[----:B------:R-:W-:Y:S10]  /*138e0*/  BRA `(.L_x_8311) ;  /* 0x0000000000647947 */ /* 0x000ff40003800000 */
.L_x_8310:
        /* <DEDUP_REMOVED lines=16> */
.L_x_8334:
[----:B------:R-:W-:Y:S01]  /*139f0*/  CS2R R4, SRZ ;  /* 0x0000000000047805 */ /* 0x000fe2000001ff00 */
[----:B------:R-:W-:Y:S06]  /*13a00*/  BRA `(.L_x_8311) ;  /* 0x00000000001c7947 */ /* 0x000fec0003800000 */
.L_x_8331:
[----:B------:R-:W2:Y:S01]  /*13a10*/  LDG.E.64 R2, desc[UR36][R2.64] ;  /* 0x0000002402027981 */ /* 0x000ea2000c1e1b00 */
[----:B------:R-:W-:Y:S01]  /*13a20*/  MOV R5, RZ ;  /* 0x000000ff00057202 */ /* 0x000fe20000000f00 */
[----:B--2---:R0:W1:Y:S01]  /*13a30*/  I2F.U64 R4, R2 ;  /* 0x0000000200047312 */ /* 0x0040620000301000 */
[----:B------:R-:W-:Y:S05]  /*13a40*/  BRA `(.L_x_8311) ;  /* 0x00000000000c7947 */ /* 0x000fea0003800000 */
.L_x_8330:
[----:B------:R-:W2:Y:S01]  /*13a50*/  LDG.E R2, desc[UR36][R2.64] ;  /* 0x0000002402027981 */ /* 0x000ea2000c1e1900 */
[----:B------:R-:W-:Y:S01]  /*13a60*/  IMAD.MOV.U32 R5, RZ, RZ, RZ ;  /* 0x000000ffff057224 */ /* 0x000fe200078e00ff */
[----:B--2---:R-:W-:-:S07]  /*13a70*/  I2FP.F32.U32 R4, R2 ;  /* 0x0000000200047245 */ /* 0x004fce0000201000 */
.L_x_8311:
[----:B------:R-:W-:Y:S05]  /*13a80*/  BSYNC B6 ;  /* 0x0000000000067941 */ /* 0x000fea0003800000 */
.L_x_8305:
[C---:B01---5:R-:W-:Y:S01]  /*13a90*/  FSETP.GTU.FTZ.AND P0, PT, |R4|.reuse, +INF , PT ;  /* 0x7f8000000400780b */ /* 0x063fe20003f1c200 */
        /* <DEDUP_REMOVED lines=107> */
.L_x_8342:
        /* <DEDUP_REMOVED lines=10> */
.L_x_8344:
[----:B------:R-:W-:-:S04]  /*141f0*/  FADD.FTZ R8, -R3, R2 ;  /* 0x0000000203087221 */ /* 0x000fc80000010100 */
[----:B------:R-:W-:-:S07]  /*14200*/  FMUL.FTZ R8, R8, 0.5 ;  /* 0x3f00000008087820 */ /* 0x000fce0000410000 */
.L_x_8345:
[----:B------:R-:W-:Y:S05]  /*14210*/  BSYNC B1 ;  /* 0x0000000000017941 */ /* 0x000fea0003800000 */
.L_x_8343:
        /* <DEDUP_REMOVED lines=11> */
.L_x_8347:
[----:B------:R-:W-:-:S04]  /*142d0*/  FADD.FTZ R9, R13, -R10 ;  /* 0x8000000a0d097221 */ /* 0x000fc80000010000 */
[----:B------:R-:W-:-:S07]  /*142e0*/  FMUL.FTZ R9, R9, 0.5 ;  /* 0x3f00000009097820 */ /* 0x000fce0000410000 */
.L_x_8348:
[----:B------:R-:W-:Y:S05]  /*142f0*/  BSYNC B1 ;  /* 0x0000000000017941 */ /* 0x000fea0003800000 */
.L_x_8346:
        /* <DEDUP_REMOVED lines=35> */
.L_x_8341:
[----:B------:R0:W1:Y:S02]  /*14530*/  MUFU.SQRT R9, R7 ;  /* 0x0000000700097308 */ /* 0x0000640000002000 */
.L_x_8340:
[----:B------:R-:W-:Y:S05]  /*14540*/  BSYNC B0 ;  /* 0x0000000000007941 */ /* 0x000fea0003800000 */
.L_x_8339:
        /* <DEDUP_REMOVED lines=35> */
.L_x_8352:
        /* <DEDUP_REMOVED lines=17> */
.L_x_8358:
[----:B------:R-:W-:-:S04]  /*14890*/  FADD.FTZ R2, -R3, R2 ;  /* 0x0000000203027221 */ /* 0x000fc80000010100 */
[----:B------:R-:W-:-:S07]  /*148a0*/  FMUL.FTZ R2, R2, 0.5 ;  /* 0x3f00000002027820 */ /* 0x000fce0000410000 */
.L_x_8359:
[----:B------:R-:W-:Y:S05]  /*148b0*/  BSYNC B4 ;  /* 0x0000000000047941 */ /* 0x000fea0003800000 */
.L_x_8357:
        /* <DEDUP_REMOVED lines=10> */
.L_x_8361:
[----:B------:R-:W-:-:S04]  /*14960*/  FADD.FTZ R0, -R0, R13 ;  /* 0x0000000d00007221 */ /* 0x000fc80000010100 */
[----:B------:R-:W-:-:S07]  /*14970*/  FMUL.FTZ R3, R0, 0.5 ;  /* 0x3f00000000037820 */ /* 0x000fce0000410000 */
.L_x_8362:
[----:B------:R-:W-:Y:S05]  /*14980*/  BSYNC B4 ;  /* 0x0000000000047941 */ /* 0x000fea0003800000 */
.L_x_8360:
[----:B------:R-:W-:Y:S01]  /*14990*/  FADD.FTZ R2, R3, R2 ;  /* 0x0000000203027221 */ /* 0x000fe20000010000 */
[----:B------:R-:W-:-:S04]  /*149a0*/  FADD.FTZ R11, R6, R11 ;  /* 0x0000000b060b7221 */ /* 0x000fc80000010000 */
[----:B------:R-:W-:-:S06]  /*149b0*/  FMUL.FTZ R11, R11, R2 ;  /* 0x000000020b0b7220 */ /* 0x000fcc0000410000 */
[----:B------:R-:W2:Y:S01]  /*149c0*/  MUFU.SQRT R11, R11 ;  /* 0x0000000b000b7308 */ /* 0x000ea20000002000 */
[----:B------:R-:W-:Y:S05]  /*149d0*/  BRA `(.L_x_8363) ;  /* 0x0000000000487947 */ /* 0x000fea0003800000 */
.L_x_8356:
        /* <DEDUP_REMOVED lines=12> */
.L_x_8355:
[----:B------:R-:W-:Y:S01]  /*14aa0*/  FADD.FTZ R0, R11, 1 ;  /* 0x3f8000000b007421 */ /* 0x000fe20000010000 */
[----:B0-----:R-:W-:Y:S01]  /*14ab0*/  MUFU.SQRT R7, R7 ;  /* 0x0000000700077308 */ /* 0x001fe20000002000 */
[----:B------:R-:W-:Y:S02]  /*14ac0*/  IMAD.MOV.U32 R6, RZ, RZ, 0x3f800000 ;  /* 0x3f800000ff067424 */ /* 0x000fe400078e00ff */
[----:B------:R-:W-:-:S06]  /*14ad0*/  FMUL.FTZ R0, R0, 0.5 ;  /* 0x3f00000000007820 */ /* 0x000fcc0000410000 */
[----:B------:R-:W0:Y:S02]  /*14ae0*/  MUFU.SQRT R0, R0 ;  /* 0x0000000000007308 */ /* 0x000e240000002000 */
[----:B0-----:R-:W-:-:S07]  /*14af0*/  FMUL.FTZ R11, R7, R0 ;  /* 0x00000000070b7220 */ /* 0x001fce0000410000 */
.L_x_8363:
[----:B------:R-:W-:Y:S05]  /*14b00*/  BSYNC B1 ;  /* 0x0000000000017941 */ /* 0x000fea0003800000 */
.L_x_8354:
[----:B------:R-:W-:Y:S05]  /*14b10*/  BRA `(.L_x_8364) ;  /* 0x0000000000087947 */ /* 0x000fea0003800000 */
.L_x_8351:
[----:B------:R-:W-:Y:S01]  /*14b20*/  FMUL.FTZ R11, R11, 16777216 ;  /* 0x4b8000000b0b7820 */ /* 0x000fe20000410000 */
[----:B------:R-:W-:-:S07]  /*14b30*/  FMUL.FTZ R6, R6, 16777216 ;  /* 0x4b80000006067820 */ /* 0x000fce0000410000 */
.L_x_8364:
[----:B------:R-:W-:Y:S05]  /*14b40*/  BSYNC B0 ;  /* 0x0000000000007941 */ /* 0x000fea0003800000 */
.L_x_8350:
        /* <DEDUP_REMOVED lines=18> */
.L_x_8366:
[----:B------:R-:W-:Y:S05]  /*14c70*/  BSYNC B4 ;  /* 0x0000000000047941 */ /* 0x000fea0003800000 */
.L_x_8365:
        /* <DEDUP_REMOVED lines=18> */
.L_x_8368:
[----:B------:R-:W-:Y:S02]  /*14da0*/  ISETP.GE.AND P0, PT, R11, RZ, PT ;  /* 0x000000ff0b00720c */ /* 0x000fe40003f06270 */
[----:B------:R-:W-:-:S11]  /*14db0*/  MOV R3, 0x3fd774eb ;  /* 0x3fd774eb00037802 */ /* 0x000fd60000000f00 */
[----:B------:R-:W-:-:S04]  /*14dc0*/  @P0 FFMA.FTZ R2, R3, 0.93318945169448852539, -R2 ;  /* 0x3f6ee58103020823 */ /* 0x000fc80000010802 */
[----:B------:R-:W-:-:S07]  /*14dd0*/  @!P0 FFMA.FTZ R2, R3, 0.93318945169448852539, R2 ;  /* 0x3f6ee58103028823 */ /* 0x000fce0000010002 */
.L_x_8369:
[----:B------:R-:W-:Y:S05]  /*14de0*/  BSYNC B0 ;  /* 0x0000000000007941 */ /* 0x000fea0003800000 */
.L_x_8367:
        /* <DEDUP_REMOVED lines=10> */
.L_x_8353:
[----:B------:R-:W-:Y:S05]  /*14e90*/  BSYNC B3 ;  /* 0x0000000000037941 */ /* 0x000fea0003800000 */
.L_x_8349:
[----:B------:R-:W-:Y:S02]  /*14ea0*/  LOP3.LUT R5, R0, 0x80000000, R5, 0xb8, !PT ;  /* 0x8000000000057812 */ /* 0x000fe400078eb805 */
[----:B-1----:R-:W-:Y:S01]  /*14eb0*/  LOP3.LUT R4, R9, 0x80000000, R4, 0xb8, !PT ;  /* 0x8000000009047812 */ /* 0x002fe200078eb804 */
[----:B------:R-:W-:Y:S06]  /*14ec0*/  BRA `(.L_x_8338) ;  /* 0x0000001400e47947 */ /* 0x000fec0003800000 */
.L_x_8337:
        /* <DEDUP_REMOVED lines=31> */
.L_x_8375:
[----:B------:R-:W-:Y:S05]  /*150c0*/  BSYNC B4 ;  /* 0x0000000000047941 */ /* 0x000fea0003800000 */
.L_x_8374:
        /* <DEDUP_REMOVED lines=18> */
.L_x_8377:
[----:B------:R-:W-:Y:S02]  /*151f0*/  ISETP.GE.AND P0, PT, R6, RZ, PT ;  /* 0x000000ff0600720c */ /* 0x000fe40003f06270 */
[----:B------:R-:W-:-:S11]  /*15200*/  MOV R3, 0x3fd774eb ;  /* 0x3fd774eb00037802 */ /* 0x000fd60000000f00 */
[----:B------:R-:W-:-:S04]  /*15210*/  @P0 FFMA.FTZ R0, R3, 0.93318945169448852539, -R0 ;  /* 0x3f6ee58103000823 */ /* 0x000fc80000010800 */
[----:B------:R-:W-:-:S07]  /*15220*/  @!P0 FFMA.FTZ R0, R3, 0.93318945169448852539, R0 ;  /* 0x3f6ee58103008823 */ /* 0x000fce0000010000 */
.L_x_8378:
[----:B------:R-:W-:Y:S05]  /*15230*/  BSYNC B0 ;  /* 0x0000000000007941 */ /* 0x000fea0003800000 */
.L_x_8376:
        /* <DEDUP_REMOVED lines=13> */
.L_x_8373:
        /* <DEDUP_REMOVED lines=13> */
.L_x_8381:
[----:B------:R-:W-:Y:S05]  /*153e0*/  BSYNC B4 ;  /* 0x0000000000047941 */ /* 0x000fea0003800000 */
.L_x_8380:
        /* <DEDUP_REMOVED lines=18> */
.L_x_8383:
[----:B------:R-:W-:Y:S02]  /*15510*/  ISETP.GE.AND P0, PT, R6, RZ, PT ;  /* 0x000000ff0600720c */ /* 0x000fe40003f06270 */
[----:B------:R-:W-:-:S11]  /*15520*/  MOV R3, 0x3fd774eb ;  /* 0x3fd774eb00037802 */ /* 0x000fd60000000f00 */
[----:B------:R-:W-:-:S04]  /*15530*/  @P0 FFMA.FTZ R2, R3, 0.93318945169448852539, -R2 ;  /* 0x3f6ee58103020823 */ /* 0x000fc80000010802 */
[----:B------:R-:W-:-:S07]  /*15540*/  @!P0 FFMA.FTZ R2, R3, 0.93318945169448852539, R2 ;  /* 0x3f6ee58103028823 */ /* 0x000fce0000010002 */
.L_x_8384:
[----:B------:R-:W-:Y:S05]  /*15550*/  BSYNC B0 ;  /* 0x0000000000007941 */ /* 0x000fea0003800000 */
.L_x_8382:
        /* <DEDUP_REMOVED lines=27> */
.L_x_8372:
        /* <DEDUP_REMOVED lines=34> */
.L_x_8386:
[----:B------:R-:W-:Y:S05]  /*15930*/  BSYNC B4 ;  /* 0x0000000000047941 */ /* 0x000fea0003800000 */
.L_x_8385:
        /* <DEDUP_REMOVED lines=18> */
.L_x_8388:
[----:B------:R-:W-:Y:S01]  /*15a60*/  ISETP.GE.AND P0, PT, R6, RZ, PT ;  /* 0x000000ff0600720c */ /* 0x000fe20003f06270 */
[----:B------:R-:W-:-:S12]  /*15a70*/  IMAD.MOV.U32 R3, RZ, RZ, 0x3fd774eb ;  /* 0x3fd774ebff037424 */ /* 0x000fd800078e00ff */
[----:B------:R-:W-:-:S04]  /*15a80*/  @P0 FFMA.FTZ R0, R3, 0.93318945169448852539, -R0 ;  /* 0x3f6ee58103000823 */ /* 0x000fc80000010800 */
[----:B------:R-:W-:-:S07]  /*15a90*/  @!P0 FFMA.FTZ R0, R3, 0.93318945169448852539, R0 ;  /* 0x3f6ee58103008823 */ /* 0x000fce0000010000 */
.L_x_8389:
[----:B------:R-:W-:Y:S05]  /*15aa0*/  BSYNC B0 ;  /* 0x0000000000007941 */ /* 0x000fea0003800000 */
.L_x_8387:
        /* <DEDUP_REMOVED lines=11> */
.L_x_8371:
        /* <DEDUP_REMOVED lines=24> */
.L_x_8393:
[----:B------:R-:W-:Y:S05]  /*15ce0*/  BSYNC B4 ;  /* 0x0000000000047941 */ /* 0x000fea0003800000 */
.L_x_8392:
        /* <DEDUP_REMOVED lines=24> */
.L_x_8391:
        /* <DEDUP_REMOVED lines=13> */
.L_x_8395:
[----:B------:R-:W-:Y:S05]  /*15f40*/  BSYNC B4 ;  /* 0x0000000000047941 */ /* 0x000fea0003800000 */
.L_x_8394:
        /* <DEDUP_REMOVED lines=38> */
.L_x_8390:
        /* <DEDUP_REMOVED lines=34> */
.L_x_8397:
[----:B------:R-:W-:Y:S05]  /*163d0*/  BSYNC B4 ;  /* 0x0000000000047941 */ /* 0x000fea0003800000 */
.L_x_8396:
        /* <DEDUP_REMOVED lines=21> */
.L_x_8379:
[----:B------:R-:W-:Y:S05]  /*16530*/  BSYNC B3 ;  /* 0x0000000000037941 */ /* 0x000fea0003800000 */
.L_x_8370:
[----:B------:R-:W-:Y:S01]  /*16540*/  FADD.FTZ R3, R8, 0.69314718246459960938 ;  /* 0x3f31721808037421 */ /* 0x000fe20000010000 */
[----:B------:R-:W-:-:S04]  /*16550*/  LOP3.LUT R5, R0, 0x80000000, R5, 0xb8, !PT ;  /* 0x8000000000057812 */ /* 0x000fc800078eb805 */
[----:B------:R-:W-:Y:S01]  /*16560*/  LOP3.LUT R4, R3, 0x80000000, R4, 0xb8, !PT ;  /* 0x8000000003047812 */ /* 0x000fe200078eb804 */
[----:B------:R-:W-:Y:S06]  /*16570*/  BRA `(.L_x_8338) ;  /* 0x0000000000387947 */ /* 0x000fec0003800000 */
.L_x_8336:
        /* <DEDUP_REMOVED lines=14> */
.L_x_8338:
[----:B------:R-:W-:Y:S05]  /*16660*/  BSYNC B2 ;  /* 0x0000000000027941 */ /* 0x000fea0003800000 */
.L_x_8335:
        /* <DEDUP_REMOVED lines=13> */
[----:B-1----:R-:W-:Y:S01]  /*16740*/  STG.E.U8 desc[UR36][R16.64], R3 ;  /* 0x0000000310007986 */ /* 0x002fe2000c101124 */
[----:B------:R-:W-:Y:S05]  /*16750*/  EXIT ;  /* 0x000000000000794d */ /* 0x000fea0003800000 */
.L_x_8401:
[----:B------:R-:W1:Y:S02]  /*16760*/  F2I.S64.TRUNC R4, R4 ;  /* 0x0000000400047311 */ /* 0x000e64000020d900 */
[----:B-1----:R-:W-:-:S05]  /*16770*/  IMAD.MOV.U32 R3, RZ, RZ, R4 ;  /* 0x000000ffff037224 */ /* 0x002fca00078e0004 */
[----:B------:R-:W-:Y:S01]  /*16780*/  STG.E.U8 desc[UR36][R16.64], R3 ;  /* 0x0000000310007986 */ /* 0x000fe2000c101124 */
[----:B------:R-:W-:Y:S05]  /*16790*/  EXIT ;  /* 0x000000000000794d */ /* 0x000fea0003800000 */
.L_x_8400:
[----:B------:R-:W-:-:S13]  /*167a0*/  ISETP.NE.AND P0, PT, R0, 0x2, PT ;  /* 0x000000020000780c */ /* 0x000fda0003f05270 */
[----:B------:R-:W-:Y:S05]  /*167b0*/  @!P0 BRA `(.L_x_8403) ;  /* 0x0000000000288947 */ /* 0x000fea0003800000 */
[----:B------:R-:W-:-:S13]  /*167c0*/  ISETP.NE.AND P0, PT, R0, 0x3, PT ;  /* 0x000000030000780c */ /* 0x000fda0003f05270 */
[----:B------:R-:W-:Y:S05]  /*167d0*/  @!P0 BRA `(.L_x_8404) ;  /* 0x0000000000148947 */ /* 0x000fea0003800000 */
[----:B------:R-:W-:-:S13]  /*167e0*/  ISETP.NE.AND P0, PT, R0, 0x4, PT ;  /* 0x000000040000780c */ /* 0x000fda0003f05270 */
[----:B------:R-:W-:Y:S05]  /*167f0*/  @P0 BRA `(.L_x_8402) ;  /* 0x0000000800d40947 */ /* 0x000fea0003800000 */
[----:B------:R-:W1:Y:S02]  /*16800*/  F2I.S64.TRUNC R4, R4 ;  /* 0x0000000400047311 */ /* 0x000e64000020d900 */
[----:B-1----:R-:W-:Y:S01]  /*16810*/  STG.E.64 desc[UR36][R16.64], R4 ;  /* 0x0000000410007986 */ /* 0x002fe2000c101b24 */
[----:B------:R-:W-:Y:S05]  /*16820*/  EXIT ;  /* 0x000000000000794d */ /* 0x000fea0003800000 */
.L_x_8404:
[----:B------:R-:W1:Y:S02]  /*16830*/  F2I.FTZ.TRUNC.NTZ R3, R4 ;  /* 0x0000000400037305 */ /* 0x000e64000021f100 */
[----:B-1----:R-:W-:Y:S01]  /*16840*/  STG.E desc[UR36][R16.64], R3 ;  /* 0x0000000310007986 */ /* 0x002fe2000c101924 */
[----:B------:R-:W-:Y:S05]  /*16850*/  EXIT ;  /* 0x000000000000794d */ /* 0x000fea0003800000 */
.L_x_8403:
[----:B------:R-:W1:Y:S02]  /*16860*/  F2I.FTZ.TRUNC.NTZ R3, R4 ;  /* 0x0000000400037305 */ /* 0x000e64000021f100 */
[----:B-1----:R-:W-:Y:S01]  /*16870*/  STG.E.U16 desc[UR36][R16.64], R3 ;  /* 0x0000000310007986 */ /* 0x002fe2000c101524 */
[----:B------:R-:W-:Y:S05]  /*16880*/  EXIT ;  /* 0x000000000000794d */ /* 0x000fea0003800000 */
.L_x_8399:
        /* <DEDUP_REMOVED lines=8> */
.L_x_8406:
[----:B------:R-:W-:-:S05]  /*16910*/  F2FP.F16.F32.PACK_AB R4, RZ, R4 ;  /* 0x00000004ff04723e */ /* 0x000fca00000000ff */
[----:B------:R-:W-:Y:S01]  /*16920*/  STG.E.U16 desc[UR36][R16.64], R4 ;  /* 0x0000000410007986 */ /* 0x000fe2000c101524 */
[----:B------:R-:W-:Y:S05]  /*16930*/  EXIT ;  /* 0x000000000000794d */ /* 0x000fea0003800000 */
.L_x_8405:
[----:B------:R-:W-:-:S13]  /*16940*/  ISETP.NE.AND P0, PT, R0, 0x7, PT ;  /* 0x000000070000780c */ /* 0x000fda0003f05270 */
[----:B------:R-:W-:Y:S05]  /*16950*/  @!P0 BRA `(.L_x_8407) ;  /* 0x0000000000248947 */ /* 0x000fea0003800000 */
[----:B------:R-:W-:-:S13]  /*16960*/  ISETP.NE.AND P0, PT, R0, 0x8, PT ;  /* 0x000000080000780c */ /* 0x000fda0003f05270 */
[----:B------:R-:W-:Y:S05]  /*16970*/  @!P0 BRA `(.L_x_8408) ;  /* 0x0000000000108947 */ /* 0x000fea0003800000 */
[----:B------:R-:W-:-:S13]  /*16980*/  ISETP.NE.AND P0, PT, R0, 0x9, PT ;  /* 0x000000090000780c */ /* 0x000fda0003f05270 */
[----:B------:R-:W-:Y:S05]  /*16990*/  @P0 BRA `(.L_x_8402) ;  /* 0x00000008006c0947 */ /* 0x000fea0003800000 */
[----:B------:R-:W-:Y:S01]  /*169a0*/  STG.E.64 desc[UR36][R16.64], R4 ;  /* 0x0000000410007986 */ /* 0x000fe2000c101b24 */
[----:B------:R-:W-:Y:S05]  /*169b0*/  EXIT ;  /* 0x000000000000794d */ /* 0x000fea0003800000 */
.L_x_8408:
[----:B------:R-:W-:-:S05]  /*169c0*/  F2FP.F16.F32.PACK_AB R5, R5, R4 ;  /* 0x000000040505723e */ /* 0x000fca00000000ff */
[----:B------:R-:W-:Y:S01]  /*169d0*/  STG.E desc[UR36][R16.64], R5 ;  /* 0x0000000510007986 */ /* 0x000fe2000c101924 */
[----:B------:R-:W-:Y:S05]  /*169e0*/  EXIT ;  /* 0x000000000000794d */ /* 0x000fea0003800000 */
.L_x_8407:
[----:B------:R-:W-:-:S06]  /*169f0*/  FMUL.FTZ R2, R4, 1 ;  /* 0x3f80000004027820 */ /* 0x000fcc0000410000 */
[----:B------:R-:W1:Y:S02]  /*16a00*/  F2F.F64.F32 R2, R2 ;  /* 0x0000000200027310 */ /* 0x000e640000201800 */
[----:B-1----:R-:W-:Y:S01]  /*16a10*/  STG.E.64 desc[UR36][R16.64], R2 ;  /* 0x0000000210007986 */ /* 0x002fe2000c101b24 */
[----:B------:R-:W-:Y:S05]  /*16a20*/  EXIT ;  /* 0x000000000000794d */ /* 0x000fea0003800000 */
.L_x_8398:
        /* <DEDUP_REMOVED lines=12> */
[----:B------:R-:W-:Y:S01]  /*16af0*/  STG.E.U8 desc[UR36][R16.64], R3 ;  /* 0x0000000310007986 */ /* 0x000fe2000c101124 */
[----:B------:R-:W-:Y:S05]  /*16b00*/  EXIT ;  /* 0x000000000000794d */ /* 0x000fea0003800000 */
.L_x_8411:
[----:B------:R-:W-:Y:S01]  /*16b10*/  FMUL.FTZ R6, R5, 1 ;  /* 0x3f80000005067820 */ /* 0x000fe20000410000 */
[----:B------:R-:W-:-:S05]  /*16b20*/  FMUL.FTZ R4, R4, 1 ;  /* 0x3f80000004047820 */ /* 0x000fca0000410000 */
[----:B0-----:R-:W-:Y:S08]  /*16b30*/  F2F.F64.F32 R6, R6 ;  /* 0x0000000600067310 */ /* 0x001ff00000201800 */
[----:B------:R-:W0:Y:S02]  /*16b40*/  F2F.F64.F32 R4, R4 ;  /* 0x0000000400047310 */ /* 0x000e240000201800 */
[----:B0-----:R-:W-:Y:S01]  /*16b50*/  STG.E.128 desc[UR36][R16.64], R4 ;  /* 0x0000000410007986 */ /* 0x001fe2000c101d24 */
[----:B------:R-:W-:Y:S05]  /*16b60*/  EXIT ;  /* 0x000000000000794d */ /* 0x000fea0003800000 */
.L_x_8410:
        /* <DEDUP_REMOVED lines=20> */
.L_x_8415:
[----:B------:R-:W-:Y:S05]  /*16cb0*/  BSYNC B0 ;  /* 0x0000000000007941 */ /* 0x000fea0003800000 */
.L_x_8414:
[----:B------:R-:W-:-:S05]  /*16cc0*/  LOP3.LUT R5, R0, R5, RZ, 0xfc, !PT ;  /* 0x0000000500057212 */ /* 0x000fca00078efcff */
[----:B------:R-:W-:Y:S01]  /*16cd0*/  STG.E.U8 desc[UR36][R16.64], R5 ;  /* 0x0000000510007986 */ /* 0x000fe2000c101124 */
[----:B------:R-:W-:Y:S05]  /*16ce0*/  EXIT ;  /* 0x000000000000794d */ /* 0x000fea0003800000 */
.L_x_8413:
        /* <DEDUP_REMOVED lines=12> */
.L_x_8417:
[----:B------:R-:W-:Y:S01]  /*16db0*/  IMAD.MOV.U32 R0, RZ, RZ, 0x7f ;  /* 0x0000007fff007424 */ /* 0x000fe200078e00ff */
[----:B------:R-:W-:-:S04]  /*16dc0*/  ISETP.GT.U32.AND P0, PT, R2, 0x7f800000, PT ;  /* 0x7f8000000200780c */ /* 0x000fc80003f04070 */
[----:B------:R-:W-:-:S09]  /*16dd0*/  SEL R0, R0, 0x7c, P0 ;  /* 0x0000007c00007807 */ /* 0x000fd20000000000 */
.L_x_8418:
[----:B------:R-:W-:Y:S05]  /*16de0*/  BSYNC B0 ;  /* 0x0000000000007941 */ /* 0x000fea0003800000 */
.L_x_8416:
[----:B------:R-:W-:-:S04]  /*16df0*/  LOP3.LUT R4, R4, 0x80000000, RZ, 0xc0, !PT ;  /* 0x8000000004047812 */ /* 0x000fc800078ec0ff */
[----:B------:R-:W-:-:S04]  /*16e00*/  SHF.R.U32.HI R3, RZ, 0x18, R4 ;  /* 0x00000018ff037819 */ /* 0x000fc80000011604 */
[----:B------:R-:W-:-:S05]  /*16e10*/  LOP3.LUT R3, R0, R3, RZ, 0xfc, !PT ;  /* 0x0000000300037212 */ /* 0x000fca00078efcff */
[----:B------:R-:W-:Y:S01]  /*16e20*/  STG.E.U8 desc[UR36][R16.64], R3 ;  /* 0x0000000310007986 */ /* 0x000fe2000c101124 */
[----:B------:R-:W-:Y:S05]  /*16e30*/  EXIT ;  /* 0x000000000000794d */ /* 0x000fea0003800000 */
.L_x_8412:
[----:B------:R-:W-:-:S05]  /*16e40*/  F2FP.BF16.F32.PACK_AB R4, RZ, R4 ;  /* 0x00000004ff04723e */ /* 0x000fca00000010ff */
[----:B------:R-:W-:Y:S01]  /*16e50*/  STG.E.U16 desc[UR36][R16.64], R4 ;  /* 0x0000000410007986 */ /* 0x000fe2000c101524 */
[----:B------:R-:W-:Y:S05]  /*16e60*/  EXIT ;  /* 0x000000000000794d */ /* 0x000fea0003800000 */
.L_x_8409:
        /* <DEDUP_REMOVED lines=9> */
[----:B-1----:R-:W-:Y:S01]  /*16f00*/  STG.E.U16 desc[UR36][R16.64], R3 ;  /* 0x0000000310007986 */ /* 0x002fe2000c101524 */
[----:B------:R-:W-:Y:S05]  /*16f10*/  EXIT ;  /* 0x000000000000794d */ /* 0x000fea0003800000 */
.L_x_8421:
        /* <DEDUP_REMOVED lines=16> */
.L_x_8424:
[----:B------:R-:W-:-:S04]  /*17020*/  LOP3.LUT R4, R4, 0x80000000, RZ, 0xc0, !PT ;  /* 0x8000000004047812 */ /* 0x000fc800078ec0ff */
[----:B------:R-:W-:-:S04]  /*17030*/  SHF.R.U32.HI R3, RZ, 0x18, R4 ;  /* 0x00000018ff037819 */ /* 0x000fc80000011604 */
[----:B------:R-:W-:-:S04]  /*17040*/  LOP3.LUT R0, R0, R3, RZ, 0xfc, !PT ;  /* 0x0000000300007212 */ /* 0x000fc800078efcff */
[----:B------:R-:W-:-:S07]  /*17050*/  PRMT R8, R0, 0x7610, R8 ;  /* 0x0000761000087816 */ /* 0x000fce0000000008 */
.L_x_8423:
[----:B------:R-:W-:Y:S05]  /*17060*/  BSYNC B0 ;  /* 0x0000000000007941 */ /* 0x000fea0003800000 */
.L_x_8422:
[----:B------:R-:W-:Y:S01]  /*17070*/  STG.E.U8 desc[UR36][R16.64], R8 ;  /* 0x0000000810007986 */ /* 0x000fe2000c101124 */
[----:B------:R-:W-:Y:S05]  /*17080*/  EXIT ;  /* 0x000000000000794d */ /* 0x000fea0003800000 */
.L_x_8420:
        /* <DEDUP_REMOVED lines=16> */
.L_x_8427:
[----:B------:R-:W-:-:S04]  /*17190*/  LOP3.LUT R4, R4, 0x80000000, RZ, 0xc0, !PT ;  /* 0x8000000004047812 */ /* 0x000fc800078ec0ff */
[----:B------:R-:W-:-:S04]  /*171a0*/  SHF.R.U32.HI R3, RZ, 0x18, R4 ;  /* 0x00000018ff037819 */ /* 0x000fc80000011604 */
[----:B------:R-:W-:-:S04]  /*171b0*/  LOP3.LUT R0, R0, R3, RZ, 0xfc, !PT ;  /* 0x0000000300007212 */ /* 0x000fc800078efcff */
[----:B------:R-:W-:-:S07]  /*171c0*/  PRMT R8, R0, 0x7610, R8 ;  /* 0x0000761000087816 */ /* 0x000fce0000000008 */
.L_x_8426:
[----:B------:R-:W-:Y:S05]  /*171d0*/  BSYNC B0 ;  /* 0x0000000000007941 */ /* 0x000fea0003800000 */
.L_x_8425:
[----:B------:R-:W-:Y:S01]  /*171e0*/  STG.E.U8 desc[UR36][R16.64], R8 ;  /* 0x0000000810007986 */ /* 0x000fe2000c101124 */
[----:B------:R-:W-:Y:S05]  /*171f0*/  EXIT ;  /* 0x000000000000794d */ /* 0x000fea0003800000 */
.L_x_8419:
        /* <DEDUP_REMOVED lines=19> */
[----:B------:R-:W-:Y:S01]  /*17330*/  STG.E.U8 desc[UR36][R16.64], R3 ;  /* 0x0000000310007986 */ /* 0x000fe2000c101124 */
[----:B------:R-:W-:Y:S05]  /*17340*/  EXIT ;  /* 0x000000000000794d */ /* 0x000fea0003800000 */
.L_x_8402:
        /* <DEDUP_REMOVED lines=16> */
.L_x_8430:
[----:B------:R-:W-:Y:S05]  /*17450*/  EXIT ;  /* 0x000000000000794d */ /* 0x000fea0003800000 */
.L_x_8429:
[----:B------:R-:W1:Y:S02]  /*17460*/  F2I.U64.TRUNC R4, R4 ;  /* 0x0000000400047311 */ /* 0x000e64000020d800 */
[----:B-1----:R-:W-:Y:S01]  /*17470*/  STG.E.64 desc[UR36][R16.64], R4 ;  /* 0x0000000410007986 */ /* 0x002fe2000c101b24 */
[----:B------:R-:W-:Y:S05]  /*17480*/  EXIT ;  /* 0x000000000000794d */ /* 0x000fea0003800000 */
.L_x_8428:
[----:B------:R-:W1:Y:S02]  /*17490*/  F2I.FTZ.U32.TRUNC.NTZ R3, R4 ;  /* 0x0000000400037305 */ /* 0x000e64000021f000 */
[----:B-1----:R-:W-:Y:S01]  /*174a0*/  STG.E desc[UR36][R16.64], R3 ;  /* 0x0000000310007986 */ /* 0x002fe2000c101924 */
[----:B------:R-:W-:Y:S05]  /*174b0*/  EXIT ;  /* 0x000000000000794d */ /* 0x000fea0003800000 */
        .weak           $__internal_14_$__cuda_sm3x_div_rn_ftz_f32_slowpath
        .type           $__internal_14_$__cuda_sm3x_div_rn_ftz_f32_slowpath,@function
        .size           $__internal_14_$__cuda_sm3x_div_rn_ftz_f32_slowpath,(.L_x_21430 - $__internal_14_$__cuda_sm3x_div_rn_ftz_f32_slowpath)
$__internal_14_$__cuda_sm3x_div_rn_ftz_f32_slowpath:
        /* <DEDUP_REMOVED lines=32> */
.L_x_8433:
[----:B------:R-:W-:Y:S05]  /*176c0*/  BSYNC B1 ;  /* 0x0000000000017941 */ /* 0x000fea0003800000 */
.L_x_8432:
[----:B------:R-:W-:Y:S01]  /*176d0*/  VIADD R3, R3, 0xffffff81 ;  /* 0xffffff8103037836 */ /* 0x000fe20000000000 */
[----:B------:R-:W-:Y:S01]  /*176e0*/  IADD3 R12, R12, -0x7f, RZ ;  /* 0xffffff810c0c7810 */ /* 0x000fe20007ffe0ff */
[----:B------:R-:W-:Y:S02]  /*176f0*/  BSSY B1, `(.L_x_8438) ;  /* 0x000001a000017945 */ /* 0x000fe40003800000 */
[----:B------:R-:W-:Y:S02]  /*17700*/  IMAD R20, R3, -0x800000, R13 ;  /* 0xff80000003147824 */ /* 0x000fe400078e020d */
[----:B------:R-:W-:Y:S02]  /*17710*/  IMAD R0, R12, -0x800000, R0 ;  /* 0xff8000000c007824 */ /* 0x000fe400078e0200 */
[----:B------:R-:W0:Y:S01]  /*17720*/  MUFU.RCP R14, R20 ;  /* 0x00000014000e7308 */ /* 0x000e220000001000 */
[----:B------:R-:W-:Y:S01]  /*17730*/  FADD.FTZ R13, -R20, -RZ ;  /* 0x800000ff140d7221 */ /* 0x000fe20000010100 */
[----:B------:R-:W-:-:S03]  /*17740*/  IMAD.IADD R12, R12, 0x1, -R3 ;  /* 0x000000010c0c7824 */ /* 0x000fc600078e0a03 */
        /* <DEDUP_REMOVED lines=9> */
[----:B------:R-:W-:-:S05]  /*177e0*/  IADD3 R0, R3, R12, RZ ;  /* 0x0000000c03007210 */ /* 0x000fca0007ffe0ff */
[----:B------:R-:W-:-:S05]  /*177f0*/  VIADD R3, R0, 0xffffffff ;  /* 0xffffffff00037836 */ /* 0x000fca0000000000 */
        /* <DEDUP_REMOVED lines=8> */
.L_x_8439:
[----:B------:R-:W-:-:S07]  /*17880*/  LEA R15, R12, R15, 0x17 ;  /* 0x0000000f0c0f7211 */ /* 0x000fce00078eb8ff */
.L_x_8440:
[----:B------:R-:W-:Y:S05]  /*17890*/  BSYNC B1 ;  /* 0x0000000000017941 */ /* 0x000fea0003800000 */
.L_x_8438:
[----:B------:R-:W-:Y:S01]  /*178a0*/  IMAD.MOV.U32 R0, RZ, RZ, R15 ;  /* 0x000000ffff007224 */ /* 0x000fe200078e000f */
[----:B------:R-:W-:Y:S06]  /*178b0*/  BRA `(.L_x_8441) ;  /* 0x0000000000207947 */ /* 0x000fec0003800000 */
.L_x_8437:
[----:B------:R-:W-:-:S04]  /*178c0*/  LOP3.LUT R0, R13, 0x80000000, R0, 0x48, !PT ;  /* 0x800000000d007812 */ /* 0x000fc800078e4800 */
[----:B------:R-:W-:Y:S01]  /*178d0*/  LOP3.LUT R0, R0, 0x7f800000, RZ, 0xfc, !PT ;  /* 0x7f80000000007812 */ /* 0x000fe200078efcff */
[----:B------:R-:W-:Y:S06]  /*178e0*/  BRA `(.L_x_8441) ;  /* 0x0000000000147947 */ /* 0x000fec0003800000 */
.L_x_8436:
[----:B------:R-:W-:Y:S01]  /*178f0*/  LOP3.LUT R0, R13, 0x80000000, R0, 0x48, !PT ;  /* 0x800000000d007812 */ /* 0x000fe200078e4800 */
[----:B------:R-:W-:Y:S06]  /*17900*/  BRA `(.L_x_8441) ;  /* 0x00000000000c7947 */ /* 0x000fec0003800000 */
.L_x_8435:
[----:B------:R-:W0:Y:S01]  /*17910*/  MUFU.RSQ R0, -QNAN ;  /* 0xffc0000000007908 */ /* 0x000e220000001400 */
[----:B------:R-:W-:Y:S05]  /*17920*/  BRA `(.L_x_8441) ;  /* 0x0000000000047947 */ /* 0x000fea0003800000 */
.L_x_8434:
[----:B------:R-:W-:-:S07]  /*17930*/  FADD.FTZ R0, R0, R13 ;  /* 0x0000000d00007221 */ /* 0x000fce0000010000 */
.L_x_8441:
[----:B------:R-:W-:Y:S05]  /*17940*/  BSYNC B0 ;  /* 0x0000000000007941 */ /* 0x000fea0003800000 */
.L_x_8431:
[----:B------:R-:W-:-:S06]  /*17950*/  HFMA2.MMA R3, -RZ, RZ, 0, 0 ;  /* 0x00000000ff037435 */ /* 0x000fcc00000001ff */
[----:B0-----:R-:W-:Y:S05]  /*17960*/  RET.REL.NODEC R2 `(_ZN2at6native18elementwise_kernelILi128ELi4EZNS0_15gpu_kernel_implIZZZNS0_17asinh_kernel_cudaERNS_18TensorIteratorBaseEENKUlvE_clEvENKUlvE0_clEvEUlN3c107complexIfEEE_EEvS4_RKT_EUliE_EEviT1_) ;  /* 0xfffffe8402a47950 */ /* 0x001fea0003c3ffff */
.L_x_8442:
        /* <DEDUP_REMOVED lines=9> */
.L_x_21430:


//--------------------- .text._ZN2at6native27unrolled_elementwise_kernelIZZZNS0_17asinh_kernel_cudaERNS_18TensorIteratorBaseEENKUlvE_clEvENKUlvE0_clEvEUlN3c107complexIfEEE_St5arrayIPcLm2EELi4E23TrivialOffsetCalculatorILi1EjESE_NS0_6memory12LoadWithCastILi1EEENSF_13StoreWithCastILi1EEEEEviT_T0_T2_T3_T4_T5_ --------------------------
	.section	.text._ZN2at6native27unrolled_elementwise_kernelIZZZNS0_17asinh_kernel_cudaERNS_18TensorIteratorBaseEENKUlvE_clEvENKUlvE0_clEvEUlN3c107complexIfEEE_St5arrayIPcLm2EELi4E23TrivialOffsetCalculatorILi1EjESE_NS0_6memory12LoadWithCastILi1EEENSF_13StoreWithCastILi1EEEEEviT_T0_T2_T3_T4_T5_,"ax",@progbits
	.align	128
        .global         _ZN2at6native27unrolled_elementwise_kernelIZZZNS0_17asinh_kernel_cudaERNS_18TensorIteratorBaseEENKUlvE_clEvENKUlvE0_clEvEUlN3c107complexIfEEE_St5arrayIPcLm2EELi4E23TrivialOffsetCalculatorILi1EjESE_NS0_6memory12LoadWithCastILi1EEENSF_13StoreWithCastILi1EEEEEviT_T0_T2_T3_T4_T5_
        .type           _ZN2at6native27unrolled_elementwise_kernelIZZZNS0_17asinh_kernel_cudaERNS_18TensorIteratorBaseEENKUlvE_clEvENKUlvE0_clEvEUlN3c107complexIfEEE_St5arrayIPcLm2EELi4E23TrivialOffsetCalculatorILi1EjESE_NS0_6memory12LoadWithCastILi1EEENSF_13StoreWithCastILi1EEEEEviT_T0_T2_T3_T4_T5_,@function
        .size           _ZN2at6native27unrolled_elementwise_kernelIZZZNS0_17asinh_kernel_cudaERNS_18TensorIteratorBaseEENKUlvE_clEvENKUlvE0_clEvEUlN3c107complexIfEEE_St5arrayIPcLm2EELi4E23TrivialOffsetCalculatorILi1EjESE_NS0_6memory12LoadWithCastILi1EEENSF_13StoreWithCastILi1EEEEEviT_T0_T2_T3_T4_T5_,(.L_x_21431 - _ZN2at6native27unrolled_elementwise_kernelIZZZNS0_17asinh_kernel_cudaERNS_18TensorIteratorBaseEENKUlvE_clEvENKUlvE0_clEvEUlN3c107complexIfEEE_St5arrayIPcLm2EELi4E23TrivialOffsetCalculatorILi1EjESE_NS0_6memory12LoadWithCastILi1EEENSF_13StoreWithCastILi1EEEEEviT_T0_T2_T3_T4_T5_)
        .other          _ZN2at6native27unrolled_elementwise_kernelIZZZNS0_17asinh_kernel_cudaERNS_18TensorIteratorBaseEENKUlvE_clEvENKUlvE0_clEvEUlN3c107complexIfEEE_St5arrayIPcLm2EELi4E23TrivialOffsetCalculatorILi1EjESE_NS0_6memory12LoadWithCastILi1EEENSF_13StoreWithCastILi1EEEEEviT_T0_T2_T3_T4_T5_,@"STO_CUDA_ENTRY STV_DEFAULT"
_ZN2at6native27unrolled_elementwise_kernelIZZZNS0_17asinh_kernel_cudaERNS_18TensorIteratorBaseEENKUlvE_clEvENKUlvE0_clEvEUlN3c107complexIfEEE_St5arrayIPcLm2EELi4E23TrivialOffsetCalculatorILi1EjESE_NS0_6memory12LoadWithCastILi1EEENSF_13StoreWithCastILi1EEEEEviT_T0_T2_T3_T4_T5_:
.text._ZN2at6native27unrolled_elementwise_kernelIZZZNS0_17asinh_kernel_cudaERNS_18TensorIteratorBaseEENKUlvE_clEvENKUlvE0_clEvEUlN3c107complexIfEEE_St5arrayIPcLm2EELi4E23TrivialOffsetCalculatorILi1EjESE_NS0_6memory12LoadWithCastILi1EEENSF_13StoreWithCastILi1EEEEEviT_T0_T2_T3_T4_T5_:
[----:B------:R-:W0:Y:S01]  /*0000*/  LDC R1, c[0x0][0x28] ;  /* 0x00000a00ff017b82 */ /* 0x000e220000000800 */
[----:B------:R-:W1:Y:S07]  /*0010*/  S2R R29, SR_CTAID.X ;  /* 0x00000000001d7919 */ /* 0x000e6e0000002500 */
[----:B------:R-:W1:Y:S01]  /*0020*/  LDC R28, c[0x0][0x210] ;  /* 0x00008400ff1c7b82 */ /* 0x000e620000000800 */
[----:B------:R-:W-:Y:S01]  /*0030*/  ULDC.64 UR36, c[0x0][0x208] ;  /* 0x0000820000247ab9 */ /* 0x000fe20000000a00 */
[----:B------:R-:W-:Y:S01]  /*0040*/  BSSY B6, `(.L_x_8443) ;  /* 0x0000105000067945 */ /* 0x000fe20003800000 */
[----:B------:R-:W2:Y:S01]  /*0050*/  S2R R30, SR_TID.X ;  /* 0x00000000001e7919 */ /* 0x000ea20000002100 */
[----:B------:R-:W-:Y:S01]  /*0060*/  IMAD.MOV.U32 R25, RZ, RZ, RZ ;  /* 0x000000ffff197224 */ /* 0x000fe200078e00ff */
[----:B------:R-:W-:-:S03]  /*0070*/  CS2R R26, SRZ ;  /* 0x00000000001a7805 */ /* 0x000fc6000001ff00 */
[----:B------:R-:W3:Y:S01]  /*0080*/  LDC.U8 R23, c[0x0][0x22c] ;  /* 0x00008b00ff177b82 */ /* 0x000ee20000000000 */
[----:B-1----:R-:W-:-:S05]  /*0090*/  IMAD R28, R29, -0x200, R28 ;  /* 0xfffffe001d1c7824 */ /* 0x002fca00078e021c */
[----:B--2---:R-:W-:-:S04]  /*00a0*/  ISETP.GE.AND P0, PT, R30, R28, PT ;  /* 0x0000001c1e00720c */ /* 0x004fc80003f06270 */
[----:B------:R-:W-:-:S09]  /*00b0*/  P2R R22, PR, RZ, 0x1 ;  /* 0x00000001ff167803 */ /* 0x000fd20000000000 */
[----:B0--3--:R-:W-:Y:S05]  /*00c0*/  @P0 BRA `(.L_x_8444) ;  /* 0x0000000c00f00947 */ /* 0x009fea0003800000 */
[----:B------:R-:W0:Y:S01]  /*00d0*/  LDC.64 R2, c[0x0][0x220] ;  /* 0x00008800ff027b82 */ /* 0x000e220000000a00 */
[----:B------:R-:W-:Y:S01]  /*00e0*/  IMAD R0, R29, 0x200, R30 ;  /* 0x000002001d007824 */ /* 0x000fe200078e021e */
[----:B------:R-:W-:Y:S01]  /*00f0*/  PRMT R4, R23, 0x9910, RZ ;  /* 0x0000991017047816 */ /* 0x000fe200000000ff */
[----:B------:R-:W-:Y:S01]  /*0100*/  ULDC UR4, c[0x0][0x230] ;  /* 0x00008c0000047ab9 */ /* 0x000fe20000000800 */
[----:B------:R-:W-:Y:S01]  /*0110*/  BSSY B7, `(.L_x_8445) ;  /* 0x00000f6000077945 */ /* 0x000fe20003800000 */
[----:B------:R-:W-:Y:S02]  /*0120*/  IMAD R5, R0, UR4, RZ ;  /* 0x0000000400057c24 */ /* 0x000fe4000f8e02ff */
[----:B------:R-:W-:-:S05]  /*0130*/  IMAD.MOV.U32 R0, RZ, RZ, R4 ;  /* 0x000000ffff007224 */ /* 0x000fca00078e0004 */
[----:B------:R-:W-:Y:S02]  /*0140*/  ISETP.GT.AND P0, PT, R0, 0x9, PT ;  /* 0x000000090000780c */ /* 0x000fe40003f04270 */
[----:B0-----:R-:W-:-:S04]  /*0150*/  IADD3 R2, P1, R5, R2, RZ ;  /* 0x0000000205027210 */ /* 0x001fc80007f3e0ff */
[----:B------:R-:W-:-:S07]  /*0160*/  IADD3.X R3, RZ, R3, RZ, P1, !PT ;  /* 0x00000003ff037210 */ /* 0x000fce0000ffe4ff */
        /* <DEDUP_REMOVED lines=11> */
[----:B--2---:R4:W0:Y:S01]  /*0220*/  I2F.S16 R26, R2 ;  /* 0x00000002001a7306 */ /* 0x0048220000101400 */
[----:B------:R-:W-:Y:S05]  /*0230*/  BRA `(.L_x_8451) ;  /* 0x0000000c008c7947 */ /* 0x000fea0003800000 */
.L_x_8449:
[----:B------:R-:W2:Y:S01]  /*0240*/  LDG.E.U8 R2, desc[UR36][R2.64] ;  /* 0x0000002402027981 */ /* 0x000ea2000c1e1100 */
[----:B------:R-:W-:Y:S01]  /*0250*/  IMAD.MOV.U32 R27, RZ, RZ, RZ ;  /* 0x000000ffff1b7224 */ /* 0x000fe200078e00ff */
[----:B--2---:R-:W-:Y:S01]  /*0260*/  I2FP.F32.U32 R26, R2 ;  /* 0x00000002001a7245 */ /* 0x004fe20000201000 */
[----:B------:R-:W-:Y:S06]  /*0270*/  BRA `(.L_x_8451) ;  /* 0x0000000c007c7947 */ /* 0x000fec0003800000 */
.L_x_8448:
[----:B------:R-:W-:-:S13]  /*0280*/  ISETP.NE.AND P0, PT, R0, 0x2, PT ;  /* 0x000000020000780c */ /* 0x000fda0003f05270 */
[----:B------:R-:W-:Y:S05]  /*0290*/  @!P0 BRA `(.L_x_8452) ;  /* 0x0000000000308947 */ /* 0x000fea0003800000 */
[----:B------:R-:W-:-:S13]  /*02a0*/  ISETP.NE.AND P0, PT, R0, 0x3, PT ;  /* 0x000000030000780c */ /* 0x000fda0003f05270 */
[----:B------:R-:W-:Y:S05]  /*02b0*/  @!P0 BRA `(.L_x_8453) ;  /* 0x0000000000188947 */ /* 0x000fea0003800000 */
[----:B------:R-:W-:-:S13]  /*02c0*/  ISETP.NE.AND P0, PT, R0, 0x4, PT ;  /* 0x000000040000780c */ /* 0x000fda0003f05270 */
[----:B------:R-:W-:Y:S05]  /*02d0*/  @P0 BRA `(.L_x_8450) ;  /* 0x0000000c00000947 */ /* 0x000fea0003800000 */
[----:B------:R-:W2:Y:S01]  /*02e0*/  LDG.E.64 R2, desc[UR36][R2.64] ;  /* 0x0000002402027981 */ /* 0x000ea2000c1e1b00 */
[----:B------:R-:W-:Y:S01]  /*02f0*/  IMAD.MOV.U32 R27, RZ, RZ, RZ ;  /* 0x000000ffff1b7224 */ /* 0x000fe200078e00ff */
[----:B--2---:R0:W1:Y:S01]  /*0300*/  I2F.S64 R26, R2 ;  /* 0x00000002001a7312 */ /* 0x0040620000301400 */
[----:B------:R-:W-:Y:S05]  /*0310*/  BRA `(.L_x_8451) ;  /* 0x0000000c00547947 */ /* 0x000fea0003800000 */
.L_x_8453:
[----:B------:R-:W2:Y:S01]  /*0320*/  LDG.E R2, desc[UR36][R2.64] ;  /* 0x0000002402027981 */ /* 0x000ea2000c1e1900 */
[----:B------:R-:W-:Y:S01]  /*0330*/  HFMA2.MMA R27, -RZ, RZ, 0, 0 ;  /* 0x00000000ff1b7435 */ /* 0x000fe200000001ff */
[----:B--2---:R-:W-:Y:S01]  /*0340*/  I2FP.F32.S32 R26, R2 ;  /* 0x00000002001a7245 */ /* 0x004fe20000201400 */
[----:B------:R-:W-:Y:S09]  /*0350*/  BRA `(.L_x_8451) ;  /* 0x0000000c00447947 */ /* 0x000ff20003800000 */
.L_x_8452:
[----:B------:R-:W2:Y:S01]  /*0360*/  LDG.E.U16 R2, desc[UR36][R2.64] ;  /* 0x0000002402027981 */ /* 0x000ea2000c1e1500 */
[----:B------:R-:W-:Y:S01]  /*0370*/  IMAD.MOV.U32 R27, RZ, RZ, RZ ;  /* 0x000000ffff1b7224 */ /* 0x000fe200078e00ff */
[----:B--2---:R2:W3:Y:S01]  /*0380*/  I2F.S16 R26, R2 ;  /* 0x00000002001a7306 */ /* 0x0044e20000101400 */
[----:B------:R-:W-:Y:S05]  /*0390*/  BRA `(.L_x_8451) ;  /* 0x0000000c00347947 */ /* 0x000fea0003800000 */
.L_x_8447:
        /* <DEDUP_REMOVED lines=9> */
.L_x_8455:
[----:B------:R-:W2:Y:S01]  /*0430*/  LDG.E.U16 R2, desc[UR36][R2.64] ;  /* 0x0000002402027981 */ /* 0x000ea2000c1e1500 */
[----:B------:R-:W-:Y:S02]  /*0440*/  IMAD.MOV.U32 R27, RZ, RZ, RZ ;  /* 0x000000ffff1b7224 */ /* 0x000fe400078e00ff */
[----:B--2---:R-:W-:Y:S01]  /*0450*/  HADD2.F32 R26, -RZ, R2.H0_H0 ;  /* 0x20000002ff1a7230 */ /* 0x004fe20000004100 */
[----:B------:R-:W-:Y:S06]  /*0460*/  BRA `(.L_x_8451) ;  /* 0x0000000c00007947 */ /* 0x000fec0003800000 */
.L_x_8454:
        /* <DEDUP_REMOVED lines=8> */
.L_x_8457:
[----:B------:R-:W2:Y:S02]  /*04f0*/  LDG.E R2, desc[UR36][R2.64] ;  /* 0x0000002402027981 */ /* 0x000ea4000c1e1900 */
[--C-:B--2---:R-:W-:Y:S02]  /*0500*/  HADD2.F32 R27, -RZ, R2.reuse.H1_H1 ;  /* 0x30000002ff1b7230 */ /* 0x104fe40000004100 */
[----:B------:R-:W-:Y:S01]  /*0510*/  HADD2.F32 R26, -RZ, R2.H0_H0 ;  /* 0x20000002ff1a7230 */ /* 0x000fe20000004100 */
[----:B------:R-:W-:Y:S06]  /*0520*/  BRA `(.L_x_8451) ;  /* 0x0000000800d07947 */ /* 0x000fec0003800000 */
.L_x_8456:
[----:B------:R-:W2:Y:S01]  /*0530*/  LDG.E.64 R2, desc[UR36][R2.64] ;  /* 0x0000002402027981 */ /* 0x000ea2000c1e1b00 */
[----:B------:R-:W-:Y:S01]  /*0540*/  UMOV UR4, 0xf0000000 ;  /* 0xf000000000047882 */ /* 0x000fe20000000000 */
[----:B------:R-:W-:Y:S01]  /*0550*/  UMOV UR5, 0x380fffff ;  /* 0x380fffff00057882 */ /* 0x000fe20000000000 */
[----:B------:R-:W-:Y:S01]  /*0560*/  MOV R27, RZ ;  /* 0x000000ff001b7202 */ /* 0x000fe20000000f00 */
[----:B--2---:R-:W0:Y:S01]  /*0570*/  F2F.F32.F64 R26, R2 ;  /* 0x00000002001a7310 */ /* 0x004e220000301000 */
[----:B------:R-:W-:-:S14]  /*0580*/  DSETP.GEU.AND P0, PT, |R2|, UR4, PT ;  /* 0x0000000402007e2a */ /* 0x000fdc000bf0e200 */
[----:B0-----:R-:W-:Y:S01]  /*0590*/  @!P0 FMUL R26, R26, 1.175494350822287508e-38 ;  /* 0x008000001a1a8820 */ /* 0x001fe20000400000 */
[----:B------:R-:W-:Y:S06]  /*05a0*/  BRA `(.L_x_8451) ;  /* 0x0000000800b07947 */ /* 0x000fec0003800000 */
.L_x_8446:
        /* <DEDUP_REMOVED lines=11> */
[----:B------:R-:W-:Y:S01]  /*0660*/  FSEL R26, RZ, 1, !P0 ;  /* 0x3f800000ff1a7808 */ /* 0x000fe20004000000 */
[----:B------:R-:W-:Y:S08]  /*0670*/  BRA `(.L_x_8451) ;  /* 0x00000008007c7947 */ /* 0x000ff00003800000 */
.L_x_8460:
        /* <DEDUP_REMOVED lines=10> */
.L_x_8459:
        /* <DEDUP_REMOVED lines=8> */
[----:B------:R-:W-:Y:S02]  /*07a0*/  IMAD.MOV.U32 R27, RZ, RZ, RZ ;  /* 0x000000ffff1b7224 */ /* 0x000fe400078e00ff */
        /* <DEDUP_REMOVED lines=8> */
[----:B------:R-:W-:Y:S01]  /*0830*/  SEL R5, R4, RZ, P0 ;  /* 0x000000ff04057207 */ /* 0x000fe20000000000 */
[----:B------:R-:W-:-:S04]  /*0840*/  VIADD R4, R0, 0x1000000 ;  /* 0x0100000000047836 */ /* 0x000fc80000000000 */
[----:B------:R-:W-:Y:S01]  /*0850*/  IMAD R6, R5, R6, 0x3c000000 ;  /* 0x3c00000005067424 */ /* 0x000fe200078e0206 */
[----:B------:R-:W-:Y:S02]  /*0860*/  SHF.L.U32 R5, R0, R5, RZ ;  /* 0x0000000500057219 */ /* 0x000fe400000006ff */
[----:B------:R-:W-:Y:S02]  /*0870*/  SHF.R.S32.HI R4, RZ, 0x8, R4 ;  /* 0x00000008ff047819 */ /* 0x000fe40000011404 */
[----:B------:R-:W-:-:S04]  /*0880*/  LEA.HI R5, R5, R6, RZ, 0x1c ;  /* 0x0000000605057211 */ /* 0x000fc800078fe0ff */
[----:B------:R-:W-:-:S04]  /*0890*/  LOP3.LUT R5, R5, 0x7f800000, R4, 0xf8, !PT ;  /* 0x7f80000005057812 */ /* 0x000fc800078ef804 */
[----:B------:R-:W-:-:S04]  /*08a0*/  LOP3.LUT R5, R5, R2, RZ, 0x30, !PT ;  /* 0x0000000205057212 */ /* 0x000fc800078e30ff */
[----:B------:R-:W-:Y:S01]  /*08b0*/  LOP3.LUT R26, R5, 0x80000000, R26, 0xf8, !PT ;  /* 0x80000000051a7812 */ /* 0x000fe200078ef81a */
[----:B------:R-:W-:Y:S06]  /*08c0*/  BRA `(.L_x_8451) ;  /* 0x0000000400e87947 */ /* 0x000fec0003800000 */
.L_x_8462:
[----:B------:R-:W2:Y:S01]  /*08d0*/  LDG.E.U8 R2, desc[UR36][R2.64] ;  /* 0x0000002402027981 */ /* 0x000ea2000c1e1100 */
[----:B------:R-:W-:Y:S01]  /*08e0*/  HFMA2.MMA R27, -RZ, RZ, 0, 0 ;  /* 0x00000000ff1b7435 */ /* 0x000fe200000001ff */
[C---:B--2---:R-:W-:Y:S01]  /*08f0*/  SHF.L.U32 R0, R2.reuse, 0x19, RZ ;  /* 0x0000001902007819 */ /* 0x044fe200000006ff */
        /* <DEDUP_REMOVED lines=11> */
.L_x_8461:
[----:B------:R-:W2:Y:S01]  /*09b0*/  LDG.E.U16 R2, desc[UR36][R2.64] ;  /* 0x0000002402027981 */ /* 0x000ea2000c1e1500 */
[----:B------:R-:W-:Y:S02]  /*09c0*/  IMAD.MOV.U32 R27, RZ, RZ, RZ ;  /* 0x000000ffff1b7224 */ /* 0x000fe400078e00ff */
[----:B--2---:R-:W-:Y:S01]  /*09d0*/  IMAD.U32 R26, R2, 0x10000, RZ ;  /* 0x00010000021a7824 */ /* 0x004fe200078e00ff */
[----:B------:R-:W-:Y:S06]  /*09e0*/  BRA `(.L_x_8451) ;  /* 0x0000000400a07947 */ /* 0x000fec0003800000 */
.L_x_8458:
        /* <DEDUP_REMOVED lines=12> */
.L_x_8465:
        /* <DEDUP_REMOVED lines=20> */
.L_x_8467:
[----:B------:R-:W-:Y:S05]  /*0bf0*/  BSYNC B0 ;  /* 0x0000000000007941 */ /* 0x000fea0003800000 */
.L_x_8466:
[----:B------:R-:W-:Y:S01]  /*0c00*/  IMAD.SHL.U32 R2, R2, 0x100000, RZ ;  /* 0x0010000002027824 */ /* 0x000fe200078e00ff */
[----:B------:R-:W-:-:S04]  /*0c10*/  LEA R3, R0, 0x3b800000, 0x17 ;  /* 0x3b80000000037811 */ /* 0x000fc800078eb8ff */
[----:B------:R-:W-:Y:S01]  /*0c20*/  LOP3.LUT R26, R3, R2, R26, 0xfe, !PT ;  /* 0x00000002031a7212 */ /* 0x000fe200078efe1a */
[----:B------:R-:W-:Y:S06]  /*0c30*/  BRA `(.L_x_8451) ;  /* 0x00000004000c7947 */ /* 0x000fec0003800000 */
.L_x_8464:
        /* <DEDUP_REMOVED lines=20> */
.L_x_8469:
[----:B------:R-:W-:Y:S05]  /*0d80*/  BSYNC B0 ;  /* 0x0000000000007941 */ /* 0x000fea0003800000 */
.L_x_8468:
[----:B------:R-:W-:Y:S01]  /*0d90*/  IMAD.SHL.U32 R2, R2, 0x200000, RZ ;  /* 0x0020000002027824 */ /* 0x000fe200078e00ff */
[----:B------:R-:W-:-:S04]  /*0da0*/  LEA R3, R0, 0x37800000, 0x17 ;  /* 0x3780000000037811 */ /* 0x000fc800078eb8ff */
[----:B------:R-:W-:Y:S01]  /*0db0*/  LOP3.LUT R26, R3, R2, R26, 0xfe, !PT ;  /* 0x00000002031a7212 */ /* 0x000fe200078efe1a */
[----:B------:R-:W-:Y:S06]  /*0dc0*/  BRA `(.L_x_8451) ;  /* 0x0000000000a87947 */ /* 0x000fec0003800000 */
.L_x_8463:
        /* <DEDUP_REMOVED lines=14> */
.L_x_8473:
[----:B------:R-:W-:Y:S05]  /*0eb0*/  BSYNC B0 ;  /* 0x0000000000007941 */ /* 0x000fea0003800000 */
.L_x_8472:
[----:B------:R-:W-:Y:S01]  /*0ec0*/  IMAD.MOV.U32 R27, RZ, RZ, RZ ;  /* 0x000000ffff1b7224 */ /* 0x000fe200078e00ff */
[----:B------:R-:W-:Y:S06]  /*0ed0*/  BRA `(.L_x_8451) ;  /* 0x0000000000647947 */ /* 0x000fec0003800000 */
.L_x_8450:
[----:B------:R-:W-:Y:S01]  /*0ee0*/  MOV R2, 0x0 ;  /* 0x0000000000027802 */ /* 0x000fe20000000f00 */
[----:B------:R-:W-:Y:S01]  /*0ef0*/  ULDC.64 UR4, c[0x4][0x158] ;  /* 0x0100560000047ab9 */ /* 0x000fe20000000a00 */
[----:B------:R-:W-:Y:S01]  /*0f00*/  ULDC.64 UR6, c[0x4][0x18] ;  /* 0x0100060000067ab9 */ /* 0x000fe20000000a00 */
[----:B------:R-:W-:Y:S01]  /*0f10*/  MOV R4, UR4 ;  /* 0x0000000400047c02 */ /* 0x000fe20008000f00 */
[----:B------:R-:W-:Y:S01]  /*0f20*/  IMAD.U32 R5, RZ, RZ, UR5 ;  /* 0x00000005ff057e24 */ /* 0x000fe2000f8e00ff */
[----:B------:R-:W-:Y:S01]  /*0f30*/  ULDC.64 UR4, c[0x4][0x160] ;  /* 0x0100580000047ab9 */ /* 0x000fe20000000a00 */
[----:B------:R-:W0:Y:S01]  /*0f40*/  LDC.64 R2, c[0x4][R2] ;  /* 0x0100000002027b82 */ /* 0x000e220000000a00 */
[----:B------:R-:W-:Y:S01]  /*0f50*/  HFMA2.MMA R13, -RZ, RZ, 0, 0 ;  /* 0x00000000ff0d7435 */ /* 0x000fe200000001ff */
[----:B------:R-:W-:Y:S01]  /*0f60*/  IMAD.U32 R6, RZ, RZ, UR4 ;  /* 0x00000004ff067e24 */ /* 0x000fe2000f8e00ff */
[----:B------:R-:W-:Y:S01]  /*0f70*/  MOV R10, UR6 ;  /* 0x00000006000a7c02 */ /* 0x000fe20008000f00 */
[----:B------:R-:W-:-:S02]  /*0f80*/  IMAD.U32 R7, RZ, RZ, UR5 ;  /* 0x00000005ff077e24 */ /* 0x000fc4000f8e00ff */
[----:B------:R-:W-:Y:S02]  /*0f90*/  IMAD.U32 R11, RZ, RZ, UR7 ;  /* 0x00000007ff0b7e24 */ /* 0x000fe4000f8e00ff */
[----:B------:R-:W-:Y:S02]  /*0fa0*/  IMAD.MOV.U32 R8, RZ, RZ, 0x4e ;  /* 0x0000004eff087424 */ /* 0x000fe400078e00ff */
[----:B------:R-:W-:-:S07]  /*0fb0*/  IMAD.MOV.U32 R12, RZ, RZ, 0x1 ;  /* 0x00000001ff0c7424 */ /* 0x000fce00078e00ff */
[----:B------:R-:W-:-:S07]  /*0fc0*/  LEPC R20, `(.L_x_8474) ;  /* 0x000000001014794e */ /* 0x000fce0000000000 */
[----:B0-----:R-:W-:Y:S05]  /*0fd0*/  CALL.ABS.NOINC R2 ;  /* 0x0000000002007343 */ /* 0x001fea0003c00000 */
.L_x_8474:
[----:B------:R-:W-:Y:S01]  /*0fe0*/  CS2R R26, SRZ ;  /* 0x00000000001a7805 */ /* 0x000fe2000001ff00 */
[----:B------:R-:W-:Y:S06]  /*0ff0*/  BRA `(.L_x_8451) ;  /* 0x00000000001c7947 */ /* 0x000fec0003800000 */
.L_x_8471:
[----:B------:R-:W2:Y:S01]  /*1000*/  LDG.E.64 R2, desc[UR36][R2.64] ;  /* 0x0000002402027981 */ /* 0x000ea2000c1e1b00 */
[----:B------:R-:W-:Y:S01]  /*1010*/  IMAD.MOV.U32 R27, RZ, RZ, RZ ;  /* 0x000000ffff1b7224 */ /* 0x000fe200078e00ff */
[----:B--2---:R0:W1:Y:S01]  /*1020*/  I2F.U64 R26, R2 ;  /* 0x00000002001a7312 */ /* 0x0040620000301000 */
[----:B------:R-:W-:Y:S05]  /*1030*/  BRA `(.L_x_8451) ;  /* 0x00000000000c7947 */ /* 0x000fea0003800000 */
.L_x_8470:
[----:B------:R-:W2:Y:S01]  /*1040*/  LDG.E R2, desc[UR36][R2.64] ;  /* 0x0000002402027981 */ /* 0x000ea2000c1e1900 */
[----:B------:R-:W-:Y:S01]  /*1050*/  IMAD.MOV.U32 R27, RZ, RZ, RZ ;  /* 0x000000ffff1b7224 */ /* 0x000fe200078e00ff */
[----:B--2---:R-:W-:-:S07]  /*1060*/  I2FP.F32.U32 R26, R2 ;  /* 0x00000002001a7245 */ /* 0x004fce0000201000 */
.L_x_8451:
[----:B------:R-:W-:Y:S05]  /*1070*/  BSYNC B7 ;  /* 0x0000000000077941 */ /* 0x000fea0003800000 */
.L_x_8445:
[----:B------:R-:W-:-:S07]  /*1080*/  VIADD R30, R30, 0x80 ;  /* 0x000000801e1e7836 */ /* 0x000fce0000000000 */
.L_x_8444:
[----:B------:R-:W-:Y:S05]  /*1090*/  BSYNC B6 ;  /* 0x0000000000067941 */ /* 0x000fea0003800000 */
.L_x_8443:
[----:B------:R-:W-:Y:S01]  /*10a0*/  ISETP.GE.AND P0, PT, R30, R28, PT ;  /* 0x0000001c1e00720c */ /* 0x000fe20003f06270 */
[----:B------:R-:W-:Y:S01]  /*10b0*/  BSSY B6, `(.L_x_8475) ;  /* 0x00000ff000067945 */ /* 0x000fe20003800000 */
[----:B------:R-:W-:-:S11]  /*10c0*/  MOV R24, RZ ;  /* 0x000000ff00187202 */ /* 0x000fd60000000f00 */
        /* <DEDUP_REMOVED lines=21> */
[----:B------:R-:W-:Y:S01]  /*1220*/  HFMA2.MMA R25, -RZ, RZ, 0, 0 ;  /* 0x00000000ff197435 */ /* 0x000fe200000001ff */
[----:B--2---:R0:W2:Y:S01]  /*1230*/  I2F.S16 R24, R2 ;  /* 0x0000000200187306 */ /* 0x0040a20000101400 */
[----:B------:R-:W-:Y:S09]  /*1240*/  BRA `(.L_x_8483) ;  /* 0x0000000c008c7947 */ /* 0x000ff20003800000 */
.L_x_8481:
[----:B------:R-:W2:Y:S01]  /*1250*/  LDG.E.U8 R2, desc[UR36][R2.64] ;  /* 0x0000002402027981 */ /* 0x000ea2000c1e1100 */
[----:B------:R-:W-:Y:S01]  /*1260*/  IMAD.MOV.U32 R25, RZ, RZ, RZ ;  /* 0x000000ffff197224 */ /* 0x000fe200078e00ff */
[----:B--2---:R-:W-:Y:S01]  /*1270*/  I2FP.F32.U32 R24, R2 ;  /* 0x0000000200187245 */ /* 0x004fe20000201000 */
[----:B------:R-:W-:Y:S06]  /*1280*/  BRA `(.L_x_8483) ;  /* 0x0000000c007c7947 */ /* 0x000fec0003800000 */
.L_x_8480:
        /* <DEDUP_REMOVED lines=8> */
[----:B--2---:R0:W2:Y:S01]  /*1310*/  I2F.S64 R24, R2 ;  /* 0x0000000200187312 */ /* 0x0040a20000301400 */
[----:B------:R-:W-:Y:S05]  /*1320*/  BRA `(.L_x_8483) ;  /* 0x0000000c00547947 */ /* 0x000fea0003800000 */
.L_x_8485:
[----:B------:R-:W2:Y:S01]  /*1330*/  LDG.E R2, desc[UR36][R2.64] ;  /* 0x0000002402027981 */ /* 0x000ea2000c1e1900 */
[----:B------:R-:W-:Y:S01]  /*1340*/  IMAD.MOV.U32 R25, RZ, RZ, RZ ;  /* 0x000000ffff197224 */ /* 0x000fe200078e00ff */
[----:B--2---:R-:W-:Y:S01]  /*1350*/  I2FP.F32.S32 R24, R2 ;  /* 0x0000000200187245 */ /* 0x004fe20000201400 */
[----:B------:R-:W-:Y:S06]  /*1360*/  BRA `(.L_x_8483) ;  /* 0x0000000c00447947 */ /* 0x000fec0003800000 */
.L_x_8484:
[----:B------:R-:W2:Y:S01]  /*1370*/  LDG.E.U16 R2, desc[UR36][R2.64] ;  /* 0x0000002402027981 */ /* 0x000ea2000c1e1500 */
[----:B------:R-:W-:Y:S01]  /*1380*/  MOV R25, RZ ;  /* 0x000000ff00197202 */ /* 0x000fe20000000f00 */
[----:B--2---:R4:W0:Y:S01]  /*1390*/  I2F.S16 R24, R2 ;  /* 0x0000000200187306 */ /* 0x0048220000101400 */
[----:B------:R-:W-:Y:S05]  /*13a0*/  BRA `(.L_x_8483) ;  /* 0x0000000c00347947 */ /* 0x000fea0003800000 */
.L_x_8479:
        /* <DEDUP_REMOVED lines=9> */
.L_x_8487:
[----:B------:R-:W2:Y:S01]  /*1440*/  LDG.E.U16 R2, desc[UR36][R2.64] ;  /* 0x0000002402027981 */ /* 0x000ea2000c1e1500 */
[----:B------:R-:W-:Y:S02]  /*1450*/  IMAD.MOV.U32 R25, RZ, RZ, RZ ;  /* 0x000000ffff197224 */ /* 0x000fe400078e00ff */
[----:B--2---:R-:W-:Y:S01]  /*1460*/  HADD2.F32 R24, -RZ, R2.H0_H0 ;  /* 0x20000002ff187230 */ /* 0x004fe20000004100 */
[----:B------:R-:W-:Y:S06]  /*1470*/  BRA `(.L_x_8483) ;  /* 0x0000000c00007947 */ /* 0x000fec0003800000 */
.L_x_8486:
        /* <DEDUP_REMOVED lines=8> */
.L_x_8489:
[----:B------:R-:W2:Y:S02]  /*1500*/  LDG.E R2, desc[UR36][R2.64] ;  /* 0x0000002402027981 */ /* 0x000ea4000c1e1900 */
[--C-:B--2---:R-:W-:Y:S02]  /*1510*/  HADD2.F32 R25, -RZ, R2.reuse.H1_H1 ;  /* 0x30000002ff197230 */ /* 0x104fe40000004100 */
[----:B------:R-:W-:Y:S01]  /*1520*/  HADD2.F32 R24, -RZ, R2.H0_H0 ;  /* 0x20000002ff187230 */ /* 0x000fe20000004100 */
[----:B------:R-:W-:Y:S06]  /*1530*/  BRA `(.L_x_8483) ;  /* 0x0000000800d07947 */ /* 0x000fec0003800000 */
.L_x_8488:
        /* <DEDUP_REMOVED lines=8> */
.L_x_8478:
        /* <DEDUP_REMOVED lines=13> */
.L_x_8492:
[----:B------:R-:W2:Y:S01]  /*1690*/  LDG.E.128 R4, desc[UR36][R2.64] ;  /* 0x0000002402047981 */ /* 0x000ea2000c1e1d00 */
[----:B------:R-:W-:Y:S01]  /*16a0*/  UMOV UR4, 0xf0000000 ;  /* 0xf000000000047882 */ /* 0x000fe20000000000 */
[----:B------:R-:W-:Y:S01]  /*16b0*/  UMOV UR5, 0x380fffff ;  /* 0x380fffff00057882 */ /* 0x000fe20000000000 */
[----:B--2---:R-:W0:Y:S01]  /*16c0*/  F2F.F32.F64 R25, R6 ;  /* 0x0000000600197310 */ /* 0x004e220000301000 */
[----:B------:R-:W-:Y:S02]  /*16d0*/  DSETP.GEU.AND P0, PT, |R6|, UR4, PT ;  /* 0x0000000406007e2a */ /* 0x000fe4000bf0e200 */
[----:B------:R-:W-:-:S05]  /*16e0*/  DSETP.GEU.AND P1, PT, |R4|, UR4, PT ;  /* 0x0000000404007e2a */ /* 0x000fca000bf2e200 */
[----:B------:R-:W2:Y:S07]  /*16f0*/  F2F.F32.F64 R24, R4 ;  /* 0x0000000400187310 */ /* 0x000eae0000301000 */
[----:B0-----:R-:W-:Y:S02]  /*1700*/  @!P0 FMUL R25, R25, 1.175494350822287508e-38 ;  /* 0x0080000019198820 */ /* 0x001fe40000400000 */
[----:B--2---:R-:W-:Y:S01]  /*1710*/  @!P1 FMUL R24, R24, 1.175494350822287508e-38 ;  /* 0x0080000018189820 */ /* 0x004fe20000400000 */
[----:B------:R-:W-:Y:S06]  /*1720*/  BRA `(.L_x_8483) ;  /* 0x0000000800547947 */ /* 0x000fec0003800000 */
.L_x_8491:
        /* <DEDUP_REMOVED lines=17> */
[----:B------:R-:W-:Y:S02]  /*1840*/  SEL R5, R4, RZ, P0 ;  /* 0x000000ff04057207 */ /* 0x000fe40000000000 */
[----:B------:R-:W-:-:S03]  /*1850*/  IADD3 R4, R0, 0x1000000, RZ ;  /* 0x0100000000047810 */ /* 0x000fc60007ffe0ff */
        /* <DEDUP_REMOVED lines=8> */
.L_x_8494:
[----:B------:R-:W2:Y:S01]  /*18e0*/  LDG.E.U8 R2, desc[UR36][R2.64] ;  /* 0x0000002402027981 */ /* 0x000ea2000c1e1100 */
[----:B------:R-:W-:Y:S02]  /*18f0*/  IMAD.MOV.U32 R25, RZ, RZ, RZ ;  /* 0x000000ffff197224 */ /* 0x000fe400078e00ff */
        /* <DEDUP_REMOVED lines=12> */
.L_x_8493:
[----:B------:R-:W2:Y:S01]  /*19c0*/  LDG.E.U16 R2, desc[UR36][R2.64] ;  /* 0x0000002402027981 */ /* 0x000ea2000c1e1500 */
[----:B------:R-:W-:Y:S01]  /*19d0*/  MOV R25, RZ ;  /* 0x000000ff00197202 */ /* 0x000fe20000000f00 */
[----:B--2---:R-:W-:Y:S01]  /*19e0*/  IMAD.U32 R24, R2, 0x10000, RZ ;  /* 0x0001000002187824 */ /* 0x004fe200078e00ff */
[----:B------:R-:W-:Y:S06]  /*19f0*/  BRA `(.L_x_8483) ;  /* 0x0000000400a07947 */ /* 0x000fec0003800000 */
.L_x_8490:
        /* <DEDUP_REMOVED lines=12> */
.L_x_8497:
        /* <DEDUP_REMOVED lines=20> */
.L_x_8499:
[----:B------:R-:W-:Y:S05]  /*1c00*/  BSYNC B0 ;  /* 0x0000000000007941 */ /* 0x000fea0003800000 */
.L_x_8498:
[----:B------:R-:W-:Y:S01]  /*1c10*/  IMAD.SHL.U32 R2, R2, 0x100000, RZ ;  /* 0x0010000002027824 */ /* 0x000fe200078e00ff */
[----:B------:R-:W-:-:S04]  /*1c20*/  LEA R3, R0, 0x3b800000, 0x17 ;  /* 0x3b80000000037811 */ /* 0x000fc800078eb8ff */
[----:B------:R-:W-:Y:S01]  /*1c30*/  LOP3.LUT R24, R3, R2, R24, 0xfe, !PT ;  /* 0x0000000203187212 */ /* 0x000fe200078efe18 */
[----:B------:R-:W-:Y:S06]  /*1c40*/  BRA `(.L_x_8483) ;  /* 0x00000004000c7947 */ /* 0x000fec0003800000 */
.L_x_8496:
        /* <DEDUP_REMOVED lines=20> */
.L_x_8501:
[----:B------:R-:W-:Y:S05]  /*1d90*/  BSYNC B0 ;  /* 0x0000000000007941 */ /* 0x000fea0003800000 */
.L_x_8500:
[----:B------:R-:W-:Y:S01]  /*1da0*/  IMAD.SHL.U32 R2, R2, 0x200000, RZ ;  /* 0x0020000002027824 */ /* 0x000fe200078e00ff */
[----:B------:R-:W-:-:S04]  /*1db0*/  LEA R3, R0, 0x37800000, 0x17 ;  /* 0x3780000000037811 */ /* 0x000fc800078eb8ff */
[----:B------:R-:W-:Y:S01]  /*1dc0*/  LOP3.LUT R24, R3, R2, R24, 0xfe, !PT ;  /* 0x0000000203187212 */ /* 0x000fe200078efe18 */
[----:B------:R-:W-:Y:S06]  /*1dd0*/  BRA `(.L_x_8483) ;  /* 0x0000000000a87947 */ /* 0x000fec0003800000 */
.L_x_8495:
        /* <DEDUP_REMOVED lines=14> */
.L_x_8505:
[----:B------:R-:W-:Y:S05]  /*1ec0*/  BSYNC B0 ;  /* 0x0000000000007941 */ /* 0x000fea0003800000 */
.L_x_8504:
[----:B------:R-:W-:Y:S01]  /*1ed0*/  IMAD.MOV.U32 R25, RZ, RZ, RZ ;  /* 0x000000ffff197224 */ /* 0x000fe200078e00ff */
[----:B------:R-:W-:Y:S06]  /*1ee0*/  BRA `(.L_x_8483) ;  /* 0x0000000000647947 */ /* 0x000fec0003800000 */
.L_x_8482:
[----:B------:R-:W-:Y:S01]  /*1ef0*/  MOV R2, 0x0 ;  /* 0x0000000000027802 */ /* 0x000fe20000000f00 */
[----:B------:R-:W-:Y:S01]  /*1f00*/  ULDC.64 UR4, c[0x4][0x158] ;  /* 0x0100560000047ab9 */ /* 0x000fe20000000a00 */
[----:B------:R-:W-:Y:S01]  /*1f10*/  ULDC.64 UR6, c[0x4][0x18] ;  /* 0x0100060000067ab9 */ /* 0x000fe20000000a00 */
[----:B------:R-:W-:Y:S01]  /*1f20*/  IMAD.U32 R4, RZ, RZ, UR4 ;  /* 0x00000004ff047e24 */ /* 0x000fe2000f8e00ff */
[----:B------:R-:W-:Y:S01]  /*1f30*/  MOV R5, UR5 ;  /* 0x0000000500057c02 */ /* 0x000fe20008000f00 */
[----:B------:R-:W-:Y:S01]  /*1f40*/  ULDC.64 UR4, c[0x4][0x160] ;  /* 0x0100580000047ab9 */ /* 0x000fe20000000a00 */
[----:B------:R-:W0:Y:S01]  /*1f50*/  LDC.64 R2, c[0x4][R2] ;  /* 0x0100000002027b82 */ /* 0x000e220000000a00 */
[----:B------:R-:W-:Y:S01]  /*1f60*/  IMAD.U32 R6, RZ, RZ, UR4 ;  /* 0x00000004ff067e24 */ /* 0x000fe2000f8e00ff */
[----:B------:R-:W-:Y:S01]  /*1f70*/  MOV R11, UR7 ;  /* 0x00000007000b7c02 */ /* 0x000fe20008000f00 */
[----:B------:R-:W-:Y:S02]  /*1f80*/  IMAD.U32 R7, RZ, RZ, UR5 ;  /* 0x00000005ff077e24 */ /* 0x000fe4000f8e00ff */
[----:B------:R-:W-:-:S02]  /*1f90*/  IMAD.U32 R10, RZ, RZ, UR6 ;  /* 0x00000006ff0a7e24 */ /* 0x000fc4000f8e00ff */
[----:B------:R-:W-:Y:S02]  /*1fa0*/  IMAD.MOV.U32 R8, RZ, RZ, 0x4e ;  /* 0x0000004eff087424 */ /* 0x000fe400078e00ff */
[----:B------:R-:W-:Y:S02]  /*1fb0*/  IMAD.MOV.U32 R12, RZ, RZ, 0x1 ;  /* 0x00000001ff0c7424 */ /* 0x000fe400078e00ff */
[----:B------:R-:W-:-:S07]  /*1fc0*/  IMAD.MOV.U32 R13, RZ, RZ, RZ ;  /* 0x000000ffff0d7224 */ /* 0x000fce00078e00ff */
[----:B------:R-:W-:-:S07]  /*1fd0*/  LEPC R20, `(.L_x_8506) ;  /* 0x000000001014794e */ /* 0x000fce0000000000 */
[----:B01-3-5:R-:W-:Y:S05]  /*1fe0*/  CALL.ABS.NOINC R2 ;  /* 0x0000000002007343 */ /* 0x02bfea0003c00000 */
.L_x_8506:
[----:B------:R-:W-:Y:S01]  /*1ff0*/  CS2R R24, SRZ ;  /* 0x0000000000187805 */ /* 0x000fe2000001ff00 */
[----:B------:R-:W-:Y:S06]  /*2000*/  BRA `(.L_x_8483) ;  /* 0x00000000001c7947 */ /* 0x000fec0003800000 */
.L_x_8503:
[----:B------:R-:W2:Y:S01]  /*2010*/  LDG.E.64 R2, desc[UR36][R2.64] ;  /* 0x0000002402027981 */ /* 0x000ea2000c1e1b00 */
[----:B------:R-:W-:Y:S01]  /*2020*/  HFMA2.MMA R25, -RZ, RZ, 0, 0 ;  /* 0x00000000ff197435 */ /* 0x000fe200000001ff */
[----:B--2---:R0:W2:Y:S01]  /*2030*/  I2F.U64 R24, R2 ;  /* 0x0000000200187312 */ /* 0x0040a20000301000 */
[----:B------:R-:W-:Y:S09]  /*2040*/  BRA `(.L_x_8483) ;  /* 0x00000000000c7947 */ /* 0x000ff20003800000 */
.L_x_8502:
[----:B------:R-:W2:Y:S01]  /*2050*/  LDG.E R2, desc[UR36][R2.64] ;  /* 0x0000002402027981 */ /* 0x000ea2000c1e1900 */
[----:B------:R-:W-:Y:S01]  /*2060*/  IMAD.MOV.U32 R25, RZ, RZ, RZ ;  /* 0x000000ffff197224 */ /* 0x000fe200078e00ff */
[----:B--2---:R-:W-:-:S07]  /*2070*/  I2FP.F32.U32 R24, R2 ;  /* 0x0000000200187245 */ /* 0x004fce0000201000 */
.L_x_8483:
[----:B------:R-:W-:Y:S05]  /*2080*/  BSYNC B7 ;  /* 0x0000000000077941 */ /* 0x000fea0003800000 */
.L_x_8477:
[----:B------:R-:W-:-:S07]  /*2090*/  VIADD R30, R30, 0x80 ;  /* 0x000000801e1e7836 */ /* 0x000fce0000000000 */
.L_x_8476:
[----:B------:R-:W-:Y:S05]  /*20a0*/  BSYNC B6 ;  /* 0x0000000000067941 */ /* 0x000fea0003800000 */
.L_x_8475:
[----:B------:R-:W-:Y:S01]  /*20b0*/  ISETP.GE.AND P0, PT, R30, R28, PT ;  /* 0x0000001c1e00720c */ /* 0x000fe20003f06270 */
[----:B------:R-:W-:Y:S01]  /*20c0*/  BSSY B6, `(.L_x_8507) ;  /* 0x0000100000067945 */ /* 0x000fe20003800000 */
[----:B------:R-:W-:Y:S01]  /*20d0*/  IMAD.MOV.U32 R19, RZ, RZ, RZ ;  /* 0x000000ffff137224 */ /* 0x000fe200078e00ff */
[----:B------:R-:W-:-:S10]  /*20e0*/  CS2R R16, SRZ ;  /* 0x0000000000107805 */ /* 0x000fd4000001ff00 */
[----:B------:R-:W-:Y:S05]  /*20f0*/  @P0 BRA `(.L_x_8508) ;  /* 0x0000000c00f00947 */ /* 0x000fea0003800000 */
[----:B0-2-4-:R-:W0:Y:S01]  /*2100*/  LDC.64 R2, c[0x0][0x220] ;  /* 0x00008800ff027b82 */ /* 0x015e220000000a00 */
[----:B------:R-:W-:Y:S01]  /*2110*/  LEA R0, R29, R30, 0x9 ;  /* 0x0000001e1d007211 */ /* 0x000fe200078e48ff */
[----:B------:R-:W-:Y:S01]  /*2120*/  ULDC UR4, c[0x0][0x230] ;  /* 0x00008c0000047ab9 */ /* 0x000fe20000000800 */
[----:B------:R-:W-:Y:S01]  /*2130*/  PRMT R4, R23, 0x9910, RZ ;  /* 0x0000991017047816 */ /* 0x000fe200000000ff */
[----:B------:R-:W-:Y:S02]  /*2140*/  BSSY B7, `(.L_x_8509) ;  /* 0x00000f6000077945 */ /* 0x000fe40003800000 */
        /* <DEDUP_REMOVED lines=18> */
.L_x_8513:
[----:B------:R-:W2:Y:S01]  /*2270*/  LDG.E.U8 R2, desc[UR36][R2.64] ;  /* 0x0000002402027981 */ /* 0x000ea2000c1e1100 */
[----:B------:R-:W-:Y:S02]  /*2280*/  MOV R17, RZ ;  /* 0x000000ff00117202 */ /* 0x000fe40000000f00 */
[----:B--2---:R-:W-:Y:S01]  /*2290*/  I2FP.F32.U32 R16, R2 ;  /* 0x0000000200107245 */ /* 0x004fe20000201000 */
[----:B------:R-:W-:Y:S06]  /*22a0*/  BRA `(.L_x_8515) ;  /* 0x0000000c007c7947 */ /* 0x000fec0003800000 */
.L_x_8512:
        /* <DEDUP_REMOVED lines=10> */
.L_x_8517:
[----:B------:R-:W2:Y:S01]  /*2350*/  LDG.E R2, desc[UR36][R2.64] ;  /* 0x0000002402027981 */ /* 0x000ea2000c1e1900 */
[----:B------:R-:W-:Y:S01]  /*2360*/  IMAD.MOV.U32 R17, RZ, RZ, RZ ;  /* 0x000000ffff117224 */ /* 0x000fe200078e00ff */
[----:B--2---:R-:W-:Y:S01]  /*2370*/  I2FP.F32.S32 R16, R2 ;  /* 0x0000000200107245 */ /* 0x004fe20000201400 */
[----:B------:R-:W-:Y:S06]  /*2380*/  BRA `(.L_x_8515) ;  /* 0x0000000c00447947 */ /* 0x000fec0003800000 */
.L_x_8516:
[----:B------:R-:W2:Y:S01]  /*2390*/  LDG.E.U16 R2, desc[UR36][R2.64] ;  /* 0x0000002402027981 */ /* 0x000ea2000c1e1500 */
[----:B------:R-:W-:Y:S01]  /*23a0*/  IMAD.MOV.U32 R17, RZ, RZ, RZ ;  /* 0x000000ffff117224 */ /* 0x000fe200078e00ff */
[----:B--2---:R0:W2:Y:S01]  /*23b0*/  I2F.S16 R16, R2 ;  /* 0x0000000200107306 */ /* 0x0040a20000101400 */
[----:B------:R-:W-:Y:S05]  /*23c0*/  BRA `(.L_x_8515) ;  /* 0x0000000c00347947 */ /* 0x000fea0003800000 */
.L_x_8511:
        /* <DEDUP_REMOVED lines=9> */
.L_x_8519:
[----:B------:R-:W2:Y:S01]  /*2460*/  LDG.E.U16 R2, desc[UR36][R2.64] ;  /* 0x0000002402027981 */ /* 0x000ea2000c1e1500 */
[----:B------:R-:W-:Y:S02]  /*2470*/  IMAD.MOV.U32 R17, RZ, RZ, RZ ;  /* 0x000000ffff117224 */ /* 0x000fe400078e00ff */
[----:B--2---:R-:W-:Y:S01]  /*2480*/  HADD2.F32 R16, -RZ, R2.H0_H0 ;  /* 0x20000002ff107230 */ /* 0x004fe20000004100 */
[----:B------:R-:W-:Y:S06]  /*2490*/  BRA `(.L_x_8515) ;  /* 0x0000000c00007947 */ /* 0x000fec0003800000 */
.L_x_8518:
        /* <DEDUP_REMOVED lines=8> */
.L_x_8521:
[----:B------:R-:W2:Y:S02]  /*2520*/  LDG.E R2, desc[UR36][R2.64] ;  /* 0x0000002402027981 */ /* 0x000ea4000c1e1900 */
[--C-:B--2---:R-:W-:Y:S02]  /*2530*/  HADD2.F32 R17, -RZ, R2.reuse.H1_H1 ;  /* 0x30000002ff117230 */ /* 0x104fe40000004100 */
[----:B------:R-:W-:Y:S01]  /*2540*/  HADD2.F32 R16, -RZ, R2.H0_H0 ;  /* 0x20000002ff107230 */ /* 0x000fe20000004100 */
[----:B------:R-:W-:Y:S06]  /*2550*/  BRA `(.L_x_8515) ;  /* 0x0000000800d07947 */ /* 0x000fec0003800000 */
.L_x_8520:
        /* <DEDUP_REMOVED lines=8> */
.L_x_8510:
        /* <DEDUP_REMOVED lines=13> */
.L_x_8524:
        /* <DEDUP_REMOVED lines=10> */
.L_x_8523:
        /* <DEDUP_REMOVED lines=8> */
[----:B------:R-:W-:Y:S01]  /*27d0*/  IMAD.MOV.U32 R17, RZ, RZ, RZ ;  /* 0x000000ffff117224 */ /* 0x000fe200078e00ff */
[----:B--2---:R-:W-:-:S04]  /*27e0*/  SHF.L.U32 R16, R16, 0x18, RZ ;  /* 0x0000001810107819 */ /* 0x004fc800000006ff */
[----:B------:R-:W-:-:S04]  /*27f0*/  LOP3.LUT R0, R16, 0x7f000000, RZ, 0xc0, !PT ;  /* 0x7f00000010007812 */ /* 0x000fc800078ec0ff */
[----:B------:R-:W0:Y:S01]  /*2800*/  FLO.U32 R4, R0 ;  /* 0x0000000000047300 */ /* 0x000e2200000e0000 */
[----:B------:R-:W-:-:S04]  /*2810*/  IADD3 R2, R0, -0x1, RZ ;  /* 0xffffffff00027810 */ /* 0x000fc80007ffe0ff */
        /* <DEDUP_REMOVED lines=14> */
.L_x_8526:
        /* <DEDUP_REMOVED lines=14> */
.L_x_8525:
[----:B------:R-:W2:Y:S01]  /*29e0*/  LDG.E.U16 R2, desc[UR36][R2.64] ;  /* 0x0000002402027981 */ /* 0x000ea2000c1e1500 */
[----:B------:R-:W-:Y:S01]  /*29f0*/  IMAD.MOV.U32 R17, RZ, RZ, RZ ;  /* 0x000000ffff117224 */ /* 0x000fe200078e00ff */
[----:B--2---:R-:W-:Y:S01]  /*2a00*/  SHF.L.U32 R16, R2, 0x10, RZ ;  /* 0x0000001002107819 */ /* 0x004fe200000006ff */
[----:B------:R-:W-:Y:S06]  /*2a10*/  BRA `(.L_x_8515) ;  /* 0x0000000400a07947 */ /* 0x000fec0003800000 */
.L_x_8522:
        /* <DEDUP_REMOVED lines=12> */
.L_x_8529:
        /* <DEDUP_REMOVED lines=20> */
.L_x_8531:
[----:B------:R-:W-:Y:S05]  /*2c20*/  BSYNC B0 ;  /* 0x0000000000007941 */ /* 0x000fea0003800000 */
.L_x_8530:
[----:B------:R-:W-:Y:S01]  /*2c30*/  IMAD.SHL.U32 R2, R2, 0x100000, RZ ;  /* 0x0010000002027824 */ /* 0x000fe200078e00ff */
[----:B------:R-:W-:-:S04]  /*2c40*/  LEA R3, R0, 0x3b800000, 0x17 ;  /* 0x3b80000000037811 */ /* 0x000fc800078eb8ff */
[----:B------:R-:W-:Y:S01]  /*2c50*/  LOP3.LUT R16, R3, R2, R16, 0xfe, !PT ;  /* 0x0000000203107212 */ /* 0x000fe200078efe10 */
[----:B------:R-:W-:Y:S06]  /*2c60*/  BRA `(.L_x_8515) ;  /* 0x00000004000c7947 */ /* 0x000fec0003800000 */
.L_x_8528:
        /* <DEDUP_REMOVED lines=20> */
.L_x_8533:
[----:B------:R-:W-:Y:S05]  /*2db0*/  BSYNC B0 ;  /* 0x0000000000007941 */ /* 0x000fea0003800000 */
.L_x_8532:
[----:B------:R-:W-:Y:S01]  /*2dc0*/  IMAD.SHL.U32 R2, R2, 0x200000, RZ ;  /* 0x0020000002027824 */ /* 0x000fe200078e00ff */
[----:B------:R-:W-:-:S04]  /*2dd0*/  LEA R3, R0, 0x37800000, 0x17 ;  /* 0x3780000000037811 */ /* 0x000fc800078eb8ff */
[----:B------:R-:W-:Y:S01]  /*2de0*/  LOP3.LUT R16, R3, R2, R16, 0xfe, !PT ;  /* 0x0000000203107212 */ /* 0x000fe200078efe10 */
[----:B------:R-:W-:Y:S06]  /*2df0*/  BRA `(.L_x_8515) ;  /* 0x0000000000a87947 */ /* 0x000fec0003800000 */
.L_x_8527:
        /* <DEDUP_REMOVED lines=14> */
.L_x_8537:
[----:B------:R-:W-:Y:S05]  /*2ee0*/  BSYNC B0 ;  /* 0x0000000000007941 */ /* 0x000fea0003800000 */
.L_x_8536:
[----:B------:R-:W-:Y:S01]  /*2ef0*/  IMAD.MOV.U32 R17, RZ, RZ, RZ ;  /* 0x000000ffff117224 */ /* 0x000fe200078e00ff */
[----:B------:R-:W-:Y:S06]  /*2f00*/  BRA `(.L_x_8515) ;  /* 0x0000000000647947 */ /* 0x000fec0003800000 */
.L_x_8514:
[----:B------:R-:W-:Y:S01]  /*2f10*/  MOV R2, 0x0 ;  /* 0x0000000000027802 */ /* 0x000fe20000000f00 */
[----:B------:R-:W-:Y:S01]  /*2f20*/  ULDC.64 UR4, c[0x4][0x158] ;  /* 0x0100560000047ab9 */ /* 0x000fe20000000a00 */
[----:B------:R-:W-:Y:S01]  /*2f30*/  ULDC.64 UR6, c[0x4][0x18] ;  /* 0x0100060000067ab9 */ /* 0x000fe20000000a00 */
[----:B------:R-:W-:Y:S01]  /*2f40*/  IMAD.U32 R4, RZ, RZ, UR4 ;  /* 0x00000004ff047e24 */ /* 0x000fe2000f8e00ff */
[----:B------:R-:W-:Y:S01]  /*2f50*/  HFMA2.MMA R8, -RZ, RZ, 0, 4.64916229248046875e-06 ;  /* 0x0000004eff087435 */ /* 0x000fe200000001ff */
[----:B------:R-:W-:Y:S01]  /*2f60*/  IMAD.U32 R5, RZ, RZ, UR5 ;  /* 0x00000005ff057e24 */ /* 0x000fe2000f8e00ff */
[----:B------:R-:W0:Y:S01]  /*2f70*/  LDC.64 R2, c[0x4][R2] ;  /* 0x0100000002027b82 */ /* 0x000e220000000a00 */
[----:B------:R-:W-:Y:S01]  /*2f80*/  ULDC.64 UR4, c[0x4][0x160] ;  /* 0x0100580000047ab9 */ /* 0x000fe20000000a00 */
[----:B------:R-:W-:Y:S01]  /*2f90*/  IMAD.U32 R10, RZ, RZ, UR6 ;  /* 0x00000006ff0a7e24 */ /* 0x000fe2000f8e00ff */
[----:B------:R-:W-:Y:S01]  /*2fa0*/  MOV R6, UR4 ;  /* 0x0000000400067c02 */ /* 0x000fe20008000f00 */
[----:B------:R-:W-:-:S02]  /*2fb0*/  IMAD.U32 R7, RZ, RZ, UR5 ;  /* 0x00000005ff077e24 */ /* 0x000fc4000f8e00ff */
[----:B------:R-:W-:Y:S02]  /*2fc0*/  IMAD.U32 R11, RZ, RZ, UR7 ;  /* 0x00000007ff0b7e24 */ /* 0x000fe4000f8e00ff */
[----:B------:R-:W-:Y:S02]  /*2fd0*/  IMAD.MOV.U32 R12, RZ, RZ, 0x1 ;  /* 0x00000001ff0c7424 */ /* 0x000fe400078e00ff */
[----:B------:R-:W-:-:S07]  /*2fe0*/  IMAD.MOV.U32 R13, RZ, RZ, RZ ;  /* 0x000000ffff0d7224 */ /* 0x000fce00078e00ff */
[----:B------:R-:W-:-:S07]  /*2ff0*/  LEPC R20, `(.L_x_8538) ;  /* 0x000000001014794e */ /* 0x000fce0000000000 */
[----:B01-3-5:R-:W-:Y:S05]  /*3000*/  CALL.ABS.NOINC R2 ;  /* 0x0000000002007343 */ /* 0x02bfea0003c00000 */
.L_x_8538:
[----:B------:R-:W-:Y:S01]  /*3010*/  CS2R R16, SRZ ;  /* 0x0000000000107805 */ /* 0x000fe2000001ff00 */
[----:B------:R-:W-:Y:S06]  /*3020*/  BRA `(.L_x_8515) ;  /* 0x00000000001c7947 */ /* 0x000fec0003800000 */
.L_x_8535:
[----:B------:R-:W2:Y:S01]  /*3030*/  LDG.E.64 R2, desc[UR36][R2.64] ;  /* 0x0000002402027981 */ /* 0x000ea2000c1e1b00 */
[----:B------:R-:W-:Y:S01]  /*3040*/  IMAD.MOV.U32 R17, RZ, RZ, RZ ;  /* 0x000000ffff117224 */ /* 0x000fe200078e00ff */
[----:B--2---:R0:W2:Y:S01]  /*3050*/  I2F.U64 R16, R2 ;  /* 0x0000000200107312 */ /* 0x0040a20000301000 */
[----:B------:R-:W-:Y:S05]  /*3060*/  BRA `(.L_x_8515) ;  /* 0x00000000000c7947 */ /* 0x000fea0003800000 */
.L_x_8534:
[----:B------:R-:W2:Y:S01]  /*3070*/  LDG.E R2, desc[UR36][R2.64] ;  /* 0x0000002402027981 */ /* 0x000ea2000c1e1900 */
[----:B------:R-:W-:Y:S02]  /*3080*/  MOV R17, RZ ;  /* 0x000000ff00117202 */ /* 0x000fe40000000f00 */
[----:B--2---:R-:W-:-:S07]  /*3090*/  I2FP.F32.U32 R16, R2 ;  /* 0x0000000200107245 */ /* 0x004fce0000201000 */
.L_x_8515:
[----:B------:R-:W-:Y:S05]  /*30a0*/  BSYNC B7 ;  /* 0x0000000000077941 */ /* 0x000fea0003800000 */
.L_x_8509:
[----:B------:R-:W-:-:S07]  /*30b0*/  VIADD R30, R30, 0x80 ;  /* 0x000000801e1e7836 */ /* 0x000fce0000000000 */
.L_x_8508:
[----:B------:R-:W-:Y:S05]  /*30c0*/  BSYNC B6 ;  /* 0x0000000000067941 */ /* 0x000fea0003800000 */
.L_x_8507:
[----:B------:R-:W-:Y:S01]  /*30d0*/  ISETP.GE.AND P0, PT, R30, R28, PT ;  /* 0x0000001c1e00720c */ /* 0x000fe20003f06270 */
[----:B------:R-:W-:Y:S01]  /*30e0*/  BSSY B6, `(.L_x_8539) ;  /* 0x00000fb000067945 */ /* 0x000fe20003800000 */
[----:B------:R-:W-:-:S11]  /*30f0*/  IMAD.MOV.U32 R18, RZ, RZ, RZ ;  /* 0x000000ffff127224 */ /* 0x000fd600078e00ff */
[----:B------:R-:W-:Y:S05]  /*3100*/  @P0 BRA `(.L_x_8540) ;  /* 0x0000000c00e00947 */ /* 0x000fea0003800000 */
[----:B0-2-4-:R-:W0:Y:S01]  /*3110*/  LDC.64 R2, c[0x0][0x220] ;  /* 0x00008800ff027b82 */ /* 0x015e220000000a00 */
[----:B------:R-:W-:Y:S01]  /*3120*/  PRMT R0, R23, 0x9910, RZ ;  /* 0x0000991017007816 */ /* 0x000fe200000000ff */
[----:B------:R-:W-:Y:S01]  /*3130*/  IMAD R30, R29, 0x200, R30 ;  /* 0x000002001d1e7824 */ /* 0x000fe200078e021e */
[----:B------:R-:W-:Y:S02]  /*3140*/  ULDC UR4, c[0x0][0x230] ;  /* 0x00008c0000047ab9 */ /* 0x000fe40000000800 */
[----:B------:R-:W-:Y:S01]  /*3150*/  ISETP.GT.AND P1, PT, R0, 0x9, PT ;  /* 0x000000090000780c */ /* 0x000fe20003f24270 */
[----:B------:R-:W-:-:S05]  /*3160*/  IMAD R5, R30, UR4, RZ ;  /* 0x000000041e057c24 */ /* 0x000fca000f8e02ff */
[----:B0-----:R-:W-:-:S04]  /*3170*/  IADD3 R2, P0, R5, R2, RZ ;  /* 0x0000000205027210 */ /* 0x001fc80007f1e0ff */
[----:B------:R-:W-:-:S03]  /*3180*/  IADD3.X R3, RZ, R3, RZ, P0, !PT ;  /* 0x00000003ff037210 */ /* 0x000fc600007fe4ff */
        /* <DEDUP_REMOVED lines=11> */
[----:B--2---:R0:W2:Y:S01]  /*3240*/  I2F.S16 R18, R2 ;  /* 0x0000000200127306 */ /* 0x0040a20000101400 */
[----:B------:R-:W-:Y:S05]  /*3250*/  BRA `(.L_x_8540) ;  /* 0x0000000c008c7947 */ /* 0x000fea0003800000 */
.L_x_8544:
[----:B------:R-:W2:Y:S01]  /*3260*/  LDG.E.U8 R2, desc[UR36][R2.64] ;  /* 0x0000002402027981 */ /* 0x000ea2000c1e1100 */
[----:B------:R-:W-:Y:S01]  /*3270*/  IMAD.MOV.U32 R19, RZ, RZ, RZ ;  /* 0x000000ffff137224 */ /* 0x000fe200078e00ff */
[----:B--2---:R-:W-:Y:S01]  /*3280*/  I2FP.F32.U32 R18, R2 ;  /* 0x0000000200127245 */ /* 0x004fe20000201000 */
[----:B------:R-:W-:Y:S06]  /*3290*/  BRA `(.L_x_8540) ;  /* 0x0000000c007c7947 */ /* 0x000fec0003800000 */
.L_x_8543:
        /* <DEDUP_REMOVED lines=10> */
.L_x_8547:
[----:B------:R-:W2:Y:S01]  /*3340*/  LDG.E R2, desc[UR36][R2.64] ;  /* 0x0000002402027981 */ /* 0x000ea2000c1e1900 */
[----:B------:R-:W-:Y:S01]  /*3350*/  HFMA2.MMA R19, -RZ, RZ, 0, 0 ;  /* 0x00000000ff137435 */ /* 0x000fe200000001ff */
[----:B--2---:R-:W-:Y:S01]  /*3360*/  I2FP.F32.S32 R18, R2 ;  /* 0x0000000200127245 */ /* 0x004fe20000201400 */
[----:B------:R-:W-:Y:S09]  /*3370*/  BRA `(.L_x_8540) ;  /* 0x0000000c00447947 */ /* 0x000ff20003800000 */
.L_x_8546:
[----:B------:R-:W2:Y:S01]  /*3380*/  LDG.E.U16 R2, desc[UR36][R2.64] ;  /* 0x0000002402027981 */ /* 0x000ea2000c1e1500 */
[----:B------:R-:W-:Y:S01]  /*3390*/  IMAD.MOV.U32 R19, RZ, RZ, RZ ;  /* 0x000000ffff137224 */ /* 0x000fe200078e00ff */
[----:B--2---:R0:W2:Y:S01]  /*33a0*/  I2F.S16 R18, R2 ;  /* 0x0000000200127306 */ /* 0x0040a20000101400 */
[----:B------:R-:W-:Y:S05]  /*33b0*/  BRA `(.L_x_8540) ;  /* 0x0000000c00347947 */ /* 0x000fea0003800000 */
.L_x_8542:
        /* <DEDUP_REMOVED lines=9> */
.L_x_8549:
[----:B------:R-:W2:Y:S01]  /*3450*/  LDG.E.U16 R2, desc[UR36][R2.64] ;  /* 0x0000002402027981 */ /* 0x000ea2000c1e1500 */
[----:B------:R-:W-:Y:S02]  /*3460*/  IMAD.MOV.U32 R19, RZ, RZ, RZ ;  /* 0x000000ffff137224 */ /* 0x000fe400078e00ff */
[----:B--2---:R-:W-:Y:S01]  /*3470*/  HADD2.F32 R18, -RZ, R2.H0_H0 ;  /* 0x20000002ff127230 */ /* 0x004fe20000004100 */
[----:B------:R-:W-:Y:S06]  /*3480*/  BRA `(.L_x_8540) ;  /* 0x0000000c00007947 */ /* 0x000fec0003800000 */
.L_x_8548:
        /* <DEDUP_REMOVED lines=8> */
.L_x_8551:
[----:B------:R-:W2:Y:S02]  /*3510*/  LDG.E R2, desc[UR36][R2.64] ;  /* 0x0000002402027981 */ /* 0x000ea4000c1e1900 */
[--C-:B--2---:R-:W-:Y:S02]  /*3520*/  HADD2.F32 R19, -RZ, R2.reuse.H1_H1 ;  /* 0x30000002ff137230 */ /* 0x104fe40000004100 */
[----:B------:R-:W-:Y:S01]  /*3530*/  HADD2.F32 R18, -RZ, R2.H0_H0 ;  /* 0x20000002ff127230 */ /* 0x000fe20000004100 */
[----:B------:R-:W-:Y:S06]  /*3540*/  BRA `(.L_x_8540) ;  /* 0x0000000800d07947 */ /* 0x000fec0003800000 */
.L_x_8550:
        /* <DEDUP_REMOVED lines=8> */
.L_x_8541:
        /* <DEDUP_REMOVED lines=13> */
.L_x_8554:
        /* <DEDUP_REMOVED lines=10> */
.L_x_8553:
        /* <DEDUP_REMOVED lines=27> */
.L_x_8556:
        /* <DEDUP_REMOVED lines=14> */
.L_x_8555:
[----:B------:R-:W2:Y:S01]  /*39d0*/  LDG.E.U16 R2, desc[UR36][R2.64] ;  /* 0x0000002402027981 */ /* 0x000ea2000c1e1500 */
[----:B------:R-:W-:Y:S02]  /*39e0*/  IMAD.MOV.U32 R19, RZ, RZ, RZ ;  /* 0x000000ffff137224 */ /* 0x000fe400078e00ff */
[----:B--2---:R-:W-:Y:S01]  /*39f0*/  IMAD.U32 R18, R2, 0x10000, RZ ;  /* 0x0001000002127824 */ /* 0x004fe200078e00ff */
[----:B------:R-:W-:Y:S06]  /*3a00*/  BRA `(.L_x_8540) ;  /* 0x0000000400a07947 */ /* 0x000fec0003800000 */
.L_x_8552:
        /* <DEDUP_REMOVED lines=12> */
.L_x_8559:
        /* <DEDUP_REMOVED lines=20> */
.L_x_8561:
[----:B------:R-:W-:Y:S05]  /*3c10*/  BSYNC B0 ;  /* 0x0000000000007941 */ /* 0x000fea0003800000 */
.L_x_8560:
[----:B------:R-:W-:Y:S01]  /*3c20*/  IMAD.SHL.U32 R2, R2, 0x100000, RZ ;  /* 0x0010000002027824 */ /* 0x000fe200078e00ff */
[----:B------:R-:W-:-:S04]  /*3c30*/  LEA R3, R0, 0x3b800000, 0x17 ;  /* 0x3b80000000037811 */ /* 0x000fc800078eb8ff */
[----:B------:R-:W-:Y:S01]  /*3c40*/  LOP3.LUT R18, R3, R2, R18, 0xfe, !PT ;  /* 0x0000000203127212 */ /* 0x000fe200078efe12 */
[----:B------:R-:W-:Y:S06]  /*3c50*/  BRA `(.L_x_8540) ;  /* 0x00000004000c7947 */ /* 0x000fec0003800000 */
.L_x_8558:
        /* <DEDUP_REMOVED lines=20> */
.L_x_8563:
[----:B------:R-:W-:Y:S05]  /*3da0*/  BSYNC B0 ;  /* 0x0000000000007941 */ /* 0x000fea0003800000 */
.L_x_8562:
[----:B------:R-:W-:Y:S01]  /*3db0*/  IMAD.SHL.U32 R2, R2, 0x200000, RZ ;  /* 0x0020000002027824 */ /* 0x000fe200078e00ff */
[----:B------:R-:W-:-:S04]  /*3dc0*/  LEA R3, R0, 0x37800000, 0x17 ;  /* 0x3780000000037811 */ /* 0x000fc800078eb8ff */
[----:B------:R-:W-:Y:S01]  /*3dd0*/  LOP3.LUT R18, R3, R2, R18, 0xfe, !PT ;  /* 0x0000000203127212 */ /* 0x000fe200078efe12 */
[----:B------:R-:W-:Y:S06]  /*3de0*/  BRA `(.L_x_8540) ;  /* 0x0000000000a87947 */ /* 0x000fec0003800000 */
.L_x_8557:
        /* <DEDUP_REMOVED lines=14> */
.L_x_8567:
[----:B------:R-:W-:Y:S05]  /*3ed0*/  BSYNC B0 ;  /* 0x0000000000007941 */ /* 0x000fea0003800000 */
.L_x_8566:
[----:B------:R-:W-:Y:S01]  /*3ee0*/  IMAD.MOV.U32 R19, RZ, RZ, RZ ;  /* 0x000000ffff137224 */ /* 0x000fe200078e00ff */
[----:B------:R-:W-:Y:S06]  /*3ef0*/  BRA `(.L_x_8540) ;  /* 0x0000000000647947 */ /* 0x000fec0003800000 */
.L_x_8545:
        /* <DEDUP_REMOVED lines=15> */
[----:B01-3-5:R-:W-:Y:S05]  /*3ff0*/  CALL.ABS.NOINC R2 ;  /* 0x0000000002007343 */ /* 0x02bfea0003c00000 */
.L_x_8568:
[----:B------:R-:W-:Y:S01]  /*4000*/  CS2R R18, SRZ ;  /* 0x0000000000127805 */ /* 0x000fe2000001ff00 */
[----:B------:R-:W-:Y:S06]  /*4010*/  BRA `(.L_x_8540) ;  /* 0x00000000001c7947 */ /* 0x000fec0003800000 */
.L_x_8565:
[----:B------:R-:W2:Y:S01]  /*4020*/  LDG.E.64 R2, desc[UR36][R2.64] ;  /* 0x0000002402027981 */ /* 0x000ea2000c1e1b00 */
[----:B------:R-:W-:Y:S01]  /*4030*/  IMAD.MOV.U32 R19, RZ, RZ, RZ ;  /* 0x000000ffff137224 */ /* 0x000fe200078e00ff */
[----:B--2---:R0:W2:Y:S01]  /*4040*/  I2F.U64 R18, R2 ;  /* 0x0000000200127312 */ /* 0x0040a20000301000 */
[----:B------:R-:W-:Y:S05]  /*4050*/  BRA `(.L_x_8540) ;  /* 0x00000000000c7947 */ /* 0x000fea0003800000 */
.L_x_8564:
[----:B------:R-:W2:Y:S01]  /*4060*/  LDG.E R2, desc[UR36][R2.64] ;  /* 0x0000002402027981 */ /* 0x000ea2000c1e1900 */
[----:B------:R-:W-:Y:S01]  /*4070*/  IMAD.MOV.U32 R19, RZ, RZ, RZ ;  /* 0x000000ffff137224 */ /* 0x000fe200078e00ff */
[----:B--2---:R-:W-:-:S07]  /*4080*/  I2FP.F32.U32 R18, R2 ;  /* 0x0000000200127245 */ /* 0x004fce0000201000 */
.L_x_8540:
[----:B------:R-:W-:Y:S05]  /*4090*/  BSYNC B6 ;  /* 0x0000000000067941 */ /* 0x000fea0003800000 */
.L_x_8539:
[----:B------:R-:W-:Y:S01]  /*40a0*/  ISETP.NE.AND P0, PT, R22, RZ, PT ;  /* 0x000000ff1600720c */ /* 0x000fe20003f05270 */
[----:B------:R-:W-:Y:S01]  /*40b0*/  BSSY B0, `(.L_x_8569) ;  /* 0x00002c4000007945 */ /* 0x000fe20003800000 */
[----:B------:R-:W-:Y:S01]  /*40c0*/  IMAD.MOV.U32 R23, RZ, RZ, RZ ;  /* 0x000000ffff177224 */ /* 0x000fe200078e00ff */
[----:B------:R-:W-:-:S10]  /*40d0*/  CS2R R10, SRZ ;  /* 0x00000000000a7805 */ /* 0x000fd4000001ff00 */
[----:B------:R-:W-:Y:S05]  /*40e0*/  @P0 BRA `(.L_x_8570) ;  /* 0x0000002c00000947 */ /* 0x000fea0003800000 */
[----:B01-3-5:R-:W-:Y:S01]  /*40f0*/  FSETP.GTU.FTZ.AND P0, PT, |R26|, +INF , PT ;  /* 0x7f8000001a00780b */ /* 0x02bfe20003f1c200 */
[C---:B--2-4-:R-:W-:Y:S01]  /*4100*/  FADD.FTZ R2, |R27|.reuse, -RZ ;  /* 0x800000ff1b027221 */ /* 0x054fe20000010200 */
[----:B------:R-:W-:-:S04]  /*4110*/  FSETP.GTU.FTZ.AND P1, PT, |R27|, +INF , PT ;  /* 0x7f8000001b00780b */ /* 0x000fc80003f3c200 */
[----:B------:R-:W-:-:S13]  /*4120*/  PLOP3.LUT P0, PT, P0, P1, PT, 0xa8, 0x0 ;  /* 0x000000000000781c */ /* 0x000fda0000703570 */
[----:B------:R-:W-:Y:S05]  /*4130*/  @P0 BRA `(.L_x_8571) ;  /* 0x0000002800b00947 */ /* 0x000fea0003800000 */
[C---:B------:R-:W-:Y:S01]  /*4140*/  FSETP.GT.FTZ.AND P0, PT, |R26|.reuse, 8388608, PT ;  /* 0x4b0000001a00780b */ /* 0x040fe20003f14200 */
[----:B------:R-:W-:Y:S01]  /*4150*/  FADD.FTZ R13, |R26|, -RZ ;  /* 0x800000ff1a0d7221 */ /* 0x000fe20000010200 */
[----:B------:R-:W-:-:S04]  /*4160*/  FSETP.GT.FTZ.AND P1, PT, R2, 8388608, PT ;  /* 0x4b0000000200780b */ /* 0x000fc80003f34000 */
[----:B------:R-:W-:-:S13]  /*4170*/  PLOP3.LUT P0, PT, P0, P1, PT, 0xa8, 0x0 ;  /* 0x000000000000781c */ /* 0x000fda0000703570 */
[----:B------:R-:W-:Y:S05]  /*4180*/  @P0 BRA `(.L_x_8572) ;  /* 0x0000001000f00947 */ /* 0x000fea0003800000 */
[----:B------:R-:W-:Y:S01]  /*4190*/  FSETP.NEU.FTZ.AND P1, PT, R26, RZ, PT ;  /* 0x000000ff1a00720b */ /* 0x000fe20003f3d000 */
[----:B------:R-:W-:Y:S01]  /*41a0*/  IMAD.MOV.U32 R11, RZ, RZ, R27 ;  /* 0x000000ffff0b7224 */ /* 0x000fe200078e001b */
[----:B------:R-:W-:Y:S02]  /*41b0*/  FSETP.NEU.FTZ.AND P0, PT, R27, RZ, PT ;  /* 0x000000ff1b00720b */ /* 0x000fe40003f1d000 */
[----:B------:R-:W-:-:S11]  /*41c0*/  MOV R10, R26 ;  /* 0x0000001a000a7202 */ /* 0x000fd60000000f00 */
[----:B------:R-:W-:Y:S05]  /*41d0*/  @!P0 BRA !P1, `(.L_x_8570) ;  /* 0x0000002800c48947 */ /* 0x000fea0004800000 */
[----:B------:R-:W-:Y:S01]  /*41e0*/  FSETP.GEU.FTZ.AND P0, PT, R2, 0.00021143197955098003149, PT ;  /* 0x395db3d70200780b */ /* 0x000fe20003f1e000 */
[----:B------:R-:W-:Y:S01]  /*41f0*/  IMAD.MOV.U32 R10, RZ, RZ, R26 ;  /* 0x000000ffff0a7224 */ /* 0x000fe200078e001a */
[----:B------:R-:W-:Y:S01]  /*4200*/  FSETP.GEU.FTZ.AND P1, PT, |R26|, 0.00021143197955098003149, PT ;  /* 0x395db3d71a00780b */ /* 0x000fe20003f3e200 */
[----:B------:R-:W-:-:S12]  /*4210*/  IMAD.MOV.U32 R11, RZ, RZ, R27 ;  /* 0x000000ffff0b7224 */ /* 0x000fd800078e001b */
[----:B------:R-:W-:Y:S05]  /*4220*/  @!P0 BRA !P1, `(.L_x_8570) ;  /* 0x0000002800b08947 */ /* 0x000fea0004800000 */
        /* <DEDUP_REMOVED lines=55> */
[----:B0-----:R-:W-:Y:S01]  /*45a0*/  @!P0 FMUL.FTZ R12, R11, |R26| ;  /* 0x4000001a0b0c8220 */ /* 0x001fe20000410000 */
        /* <DEDUP_REMOVED lines=34> */
.L_x_8576:
        /* <DEDUP_REMOVED lines=10> */
.L_x_8578:
[----:B------:R-:W-:-:S04]  /*4870*/  FADD.FTZ R6, -R0, R5 ;  /* 0x0000000500067221 */ /* 0x000fc80000010100 */
[----:B------:R-:W-:-:S07]  /*4880*/  FMUL.FTZ R6, R6, 0.5 ;  /* 0x3f00000006067820 */ /* 0x000fce0000410000 */
.L_x_8579:
[----:B------:R-:W-:Y:S05]  /*4890*/  BSYNC B2 ;  /* 0x0000000000027941 */ /* 0x000fea0003800000 */
.L_x_8577:
        /* <DEDUP_REMOVED lines=11> */
.L_x_8581:
[----:B------:R-:W-:-:S04]  /*4950*/  FADD.FTZ R8, R4, -R9 ;  /* 0x8000000904087221 */ /* 0x000fc80000010000 */
[----:B------:R-:W-:-:S07]  /*4960*/  FMUL.FTZ R9, R8, 0.5 ;  /* 0x3f00000008097820 */ /* 0x000fce0000410000 */
.L_x_8582:
[----:B------:R-:W-:Y:S05]  /*4970*/  BSYNC B2 ;  /* 0x0000000000027941 */ /* 0x000fea0003800000 */
.L_x_8580:
        /* <DEDUP_REMOVED lines=35> */
.L_x_8575:
[----:B------:R0:W1:Y:S02]  /*4bb0*/  MUFU.SQRT R12, R13 ;  /* 0x0000000d000c7308 */ /* 0x0000640000002000 */
.L_x_8574:
[----:B------:R-:W-:Y:S05]  /*4bc0*/  BSYNC B1 ;  /* 0x0000000000017941 */ /* 0x000fea0003800000 */
.L_x_8573:
        /* <DEDUP_REMOVED lines=13> */
[----:B------:R-:W-:Y:S01]  /*4ca0*/  FFMA.FTZ R2, -R0, R3, 0.5 ;  /* 0x3f00000000027423 */ /* 0x000fe20000010103 */
[----:B------:R-:W-:-:S03]  /*4cb0*/  MOV R5, 0x3fd774eb ;  /* 0x3fd774eb00057802 */ /* 0x000fc60000000f00 */
        /* <DEDUP_REMOVED lines=20> */
.L_x_8586:
        /* <DEDUP_REMOVED lines=17> */
.L_x_8592:
[----:B------:R-:W-:-:S04]  /*4f10*/  FADD.FTZ R0, -R0, R5 ;  /* 0x0000000500007221 */ /* 0x000fc80000010100 */
[----:B------:R-:W-:-:S07]  /*4f20*/  FMUL.FTZ R0, R0, 0.5 ;  /* 0x3f00000000007820 */ /* 0x000fce0000410000 */
.L_x_8593:
[----:B------:R-:W-:Y:S05]  /*4f30*/  BSYNC B4 ;  /* 0x0000000000047941 */ /* 0x000fea0003800000 */
.L_x_8591:
        /* <DEDUP_REMOVED lines=10> */
.L_x_8595:
[----:B------:R-:W-:-:S04]  /*4fe0*/  FADD.FTZ R3, -R3, R4 ;  /* 0x0000000403037221 */ /* 0x000fc80000010100 */
[----:B------:R-:W-:-:S07]  /*4ff0*/  FMUL.FTZ R3, R3, 0.5 ;  /* 0x3f00000003037820 */ /* 0x000fce0000410000 */
.L_x_8596:
[----:B------:R-:W-:Y:S05]  /*5000*/  BSYNC B4 ;  /* 0x0000000000047941 */ /* 0x000fea0003800000 */
.L_x_8594:
[----:B------:R-:W-:Y:S01]  /*5010*/  FADD.FTZ R0, R3, R0 ;  /* 0x0000000003007221 */ /* 0x000fe20000010000 */
[----:B------:R-:W-:-:S04]  /*5020*/  FADD.FTZ R7, R2, R7 ;  /* 0x0000000702077221 */ /* 0x000fc80000010000 */
[----:B------:R-:W-:-:S04]  /*5030*/  FMUL.FTZ R0, R7, R0 ;  /* 0x0000000007007220 */ /* 0x000fc80000410000 */
[----:B------:R2:W3:Y:S01]  /*5040*/  MUFU.SQRT R10, R0 ;  /* 0x00000000000a7308 */ /* 0x0004e20000002000 */
[----:B------:R-:W-:Y:S05]  /*5050*/  BRA `(.L_x_8597) ;  /* 0x0000000000487947 */ /* 0x000fea0003800000 */
.L_x_8590:
        /* <DEDUP_REMOVED lines=12> */
.L_x_8589:
[----:B------:R-:W-:Y:S01]  /*5120*/  FADD.FTZ R0, R7, 1 ;  /* 0x3f80000007007421 */ /* 0x000fe20000010000 */
[----:B0-----:R-:W-:Y:S01]  /*5130*/  MUFU.SQRT R13, R13 ;  /* 0x0000000d000d7308 */ /* 0x001fe20000002000 */
[----:B------:R-:W-:Y:S02]  /*5140*/  IMAD.MOV.U32 R2, RZ, RZ, 0x3f800000 ;  /* 0x3f800000ff027424 */ /* 0x000fe400078e00ff */
[----:B------:R-:W-:-:S06]  /*5150*/  FMUL.FTZ R0, R0, 0.5 ;  /* 0x3f00000000007820 */ /* 0x000fcc0000410000 */
[----:B------:R-:W0:Y:S02]  /*5160*/  MUFU.SQRT R0, R0 ;  /* 0x0000000000007308 */ /* 0x000e240000002000 */
[----:B0-----:R-:W-:-:S07]  /*5170*/  FMUL.FTZ R10, R13, R0 ;  /* 0x000000000d0a7220 */ /* 0x001fce0000410000 */
.L_x_8597:
[----:B------:R-:W-:Y:S05]  /*5180*/  BSYNC B2 ;  /* 0x0000000000027941 */ /* 0x000fea0003800000 */
.L_x_8588:
[----:B------:R-:W-:Y:S05]  /*5190*/  BRA `(.L_x_8598) ;  /* 0x0000000000087947 */ /* 0x000fea0003800000 */
.L_x_8585:
[----:B------:R-:W-:Y:S01]  /*51a0*/  FMUL.FTZ R10, R7, 16777216 ;  /* 0x4b800000070a7820 */ /* 0x000fe20000410000 */
[----:B------:R-:W-:-:S07]  /*51b0*/  FMUL.FTZ R2, R2, 16777216 ;  /* 0x4b80000002027820 */ /* 0x000fce0000410000 */
.L_x_8598:
[----:B------:R-:W-:Y:S05]  /*51c0*/  BSYNC B1 ;  /* 0x0000000000017941 */ /* 0x000fea0003800000 */
.L_x_8584:
[----:B--2---:R-:W-:Y:S01]  /*51d0*/  FADD.FTZ R0, |R2|, -RZ ;  /* 0x800000ff02007221 */ /* 0x004fe20000010200 */
[----:B---3--:R-:W-:Y:S01]  /*51e0*/  FADD.FTZ R3, |R10|, -RZ ;  /* 0x800000ff0a037221 */ /* 0x008fe20000010200 */
        /* <DEDUP_REMOVED lines=14> */
[----:B01----:R-:W-:Y:S05]  /*52d0*/  CALL.REL.NOINC `($__internal_15_$__cuda_sm3x_div_rn_ftz_f32_slowpath) ;  /* 0x000000dc00187944 */ /* 0x003fea0003c00000 */
[----:B------:R-:W-:-:S07]  /*52e0*/  IMAD.MOV.U32 R3, RZ, RZ, R0 ;  /* 0x000000ffff037224 */ /* 0x000fce00078e0000 */
.L_x_8600:
[----:B------:R-:W-:Y:S05]  /*52f0*/  BSYNC B4 ;  /* 0x0000000000047941 */ /* 0x000fea0003800000 */
.L_x_8599:
        /* <DEDUP_REMOVED lines=18> */
.L_x_8602:
[----:B------:R-:W-:Y:S01]  /*5420*/  ISETP.GE.AND P0, PT, R10, RZ, PT ;  /* 0x000000ff0a00720c */ /* 0x000fe20003f06270 */
[----:B------:R-:W-:-:S12]  /*5430*/  IMAD.MOV.U32 R3, RZ, RZ, 0x3fd774eb ;  /* 0x3fd774ebff037424 */ /* 0x000fd800078e00ff */
[----:B------:R-:W-:-:S04]  /*5440*/  @P0 FFMA.FTZ R0, R3, 0.93318945169448852539, -R0 ;  /* 0x3f6ee58103000823 */ /* 0x000fc80000010800 */
[----:B------:R-:W-:-:S07]  /*5450*/  @!P0 FFMA.FTZ R0, R3, 0.93318945169448852539, R0 ;  /* 0x3f6ee58103008823 */ /* 0x000fce0000010000 */
.L_x_8603:
[----:B------:R-:W-:Y:S05]  /*5460*/  BSYNC B1 ;  /* 0x0000000000017941 */ /* 0x000fea0003800000 */
.L_x_8601:
        /* <DEDUP_REMOVED lines=10> */
.L_x_8587:
[----:B------:R-:W-:Y:S05]  /*5510*/  BSYNC B3 ;  /* 0x0000000000037941 */ /* 0x000fea0003800000 */
.L_x_8583:
[----:B------:R-:W-:Y:S02]  /*5520*/  LOP3.LUT R11, R6, 0x80000000, R27, 0xb8, !PT ;  /* 0x80000000060b7812 */ /* 0x000fe400078eb81b */
[----:B-1----:R-:W-:Y:S01]  /*5530*/  LOP3.LUT R10, R12, 0x80000000, R26, 0xb8, !PT ;  /* 0x800000000c0a7812 */ /* 0x002fe200078eb81a */
[----:B------:R-:W-:Y:S06]  /*5540*/  BRA `(.L_x_8570) ;  /* 0x0000001400e87947 */ /* 0x000fec0003800000 */
.L_x_8572:
        /* <DEDUP_REMOVED lines=29> */
[----:B------:R-:W-:Y:S05]  /*5720*/  CALL.REL.NOINC `($__internal_15_$__cuda_sm3x_div_rn_ftz_f32_slowpath) ;  /* 0x000000d800047944 */ /* 0x000fea0003c00000 */
[----:B------:R-:W-:-:S07]  /*5730*/  IMAD.MOV.U32 R4, RZ, RZ, R0 ;  /* 0x000000ffff047224 */ /* 0x000fce00078e0000 */
.L_x_8609:
[----:B------:R-:W-:Y:S05]  /*5740*/  BSYNC B4 ;  /* 0x0000000000047941 */ /* 0x000fea0003800000 */
.L_x_8608:
        /* <DEDUP_REMOVED lines=18> */
.L_x_8611:
[----:B------:R-:W-:Y:S01]  /*5870*/  ISETP.GE.AND P0, PT, R10, RZ, PT ;  /* 0x000000ff0a00720c */ /* 0x000fe20003f06270 */
[----:B------:R-:W-:-:S12]  /*5880*/  HFMA2.MMA R0, -RZ, RZ, 1.9599609375, 20144 ;  /* 0x3fd774ebff007435 */ /* 0x000fd800000001ff */
[----:B------:R-:W-:-:S04]  /*5890*/  @P0 FFMA.FTZ R3, R0, 0.93318945169448852539, -R3 ;  /* 0x3f6ee58100030823 */ /* 0x000fc80000010803 */
[----:B------:R-:W-:-:S07]  /*58a0*/  @!P0 FFMA.FTZ R3, R0, 0.93318945169448852539, R3 ;  /* 0x3f6ee58100038823 */ /* 0x000fce0000010003 */
.L_x_8612:
[----:B------:R-:W-:Y:S05]  /*58b0*/  BSYNC B1 ;  /* 0x0000000000017941 */ /* 0x000fea0003800000 */
.L_x_8610:
[----:B------:R-:W-:Y:S01]  /*58c0*/  FSETP.NEU.FTZ.AND P1, PT, |R10|, |R11|, PT ;  /* 0x4000000b0a00720b */ /* 0x000fe20003f3d200 */
[----:B------:R-:W0:Y:S01]  /*58d0*/  MUFU.LG2 R12, R12 ;  /* 0x0000000c000c7308 */ /* 0x000e220000000c00 */
[----:B------:R-:W-:Y:S01]  /*58e0*/  FSETP.NEU.FTZ.AND P0, PT, R2, RZ, PT ;  /* 0x000000ff0200720b */ /* 0x000fe20003f1d000 */
[----:B------:R-:W-:Y:S01]  /*58f0*/  IMAD.MOV.U32 R0, RZ, RZ, 0x4016cbe4 ;  /* 0x4016cbe4ff007424 */ /* 0x000fe200078e00ff */
[----:B------:R-:W-:-:S09]  /*5900*/  ISETP.GE.AND P2, PT, R10, RZ, PT ;  /* 0x000000ff0a00720c */ /* 0x000fd20003f46270 */
[----:B------:R-:W-:Y:S01]  /*5910*/  @!P1 FSEL R3, R0, 0.78539818525314331055, !P2 ;  /* 0x3f490fdb00039808 */ /* 0x000fe20005000000 */
[----:B------:R-:W-:Y:S01]  /*5920*/  FADD.FTZ R0, |R10|, |R11| ;  /* 0x4000000b0a007221 */ /* 0x000fe20000010200 */
[----:B------:R-:W-:Y:S01]  /*5930*/  @!P0 FSEL R3, RZ, 3.1415927410125732422, P2 ;  /* 0x40490fdbff038808 */ /* 0x000fe20001000000 */
[----:B0-----:R-:W-:-:S03]  /*5940*/  FMUL.FTZ.D2 R12, R12, 0.69314718246459960938 ;  /* 0x3f3172180c0c7820 */ /* 0x001fc60000310000 */
[----:B------:R-:W-:Y:S02]  /*5950*/  FSETP.GTU.FTZ.AND P0, PT, |R0|, +INF , PT ;  /* 0x7f8000000000780b */ /* 0x000fe40003f1c200 */
[----:B------:R-:W-:-:S04]  /*5960*/  LOP3.LUT R3, R3, 0x80000000, R11, 0xb8, !PT ;  /* 0x8000000003037812 */ /* 0x000fc800078eb80b */
[----:B------:R-:W-:Y:S01]  /*5970*/  FSEL R0, R0, R3, P0 ;  /* 0x0000000300007208 */ /* 0x000fe20000000000 */
[----:B------:R-:W-:Y:S06]  /*5980*/  BRA `(.L_x_8613) ;  /* 0x0000001000887947 */ /* 0x000fec0003800000 */
.L_x_8607:
        /* <DEDUP_REMOVED lines=11> */
[----:B------:R-:W-:Y:S05]  /*5a40*/  CALL.REL.NOINC `($__internal_15_$__cuda_sm3x_div_rn_ftz_f32_slowpath) ;  /* 0x000000d4003c7944 */ /* 0x000fea0003c00000 */
[----:B------:R-:W-:-:S07]  /*5a50*/  IMAD.MOV.U32 R3, RZ, RZ, R0 ;  /* 0x000000ffff037224 */ /* 0x000fce00078e0000 */
.L_x_8615:
[----:B------:R-:W-:Y:S05]  /*5a60*/  BSYNC B4 ;  /* 0x0000000000047941 */ /* 0x000fea0003800000 */
.L_x_8614:
        /* <DEDUP_REMOVED lines=18> */
.L_x_8617:
[----:B------:R-:W-:Y:S01]  /*5b90*/  ISETP.GE.AND P0, PT, R10, RZ, PT ;  /* 0x000000ff0a00720c */ /* 0x000fe20003f06270 */
[----:B------:R-:W-:-:S12]  /*5ba0*/  IMAD.MOV.U32 R3, RZ, RZ, 0x3fd774eb ;  /* 0x3fd774ebff037424 */ /* 0x000fd800078e00ff */
[----:B------:R-:W-:-:S04]  /*5bb0*/  @P0 FFMA.FTZ R0, R3, 0.93318945169448852539, -R0 ;  /* 0x3f6ee58103000823 */ /* 0x000fc80000010800 */
[----:B------:R-:W-:-:S07]  /*5bc0*/  @!P0 FFMA.FTZ R0, R3, 0.93318945169448852539, R0 ;  /* 0x3f6ee58103008823 */ /* 0x000fce0000010000 */
.L_x_8618:
[----:B------:R-:W-:Y:S05]  /*5bd0*/  BSYNC B1 ;  /* 0x0000000000017941 */ /* 0x000fea0003800000 */
.L_x_8616:
        /* <DEDUP_REMOVED lines=10> */
[----:B------:R-:W-:Y:S02]  /*5c80*/  IMAD.MOV.U32 R2, RZ, RZ, 0x4016cbe4 ;  /* 0x4016cbe4ff027424 */ /* 0x000fe400078e00ff */
[----:B------:R-:W-:-:S04]  /*5c90*/  FMUL.FTZ R6, R6, R6 ;  /* 0x0000000606067220 */ /* 0x000fc80000410000 */
[----:B------:R-:W-:-:S04]  /*5ca0*/  FFMA.FTZ R6, R5, R5, R6 ;  /* 0x0000000505067223 */ /* 0x000fc80000010006 */
[----:B------:R-:W0:Y:S02]  /*5cb0*/  MUFU.SQRT R5, R6 ;  /* 0x0000000600057308 */ /* 0x000e240000002000 */
[----:B0-----:R-:W-:Y:S01]  /*5cc0*/  @P0 FMUL.FTZ R3, R4, R5 ;  /* 0x0000000504030220 */ /* 0x001fe20000410000 */
[----:B------:R-:W-:Y:S01]  /*5cd0*/  FSETP.NEU.FTZ.AND P0, PT, R12, +INF , PT ;  /* 0x7f8000000c00780b */ /* 0x000fe20003f1d000 */
[----:B------:R-:W-:-:S03]  /*5ce0*/  FADD.FTZ R5, |R10|, |R11| ;  /* 0x4000000b0a057221 */ /* 0x000fc60000010200 */
        /* <DEDUP_REMOVED lines=10> */
.L_x_8606:
[----:B------:R-:W-:Y:S01]  /*5d90*/  FMUL.FTZ R3, R26, -0.36787945032119750977 ;  /* 0xbebc5ab21a037820 */ /* 0x000fe20000410000 */
[----:B------:R-:W-:Y:S01]  /*5da0*/  FMUL.FTZ R4, R27, -0.36787945032119750977 ;  /* 0xbebc5ab21b047820 */ /* 0x000fe20000410000 */
        /* <DEDUP_REMOVED lines=30> */
[----:B------:R-:W-:Y:S05]  /*5f90*/  CALL.REL.NOINC `($__internal_15_$__cuda_sm3x_div_rn_ftz_f32_slowpath) ;  /* 0x000000cc00e87944 */ /* 0x000fea0003c00000 */
[----:B------:R-:W-:-:S07]  /*5fa0*/  IMAD.MOV.U32 R3, RZ, RZ, R0 ;  /* 0x000000ffff037224 */ /* 0x000fce00078e0000 */
.L_x_8620:
[----:B------:R-:W-:Y:S05]  /*5fb0*/  BSYNC B4 ;  /* 0x0000000000047941 */ /* 0x000fea0003800000 */
.L_x_8619:
        /* <DEDUP_REMOVED lines=18> */
.L_x_8622:
[----:B------:R-:W-:Y:S01]  /*60e0*/  ISETP.GE.AND P0, PT, R10, RZ, PT ;  /* 0x000000ff0a00720c */ /* 0x000fe20003f06270 */
[----:B------:R-:W-:-:S12]  /*60f0*/  IMAD.MOV.U32 R3, RZ, RZ, 0x3fd774eb ;  /* 0x3fd774ebff037424 */ /* 0x000fd800078e00ff */
[----:B------:R-:W-:-:S04]  /*6100*/  @P0 FFMA.FTZ R0, R3, 0.93318945169448852539, -R0 ;  /* 0x3f6ee58103000823 */ /* 0x000fc80000010800 */
[----:B------:R-:W-:-:S07]  /*6110*/  @!P0 FFMA.FTZ R0, R3, 0.93318945169448852539, R0 ;  /* 0x3f6ee58103008823 */ /* 0x000fce0000010000 */
.L_x_8623:
[----:B------:R-:W-:Y:S05]  /*6120*/  BSYNC B1 ;  /* 0x0000000000017941 */ /* 0x000fea0003800000 */
.L_x_8621:
[C---:B------:R-:W-:Y:S01]  /*6130*/  FSETP.NEU.FTZ.AND P2, PT, |R10|.reuse, |R11|, PT ;  /* 0x4000000b0a00720b */ /* 0x040fe20003f5d200 */
[----:B------:R-:W-:Y:S01]  /*6140*/  FADD.FTZ R3, |R10|, |R11| ;  /* 0x4000000b0a037221 */ /* 0x000fe20000010200 */
[----:B------:R-:W-:Y:S01]  /*6150*/  FSETP.NEU.FTZ.AND P0, PT, R2, RZ, PT ;  /* 0x000000ff0200720b */ /* 0x000fe20003f1d000 */
[----:B------:R-:W-:Y:S01]  /*6160*/  IMAD.MOV.U32 R2, RZ, RZ, 0x4016cbe4 ;  /* 0x4016cbe4ff027424 */ /* 0x000fe200078e00ff */
[----:B------:R-:W-:-:S09]  /*6170*/  ISETP.GE.AND P1, PT, R10, RZ, PT ;  /* 0x000000ff0a00720c */ /* 0x000fd20003f26270 */
[----:B------:R-:W-:Y:S02]  /*6180*/  @!P2 FSEL R0, R2, 0.78539818525314331055, !P1 ;  /* 0x3f490fdb0200a808 */ /* 0x000fe40004800000 */
[----:B------:R-:W-:Y:S02]  /*6190*/  @!P0 FSEL R0, RZ, 3.1415927410125732422, P1 ;  /* 0x40490fdbff008808 */ /* 0x000fe40000800000 */
[----:B------:R-:W-:Y:S02]  /*61a0*/  FSETP.GTU.FTZ.AND P0, PT, |R3|, +INF , PT ;  /* 0x7f8000000300780b */ /* 0x000fe40003f1c200 */
[----:B------:R-:W-:-:S04]  /*61b0*/  LOP3.LUT R0, R0, 0x80000000, R11, 0xb8, !PT ;  /* 0x8000000000007812 */ /* 0x000fc800078eb80b */
[----:B------:R-:W-:Y:S01]  /*61c0*/  FSEL R0, R3, R0, P0 ;  /* 0x0000000003007208 */ /* 0x000fe20000000000 */
[----:B------:R-:W-:Y:S06]  /*61d0*/  BRA `(.L_x_8613) ;  /* 0x0000000800747947 */ /* 0x000fec0003800000 */
.L_x_8605:
        /* <DEDUP_REMOVED lines=23> */
[----:B------:R-:W-:-:S07]  /*6350*/  MOV R3, R0 ;  /* 0x0000000000037202 */ /* 0x000fce0000000f00 */
.L_x_8627:
[----:B------:R-:W-:Y:S05]  /*6360*/  BSYNC B4 ;  /* 0x0000000000047941 */ /* 0x000fea0003800000 */
.L_x_8626:
[----:B------:R-:W-:Y:S02]  /*6370*/  IMAD.MOV.U32 R5, RZ, RZ, 0x3b33710b ;  /* 0x3b33710bff057424 */ /* 0x000fe400078e00ff */
[----:B------:R-:W-:Y:S01]  /*6380*/  FMUL.FTZ R0, R3, R3 ;  /* 0x0000000303007220 */ /* 0x000fe20000410000 */
[----:B------:R-:W0:Y:S01]  /*6390*/  MUFU.LG2 R11, R11 ;  /* 0x0000000b000b7308 */ /* 0x000e220000000c00 */
[----:B------:R-:W-:Y:S01]  /*63a0*/  FSETP.NEU.FTZ.AND P0, PT, |R26|, R2, PT ;  /* 0x000000021a00720b */ /* 0x000fe20003f1d200 */
[----:B------:R-:W-:Y:S01]  /*63b0*/  FADD.FTZ R2, R2, |R26| ;  /* 0x4000001a02027221 */ /* 0x000fe20000010000 */
        /* <DEDUP_REMOVED lines=19> */
.L_x_8625:
        /* <DEDUP_REMOVED lines=13> */
.L_x_8629:
[----:B------:R-:W-:Y:S05]  /*65c0*/  BSYNC B4 ;  /* 0x0000000000047941 */ /* 0x000fea0003800000 */
.L_x_8628:
[CC--:B------:R-:W-:Y:S01]  /*65d0*/  VIMNMX R4, R13.reuse, R2.reuse, !PT ;  /* 0x000000020d047248 */ /* 0x0c0fe20007fe0100 */
[----:B------:R-:W-:Y:S01]  /*65e0*/  IMAD.MOV.U32 R5, RZ, RZ, 0x3b33710b ;  /* 0x3b33710bff057424 */ /* 0x000fe200078e00ff */
[----:B------:R-:W-:Y:S01]  /*65f0*/  VIMNMX R13, R13, R2, PT ;  /* 0x000000020d0d7248 */ /* 0x000fe20003fe0100 */
[----:B------:R-:W-:Y:S01]  /*6600*/  FMUL.FTZ R0, R3, R3 ;  /* 0x0000000303007220 */ /* 0x000fe20000410000 */
[----:B------:R-:W-:Y:S02]  /*6610*/  LOP3.LUT R6, R4, 0xfe000000, RZ, 0xc0, !PT ;  /* 0xfe00000004067812 */ /* 0x000fe400078ec0ff */
[C---:B------:R-:W-:Y:S01]  /*6620*/  FSETP.NEU.FTZ.AND P0, PT, R13.reuse, RZ, PT ;  /* 0x000000ff0d00720b */ /* 0x040fe20003f1d000 */
        /* <DEDUP_REMOVED lines=15> */
[----:B------:R-:W-:Y:S01]  /*6720*/  FMUL.FTZ R0, R0, R5 ;  /* 0x0000000500007220 */ /* 0x000fe20000410000 */
[----:B------:R-:W-:-:S03]  /*6730*/  @!P6 IMAD.MOV.U32 R5, RZ, RZ, 0x3fd774eb ;  /* 0x3fd774ebff05e424 */ /* 0x000fc600078e00ff */
[----:B------:R-:W-:Y:S01]  /*6740*/  FFMA.FTZ R0, R0, R3, R3 ;  /* 0x0000000300007223 */ /* 0x000fe20000010003 */
[----:B------:R-:W-:Y:S01]  /*6750*/  FADD.FTZ R3, R2, |R26| ;  /* 0x4000001a02037221 */ /* 0x000fe20000010000 */
[----:B0-----:R-:W-:Y:S01]  /*6760*/  @P0 FMUL.FTZ R4, R6, R7 ;  /* 0x0000000706040220 */ /* 0x001fe20000410000 */
[----:B------:R-:W-:Y:S01]  /*6770*/  FSETP.NEU.FTZ.AND P0, PT, R13, +INF , PT ;  /* 0x7f8000000d00780b */ /* 0x000fe20003f1d000 */
[----:B------:R-:W-:-:S03]  /*6780*/  @!P6 FFMA.FTZ R0, R5, 0.93318945169448852539, -R0 ;  /* 0x3f6ee5810500e823 */ /* 0x000fc60000010800 */
[----:B------:R-:W-:Y:S02]  /*6790*/  FSEL R4, R4, +INF , P0 ;  /* 0x7f80000004047808 */ /* 0x000fe40000000000 */
        /* <DEDUP_REMOVED lines=9> */
.L_x_8624:
[----:B------:R-:W-:Y:S01]  /*6830*/  FMUL.FTZ R3, R26, 0.36787945032119750977 ;  /* 0x3ebc5ab21a037820 */ /* 0x000fe20000410000 */
[----:B------:R-:W-:Y:S01]  /*6840*/  FMUL.FTZ R4, R27, 0.36787945032119750977 ;  /* 0x3ebc5ab21b047820 */ /* 0x000fe20000410000 */
[----:B------:R-:W0:Y:S01]  /*6850*/  MUFU.RCP R9, R10 ;  /* 0x0000000a00097308 */ /* 0x000e220000001000 */
[----:B------:R-:W-:Y:S02]  /*6860*/  IMAD.MOV.U32 R12, RZ, RZ, 0x3f800000 ;  /* 0x3f800000ff0c7424 */ /* 0x000fe400078e00ff */
        /* <DEDUP_REMOVED lines=28> */
[----:B------:R-:W-:Y:S05]  /*6a30*/  CALL.REL.NOINC `($__internal_15_$__cuda_sm3x_div_rn_ftz_f32_slowpath) ;  /* 0x000000c400407944 */ /* 0x000fea0003c00000 */
[----:B------:R-:W-:-:S07]  /*6a40*/  IMAD.MOV.U32 R3, RZ, RZ, R0 ;  /* 0x000000ffff037224 */ /* 0x000fce00078e0000 */
.L_x_8631:
[----:B------:R-:W-:Y:S05]  /*6a50*/  BSYNC B4 ;  /* 0x0000000000047941 */ /* 0x000fea0003800000 */
.L_x_8630:
[----:B------:R-:W-:Y:S02]  /*6a60*/  IMAD.MOV.U32 R5, RZ, RZ, 0x3b33710b ;  /* 0x3b33710bff057424 */ /* 0x000fe400078e00ff */
[----:B------:R-:W-:Y:S01]  /*6a70*/  FMUL.FTZ R0, R3, R3 ;  /* 0x0000000303007220 */ /* 0x000fe20000410000 */
[----:B------:R-:W-:Y:S02]  /*6a80*/  FSETP.NEU.FTZ.AND P0, PT, |R26|, R2, PT ;  /* 0x000000021a00720b */ /* 0x000fe40003f1d200 */
        /* <DEDUP_REMOVED lines=10> */
[----:B------:R-:W-:Y:S01]  /*6b30*/  FFMA.FTZ R0, R0, R3, R3 ;  /* 0x0000000300007223 */ /* 0x000fe20000010003 */
[----:B------:R-:W-:-:S03]  /*6b40*/  FADD.FTZ R3, R2, |R26| ;  /* 0x4000001a02037221 */ /* 0x000fc60000010000 */
[----:B------:R-:W-:-:S05]  /*6b50*/  @!P6 FFMA.FTZ R0, R5, 0.93318945169448852539, -R0 ;  /* 0x3f6ee5810500e823 */ /* 0x000fca0000010800 */
[----:B------:R-:W-:Y:S02]  /*6b60*/  FSEL R0, R0, 0.78539818525314331055, P0 ;  /* 0x3f490fdb00007808 */ /* 0x000fe40000000000 */
[----:B------:R-:W-:Y:S02]  /*6b70*/  FSETP.GTU.FTZ.AND P0, PT, |R3|, +INF , PT ;  /* 0x7f8000000300780b */ /* 0x000fe40003f1c200 */
[----:B------:R-:W-:-:S04]  /*6b80*/  FSEL R0, R0, RZ, P1 ;  /* 0x000000ff00007208 */ /* 0x000fc80000800000 */
[----:B------:R-:W-:-:S04]  /*6b90*/  LOP3.LUT R0, R0, 0x80000000, R27, 0xb8, !PT ;  /* 0x8000000000007812 */ /* 0x000fc800078eb81b */
[----:B------:R-:W-:-:S07]  /*6ba0*/  FSEL R0, R3, R0, P0 ;  /* 0x0000000003007208 */ /* 0x000fce0000000000 */
.L_x_8613:
[----:B------:R-:W-:Y:S05]  /*6bb0*/  BSYNC B3 ;  /* 0x0000000000037941 */ /* 0x000fea0003800000 */
.L_x_8604:
[----:B------:R-:W-:Y:S01]  /*6bc0*/  FADD.FTZ R3, R12, 0.69314718246459960938 ;  /* 0x3f3172180c037421 */ /* 0x000fe20000010000 */
[----:B------:R-:W-:-:S04]  /*6bd0*/  LOP3.LUT R11, R0, 0x80000000, R27, 0xb8, !PT ;  /* 0x80000000000b7812 */ /* 0x000fc800078eb81b */
[----:B------:R-:W-:Y:S01]  /*6be0*/  LOP3.LUT R10, R3, 0x80000000, R26, 0xb8, !PT ;  /* 0x80000000030a7812 */ /* 0x000fe200078eb81a */
[----:B------:R-:W-:Y:S06]  /*6bf0*/  BRA `(.L_x_8570) ;  /* 0x00000000003c7947 */ /* 0x000fec0003800000 */
.L_x_8571:
[----:B------:R-:W-:-:S13]  /*6c00*/  FSETP.NEU.FTZ.AND P0, PT, |R26|, +INF , PT ;  /* 0x7f8000001a00780b */ /* 0x000fda0003f1d200 */
[----:B------:R-:W-:Y:S01]  /*6c10*/  @!P0 FADD.FTZ R11, R27, R27 ;  /* 0x0000001b1b0b8221 */ /* 0x000fe20000010000 */
[----:B------:R-:W-:Y:S01]  /*6c20*/  @!P0 MOV R10, R26 ;  /* 0x0000001a000a8202 */ /* 0x000fe20000000f00 */
[----:B------:R-:W-:Y:S06]  /*6c30*/  @!P0 BRA `(.L_x_8570) ;  /* 0x00000000002c8947 */ /* 0x000fec0003800000 */
[----:B------:R-:W-:-:S13]  /*6c40*/  FSETP.NEU.FTZ.AND P0, PT, R2, +INF , PT ;  /* 0x7f8000000200780b */ /* 0x000fda0003f1d000 */
[----:B------:R-:W-:Y:S01]  /*6c50*/  @!P0 FADD.FTZ R11, R26, R26 ;  /* 0x0000001a1a0b8221 */ /* 0x000fe20000010000 */
[----:B------:R-:W-:Y:S01]  /*6c60*/  @!P0 IMAD.MOV.U32 R10, RZ, RZ, R27 ;  /* 0x000000ffff0a8224 */ /* 0x000fe200078e001b */
[----:B------:R-:W-:Y:S06]  /*6c70*/  @!P0 BRA `(.L_x_8570) ;  /* 0x00000000001c8947 */ /* 0x000fec0003800000 */
[----:B------:R-:W-:-:S13]  /*6c80*/  FSETP.NEU.FTZ.AND P0, PT, R27, RZ, PT ;  /* 0x000000ff1b00720b */ /* 0x000fda0003f1d000 */
[----:B------:R-:W-:Y:S01]  /*6c90*/  @P0 FADD.FTZ R11, RZ, R26 ;  /* 0x0000001aff0b0221 */ /* 0x000fe20000010000 */
[----:B------:R-:W-:-:S04]  /*6ca0*/  @P0 FADD.FTZ R0, RZ, R27 ;  /* 0x0000001bff000221 */ /* 0x000fc80000010000 */
[----:B------:R-:W-:-:S04]  /*6cb0*/  @P0 FADD.FTZ R11, R11, R0 ;  /* 0x000000000b0b0221 */ /* 0x000fc80000010000 */
[----:B------:R-:W-:Y:S02]  /*6cc0*/  @P0 IMAD.MOV.U32 R10, RZ, RZ, R11 ;  /* 0x000000ffff0a0224 */ /* 0x000fe400078e000b */
[----:B------:R-:W-:Y:S01]  /*6cd0*/  @!P0 FADD.FTZ R10, R26, R26 ;  /* 0x0000001a1a0a8221 */ /* 0x000fe20000010000 */
[----:B------:R-:W-:-:S07]  /*6ce0*/  @!P0 IMAD.MOV.U32 R11, RZ, RZ, R27 ;  /* 0x000000ffff0b8224 */ /* 0x000fce00078e001b */
.L_x_8570:
[----:B------:R-:W-:Y:S05]  /*6cf0*/  BSYNC B0 ;  /* 0x0000000000007941 */ /* 0x000fea0003800000 */
.L_x_8569:
[----:B0-2-4-:R-:W0:Y:S01]  /*6d00*/  S2R R2, SR_TID.X ;  /* 0x0000000000027919 */ /* 0x015e220000002100 */
[----:B------:R-:W-:Y:S01]  /*6d10*/  BSSY B0, `(.L_x_8632) ;  /* 0x00002c5000007945 */ /* 0x000fe20003800000 */
[----:B------:R-:W-:Y:S01]  /*6d20*/  IMAD.MOV.U32 R22, RZ, RZ, RZ ;  /* 0x000000ffff167224 */ /* 0x000fe200078e00ff */
[----:B0-----:R-:W-:-:S04]  /*6d30*/  IADD3 R3, R2, 0x80, RZ ;  /* 0x0000008002037810 */ /* 0x001fc80007ffe0ff */
[----:B------:R-:W-:-:S13]  /*6d40*/  ISETP.GE.AND P0, PT, R3, R28, PT ;  /* 0x0000001c0300720c */ /* 0x000fda0003f06270 */
[----:B------:R-:W-:Y:S05]  /*6d50*/  @P0 BRA `(.L_x_8633) ;  /* 0x0000002c00000947 */ /* 0x000fea0003800000 */
[----:B-----5:R-:W-:Y:S01]  /*6d60*/  FSETP.GTU.FTZ.AND P0, PT, |R24|, +INF , PT ;  /* 0x7f8000001800780b */ /* 0x020fe20003f1c200 */
[C---:B------:R-:W-:Y:S01]  /*6d70*/  FADD.FTZ R12, |R25|.reuse, -RZ ;  /* 0x800000ff190c7221 */ /* 0x040fe20000010200 */
        /* <DEDUP_REMOVED lines=10> */
[----:B------:R-:W-:Y:S01]  /*6e20*/  FSETP.NEU.FTZ.AND P0, PT, R25, RZ, PT ;  /* 0x000000ff1900720b */ /* 0x000fe20003f1d000 */
[----:B------:R-:W-:-:S12]  /*6e30*/  IMAD.MOV.U32 R23, RZ, RZ, R25 ;  /* 0x000000ffff177224 */ /* 0x000fd800078e0019 */
[----:B------:R-:W-:Y:S05]  /*6e40*/  @!P0 BRA !P1, `(.L_x_8633) ;  /* 0x0000002800c48947 */ /* 0x000fea0004800000 */
[----:B------:R-:W-:Y:S01]  /*6e50*/  FSETP.GEU.FTZ.AND P0, PT, R12, 0.00021143197955098003149, PT ;  /* 0x395db3d70c00780b */ /* 0x000fe20003f1e000 */
[----:B------:R-:W-:Y:S01]  /*6e60*/  IMAD.MOV.U32 R23, RZ, RZ, R25 ;  /* 0x000000ffff177224 */ /* 0x000fe200078e0019 */
[----:B------:R-:W-:Y:S02]  /*6e70*/  FSETP.GEU.FTZ.AND P1, PT, |R24|, 0.00021143197955098003149, PT ;  /* 0x395db3d71800780b */ /* 0x000fe40003f3e200 */
[----:B------:R-:W-:-:S11]  /*6e80*/  MOV R22, R24 ;  /* 0x0000001800167202 */ /* 0x000fd60000000f00 */
[----:B------:R-:W-:Y:S05]  /*6e90*/  @!P0 BRA !P1, `(.L_x_8633) ;  /* 0x0000002800b08947 */ /* 0x000fea0004800000 */
[----:B------:R-:W-:Y:S01]  /*6ea0*/  FADD.FTZ R0, R12, 1 ;  /* 0x3f8000000c007421 */ /* 0x000fe20000010000 */
        /* <DEDUP_REMOVED lines=27> */
[----:B------:R-:W2:Y:S01]  /*7060*/  MUFU.SQRT R22, R22 ;  /* 0x0000001600167308 */ /* 0x000ea20000002000 */
[----:B0-----:R-:W-:Y:S01]  /*7070*/  @P0 FMUL.FTZ R5, R20, R7 ;  /* 0x0000000714050220 */ /* 0x001fe20000410000 */
[----:B------:R-:W-:-:S04]  /*7080*/  FSETP.NEU.FTZ.AND P0, PT, R13, +INF , PT ;  /* 0x7f8000000d00780b */ /* 0x000fc80003f1d000 */
[----:B------:R-:W-:Y:S01]  /*7090*/  FSEL R5, R5, +INF , P1 ;  /* 0x7f80000005057808 */ /* 0x000fe20000800000 */
[----:B--2---:R-:W-:-:S05]  /*70a0*/  @P2 FMUL.FTZ R4, R22, R15 ;  /* 0x0000000f16042220 */ /* 0x004fca0000410000 */
        /* <DEDUP_REMOVED lines=57> */
.L_x_8639:
        /* <DEDUP_REMOVED lines=10> */
.L_x_8641:
[----:B------:R-:W-:-:S04]  /*74e0*/  FADD.FTZ R6, -R0, R5 ;  /* 0x0000000500067221 */ /* 0x000fc80000010100 */
[----:B------:R-:W-:-:S07]  /*74f0*/  FMUL.FTZ R6, R6, 0.5 ;  /* 0x3f00000006067820 */ /* 0x000fce0000410000 */
.L_x_8642:
[----:B------:R-:W-:Y:S05]  /*7500*/  BSYNC B2 ;  /* 0x0000000000027941 */ /* 0x000fea0003800000 */
.L_x_8640:
        /* <DEDUP_REMOVED lines=11> */
.L_x_8644:
[----:B------:R-:W-:-:S04]  /*75c0*/  FADD.FTZ R7, R4, -R7 ;  /* 0x8000000704077221 */ /* 0x000fc80000010000 */
[----:B------:R-:W-:-:S07]  /*75d0*/  FMUL.FTZ R7, R7, 0.5 ;  /* 0x3f00000007077820 */ /* 0x000fce0000410000 */
.L_x_8645:
[----:B------:R-:W-:Y:S05]  /*75e0*/  BSYNC B2 ;  /* 0x0000000000027941 */ /* 0x000fea0003800000 */
.L_x_8643:
[----:B------:R-:W-:Y:S01]  /*75f0*/  FADD.FTZ R7, R7, R6 ;  /* 0x0000000607077221 */ /* 0x000fe20000010000 */
[----:B------:R-:W-:Y:S01]  /*7600*/  FADD.FTZ R6, R13, 1 ;  /* 0x3f8000000d067421 */ /* 0x000fe20000010000 */
[----:B------:R-:W-:Y:S01]  /*7610*/  HFMA2.MMA R20, -RZ, RZ, 1.875, 0 ;  /* 0x3f800000ff147435 */ /* 0x000fe200000001ff */
[----:B------:R-:W-:Y:S02]  /*7620*/  IMAD.MOV.U32 R22, RZ, RZ, 0x3d39bf78 ;  /* 0x3d39bf78ff167424 */ /* 0x000fe400078e00ff */
        /* <DEDUP_REMOVED lines=31> */
.L_x_8638:
[----:B------:R0:W2:Y:S02]  /*7820*/  MUFU.SQRT R22, R14 ;  /* 0x0000000e00167308 */ /* 0x0000a40000002000 */
.L_x_8637:
[----:B------:R-:W-:Y:S05]  /*7830*/  BSYNC B1 ;  /* 0x0000000000017941 */ /* 0x000fea0003800000 */
.L_x_8636:
[----:B------:R-:W-:Y:S01]  /*7840*/  FSETP.GEU.FTZ.AND P0, PT, R12, 4.336808689942017736e-19, PT ;  /* 0x210000000c00780b */ /* 0x000fe20003f1e000 */
[----:B------:R-:W-:Y:S04]  /*7850*/  BSSY B3, `(.L_x_8646) ;  /* 0x0000093000037945 */ /* 0x000fe80003800000 */
[----:B------:R-:W-:Y:S08]  /*7860*/  BSSY B1, `(.L_x_8647) ;  /* 0x000005d000017945 */ /* 0x000ff00003800000 */
[----:B------:R-:W-:Y:S05]  /*7870*/  @!P0 BRA `(.L_x_8648) ;  /* 0x0000000400648947 */ /* 0x000fea0003800000 */
[----:B------:R-:W4:Y:S02]  /*7880*/  MUFU.RCP R7, R13 ;  /* 0x0000000d00077308 */ /* 0x000f240000001000 */
[----:B----4-:R-:W-:-:S05]  /*7890*/  FMUL.FTZ R6, R12, R7 ;  /* 0x000000070c067220 */ /* 0x010fca0000410000 */
        /* <DEDUP_REMOVED lines=8> */
[----:B------:R-:W4:Y:S02]  /*7920*/  MUFU.RSQ R4, R3 ;  /* 0x0000000300047308 */ /* 0x000f240000001400 */
[----:B----4-:R-:W-:Y:S01]  /*7930*/  FMUL.FTZ R5, R3, R4 ;  /* 0x0000000403057220 */ /* 0x010fe20000410000 */
        /* <DEDUP_REMOVED lines=19> */
.L_x_8649:
        /* <DEDUP_REMOVED lines=13> */
[----:B------:R-:W4:Y:S02]  /*7b40*/  @P0 MUFU.RCP R5, R5 ;  /* 0x0000000500050308 */ /* 0x000f240000001000 */
[----:B----4-:R-:W-:Y:S01]  /*7b50*/  @P0 FMUL.FTZ.D2 R0, R0, R5 ;  /* 0x0000000500000220 */ /* 0x010fe20000310000 */
[----:B------:R-:W-:Y:S01]  /*7b60*/  @!P0 FMUL.FTZ R0, |R24|, 0.5 ;  /* 0x3f00000018008820 */ /* 0x000fe20000410200 */
[----:B------:R-:W-:Y:S06]  /*7b70*/  BRA `(.L_x_8656) ;  /* 0x0000000000087947 */ /* 0x000fec0003800000 */
.L_x_8655:
[----:B------:R-:W-:-:S04]  /*7b80*/  FADD.FTZ R0, -R0, R5 ;  /* 0x0000000500007221 */ /* 0x000fc80000010100 */
[----:B------:R-:W-:-:S07]  /*7b90*/  FMUL.FTZ R0, R0, 0.5 ;  /* 0x3f00000000007820 */ /* 0x000fce0000410000 */
.L_x_8656:
[----:B------:R-:W-:Y:S05]  /*7ba0*/  BSYNC B4 ;  /* 0x0000000000047941 */ /* 0x000fea0003800000 */
.L_x_8654:
        /* <DEDUP_REMOVED lines=10> */
.L_x_8658:
[----:B------:R-:W-:-:S04]  /*7c50*/  FADD.FTZ R3, -R3, R4 ;  /* 0x0000000403037221 */ /* 0x000fc80000010100 */
[----:B------:R-:W-:-:S07]  /*7c60*/  FMUL.FTZ R3, R3, 0.5 ;  /* 0x3f00000003037820 */ /* 0x000fce0000410000 */
.L_x_8659:
[----:B------:R-:W-:Y:S05]  /*7c70*/  BSYNC B4 ;  /* 0x0000000000047941 */ /* 0x000fea0003800000 */
.L_x_8657:
[----:B------:R-:W-:Y:S01]  /*7c80*/  FADD.FTZ R0, R3, R0 ;  /* 0x0000000003007221 */ /* 0x000fe20000010000 */
[----:B------:R-:W-:-:S04]  /*7c90*/  FADD.FTZ R13, R12, R13 ;  /* 0x0000000d0c0d7221 */ /* 0x000fc80000010000 */
[----:B------:R-:W-:-:S06]  /*7ca0*/  FMUL.FTZ R13, R13, R0 ;  /* 0x000000000d0d7220 */ /* 0x000fcc0000410000 */
[----:B------:R-:W4:Y:S01]  /*7cb0*/  MUFU.SQRT R13, R13 ;  /* 0x0000000d000d7308 */ /* 0x000f220000002000 */
[----:B------:R-:W-:Y:S05]  /*7cc0*/  BRA `(.L_x_8660) ;  /* 0x0000000000487947 */ /* 0x000fea0003800000 */
.L_x_8653:
[----:B------:R-:W-:-:S13]  /*7cd0*/  FSETP.GT.FTZ.AND P0, PT, R12, 1, PT ;  /* 0x3f8000000c00780b */ /* 0x000fda0003f14000 */
[----:B------:R-:W-:Y:S01]  /*7ce0*/  @P0 FMUL.FTZ R5, R0, R3 ;  /* 0x0000000300050220 */ /* 0x000fe20000410000 */
[----:B------:R-:W-:-:S04]  /*7cf0*/  @!P0 FADD.FTZ R3, -R12, 1 ;  /* 0x3f8000000c038421 */ /* 0x000fc80000010100 */
[----:B------:R-:W-:Y:S01]  /*7d00*/  @!P0 FMUL.FTZ R4, R0, R3 ;  /* 0x0000000300048220 */ /* 0x000fe20000410000 */
[----:B------:R-:W4:Y:S01]  /*7d10*/  @P0 MUFU.SQRT R5, R5 ;  /* 0x0000000500050308 */ /* 0x000f220000002000 */
[----:B------:R-:W-:-:S04]  /*7d20*/  @P0 FMUL.FTZ R3, |R24|, 2.81474976710656000000e+14 ;  /* 0x5780000018030820 */ /* 0x000fc80000410200 */
[C---:B------:R-:W-:Y:S01]  /*7d30*/  @P0 FMUL.FTZ R3, R12.reuse, R3 ;  /* 0x000000030c030220 */ /* 0x040fe20000410000 */
[----:B------:R-:W-:Y:S02]  /*7d40*/  @P0 FMUL.FTZ R12, R12, 2.81474976710656000000e+14 ;  /* 0x578000000c0c0820 */ /* 0x000fe40000410000 */
[----:B------:R-:W-:Y:S08]  /*7d50*/  @!P0 MUFU.SQRT R13, R4 ;  /* 0x00000004000d8308 */ /* 0x000ff00000002000 */
[----:B----4-:R-:W4:Y:S02]  /*7d60*/  @P0 MUFU.RCP R0, R5 ;  /* 0x0000000500000308 */ /* 0x010f240000001000 */
[----:B----4-:R-:W-:Y:S01]  /*7d70*/  @P0 FMUL.FTZ R13, R3, R0 ;  /* 0x00000000030d0220 */ /* 0x010fe20000410000 */
[----:B------:R-:W-:Y:S06]  /*7d80*/  BRA `(.L_x_8660) ;  /* 0x0000000000187947 */ /* 0x000fec0003800000 */
.L_x_8652:
[----:B------:R-:W-:Y:S01]  /*7d90*/  FADD.FTZ R0, R13, 1 ;  /* 0x3f8000000d007421 */ /* 0x000fe20000010000 */
[----:B------:R-:W-:Y:S01]  /*7da0*/  MUFU.SQRT R3, R14 ;  /* 0x0000000e00037308 */ /* 0x000fe20000002000 */
[----:B------:R-:W-:Y:S02]  /*7db0*/  IMAD.MOV.U32 R12, RZ, RZ, 0x3f800000 ;  /* 0x3f800000ff0c7424 */ /* 0x000fe400078e00ff */
[----:B------:R-:W-:-:S06]  /*7dc0*/  FMUL.FTZ R0, R0, 0.5 ;  /* 0x3f00000000007820 */ /* 0x000fcc0000410000 */
[----:B------:R-:W4:Y:S02]  /*7dd0*/  MUFU.SQRT R0, R0 ;  /* 0x0000000000007308 */ /* 0x000f240000002000 */
[----:B----4-:R-:W-:-:S07]  /*7de0*/  FMUL.FTZ R13, R3, R0 ;  /* 0x00000000030d7220 */ /* 0x010fce0000410000 */
.L_x_8660:
[----:B------:R-:W-:Y:S05]  /*7df0*/  BSYNC B2 ;  /* 0x0000000000027941 */ /* 0x000fea0003800000 */
.L_x_8651:
[----:B------:R-:W-:Y:S05]  /*7e00*/  BRA `(.L_x_8661) ;  /* 0x0000000000087947 */ /* 0x000fea0003800000 */
.L_x_8648:
[----:B------:R-:W-:Y:S01]  /*7e10*/  FMUL.FTZ R13, R13, 16777216 ;  /* 0x4b8000000d0d7820 */ /* 0x000fe20000410000 */
[----:B------:R-:W-:-:S07]  /*7e20*/  FMUL.FTZ R12, R12, 16777216 ;  /* 0x4b8000000c0c7820 */ /* 0x000fce0000410000 */
.L_x_8661:
[----:B------:R-:W-:Y:S05]  /*7e30*/  BSYNC B1 ;  /* 0x0000000000017941 */ /* 0x000fea0003800000 */
.L_x_8647:
[C---:B------:R-:W-:Y:S01]  /*7e40*/  FADD.FTZ R0, |R12|.reuse, -RZ ;  /* 0x800000ff0c007221 */ /* 0x040fe20000010200 */
[----:B----4-:R-:W-:Y:S01]  /*7e50*/  FADD.FTZ R3, |R13|, -RZ ;  /* 0x800000ff0d037221 */ /* 0x010fe20000010200 */
[----:B------:R-:W-:Y:S01]  /*7e60*/  FSETP.GT.FTZ.AND P6, PT, |R12|, |R13|, PT ;  /* 0x4000000d0c00720b */ /* 0x000fe20003fd4200 */
[----:B------:R-:W-:Y:S03]  /*7e70*/  BSSY B4, `(.L_x_8662) ;  /* 0x000000f000047945 */ /* 0x000fe60003800000 */
[----:B0-----:R-:W-:Y:S02]  /*7e80*/  FSEL R14, R0, R3, P6 ;  /* 0x00000003000e7208 */ /* 0x001fe40003000000 */
[----:B------:R-:W-:Y:S02]  /*7e90*/  FSEL R0, R3, R0, P6 ;  /* 0x0000000003007208 */ /* 0x000fe40003000000 */
[----:B------:R-:W0:Y:S08]  /*7ea0*/  MUFU.RCP R5, R14 ;  /* 0x0000000e00057308 */ /* 0x000e300000001000 */
[----:B------:R-:W4:Y:S01]  /*7eb0*/  FCHK P0, R0, R14 ;  /* 0x0000000e00007302 */ /* 0x000f220000000000 */
[----:B0-----:R-:W-:-:S04]  /*7ec0*/  FFMA R4, -R14, R5, 1 ;  /* 0x3f8000000e047423 */ /* 0x001fc80000000105 */
[----:B------:R-:W-:-:S04]  /*7ed0*/  FFMA R5, R5, R4, R5 ;  /* 0x0000000405057223 */ /* 0x000fc80000000005 */
[----:B------:R-:W-:-:S04]  /*7ee0*/  FFMA R4, R0, R5, RZ ;  /* 0x0000000500047223 */ /* 0x000fc800000000ff */
[----:B------:R-:W-:-:S04]  /*7ef0*/  FFMA R3, -R14, R4, R0 ;  /* 0x000000040e037223 */ /* 0x000fc80000000100 */
[----:B------:R-:W-:Y:S01]  /*7f00*/  FFMA R3, R5, R3, R4 ;  /* 0x0000000305037223 */ /* 0x000fe20000000004 */
[----:B----4-:R-:W-:Y:S06]  /*7f10*/  @!P0 BRA `(.L_x_8663) ;  /* 0x0000000000108947 */ /* 0x010fec0003800000 */
[----:B------:R-:W-:Y:S02]  /*7f20*/  MOV R9, R14 ;  /* 0x0000000e00097202 */ /* 0x000fe40000000f00 */
[----:B------:R-:W-:-:S07]  /*7f30*/  MOV R3, 0x7f50 ;  /* 0x00007f5000037802 */ /* 0x000fce0000000f00 */
[----:B-123--:R-:W-:Y:S05]  /*7f40*/  CALL.REL.NOINC `($__internal_15_$__cuda_sm3x_div_rn_ftz_f32_slowpath) ;  /* 0x000000ac00fc7944 */ /* 0x00efea0003c00000 */
[----:B------:R-:W-:-:S07]  /*7f50*/  IMAD.MOV.U32 R3, RZ, RZ, R0 ;  /* 0x000000ffff037224 */ /* 0x000fce00078e0000 */
.L_x_8663:
[----:B------:R-:W-:Y:S05]  /*7f60*/  BSYNC B4 ;  /* 0x0000000000047941 */ /* 0x000fea0003800000 */
.L_x_8662:
        /* <DEDUP_REMOVED lines=18> */
.L_x_8665:
[----:B------:R-:W-:Y:S01]  /*8090*/  ISETP.GE.AND P0, PT, R13, RZ, PT ;  /* 0x000000ff0d00720c */ /* 0x000fe20003f06270 */
[----:B------:R-:W-:-:S12]  /*80a0*/  HFMA2.MMA R3, -RZ, RZ, 1.9599609375, 20144 ;  /* 0x3fd774ebff037435 */ /* 0x000fd800000001ff */
[----:B------:R-:W-:-:S04]  /*80b0*/  @P0 FFMA.FTZ R0, R3, 0.93318945169448852539, -R0 ;  /* 0x3f6ee58103000823 */ /* 0x000fc80000010800 */
[----:B------:R-:W-:-:S07]  /*80c0*/  @!P0 FFMA.FTZ R0, R3, 0.93318945169448852539, R0 ;  /* 0x3f6ee58103008823 */ /* 0x000fce0000010000 */
.L_x_8666:
[----:B------:R-:W-:Y:S05]  /*80d0*/  BSYNC B1 ;  /* 0x0000000000017941 */ /* 0x000fea0003800000 */
.L_x_8664:
        /* <DEDUP_REMOVED lines=10> */
.L_x_8650:
[----:B------:R-:W-:Y:S05]  /*8180*/  BSYNC B3 ;  /* 0x0000000000037941 */ /* 0x000fea0003800000 */
.L_x_8646:
[----:B------:R-:W-:Y:S02]  /*8190*/  LOP3.LUT R23, R6, 0x80000000, R25, 0xb8, !PT ;  /* 0x8000000006177812 */ /* 0x000fe400078eb819 */
[----:B--2---:R-:W-:Y:S01]  /*81a0*/  LOP3.LUT R22, R22, 0x80000000, R24, 0xb8, !PT ;  /* 0x8000000016167812 */ /* 0x004fe200078eb818 */
[----:B------:R-:W-:Y:S06]  /*81b0*/  BRA `(.L_x_8633) ;  /* 0x0000001400e87947 */ /* 0x000fec0003800000 */
.L_x_8635:
        /* <DEDUP_REMOVED lines=29> */
[----:B-1-3--:R-:W-:Y:S05]  /*8390*/  CALL.REL.NOINC `($__internal_15_$__cuda_sm3x_div_rn_ftz_f32_slowpath) ;  /* 0x000000a800e87944 */ /* 0x00afea0003c00000 */
[----:B------:R-:W-:-:S07]  /*83a0*/  IMAD.MOV.U32 R3, RZ, RZ, R0 ;  /* 0x000000ffff037224 */ /* 0x000fce00078e0000 */
.L_x_8672:
[----:B------:R-:W-:Y:S05]  /*83b0*/  BSYNC B4 ;  /* 0x0000000000047941 */ /* 0x000fea0003800000 */
.L_x_8671:
        /* <DEDUP_REMOVED lines=18> */
.L_x_8674:
[----:B------:R-:W-:Y:S01]  /*84e0*/  ISETP.GE.AND P0, PT, R13, RZ, PT ;  /* 0x000000ff0d00720c */ /* 0x000fe20003f06270 */
[----:B------:R-:W-:-:S12]  /*84f0*/  IMAD.MOV.U32 R3, RZ, RZ, 0x3fd774eb ;  /* 0x3fd774ebff037424 */ /* 0x000fd800078e00ff */
[----:B------:R-:W-:-:S04]  /*8500*/  @P0 FFMA.FTZ R0, R3, 0.93318945169448852539, -R0 ;  /* 0x3f6ee58103000823 */ /* 0x000fc80000010800 */
[----:B------:R-:W-:-:S07]  /*8510*/  @!P0 FFMA.FTZ R0, R3, 0.93318945169448852539, R0 ;  /* 0x3f6ee58103008823 */ /* 0x000fce0000010000 */
.L_x_8675:
[----:B------:R-:W-:Y:S05]  /*8520*/  BSYNC B1 ;  /* 0x0000000000017941 */ /* 0x000fea0003800000 */
.L_x_8673:
        /* <DEDUP_REMOVED lines=13> */
.L_x_8670:
[----:B------:R-:W0:Y:S01]  /*8600*/  MUFU.RCP R3, R12 ;  /* 0x0000000c00037308 */ /* 0x000e220000001000 */
[----:B------:R-:W-:Y:S07]  /*8610*/  BSSY B4, `(.L_x_8677) ;  /* 0x000000c000047945 */ /* 0x000fee0003800000 */
        /* <DEDUP_REMOVED lines=9> */
[----:B-1-3--:R-:W-:Y:S05]  /*86b0*/  CALL.REL.NOINC `($__internal_15_$__cuda_sm3x_div_rn_ftz_f32_slowpath) ;  /* 0x000000a800207944 */ /* 0x00afea0003c00000 */
[----:B------:R-:W-:-:S07]  /*86c0*/  IMAD.MOV.U32 R3, RZ, RZ, R0 ;  /* 0x000000ffff037224 */ /* 0x000fce00078e0000 */
.L_x_8678:
[----:B------:R-:W-:Y:S05]  /*86d0*/  BSYNC B4 ;  /* 0x0000000000047941 */ /* 0x000fea0003800000 */
.L_x_8677:
        /* <DEDUP_REMOVED lines=18> */
.L_x_8680:
[----:B------:R-:W-:Y:S01]  /*8800*/  ISETP.GE.AND P0, PT, R13, RZ, PT ;  /* 0x000000ff0d00720c */ /* 0x000fe20003f06270 */
[----:B------:R-:W-:-:S12]  /*8810*/  HFMA2.MMA R3, -RZ, RZ, 1.9599609375, 20144 ;  /* 0x3fd774ebff037435 */ /* 0x000fd800000001ff */
[----:B------:R-:W-:-:S04]  /*8820*/  @P0 FFMA.FTZ R0, R3, 0.93318945169448852539, -R0 ;  /* 0x3f6ee58103000823 */ /* 0x000fc80000010800 */
[----:B------:R-:W-:-:S07]  /*8830*/  @!P0 FFMA.FTZ R0, R3, 0.93318945169448852539, R0 ;  /* 0x3f6ee58103008823 */ /* 0x000fce0000010000 */
.L_x_8681:
[----:B------:R-:W-:Y:S05]  /*8840*/  BSYNC B1 ;  /* 0x0000000000017941 */ /* 0x000fea0003800000 */
.L_x_8679:
        /* <DEDUP_REMOVED lines=27> */
.L_x_8669:
[----:B------:R-:W-:Y:S01]  /*8a00*/  FMUL.FTZ R3, R24, -0.36787945032119750977 ;  /* 0xbebc5ab218037820 */ /* 0x000fe20000410000 */
[----:B------:R-:W-:Y:S01]  /*8a10*/  FMUL.FTZ R4, R25, -0.36787945032119750977 ;  /* 0xbebc5ab219047820 */ /* 0x000fe20000410000 */
        /* <DEDUP_REMOVED lines=25> */
[----:B------:R-:W2:Y:S01]  /*8bb0*/  FCHK P0, R0, R12 ;  /* 0x0000000c00007302 */ /* 0x000ea20000000000 */
[----:B0-----:R-:W-:Y:S01]  /*8bc0*/  FFMA.FTZ R15, R5, 0.69314718246459960938, R4 ;  /* 0x3f317218050f7823 */ /* 0x001fe20000010004 */
[----:B--2---:R-:W-:Y:S06]  /*8bd0*/  @!P0 BRA `(.L_x_8683) ;  /* 0x0000000000108947 */ /* 0x004fec0003800000 */
[----:B------:R-:W-:Y:S01]  /*8be0*/  IMAD.MOV.U32 R9, RZ, RZ, R12 ;  /* 0x000000ffff097224 */ /* 0x000fe200078e000c */
[----:B------:R-:W-:-:S07]  /*8bf0*/  MOV R3, 0x8c10 ;  /* 0x00008c1000037802 */ /* 0x000fce0000000f00 */
[----:B-1-3--:R-:W-:Y:S05]  /*8c00*/  CALL.REL.NOINC `($__internal_15_$__cuda_sm3x_div_rn_ftz_f32_slowpath) ;  /* 0x000000a000cc7944 */ /* 0x00afea0003c00000 */
[----:B------:R-:W-:-:S07]  /*8c10*/  MOV R3, R0 ;  /* 0x0000000000037202 */ /* 0x000fce0000000f00 */
.L_x_8683:
[----:B------:R-:W-:Y:S05]  /*8c20*/  BSYNC B4 ;  /* 0x0000000000047941 */ /* 0x000fea0003800000 */
.L_x_8682:
        /* <DEDUP_REMOVED lines=18> */
.L_x_8685:
[----:B------:R-:W-:Y:S01]  /*8d50*/  ISETP.GE.AND P0, PT, R13, RZ, PT ;  /* 0x000000ff0d00720c */ /* 0x000fe20003f06270 */
[----:B------:R-:W-:-:S12]  /*8d60*/  IMAD.MOV.U32 R3, RZ, RZ, 0x3fd774eb ;  /* 0x3fd774ebff037424 */ /* 0x000fd800078e00ff */
[----:B------:R-:W-:-:S04]  /*8d70*/  @P0 FFMA.FTZ R0, R3, 0.93318945169448852539, -R0 ;  /* 0x3f6ee58103000823 */ /* 0x000fc80000010800 */
[----:B------:R-:W-:-:S07]  /*8d80*/  @!P0 FFMA.FTZ R0, R3, 0.93318945169448852539, R0 ;  /* 0x3f6ee58103008823 */ /* 0x000fce0000010000 */
.L_x_8686:
[----:B------:R-:W-:Y:S05]  /*8d90*/  BSYNC B1 ;  /* 0x0000000000017941 */ /* 0x000fea0003800000 */
.L_x_8684:
        /* <DEDUP_REMOVED lines=11> */
.L_x_8668:
        /* <DEDUP_REMOVED lines=24> */
.L_x_8690:
[----:B------:R-:W-:Y:S05]  /*8fd0*/  BSYNC B4 ;  /* 0x0000000000047941 */ /* 0x000fea0003800000 */
.L_x_8689:
        /* <DEDUP_REMOVED lines=24> */
.L_x_8688:
        /* <DEDUP_REMOVED lines=13> */
.L_x_8692:
[----:B------:R-:W-:Y:S05]  /*9230*/  BSYNC B4 ;  /* 0x0000000000047941 */ /* 0x000fea0003800000 */
.L_x_8691:
        /* <DEDUP_REMOVED lines=22> */
[----:B------:R-:W-:-:S03]  /*93a0*/  @!P6 MOV R5, 0x3fd774eb ;  /* 0x3fd774eb0005e802 */ /* 0x000fc60000000f00 */
        /* <DEDUP_REMOVED lines=15> */
.L_x_8687:
        /* <DEDUP_REMOVED lines=22> */
[----:B------:R-:W-:-:S03]  /*9600*/  IMAD.MOV.U32 R4, RZ, RZ, 0x3f800000 ;  /* 0x3f800000ff047424 */ /* 0x000fc600078e00ff */
[----:B------:R-:W-:Y:S01]  /*9610*/  FFMA R6, R0, R3, RZ ;  /* 0x0000000300067223 */ /* 0x000fe200000000ff */
[----:B------:R-:W0:Y:S03]  /*9620*/  MUFU.LG2 R5, R5 ;  /* 0x0000000500057308 */ /* 0x000e260000000c00 */
[----:B------:R-:W-:-:S04]  /*9630*/  FFMA R7, -R13, R6, R0 ;  /* 0x000000060d077223 */ /* 0x000fc80000000100 */
[----:B------:R-:W-:Y:S01]  /*9640*/  FFMA R3, R3, R7, R6 ;  /* 0x0000000703037223 */ /* 0x000fe20000000006 */
[----:B------:R-:W2:Y:S01]  /*9650*/  FCHK P0, R0, R13 ;  /* 0x0000000d00007302 */ /* 0x000ea20000000000 */
[----:B0-----:R-:W-:Y:S01]  /*9660*/  FFMA.FTZ R15, R5, 0.69314718246459960938, R4 ;  /* 0x3f317218050f7823 */ /* 0x001fe20000010004 */
[----:B--2---:R-:W-:Y:S06]  /*9670*/  @!P0 BRA `(.L_x_8694) ;  /* 0x0000000000108947 */ /* 0x004fec0003800000 */
[----:B------:R-:W-:Y:S01]  /*9680*/  IMAD.MOV.U32 R9, RZ, RZ, R13 ;  /* 0x000000ffff097224 */ /* 0x000fe200078e000d */
[----:B------:R-:W-:-:S07]  /*9690*/  MOV R3, 0x96b0 ;  /* 0x000096b000037802 */ /* 0x000fce0000000f00 */
[----:B-1-3--:R-:W-:Y:S05]  /*96a0*/  CALL.REL.NOINC `($__internal_15_$__cuda_sm3x_div_rn_ftz_f32_slowpath) ;  /* 0x0000009800247944 */ /* 0x00afea0003c00000 */
[----:B------:R-:W-:-:S07]  /*96b0*/  IMAD.MOV.U32 R3, RZ, RZ, R0 ;  /* 0x000000ffff037224 */ /* 0x000fce00078e0000 */
.L_x_8694:
[----:B------:R-:W-:Y:S05]  /*96c0*/  BSYNC B4 ;  /* 0x0000000000047941 */ /* 0x000fea0003800000 */
.L_x_8693:
[----:B------:R-:W-:Y:S01]  /*96d0*/  HFMA2.MMA R5, -RZ, RZ, 0.89990234375, 10328 ;  /* 0x3b33710bff057435 */ /* 0x000fe200000001ff */
[----:B------:R-:W-:Y:S01]  /*96e0*/  FMUL.FTZ R0, R3, R3 ;  /* 0x0000000303007220 */ /* 0x000fe20000410000 */
[----:B------:R-:W-:Y:S02]  /*96f0*/  FSETP.NEU.FTZ.AND P0, PT, |R24|, R12, PT ;  /* 0x0000000c1800720b */ /* 0x000fe40003f1d200 */
        /* <DEDUP_REMOVED lines=18> */
.L_x_8676:
[----:B------:R-:W-:Y:S05]  /*9820*/  BSYNC B3 ;  /* 0x0000000000037941 */ /* 0x000fea0003800000 */
.L_x_8667:
[----:B------:R-:W-:Y:S01]  /*9830*/  FADD.FTZ R15, R15, 0.69314718246459960938 ;  /* 0x3f3172180f0f7421 */ /* 0x000fe20000010000 */
[----:B------:R-:W-:-:S04]  /*9840*/  LOP3.LUT R23, R0, 0x80000000, R25, 0xb8, !PT ;  /* 0x8000000000177812 */ /* 0x000fc800078eb819 */
[----:B------:R-:W-:Y:S01]  /*9850*/  LOP3.LUT R22, R15, 0x80000000, R24, 0xb8, !PT ;  /* 0x800000000f167812 */ /* 0x000fe200078eb818 */
[----:B------:R-:W-:Y:S06]  /*9860*/  BRA `(.L_x_8633) ;  /* 0x00000000003c7947 */ /* 0x000fec0003800000 */
.L_x_8634:
[----:B------:R-:W-:-:S13]  /*9870*/  FSETP.NEU.FTZ.AND P0, PT, |R24|, +INF , PT ;  /* 0x7f8000001800780b */ /* 0x000fda0003f1d200 */
[----:B------:R-:W-:Y:S01]  /*9880*/  @!P0 FADD.FTZ R23, R25, R25 ;  /* 0x0000001919178221 */ /* 0x000fe20000010000 */
[----:B------:R-:W-:Y:S01]  /*9890*/  @!P0 IMAD.MOV.U32 R22, RZ, RZ, R24 ;  /* 0x000000ffff168224 */ /* 0x000fe200078e0018 */
        /* <DEDUP_REMOVED lines=8> */
[----:B------:R-:W-:-:S05]  /*9920*/  @P0 FADD.FTZ R23, R23, R0 ;  /* 0x0000000017170221 */ /* 0x000fca0000010000 */
[----:B------:R-:W-:Y:S01]  /*9930*/  @P0 MOV R22, R23 ;  /* 0x0000001700160202 */ /* 0x000fe20000000f00 */
[----:B------:R-:W-:Y:S01]  /*9940*/  @!P0 FADD.FTZ R22, R24, R24 ;  /* 0x0000001818168221 */ /* 0x000fe20000010000 */
[----:B------:R-:W-:-:S07]  /*9950*/  @!P0 IMAD.MOV.U32 R23, RZ, RZ, R25 ;  /* 0x000000ffff178224 */ /* 0x000fce00078e0019 */
.L_x_8633:
[----:B------:R-:W-:Y:S05]  /*9960*/  BSYNC B0 ;  /* 0x0000000000007941 */ /* 0x000fea0003800000 */
.L_x_8632:
[----:B------:R-:W-:Y:S01]  /*9970*/  VIADD R3, R2, 0x100 ;  /* 0x0000010002037836 */ /* 0x000fe20000000000 */
[----:B------:R-:W-:Y:S01]  /*9980*/  BSSY B0, `(.L_x_8695) ;  /* 0x00002c5000007945 */ /* 0x000fe20003800000 */
[----:B-----5:R-:W-:Y:S01]  /*9990*/  IMAD.MOV.U32 R25, RZ, RZ, RZ ;  /* 0x000000ffff197224 */ /* 0x020fe200078e00ff */
[----:B-1-3--:R-:W-:Y:S02]  /*99a0*/  CS2R R26, SRZ ;  /* 0x00000000001a7805 */ /* 0x00afe4000001ff00 */
[----:B------:R-:W-:-:S13]  /*99b0*/  ISETP.GE.AND P0, PT, R3, R28, PT ;  /* 0x0000001c0300720c */ /* 0x000fda0003f06270 */
[----:B------:R-:W-:Y:S05]  /*99c0*/  @P0 BRA `(.L_x_8696) ;  /* 0x0000002c00000947 */ /* 0x000fea0003800000 */
[----:B------:R-:W-:Y:S01]  /*99d0*/  FSETP.GTU.FTZ.AND P0, PT, |R16|, +INF , PT ;  /* 0x7f8000001000780b */ /* 0x000fe20003f1c200 */
[C---:B------:R-:W-:Y:S01]  /*99e0*/  FADD.FTZ R12, |R17|.reuse, -RZ ;  /* 0x800000ff110c7221 */ /* 0x040fe20000010200 */
[----:B------:R-:W-:-:S04]  /*99f0*/  FSETP.GTU.FTZ.AND P1, PT, |R17|, +INF , PT ;  /* 0x7f8000001100780b */ /* 0x000fc80003f3c200 */
[----:B------:R-:W-:-:S13]  /*9a00*/  PLOP3.LUT P0, PT, P0, P1, PT, 0xa8, 0x0 ;  /* 0x000000000000781c */ /* 0x000fda0000703570 */
[----:B------:R-:W-:Y:S05]  /*9a10*/  @P0 BRA `(.L_x_8697) ;  /* 0x0000002800b00947 */ /* 0x000fea0003800000 */
[C---:B------:R-:W-:Y:S01]  /*9a20*/  FSETP.GT.FTZ.AND P0, PT, |R16|.reuse, 8388608, PT ;  /* 0x4b0000001000780b */ /* 0x040fe20003f14200 */
[----:B0-----:R-:W-:Y:S01]  /*9a30*/  FADD.FTZ R14, |R16|, -RZ ;  /* 0x800000ff100e7221 */ /* 0x001fe20000010200 */
        /* <DEDUP_REMOVED lines=29> */
[C---:B------:R-:W-:Y:S01]  /*9c10*/  FSETP.NEU.FTZ.AND P0, PT, R6.reuse, RZ, PT ;  /* 0x000000ff0600720b */ /* 0x040fe20003f1d000 */
        /* <DEDUP_REMOVED lines=42> */
[----:B------:R-:W-:-:S03]  /*9ec0*/  IMAD.MOV.U32 R24, RZ, RZ, 0x3d39bf78 ;  /* 0x3d39bf78ff187424 */ /* 0x000fc600078e00ff */
        /* <DEDUP_REMOVED lines=30> */
.L_x_8702:
        /* <DEDUP_REMOVED lines=10> */
.L_x_8704:
[----:B------:R-:W-:-:S04]  /*a150*/  FADD.FTZ R5, -R0, R7 ;  /* 0x0000000700057221 */ /* 0x000fc80000010100 */
[----:B------:R-:W-:-:S07]  /*a160*/  FMUL.FTZ R5, R5, 0.5 ;  /* 0x3f00000005057820 */ /* 0x000fce0000410000 */
.L_x_8705:
[----:B------:R-:W-:Y:S05]  /*a170*/  BSYNC B2 ;  /* 0x0000000000027941 */ /* 0x000fea0003800000 */
.L_x_8703:
        /* <DEDUP_REMOVED lines=11> */
.L_x_8707:
[----:B------:R-:W-:-:S04]  /*a230*/  FADD.FTZ R6, R4, -R9 ;  /* 0x8000000904067221 */ /* 0x000fc80000010000 */
[----:B------:R-:W-:-:S07]  /*a240*/  FMUL.FTZ R6, R6, 0.5 ;  /* 0x3f00000006067820 */ /* 0x000fce0000410000 */
.L_x_8708:
[----:B------:R-:W-:Y:S05]  /*a250*/  BSYNC B2 ;  /* 0x0000000000027941 */ /* 0x000fea0003800000 */
.L_x_8706:
        /* <DEDUP_REMOVED lines=35> */
.L_x_8701:
[----:B------:R0:W1:Y:S02]  /*a490*/  MUFU.SQRT R26, R14 ;  /* 0x0000000e001a7308 */ /* 0x0000640000002000 */
.L_x_8700:
[----:B------:R-:W-:Y:S05]  /*a4a0*/  BSYNC B1 ;  /* 0x0000000000017941 */ /* 0x000fea0003800000 */
.L_x_8699:
        /* <DEDUP_REMOVED lines=18> */
[----:B------:R-:W-:-:S05]  /*a5d0*/  FFMA.FTZ R7, R6, R7, R6 ;  /* 0x0000000706077223 */ /* 0x000fca0000010006 */
[----:B------:R-:W-:Y:S01]  /*a5e0*/  @P0 FSEL R0, R7, RZ, P1 ;  /* 0x000000ff07000208 */ /* 0x000fe20000800000 */
[----:B------:R-:W-:-:S04]  /*a5f0*/  IMAD.MOV.U32 R7, RZ, RZ, 0x3d4dd2f7 ;  /* 0x3d4dd2f7ff077424 */ /* 0x000fc800078e00ff */
[----:B------:R-:W-:-:S04]  /*a600*/  FMUL.FTZ R4, R0, R0 ;  /* 0x0000000000047220 */ /* 0x000fc80000410000 */
[----:B------:R-:W-:-:S04]  /*a610*/  FFMA.FTZ R7, R4, R7, 0.018773360177874565125 ;  /* 0x3c99ca9704077423 */ /* 0x000fc80000010007 */
[----:B------:R-:W-:-:S04]  /*a620*/  FFMA.FTZ R7, R4, R7, 0.046769052743911743164 ;  /* 0x3d3f90e804077423 */ /* 0x000fc80000010007 */
[----:B------:R-:W-:-:S04]  /*a630*/  FFMA.FTZ R7, R4, R7, 0.074823014438152313232 ;  /* 0x3d993ccf04077423 */ /* 0x000fc80000010007 */
[----:B------:R-:W-:-:S04]  /*a640*/  FFMA.FTZ R7, R4, R7, 0.16667181253433227539 ;  /* 0x3e2aac0404077423 */ /* 0x000fc80000010007 */
[----:B------:R-:W-:Y:S01]  /*a650*/  FMUL.FTZ R7, R4, R7 ;  /* 0x0000000704077220 */ /* 0x000fe20000410000 */
[----:B------:R-:W-:-:S03]  /*a660*/  MOV R4, 0x3fd774eb ;  /* 0x3fd774eb00047802 */ /* 0x000fc60000000f00 */
[----:B------:R-:W-:-:S04]  /*a670*/  FFMA.FTZ R0, R0, R7, R0 ;  /* 0x0000000700007223 */ /* 0x000fc80000010000 */
[----:B------:R-:W-:-:S04]  /*a680*/  FMUL.FTZ R3, R0, -2 ;  /* 0xc000000000037820 */ /* 0x000fc80000410000 */
[----:B------:R-:W-:-:S05]  /*a690*/  @P0 FFMA.FTZ R0, R4, 0.93318945169448852539, R3 ;  /* 0x3f6ee58104000823 */ /* 0x000fca0000010003 */
[C---:B------:R-:W-:Y:S02]  /*a6a0*/  FSETP.GTU.FTZ.AND P0, PT, R0.reuse, +INF , PT ;  /* 0x7f8000000000780b */ /* 0x040fe40003f1c000 */
[----:B------:R-:W-:-:S04]  /*a6b0*/  LOP3.LUT R5, R0, 0x80000000, R5, 0xb8, !PT ;  /* 0x8000000000057812 */ /* 0x000fc800078eb805 */
[----:B------:R-:W-:Y:S01]  /*a6c0*/  FSEL R0, R5, R0, !P0 ;  /* 0x0000000005007208 */ /* 0x000fe20004000000 */
[----:B------:R-:W-:Y:S06]  /*a6d0*/  BRA `(.L_x_8713) ;  /* 0x0000000400c47947 */ /* 0x000fec0003800000 */
.L_x_8712:
        /* <DEDUP_REMOVED lines=17> */
.L_x_8718:
[----:B------:R-:W-:-:S04]  /*a7f0*/  FADD.FTZ R0, -R0, R7 ;  /* 0x0000000700007221 */ /* 0x000fc80000010100 */
[----:B------:R-:W-:-:S07]  /*a800*/  FMUL.FTZ R0, R0, 0.5 ;  /* 0x3f00000000007820 */ /* 0x000fce0000410000 */
.L_x_8719:
[----:B------:R-:W-:Y:S05]  /*a810*/  BSYNC B4 ;  /* 0x0000000000047941 */ /* 0x000fea0003800000 */
.L_x_8717:
        /* <DEDUP_REMOVED lines=10> */
.L_x_8721:
[----:B------:R-:W-:-:S04]  /*a8c0*/  FADD.FTZ R3, -R3, R4 ;  /* 0x0000000403037221 */ /* 0x000fc80000010100 */
[----:B------:R-:W-:-:S07]  /*a8d0*/  FMUL.FTZ R3, R3, 0.5 ;  /* 0x3f00000003037820 */ /* 0x000fce0000410000 */
.L_x_8722:
[----:B------:R-:W-:Y:S05]  /*a8e0*/  BSYNC B4 ;  /* 0x0000000000047941 */ /* 0x000fea0003800000 */
.L_x_8720:
[----:B------:R-:W-:Y:S01]  /*a8f0*/  FADD.FTZ R0, R3, R0 ;  /* 0x0000000003007221 */ /* 0x000fe20000010000 */
[----:B------:R-:W-:-:S04]  /*a900*/  FADD.FTZ R13, R12, R13 ;  /* 0x0000000d0c0d7221 */ /* 0x000fc80000010000 */
[----:B------:R-:W-:-:S06]  /*a910*/  FMUL.FTZ R13, R13, R0 ;  /* 0x000000000d0d7220 */ /* 0x000fcc0000410000 */
[----:B------:R-:W2:Y:S01]  /*a920*/  MUFU.SQRT R13, R13 ;  /* 0x0000000d000d7308 */ /* 0x000ea20000002000 */
[----:B------:R-:W-:Y:S05]  /*a930*/  BRA `(.L_x_8723) ;  /* 0x0000000000487947 */ /* 0x000fea0003800000 */
.L_x_8716:
        /* <DEDUP_REMOVED lines=12> */
.L_x_8715:
[----:B------:R-:W-:Y:S01]  /*aa00*/  FADD.FTZ R0, R13, 1 ;  /* 0x3f8000000d007421 */ /* 0x000fe20000010000 */
[----:B------:R-:W-:Y:S01]  /*aa10*/  MUFU.SQRT R3, R14 ;  /* 0x0000000e00037308 */ /* 0x000fe20000002000 */
[----:B------:R-:W-:Y:S02]  /*aa20*/  IMAD.MOV.U32 R12, RZ, RZ, 0x3f800000 ;  /* 0x3f800000ff0c7424 */ /* 0x000fe400078e00ff */
[----:B------:R-:W-:-:S06]  /*aa30*/  FMUL.FTZ R0, R0, 0.5 ;  /* 0x3f00000000007820 */ /* 0x000fcc0000410000 */
[----:B------:R-:W2:Y:S02]  /*aa40*/  MUFU.SQRT R0, R0 ;  /* 0x0000000000007308 */ /* 0x000ea40000002000 */
[----:B--2---:R-:W-:-:S07]  /*aa50*/  FMUL.FTZ R13, R3, R0 ;  /* 0x00000000030d7220 */ /* 0x004fce0000410000 */
.L_x_8723:
[----:B------:R-:W-:Y:S05]  /*aa60*/  BSYNC B2 ;  /* 0x0000000000027941 */ /* 0x000fea0003800000 */
.L_x_8714:
[----:B------:R-:W-:Y:S05]  /*aa70*/  BRA `(.L_x_8724) ;  /* 0x0000000000087947 */ /* 0x000fea0003800000 */
.L_x_8711:
[----:B------:R-:W-:Y:S01]  /*aa80*/  FMUL.FTZ R13, R13, 16777216 ;  /* 0x4b8000000d0d7820 */ /* 0x000fe20000410000 */
[----:B------:R-:W-:-:S07]  /*aa90*/  FMUL.FTZ R12, R12, 16777216 ;  /* 0x4b8000000c0c7820 */ /* 0x000fce0000410000 */
.L_x_8724:
[----:B------:R-:W-:Y:S05]  /*aaa0*/  BSYNC B1 ;  /* 0x0000000000017941 */ /* 0x000fea0003800000 */
.L_x_8710:
        /* <DEDUP_REMOVED lines=16> */
[----:B-1----:R-:W-:Y:S05]  /*abb0*/  CALL.REL.NOINC `($__internal_15_$__cuda_sm3x_div_rn_ftz_f32_slowpath) ;  /* 0x0000008000e07944 */ /* 0x002fea0003c00000 */
[----:B------:R-:W-:-:S07]  /*abc0*/  IMAD.MOV.U32 R3, RZ, RZ, R0 ;  /* 0x000000ffff037224 */ /* 0x000fce00078e0000 */
.L_x_8726:
[----:B------:R-:W-:Y:S05]  /*abd0*/  BSYNC B4 ;  /* 0x0000000000047941 */ /* 0x000fea0003800000 */
.L_x_8725:
        /* <DEDUP_REMOVED lines=18> */
.L_x_8728:
[----:B------:R-:W-:Y:S01]  /*ad00*/  ISETP.GE.AND P0, PT, R13, RZ, PT ;  /* 0x000000ff0d00720c */ /* 0x000fe20003f06270 */
[----:B------:R-:W-:-:S12]  /*ad10*/  IMAD.MOV.U32 R3, RZ, RZ, 0x3fd774eb ;  /* 0x3fd774ebff037424 */ /* 0x000fd800078e00ff */
[----:B------:R-:W-:-:S04]  /*ad20*/  @P0 FFMA.FTZ R0, R3, 0.93318945169448852539, -R0 ;  /* 0x3f6ee58103000823 */ /* 0x000fc80000010800 */
[----:B------:R-:W-:-:S07]  /*ad30*/  @!P0 FFMA.FTZ R0, R3, 0.93318945169448852539, R0 ;  /* 0x3f6ee58103008823 */ /* 0x000fce0000010000 */
.L_x_8729:
[----:B------:R-:W-:Y:S05]  /*ad40*/  BSYNC B1 ;  /* 0x0000000000017941 */ /* 0x000fea0003800000 */
.L_x_8727:
[C---:B------:R-:W-:Y:S02]  /*ad50*/  FSETP.NEU.FTZ.AND P0, PT, |R13|.reuse, |R12|, PT ;  /* 0x4000000c0d00720b */ /* 0x040fe40003f1d200 */
        /* <DEDUP_REMOVED lines=8> */
[----:B------:R-:W-:-:S07]  /*ade0*/  FSEL R0, R13, R0, P0 ;  /* 0x000000000d007208 */ /* 0x000fce0000000000 */
.L_x_8713:
[----:B------:R-:W-:Y:S05]  /*adf0*/  BSYNC B3 ;  /* 0x0000000000037941 */ /* 0x000fea0003800000 */
.L_x_8709:
[----:B------:R-:W-:Y:S02]  /*ae00*/  LOP3.LUT R27, R0, 0x80000000, R17, 0xb8, !PT ;  /* 0x80000000001b7812 */ /* 0x000fe400078eb811 */
[----:B-1----:R-:W-:Y:S01]  /*ae10*/  LOP3.LUT R26, R26, 0x80000000, R16, 0xb8, !PT ;  /* 0x800000001a1a7812 */ /* 0x002fe200078eb810 */
[----:B------:R-:W-:Y:S06]  /*ae20*/  BRA `(.L_x_8696) ;  /* 0x0000001400e87947 */ /* 0x000fec0003800000 */
.L_x_8698:
        /* <DEDUP_REMOVED lines=31> */
.L_x_8735:
[----:B------:R-:W-:Y:S05]  /*b020*/  BSYNC B4 ;  /* 0x0000000000047941 */ /* 0x000fea0003800000 */
.L_x_8734:
        /* <DEDUP_REMOVED lines=18> */
.L_x_8737:
[----:B------:R-:W-:Y:S01]  /*b150*/  ISETP.GE.AND P0, PT, R13, RZ, PT ;  /* 0x000000ff0d00720c */ /* 0x000fe20003f06270 */
[----:B------:R-:W-:-:S12]  /*b160*/  IMAD.MOV.U32 R3, RZ, RZ, 0x3fd774eb ;  /* 0x3fd774ebff037424 */ /* 0x000fd800078e00ff */
[----:B------:R-:W-:-:S04]  /*b170*/  @P0 FFMA.FTZ R0, R3, 0.93318945169448852539, -R0 ;  /* 0x3f6ee58103000823 */ /* 0x000fc80000010800 */
[----:B------:R-:W-:-:S07]  /*b180*/  @!P0 FFMA.FTZ R0, R3, 0.93318945169448852539, R0 ;  /* 0x3f6ee58103008823 */ /* 0x000fce0000010000 */
.L_x_8738:
[----:B------:R-:W-:Y:S05]  /*b190*/  BSYNC B1 ;  /* 0x0000000000017941 */ /* 0x000fea0003800000 */
.L_x_8736:
[C---:B------:R-:W-:Y:S01]  /*b1a0*/  FSETP.NEU.FTZ.AND P0, PT, |R13|.reuse, |R14|, PT ;  /* 0x4000000e0d00720b */ /* 0x040fe20003f1d200 */
[----:B------:R-:W0:Y:S01]  /*b1b0*/  MUFU.LG2 R15, R15 ;  /* 0x0000000f000f7308 */ /* 0x000e220000000c00 */
[----:B------:R-:W-:Y:S02]  /*b1c0*/  FSETP.NEU.FTZ.AND P1, PT, R12, RZ, PT ;  /* 0x000000ff0c00720b */ /* 0x000fe40003f3d000 */
[C---:B------:R-:W-:Y:S01]  /*b1d0*/  ISETP.GE.AND P2, PT, R13.reuse, RZ, PT ;  /* 0x000000ff0d00720c */ /* 0x040fe20003f46270 */
[----:B------:R-:W-:Y:S01]  /*b1e0*/  FADD.FTZ R13, |R13|, |R14| ;  /* 0x4000000e0d0d7221 */ /* 0x000fe20000010200 */
        /* <DEDUP_REMOVED lines=8> */
.L_x_8733:
        /* <DEDUP_REMOVED lines=13> */
.L_x_8741:
[----:B------:R-:W-:Y:S05]  /*b340*/  BSYNC B4 ;  /* 0x0000000000047941 */ /* 0x000fea0003800000 */
.L_x_8740:
        /* <DEDUP_REMOVED lines=18> */
.L_x_8743:
[----:B------:R-:W-:Y:S01]  /*b470*/  ISETP.GE.AND P0, PT, R13, RZ, PT ;  /* 0x000000ff0d00720c */ /* 0x000fe20003f06270 */
[----:B------:R-:W-:-:S12]  /*b480*/  IMAD.MOV.U32 R3, RZ, RZ, 0x3fd774eb ;  /* 0x3fd774ebff037424 */ /* 0x000fd800078e00ff */
[----:B------:R-:W-:-:S04]  /*b490*/  @P0 FFMA.FTZ R0, R3, 0.93318945169448852539, -R0 ;  /* 0x3f6ee58103000823 */ /* 0x000fc80000010800 */
[----:B------:R-:W-:-:S07]  /*b4a0*/  @!P0 FFMA.FTZ R0, R3, 0.93318945169448852539, R0 ;  /* 0x3f6ee58103008823 */ /* 0x000fce0000010000 */
.L_x_8744:
[----:B------:R-:W-:Y:S05]  /*b4b0*/  BSYNC B1 ;  /* 0x0000000000017941 */ /* 0x000fea0003800000 */
.L_x_8742:
        /* <DEDUP_REMOVED lines=14> */
[----:B------:R-:W-:Y:S02]  /*b5a0*/  FSETP.NEU.FTZ.AND P0, PT, R15, +INF , PT ;  /* 0x7f8000000f00780b */ /* 0x000fe40003f1d000 */
[----:B------:R-:W-:Y:S02]  /*b5b0*/  MOV R4, 0x4016cbe4 ;  /* 0x4016cbe400047802 */ /* 0x000fe40000000f00 */
        /* <DEDUP_REMOVED lines=11> */
.L_x_8732:
        /* <DEDUP_REMOVED lines=33> */
[----:B------:R-:W-:-:S07]  /*b880*/  MOV R3, R0 ;  /* 0x0000000000037202 */ /* 0x000fce0000000f00 */
.L_x_8746:
[----:B------:R-:W-:Y:S05]  /*b890*/  BSYNC B4 ;  /* 0x0000000000047941 */ /* 0x000fea0003800000 */
.L_x_8745:
        /* <DEDUP_REMOVED lines=18> */
.L_x_8748:
[----:B------:R-:W-:Y:S01]  /*b9c0*/  ISETP.GE.AND P0, PT, R13, RZ, PT ;  /* 0x000000ff0d00720c */ /* 0x000fe20003f06270 */
[----:B------:R-:W-:-:S12]  /*b9d0*/  HFMA2.MMA R3, -RZ, RZ, 1.9599609375, 20144 ;  /* 0x3fd774ebff037435 */ /* 0x000fd800000001ff */
[----:B------:R-:W-:-:S04]  /*b9e0*/  @P0 FFMA.FTZ R0, R3, 0.93318945169448852539, -R0 ;  /* 0x3f6ee58103000823 */ /* 0x000fc80000010800 */
[----:B------:R-:W-:-:S07]  /*b9f0*/  @!P0 FFMA.FTZ R0, R3, 0.93318945169448852539, R0 ;  /* 0x3f6ee58103008823 */ /* 0x000fce0000010000 */
.L_x_8749:
[----:B------:R-:W-:Y:S05]  /*ba00*/  BSYNC B1 ;  /* 0x0000000000017941 */ /* 0x000fea0003800000 */
.L_x_8747:
[C---:B------:R-:W-:Y:S01]  /*ba10*/  FSETP.NEU.FTZ.AND P1, PT, |R13|.reuse, |R14|, PT ;  /* 0x4000000e0d00720b */ /* 0x040fe20003f3d200 */
        /* <DEDUP_REMOVED lines=10> */
.L_x_8731:
        /* <DEDUP_REMOVED lines=24> */
.L_x_8753:
[----:B------:R-:W-:Y:S05]  /*bc40*/  BSYNC B4 ;  /* 0x0000000000047941 */ /* 0x000fea0003800000 */
.L_x_8752:
        /* <DEDUP_REMOVED lines=24> */
.L_x_8751:
        /* <DEDUP_REMOVED lines=11> */
[----:B------:R-:W-:Y:S05]  /*be80*/  CALL.REL.NOINC `($__internal_15_$__cuda_sm3x_div_rn_ftz_f32_slowpath) ;  /* 0x00000070002c7944 */ /* 0x000fea0003c00000 */
[----:B------:R-:W-:-:S07]  /*be90*/  IMAD.MOV.U32 R3, RZ, RZ, R0 ;  /* 0x000000ffff037224 */ /* 0x000fce00078e0000 */
.L_x_8755:
[----:B------:R-:W-:Y:S05]  /*bea0*/  BSYNC B4 ;  /* 0x0000000000047941 */ /* 0x000fea0003800000 */
.L_x_8754:
        /* <DEDUP_REMOVED lines=38> */
.L_x_8750:
        /* <DEDUP_REMOVED lines=32> */
[----:B------:R-:W-:Y:S05]  /*c310*/  CALL.REL.NOINC `($__internal_15_$__cuda_sm3x_div_rn_ftz_f32_slowpath) ;  /* 0x0000006c00087944 */ /* 0x000fea0003c00000 */
[----:B------:R-:W-:-:S07]  /*c320*/  MOV R3, R0 ;  /* 0x0000000000037202 */ /* 0x000fce0000000f00 */
.L_x_8757:
[----:B------:R-:W-:Y:S05]  /*c330*/  BSYNC B4 ;  /* 0x0000000000047941 */ /* 0x000fea0003800000 */
.L_x_8756:
        /* <DEDUP_REMOVED lines=21> */
.L_x_8739:
[----:B------:R-:W-:Y:S05]  /*c490*/  BSYNC B3 ;  /* 0x0000000000037941 */ /* 0x000fea0003800000 */
.L_x_8730:
[----:B------:R-:W-:Y:S01]  /*c4a0*/  FADD.FTZ R15, R15, 0.69314718246459960938 ;  /* 0x3f3172180f0f7421 */ /* 0x000fe20000010000 */
[----:B------:R-:W-:-:S04]  /*c4b0*/  LOP3.LUT R27, R0, 0x80000000, R17, 0xb8, !PT ;  /* 0x80000000001b7812 */ /* 0x000fc800078eb811 */
[----:B------:R-:W-:Y:S01]  /*c4c0*/  LOP3.LUT R26, R15, 0x80000000, R16, 0xb8, !PT ;  /* 0x800000000f1a7812 */ /* 0x000fe200078eb810 */
[----:B------:R-:W-:Y:S06]  /*c4d0*/  BRA `(.L_x_8696) ;  /* 0x00000000003c7947 */ /* 0x000fec0003800000 */
.L_x_8697:
        /* <DEDUP_REMOVED lines=14> */
[----:B------:R-:W-:-:S07]  /*c5c0*/  @!P0 MOV R27, R17 ;  /* 0x00000011001b8202 */ /* 0x000fce0000000f00 */
.L_x_8696:
[----:B------:R-:W-:Y:S05]  /*c5d0*/  BSYNC B0 ;  /* 0x0000000000007941 */ /* 0x000fea0003800000 */
.L_x_8695:
[----:B------:R-:W-:Y:S01]  /*c5e0*/  VIADD R3, R2, 0x180 ;  /* 0x0000018002037836 */ /* 0x000fe20000000000 */
[----:B------:R-:W-:Y:S01]  /*c5f0*/  BSSY B0, `(.L_x_8758) ;  /* 0x00002c4000007945 */ /* 0x000fe20003800000 */
[----:B------:R-:W-:-:S03]  /*c600*/  IMAD.MOV.U32 R24, RZ, RZ, RZ ;  /* 0x000000ffff187224 */ /* 0x000fc600078e00ff */
        /* <DEDUP_REMOVED lines=112> */
.L_x_8765:
        /* <DEDUP_REMOVED lines=10> */
.L_x_8767:
[----:B------:R-:W-:-:S04]  /*cdb0*/  FADD.FTZ R6, -R0, R5 ;  /* 0x0000000500067221 */ /* 0x000fc80000010100 */
[----:B------:R-:W-:-:S07]  /*cdc0*/  FMUL.FTZ R6, R6, 0.5 ;  /* 0x3f00000006067820 */ /* 0x000fce0000410000 */
.L_x_8768:
[----:B------:R-:W-:Y:S05]  /*cdd0*/  BSYNC B2 ;  /* 0x0000000000027941 */ /* 0x000fea0003800000 */
.L_x_8766:
        /* <DEDUP_REMOVED lines=11> */
.L_x_8770:
[----:B------:R-:W-:-:S04]  /*ce90*/  FADD.FTZ R7, R4, -R7 ;  /* 0x8000000704077221 */ /* 0x000fc80000010000 */
[----:B------:R-:W-:-:S07]  /*cea0*/  FMUL.FTZ R7, R7, 0.5 ;  /* 0x3f00000007077820 */ /* 0x000fce0000410000 */
.L_x_8771:
[----:B------:R-:W-:Y:S05]  /*ceb0*/  BSYNC B2 ;  /* 0x0000000000027941 */ /* 0x000fea0003800000 */
.L_x_8769:
        /* <DEDUP_REMOVED lines=35> */
.L_x_8764:
[----:B------:R0:W1:Y:S02]  /*d0f0*/  MUFU.SQRT R24, R14 ;  /* 0x0000000e00187308 */ /* 0x0000640000002000 */
.L_x_8763:
[----:B------:R-:W-:Y:S05]  /*d100*/  BSYNC B1 ;  /* 0x0000000000017941 */ /* 0x000fea0003800000 */
.L_x_8762:
        /* <DEDUP_REMOVED lines=35> */
.L_x_8775:
        /* <DEDUP_REMOVED lines=17> */
.L_x_8781:
[----:B------:R-:W-:-:S04]  /*d450*/  FADD.FTZ R0, -R0, R5 ;  /* 0x0000000500007221 */ /* 0x000fc80000010100 */
[----:B------:R-:W-:-:S07]  /*d460*/  FMUL.FTZ R0, R0, 0.5 ;  /* 0x3f00000000007820 */ /* 0x000fce0000410000 */
.L_x_8782:
[----:B------:R-:W-:Y:S05]  /*d470*/  BSYNC B4 ;  /* 0x0000000000047941 */ /* 0x000fea0003800000 */
.L_x_8780:
        /* <DEDUP_REMOVED lines=10> */
.L_x_8784:
[----:B------:R-:W-:-:S04]  /*d520*/  FADD.FTZ R3, -R3, R4 ;  /* 0x0000000403037221 */ /* 0x000fc80000010100 */
[----:B------:R-:W-:-:S07]  /*d530*/  FMUL.FTZ R3, R3, 0.5 ;  /* 0x3f00000003037820 */ /* 0x000fce0000410000 */
.L_x_8785:
[----:B------:R-:W-:Y:S05]  /*d540*/  BSYNC B4 ;  /* 0x0000000000047941 */ /* 0x000fea0003800000 */
.L_x_8783:
[----:B------:R-:W-:Y:S01]  /*d550*/  FADD.FTZ R0, R3, R0 ;  /* 0x0000000003007221 */ /* 0x000fe20000010000 */
[----:B------:R-:W-:-:S04]  /*d560*/  FADD.FTZ R13, R12, R13 ;  /* 0x0000000d0c0d7221 */ /* 0x000fc80000010000 */
[----:B------:R-:W-:-:S06]  /*d570*/  FMUL.FTZ R13, R13, R0 ;  /* 0x000000000d0d7220 */ /* 0x000fcc0000410000 */
[----:B------:R-:W2:Y:S01]  /*d580*/  MUFU.SQRT R13, R13 ;  /* 0x0000000d000d7308 */ /* 0x000ea20000002000 */
[----:B------:R-:W-:Y:S05]  /*d590*/  BRA `(.L_x_8786) ;  /* 0x0000000000487947 */ /* 0x000fea0003800000 */
.L_x_8779:
        /* <DEDUP_REMOVED lines=12> */
.L_x_8778:
[----:B------:R-:W-:Y:S01]  /*d660*/  FADD.FTZ R0, R13, 1 ;  /* 0x3f8000000d007421 */ /* 0x000fe20000010000 */
[----:B------:R-:W-:Y:S01]  /*d670*/  MUFU.SQRT R3, R14 ;  /* 0x0000000e00037308 */ /* 0x000fe20000002000 */
[----:B------:R-:W-:Y:S02]  /*d680*/  IMAD.MOV.U32 R12, RZ, RZ, 0x3f800000 ;  /* 0x3f800000ff0c7424 */ /* 0x000fe400078e00ff */
[----:B------:R-:W-:-:S06]  /*d690*/  FMUL.FTZ R0, R0, 0.5 ;  /* 0x3f00000000007820 */ /* 0x000fcc0000410000 */
[----:B------:R-:W2:Y:S02]  /*d6a0*/  MUFU.SQRT R0, R0 ;  /* 0x0000000000007308 */ /* 0x000ea40000002000 */
[----:B--2---:R-:W-:-:S07]  /*d6b0*/  FMUL.FTZ R13, R3, R0 ;  /* 0x00000000030d7220 */ /* 0x004fce0000410000 */
.L_x_8786:
[----:B------:R-:W-:Y:S05]  /*d6c0*/  BSYNC B2 ;  /* 0x0000000000027941 */ /* 0x000fea0003800000 */
.L_x_8777:
[----:B------:R-:W-:Y:S05]  /*d6d0*/  BRA `(.L_x_8787) ;  /* 0x0000000000087947 */ /* 0x000fea0003800000 */
.L_x_8774:
[----:B------:R-:W-:Y:S01]  /*d6e0*/  FMUL.FTZ R13, R13, 16777216 ;  /* 0x4b8000000d0d7820 */ /* 0x000fe20000410000 */
[----:B------:R-:W-:-:S07]  /*d6f0*/  FMUL.FTZ R12, R12, 16777216 ;  /* 0x4b8000000c0c7820 */ /* 0x000fce0000410000 */
.L_x_8787:
[----:B------:R-:W-:Y:S05]  /*d700*/  BSYNC B1 ;  /* 0x0000000000017941 */ /* 0x000fea0003800000 */
.L_x_8773:
        /* <DEDUP_REMOVED lines=16> */
[----:B-1----:R-:W-:Y:S05]  /*d810*/  CALL.REL.NOINC `($__internal_15_$__cuda_sm3x_div_rn_ftz_f32_slowpath) ;  /* 0x0000005400c87944 */ /* 0x002fea0003c00000 */
[----:B------:R-:W-:-:S07]  /*d820*/  IMAD.MOV.U32 R3, RZ, RZ, R0 ;  /* 0x000000ffff037224 */ /* 0x000fce00078e0000 */
.L_x_8789:
[----:B------:R-:W-:Y:S05]  /*d830*/  BSYNC B4 ;  /* 0x0000000000047941 */ /* 0x000fea0003800000 */
.L_x_8788:
        /* <DEDUP_REMOVED lines=18> */
.L_x_8791:
[----:B------:R-:W-:Y:S01]  /*d960*/  ISETP.GE.AND P0, PT, R13, RZ, PT ;  /* 0x000000ff0d00720c */ /* 0x000fe20003f06270 */
[----:B------:R-:W-:-:S12]  /*d970*/  IMAD.MOV.U32 R3, RZ, RZ, 0x3fd774eb ;  /* 0x3fd774ebff037424 */ /* 0x000fd800078e00ff */
[----:B------:R-:W-:-:S04]  /*d980*/  @P0 FFMA.FTZ R0, R3, 0.93318945169448852539, -R0 ;  /* 0x3f6ee58103000823 */ /* 0x000fc80000010800 */
[----:B------:R-:W-:-:S07]  /*d990*/  @!P0 FFMA.FTZ R0, R3, 0.93318945169448852539, R0 ;  /* 0x3f6ee58103008823 */ /* 0x000fce0000010000 */
.L_x_8792:
[----:B------:R-:W-:Y:S05]  /*d9a0*/  BSYNC B1 ;  /* 0x0000000000017941 */ /* 0x000fea0003800000 */
.L_x_8790:
        /* <DEDUP_REMOVED lines=10> */
.L_x_8776:
[----:B------:R-:W-:Y:S05]  /*da50*/  BSYNC B3 ;  /* 0x0000000000037941 */ /* 0x000fea0003800000 */
.L_x_8772:
[----:B------:R-:W-:Y:S02]  /*da60*/  LOP3.LUT R25, R6, 0x80000000, R19, 0xb8, !PT ;  /* 0x8000000006197812 */ /* 0x000fe400078eb813 */
[----:B-1----:R-:W-:Y:S01]  /*da70*/  LOP3.LUT R24, R24, 0x80000000, R18, 0xb8, !PT ;  /* 0x8000000018187812 */ /* 0x002fe200078eb812 */
[----:B------:R-:W-:Y:S06]  /*da80*/  BRA `(.L_x_8759) ;  /* 0x0000001400e87947 */ /* 0x000fec0003800000 */
.L_x_8761:
        /* <DEDUP_REMOVED lines=31> */
.L_x_8798:
[----:B------:R-:W-:Y:S05]  /*dc80*/  BSYNC B4 ;  /* 0x0000000000047941 */ /* 0x000fea0003800000 */
.L_x_8797:
        /* <DEDUP_REMOVED lines=18> */
.L_x_8800:
[----:B------:R-:W-:Y:S01]  /*ddb0*/  ISETP.GE.AND P0, PT, R13, RZ, PT ;  /* 0x000000ff0d00720c */ /* 0x000fe20003f06270 */
[----:B------:R-:W-:-:S12]  /*ddc0*/  IMAD.MOV.U32 R3, RZ, RZ, 0x3fd774eb ;  /* 0x3fd774ebff037424 */ /* 0x000fd800078e00ff */
[----:B------:R-:W-:-:S04]  /*ddd0*/  @P0 FFMA.FTZ R0, R3, 0.93318945169448852539, -R0 ;  /* 0x3f6ee58103000823 */ /* 0x000fc80000010800 */
[----:B------:R-:W-:-:S07]  /*dde0*/  @!P0 FFMA.FTZ R0, R3, 0.93318945169448852539, R0 ;  /* 0x3f6ee58103008823 */ /* 0x000fce0000010000 */
.L_x_8801:
[----:B------:R-:W-:Y:S05]  /*ddf0*/  BSYNC B1 ;  /* 0x0000000000017941 */ /* 0x000fea0003800000 */
.L_x_8799:
        /* <DEDUP_REMOVED lines=13> */
.L_x_8796:
        /* <DEDUP_REMOVED lines=13> */
.L_x_8804:
[----:B------:R-:W-:Y:S05]  /*dfa0*/  BSYNC B4 ;  /* 0x0000000000047941 */ /* 0x000fea0003800000 */
.L_x_8803:
        /* <DEDUP_REMOVED lines=18> */
.L_x_8806:
[----:B------:R-:W-:Y:S01]  /*e0d0*/  ISETP.GE.AND P0, PT, R13, RZ, PT ;  /* 0x000000ff0d00720c */ /* 0x000fe20003f06270 */
[----:B------:R-:W-:-:S12]  /*e0e0*/  IMAD.MOV.U32 R3, RZ, RZ, 0x3fd774eb ;  /* 0x3fd774ebff037424 */ /* 0x000fd800078e00ff */
[----:B------:R-:W-:-:S04]  /*e0f0*/  @P0 FFMA.FTZ R0, R3, 0.93318945169448852539, -R0 ;  /* 0x3f6ee58103000823 */ /* 0x000fc80000010800 */
[----:B------:R-:W-:-:S07]  /*e100*/  @!P0 FFMA.FTZ R0, R3, 0.93318945169448852539, R0 ;  /* 0x3f6ee58103008823 */ /* 0x000fce0000010000 */
.L_x_8807:
[----:B------:R-:W-:Y:S05]  /*e110*/  BSYNC B1 ;  /* 0x0000000000017941 */ /* 0x000fea0003800000 */
.L_x_8805:
        /* <DEDUP_REMOVED lines=27> */
.L_x_8795:
        /* <DEDUP_REMOVED lines=34> */
.L_x_8809:
[----:B------:R-:W-:Y:S05]  /*e4f0*/  BSYNC B4 ;  /* 0x0000000000047941 */ /* 0x000fea0003800000 */
.L_x_8808:
        /* <DEDUP_REMOVED lines=18> */
.L_x_8811:
[----:B------:R-:W-:Y:S01]  /*e620*/  ISETP.GE.AND P0, PT, R13, RZ, PT ;  /* 0x000000ff0d00720c */ /* 0x000fe20003f06270 */
[----:B------:R-:W-:-:S12]  /*e630*/  IMAD.MOV.U32 R3, RZ, RZ, 0x3fd774eb ;  /* 0x3fd774ebff037424 */ /* 0x000fd800078e00ff */
[----:B------:R-:W-:-:S04]  /*e640*/  @P0 FFMA.FTZ R0, R3, 0.93318945169448852539, -R0 ;  /* 0x3f6ee58103000823 */ /* 0x000fc80000010800 */
[----:B------:R-:W-:-:S07]  /*e650*/  @!P0 FFMA.FTZ R0, R3, 0.93318945169448852539, R0 ;  /* 0x3f6ee58103008823 */ /* 0x000fce0000010000 */
.L_x_8812:
[----:B------:R-:W-:Y:S05]  /*e660*/  BSYNC B1 ;  /* 0x0000000000017941 */ /* 0x000fea0003800000 */
.L_x_8810:
        /* <DEDUP_REMOVED lines=11> */
.L_x_8794:
        /* <DEDUP_REMOVED lines=24> */
.L_x_8816:
[----:B------:R-:W-:Y:S05]  /*e8a0*/  BSYNC B4 ;  /* 0x0000000000047941 */ /* 0x000fea0003800000 */
.L_x_8815:
[----:B------:R-:W-:Y:S01]  /*e8b0*/  HFMA2.MMA R5, -RZ, RZ, 0.89990234375, 10328 ;  /* 0x3b33710bff057435 */ /* 0x000fe200000001ff */
[----:B------:R-:W-:Y:S01]  /*e8c0*/  FMUL.FTZ R0, R3, R3 ;  /* 0x0000000303007220 */ /* 0x000fe20000410000 */
[----:B------:R-:W0:Y:S01]  /*e8d0*/  MUFU.LG2 R14, R14 ;  /* 0x0000000e000e7308 */ /* 0x000e220000000c00 */
[----:B------:R-:W-:Y:S01]  /*e8e0*/  FSETP.NEU.FTZ.AND P0, PT, |R18|, R12, PT ;  /* 0x0000000c1200720b */ /* 0x000fe20003f1d200 */
[----:B------:R-:W-:Y:S01]  /*e8f0*/  FADD.FTZ R12, R12, |R18| ;  /* 0x400000120c0c7221 */ /* 0x000fe20000010000 */
        /* <DEDUP_REMOVED lines=19> */
.L_x_8814:
        /* <DEDUP_REMOVED lines=13> */
.L_x_8818:
[----:B------:R-:W-:Y:S05]  /*eb00*/  BSYNC B4 ;  /* 0x0000000000047941 */ /* 0x000fea0003800000 */
.L_x_8817:
        /* <DEDUP_REMOVED lines=38> */
.L_x_8813:
        /* <DEDUP_REMOVED lines=33> */
[----:B------:R-:W-:-:S07]  /*ef80*/  IMAD.MOV.U32 R3, RZ, RZ, R0 ;  /* 0x000000ffff037224 */ /* 0x000fce00078e0000 */
.L_x_8820:
[----:B------:R-:W-:Y:S05]  /*ef90*/  BSYNC B4 ;  /* 0x0000000000047941 */ /* 0x000fea0003800000 */
.L_x_8819:
[----:B------:R-:W-:Y:S01]  /*efa0*/  MOV R5, 0x3b33710b ;  /* 0x3b33710b00057802 */ /* 0x000fe20000000f00 */
        /* <DEDUP_REMOVED lines=20> */
.L_x_8802:
[----:B------:R-:W-:Y:S05]  /*f0f0*/  BSYNC B3 ;  /* 0x0000000000037941 */ /* 0x000fea0003800000 */
.L_x_8793:
[----:B------:R-:W-:Y:S01]  /*f100*/  FADD.FTZ R15, R15, 0.69314718246459960938 ;  /* 0x3f3172180f0f7421 */ /* 0x000fe20000010000 */
[----:B------:R-:W-:-:S04]  /*f110*/  LOP3.LUT R25, R0, 0x80000000, R19, 0xb8, !PT ;  /* 0x8000000000197812 */ /* 0x000fc800078eb813 */
[----:B------:R-:W-:Y:S01]  /*f120*/  LOP3.LUT R24, R15, 0x80000000, R18, 0xb8, !PT ;  /* 0x800000000f187812 */ /* 0x000fe200078eb812 */
[----:B------:R-:W-:Y:S06]  /*f130*/  BRA `(.L_x_8759) ;  /* 0x00000000003c7947 */ /* 0x000fec0003800000 */
.L_x_8760:
[----:B------:R-:W-:-:S13]  /*f140*/  FSETP.NEU.FTZ.AND P0, PT, |R18|, +INF , PT ;  /* 0x7f8000001200780b */ /* 0x000fda0003f1d200 */
[----:B------:R-:W-:Y:S01]  /*f150*/  @!P0 FADD.FTZ R25, R19, R19 ;  /* 0x0000001313198221 */ /* 0x000fe20000010000 */
[----:B------:R-:W-:Y:S01]  /*f160*/  @!P0 IMAD.MOV.U32 R24, RZ, RZ, R18 ;  /* 0x000000ffff188224 */ /* 0x000fe200078e0012 */
[----:B------:R-:W-:Y:S06]  /*f170*/  @!P0 BRA `(.L_x_8759) ;  /* 0x00000000002c8947 */ /* 0x000fec0003800000 */
[----:B------:R-:W-:-:S13]  /*f180*/  FSETP.NEU.FTZ.AND P0, PT, R12, +INF , PT ;  /* 0x7f8000000c00780b */ /* 0x000fda0003f1d000 */
[----:B------:R-:W-:Y:S01]  /*f190*/  @!P0 FADD.FTZ R25, R18, R18 ;  /* 0x0000001212198221 */ /* 0x000fe20000010000 */
[----:B------:R-:W-:Y:S01]  /*f1a0*/  @!P0 MOV R24, R19 ;  /* 0x0000001300188202 */ /* 0x000fe20000000f00 */
        /* <DEDUP_REMOVED lines=8> */
.L_x_8759:
[----:B------:R-:W-:Y:S05]  /*f230*/  BSYNC B0 ;  /* 0x0000000000007941 */ /* 0x000fea0003800000 */
.L_x_8758:
        /* <DEDUP_REMOVED lines=9> */
[----:B--2---:R-:W-:-:S05]  /*f2d0*/  LEA R0, R29, R17, 0x9 ;  /* 0x000000111d007211 */ /* 0x004fca00078e48ff */
        /* <DEDUP_REMOVED lines=14> */
[----:B------:R-:W1:Y:S01]  /*f3c0*/  F2I.FTZ.TRUNC.NTZ R3, R10 ;  /* 0x0000000a00037305 */ /* 0x000e62000021f100 */
[----:B------:R-:W-:Y:S01]  /*f3d0*/  IADD3 R2, R17, 0x80, RZ ;  /* 0x0000008011027810 */ /* 0x000fe20007ffe0ff */
[----:B-1----:R1:W-:Y:S01]  /*f3e0*/  STG.E.U8 desc[UR36][R8.64], R3 ;  /* 0x0000000308007986 */ /* 0x0023e2000c101124 */
[----:B------:R-:W-:Y:S05]  /*f3f0*/  BRA `(.L_x_8829) ;  /* 0x0000000c00a87947 */ /* 0x000fea0003800000 */
.L_x_8827:
[----:B------:R-:W1:Y:S01]  /*f400*/  F2I.S64.TRUNC R10, R10 ;  /* 0x0000000a000a7311 */ /* 0x000e62000020d900 */
[----:B------:R-:W-:Y:S02]  /*f410*/  VIADD R2, R17, 0x80 ;  /* 0x0000008011027836 */ /* 0x000fe40000000000 */
[----:B-1----:R-:W-:-:S05]  /*f420*/  IMAD.MOV.U32 R3, RZ, RZ, R10 ;  /* 0x000000ffff037224 */ /* 0x002fca00078e000a */
[----:B------:R1:W-:Y:S01]  /*f430*/  STG.E.U8 desc[UR36][R8.64], R3 ;  /* 0x0000000308007986 */ /* 0x0003e2000c101124 */
[----:B------:R-:W-:Y:S05]  /*f440*/  BRA `(.L_x_8829) ;  /* 0x0000000c00947947 */ /* 0x000fea0003800000 */
.L_x_8826:
[----:B------:R-:W-:-:S13]  /*f450*/  ISETP.NE.AND P0, PT, R0, 0x2, PT ;  /* 0x000000020000780c */ /* 0x000fda0003f05270 */
[----:B------:R-:W-:Y:S05]  /*f460*/  @!P0 BRA `(.L_x_8830) ;  /* 0x0000000000308947 */ /* 0x000fea0003800000 */
[----:B------:R-:W-:-:S13]  /*f470*/  ISETP.NE.AND P0, PT, R0, 0x3, PT ;  /* 0x000000030000780c */ /* 0x000fda0003f05270 */
[----:B------:R-:W-:Y:S05]  /*f480*/  @!P0 BRA `(.L_x_8831) ;  /* 0x0000000000188947 */ /* 0x000fea0003800000 */
[----:B------:R-:W-:-:S13]  /*f490*/  ISETP.NE.AND P0, PT, R0, 0x4, PT ;  /* 0x000000040000780c */ /* 0x000fda0003f05270 */
[----:B------:R-:W-:Y:S05]  /*f4a0*/  @P0 BRA `(.L_x_8828) ;  /* 0x0000000c00180947 */ /* 0x000fea0003800000 */
[----:B------:R-:W1:Y:S01]  /*f4b0*/  F2I.S64.TRUNC R10, R10 ;  /* 0x0000000a000a7311 */ /* 0x000e62000020d900 */
[----:B------:R-:W-:Y:S01]  /*f4c0*/  IADD3 R2, R17, 0x80, RZ ;  /* 0x0000008011027810 */ /* 0x000fe20007ffe0ff */
[----:B-1----:R1:W-:Y:S01]  /*f4d0*/  STG.E.64 desc[UR36][R8.64], R10 ;  /* 0x0000000a08007986 */ /* 0x0023e2000c101b24 */
[----:B------:R-:W-:Y:S05]  /*f4e0*/  BRA `(.L_x_8829) ;  /* 0x0000000c006c7947 */ /* 0x000fea0003800000 */
.L_x_8831:
[----:B------:R-:W1:Y:S01]  /*f4f0*/  F2I.FTZ.TRUNC.NTZ R3, R10 ;  /* 0x0000000a00037305 */ /* 0x000e62000021f100 */
[----:B------:R-:W-:Y:S01]  /*f500*/  VIADD R2, R17, 0x80 ;  /* 0x0000008011027836 */ /* 0x000fe20000000000 */
[----:B-1----:R1:W-:Y:S01]  /*f510*/  STG.E desc[UR36][R8.64], R3 ;  /* 0x0000000308007986 */ /* 0x0023e2000c101924 */
[----:B------:R-:W-:Y:S05]  /*f520*/  BRA `(.L_x_8829) ;  /* 0x0000000c005c7947 */ /* 0x000fea0003800000 */
.L_x_8830:
[----:B------:R-:W1:Y:S01]  /*f530*/  F2I.FTZ.TRUNC.NTZ R3, R10 ;  /* 0x0000000a00037305 */ /* 0x000e62000021f100 */
[----:B------:R-:W-:Y:S01]  /*f540*/  VIADD R2, R17, 0x80 ;  /* 0x0000008011027836 */ /* 0x000fe20000000000 */
[----:B-1----:R1:W-:Y:S01]  /*f550*/  STG.E.U16 desc[UR36][R8.64], R3 ;  /* 0x0000000308007986 */ /* 0x0023e2000c101524 */
[----:B------:R-:W-:Y:S05]  /*f560*/  BRA `(.L_x_8829) ;  /* 0x0000000c004c7947 */ /* 0x000fea0003800000 */
.L_x_8825:
[----:B------:R-:W-:-:S13]  /*f570*/  ISETP.GT.AND P0, PT, R0, 0x6, PT ;  /* 0x000000060000780c */ /* 0x000fda0003f04270 */
[----:B------:R-:W-:Y:S05]  /*f580*/  @P0 BRA `(.L_x_8832) ;  /* 0x00000000002c0947 */ /* 0x000fea0003800000 */
[----:B------:R-:W-:-:S13]  /*f590*/  ISETP.NE.AND P0, PT, R0, 0x5, PT ;  /* 0x000000050000780c */ /* 0x000fda0003f05270 */
[----:B------:R-:W-:Y:S05]  /*f5a0*/  @!P0 BRA `(.L_x_8833) ;  /* 0x0000000000148947 */ /* 0x000fea0003800000 */
[----:B------:R-:W-:-:S13]  /*f5b0*/  ISETP.NE.AND P0, PT, R0, 0x6, PT ;  /* 0x000000060000780c */ /* 0x000fda0003f05270 */
[----:B------:R-:W-:Y:S05]  /*f5c0*/  @P0 BRA `(.L_x_8828) ;  /* 0x0000000800d00947 */ /* 0x000fea0003800000 */
[----:B------:R1:W-:Y:S01]  /*f5d0*/  STG.E desc[UR36][R8.64], R10 ;  /* 0x0000000a08007986 */ /* 0x0003e2000c101924 */
[----:B------:R-:W-:Y:S01]  /*f5e0*/  IADD3 R2, R17, 0x80, RZ ;  /* 0x0000008011027810 */ /* 0x000fe20007ffe0ff */
[----:B------:R-:W-:Y:S06]  /*f5f0*/  BRA `(.L_x_8829) ;  /* 0x0000000c00287947 */ /* 0x000fec0003800000 */
.L_x_8833:
[----:B------:R-:W-:Y:S01]  /*f600*/  F2FP.F16.F32.PACK_AB R10, RZ, R10 ;  /* 0x0000000aff0a723e */ /* 0x000fe200000000ff */
[----:B------:R-:W-:-:S04]  /*f610*/  VIADD R2, R17, 0x80 ;  /* 0x0000008011027836 */ /* 0x000fc80000000000 */
[----:B------:R1:W-:Y:S01]  /*f620*/  STG.E.U16 desc[UR36][R8.64], R10 ;  /* 0x0000000a08007986 */ /* 0x0003e2000c101524 */
[----:B------:R-:W-:Y:S05]  /*f630*/  BRA `(.L_x_8829) ;  /* 0x0000000c00187947 */ /* 0x000fea0003800000 */
.L_x_8832:
[----:B------:R-:W-:-:S13]  /*f640*/  ISETP.NE.AND P0, PT, R0, 0x7, PT ;  /* 0x000000070000780c */ /* 0x000fda0003f05270 */
[----:B------:R-:W-:Y:S05]  /*f650*/  @!P0 BRA `(.L_x_8834) ;  /* 0x00000000002c8947 */ /* 0x000fea0003800000 */
[----:B------:R-:W-:-:S13]  /*f660*/  ISETP.NE.AND P0, PT, R0, 0x8, PT ;  /* 0x000000080000780c */ /* 0x000fda0003f05270 */
[----:B------:R-:W-:Y:S05]  /*f670*/  @!P0 BRA `(.L_x_8835) ;  /* 0x0000000000148947 */ /* 0x000fea0003800000 */
[----:B------:R-:W-:-:S13]  /*f680*/  ISETP.NE.AND P0, PT, R0, 0x9, PT ;  /* 0x000000090000780c */ /* 0x000fda0003f05270 */
[----:B------:R-:W-:Y:S05]  /*f690*/  @P0 BRA `(.L_x_8828) ;  /* 0x00000008009c0947 */ /* 0x000fea0003800000 */
[----:B------:R1:W-:Y:S01]  /*f6a0*/  STG.E.64 desc[UR36][R8.64], R10 ;  /* 0x0000000a08007986 */ /* 0x0003e2000c101b24 */
[----:B------:R-:W-:Y:S01]  /*f6b0*/  VIADD R2, R17, 0x80 ;  /* 0x0000008011027836 */ /* 0x000fe20000000000 */
[----:B------:R-:W-:Y:S06]  /*f6c0*/  BRA `(.L_x_8829) ;  /* 0x0000000800f47947 */ /* 0x000fec0003800000 */
.L_x_8835:
[----:B------:R-:W-:Y:S02]  /*f6d0*/  F2FP.F16.F32.PACK_AB R3, R11, R10 ;  /* 0x0000000a0b03723e */ /* 0x000fe400000000ff */
[----:B------:R-:W-:-:S03]  /*f6e0*/  IADD3 R2, R17, 0x80, RZ ;  /* 0x0000008011027810 */ /* 0x000fc60007ffe0ff */
[----:B------:R1:W-:Y:S01]  /*f6f0*/  STG.E desc[UR36][R8.64], R3 ;  /* 0x0000000308007986 */ /* 0x0003e2000c101924 */
[----:B------:R-:W-:Y:S05]  /*f700*/  BRA `(.L_x_8829) ;  /* 0x0000000800e47947 */ /* 0x000fea0003800000 */
.L_x_8834:
[----:B------:R-:W-:Y:S01]  /*f710*/  FMUL.FTZ R4, R10, 1 ;  /* 0x3f8000000a047820 */ /* 0x000fe20000410000 */
[----:B------:R-:W-:-:S05]  /*f720*/  VIADD R2, R17, 0x80 ;  /* 0x0000008011027836 */ /* 0x000fca0000000000 */
[----:B------:R-:W1:Y:S02]  /*f730*/  F2F.F64.F32 R4, R4 ;  /* 0x0000000400047310 */ /* 0x000e640000201800 */
[----:B-1----:R1:W-:Y:S01]  /*f740*/  STG.E.64 desc[UR36][R8.64], R4 ;  /* 0x0000000408007986 */ /* 0x0023e2000c101b24 */
[----:B------:R-:W-:Y:S05]  /*f750*/  BRA `(.L_x_8829) ;  /* 0x0000000800d07947 */ /* 0x000fea0003800000 */
.L_x_8824:
        /* <DEDUP_REMOVED lines=9> */
[----:B------:R-:W-:Y:S01]  /*f7f0*/  VIADD R2, R17, 0x80 ;  /* 0x0000008011027836 */ /* 0x000fe20000000000 */
[----:B------:R-:W-:-:S04]  /*f800*/  FSETP.NEU.FTZ.AND P1, PT, R11, RZ, PT ;  /* 0x000000ff0b00720b */ /* 0x000fc80003f3d000 */
[----:B------:R-:W-:-:S04]  /*f810*/  PLOP3.LUT P0, PT, P0, P1, PT, 0xa8, 0x0 ;  /* 0x000000000000781c */ /* 0x000fc80000703570 */
[----:B------:R-:W-:-:S05]  /*f820*/  SEL R3, RZ, 0x1, !P0 ;  /* 0x00000001ff037807 */ /* 0x000fca0004000000 */
[----:B------:R1:W-:Y:S01]  /*f830*/  STG.E.U8 desc[UR36][R8.64], R3 ;  /* 0x0000000308007986 */ /* 0x0003e2000c101124 */
[----:B------:R-:W-:Y:S05]  /*f840*/  BRA `(.L_x_8829) ;  /* 0x0000000800947947 */ /* 0x000fea0003800000 */
.L_x_8838:
[----:B------:R-:W-:Y:S01]  /*f850*/  FMUL.FTZ R6, R11, 1 ;  /* 0x3f8000000b067820 */ /* 0x000fe20000410000 */
[----:B------:R-:W-:Y:S01]  /*f860*/  FMUL.FTZ R4, R10, 1 ;  /* 0x3f8000000a047820 */ /* 0x000fe20000410000 */
[----:B------:R-:W-:-:S04]  /*f870*/  IADD3 R2, R17, 0x80, RZ ;  /* 0x0000008011027810 */ /* 0x000fc80007ffe0ff */
[----:B------:R-:W-:Y:S08]  /*f880*/  F2F.F64.F32 R6, R6 ;  /* 0x0000000600067310 */ /* 0x000ff00000201800 */
[----:B------:R-:W1:Y:S02]  /*f890*/  F2F.F64.F32 R4, R4 ;  /* 0x0000000400047310 */ /* 0x000e640000201800 */
[----:B-1----:R2:W-:Y:S01]  /*f8a0*/  STG.E.128 desc[UR36][R8.64], R4 ;  /* 0x0000000408007986 */ /* 0x0025e2000c101d24 */
[----:B------:R-:W-:Y:S05]  /*f8b0*/  BRA `(.L_x_8829) ;  /* 0x0000000800787947 */ /* 0x000fea0003800000 */
.L_x_8837:
        /* <DEDUP_REMOVED lines=20> */
.L_x_8842:
[----:B------:R-:W-:Y:S05]  /*fa00*/  BSYNC B0 ;  /* 0x0000000000007941 */ /* 0x000fea0003800000 */
.L_x_8841:
[----:B------:R-:W-:Y:S02]  /*fa10*/  LOP3.LUT R5, R0, R5, RZ, 0xfc, !PT ;  /* 0x0000000500057212 */ /* 0x000fe400078efcff */
[----:B------:R-:W-:-:S03]  /*fa20*/  IADD3 R2, R17, 0x80, RZ ;  /* 0x0000008011027810 */ /* 0x000fc60007ffe0ff */
[----:B------:R3:W-:Y:S01]  /*fa30*/  STG.E.U8 desc[UR36][R8.64], R5 ;  /* 0x0000000508007986 */ /* 0x0007e2000c101124 */
[----:B------:R-:W-:Y:S05]  /*fa40*/  BRA `(.L_x_8829) ;  /* 0x0000000800147947 */ /* 0x000fea0003800000 */
.L_x_8840:
        /* <DEDUP_REMOVED lines=12> */
.L_x_8844:
[----:B------:R-:W-:Y:S01]  /*fb10*/  IMAD.MOV.U32 R0, RZ, RZ, 0x7f ;  /* 0x0000007fff007424 */ /* 0x000fe200078e00ff */
[----:B------:R-:W-:-:S04]  /*fb20*/  ISETP.GT.U32.AND P0, PT, R2, 0x7f800000, PT ;  /* 0x7f8000000200780c */ /* 0x000fc80003f04070 */
[----:B------:R-:W-:-:S09]  /*fb30*/  SEL R0, R0, 0x7c, P0 ;  /* 0x0000007c00007807 */ /* 0x000fd20000000000 */
.L_x_8845:
[----:B------:R-:W-:Y:S05]  /*fb40*/  BSYNC B0 ;  /* 0x0000000000007941 */ /* 0x000fea0003800000 */
.L_x_8843:
[----:B------:R-:W-:Y:S02]  /*fb50*/  LOP3.LUT R10, R10, 0x80000000, RZ, 0xc0, !PT ;  /* 0x800000000a0a7812 */ /* 0x000fe400078ec0ff */
[----:B------:R-:W-:Y:S02]  /*fb60*/  IADD3 R2, R17, 0x80, RZ ;  /* 0x0000008011027810 */ /* 0x000fe40007ffe0ff */
[----:B------:R-:W-:-:S04]  /*fb70*/  SHF.R.U32.HI R3, RZ, 0x18, R10 ;  /* 0x00000018ff037819 */ /* 0x000fc8000001160a */
[----:B------:R-:W-:-:S05]  /*fb80*/  LOP3.LUT R3, R0, R3, RZ, 0xfc, !PT ;  /* 0x0000000300037212 */ /* 0x000fca00078efcff */
[----:B------:R4:W-:Y:S01]  /*fb90*/  STG.E.U8 desc[UR36][R8.64], R3 ;  /* 0x0000000308007986 */ /* 0x0009e2000c101124 */
[----:B------:R-:W-:Y:S05]  /*fba0*/  BRA `(.L_x_8829) ;  /* 0x0000000400bc7947 */ /* 0x000fea0003800000 */
.L_x_8839:
[----:B------:R-:W-:Y:S01]  /*fbb0*/  F2FP.BF16.F32.PACK_AB R10, RZ, R10 ;  /* 0x0000000aff0a723e */ /* 0x000fe200000010ff */
[----:B------:R-:W-:-:S04]  /*fbc0*/  VIADD R2, R17, 0x80 ;  /* 0x0000008011027836 */ /* 0x000fc80000000000 */
[----:B------:R1:W-:Y:S01]  /*fbd0*/  STG.E.U16 desc[UR36][R8.64], R10 ;  /* 0x0000000a08007986 */ /* 0x0003e2000c101524 */
[----:B------:R-:W-:Y:S05]  /*fbe0*/  BRA `(.L_x_8829) ;  /* 0x0000000400ac7947 */ /* 0x000fea0003800000 */
.L_x_8836:
        /* <DEDUP_REMOVED lines=8> */
[----:B------:R-:W1:Y:S01]  /*fc70*/  F2I.FTZ.U32.TRUNC.NTZ R3, R10 ;  /* 0x0000000a00037305 */ /* 0x000e62000021f000 */
[----:B------:R-:W-:Y:S01]  /*fc80*/  VIADD R2, R17, 0x80 ;  /* 0x0000008011027836 */ /* 0x000fe20000000000 */
[----:B-1----:R1:W-:Y:S01]  /*fc90*/  STG.E.U16 desc[UR36][R8.64], R3 ;  /* 0x0000000308007986 */ /* 0x0023e2000c101524 */
[----:B------:R-:W-:Y:S05]  /*fca0*/  BRA `(.L_x_8829) ;  /* 0x00000004007c7947 */ /* 0x000fea0003800000 */
.L_x_8848:
        /* <DEDUP_REMOVED lines=16> */
.L_x_8851:
[----:B------:R-:W-:-:S04]  /*fdb0*/  LOP3.LUT R10, R10, 0x80000000, RZ, 0xc0, !PT ;  /* 0x800000000a0a7812 */ /* 0x000fc800078ec0ff */
[----:B------:R-:W-:-:S04]  /*fdc0*/  SHF.R.U32.HI R3, RZ, 0x18, R10 ;  /* 0x00000018ff037819 */ /* 0x000fc8000001160a */
[----:B------:R-:W-:-:S04]  /*fdd0*/  LOP3.LUT R0, R0, R3, RZ, 0xfc, !PT ;  /* 0x0000000300007212 */ /* 0x000fc800078efcff */
[----:B------:R-:W-:-:S07]  /*fde0*/  PRMT R4, R0, 0x7610, R4 ;  /* 0x0000761000047816 */ /* 0x000fce0000000004 */
.L_x_8850:
[----:B------:R-:W-:Y:S05]  /*fdf0*/  BSYNC B0 ;  /* 0x0000000000007941 */ /* 0x000fea0003800000 */
.L_x_8849:
[----:B------:R1:W-:Y:S01]  /*fe00*/  STG.E.U8 desc[UR36][R8.64], R4 ;  /* 0x0000000408007986 */ /* 0x0003e2000c101124 */
[----:B------:R-:W-:Y:S01]  /*fe10*/  VIADD R2, R17, 0x80 ;  /* 0x0000008011027836 */ /* 0x000fe20000000000 */
[----:B------:R-:W-:Y:S06]  /*fe20*/  BRA `(.L_x_8829) ;  /* 0x00000004001c7947 */ /* 0x000fec0003800000 */
.L_x_8847:
        /* <DEDUP_REMOVED lines=16> */
.L_x_8854:
[----:B------:R-:W-:-:S04]  /*ff30*/  LOP3.LUT R10, R10, 0x80000000, RZ, 0xc0, !PT ;  /* 0x800000000a0a7812 */ /* 0x000fc800078ec0ff */
[----:B------:R-:W-:-:S04]  /*ff40*/  SHF.R.U32.HI R3, RZ, 0x18, R10 ;  /* 0x00000018ff037819 */ /* 0x000fc8000001160a */
[----:B------:R-:W-:-:S04]  /*ff50*/  LOP3.LUT R0, R0, R3, RZ, 0xfc, !PT ;  /* 0x0000000300007212 */ /* 0x000fc800078efcff */
[----:B------:R-:W-:-:S07]  /*ff60*/  PRMT R4, R0, 0x7610, R4 ;  /* 0x0000761000047816 */ /* 0x000fce0000000004 */
.L_x_8853:
[----:B------:R-:W-:Y:S05]  /*ff70*/  BSYNC B0 ;  /* 0x0000000000007941 */ /* 0x000fea0003800000 */
.L_x_8852:
[----:B------:R1:W-:Y:S01]  /*ff80*/  STG.E.U8 desc[UR36][R8.64], R4 ;  /* 0x0000000408007986 */ /* 0x0003e2000c101124 */
[----:B------:R-:W-:Y:S01]  /*ff90*/  IADD3 R2, R17, 0x80, RZ ;  /* 0x0000008011027810 */ /* 0x000fe20007ffe0ff */
[----:B------:R-:W-:Y:S06]  /*ffa0*/  BRA `(.L_x_8829) ;  /* 0x0000000000bc7947 */ /* 0x000fec0003800000 */
.L_x_8846:
        /* <DEDUP_REMOVED lines=17> */
[----:B------:R-:W-:Y:S01]  /*100c0*/  @!P0 IADD3 R0, R2, RZ, RZ ;  /* 0x000000ff02008210 */ /* 0x000fe20007ffe0ff */
[----:B------:R-:W-:-:S04]  /*100d0*/  VIADD R2, R17, 0x80 ;  /* 0x0000008011027836 */ /* 0x000fc80000000000 */
[----:B------:R-:W-:-:S05]  /*100e0*/  @P2 IMAD.MOV.U32 R3, RZ, RZ, R0 ;  /* 0x000000ffff032224 */ /* 0x000fca00078e0000 */
[----:B------:R1:W-:Y:S01]  /*100f0*/  STG.E.U8 desc[UR36][R8.64], R3 ;  /* 0x0000000308007986 */ /* 0x0003e2000c101124 */
[----:B------:R-:W-:Y:S05]  /*10100*/  BRA `(.L_x_8829) ;  /* 0x0000000000647947 */ /* 0x000fea0003800000 */
.L_x_8828:
        /* <DEDUP_REMOVED lines=8> */
[----:B------:R-:W-:Y:S01]  /*10190*/  IMAD.U32 R6, RZ, RZ, UR6 ;  /* 0x00000006ff067e24 */ /* 0x000fe2000f8e00ff */
[----:B------:R-:W-:Y:S01]  /*101a0*/  MOV R7, UR7 ;  /* 0x0000000700077c02 */ /* 0x000fe20008000f00 */
[----:B------:R-:W-:-:S02]  /*101b0*/  IMAD.U32 R10, RZ, RZ, UR4 ;  /* 0x00000004ff0a7e24 */ /* 0x000fc4000f8e00ff */
[----:B------:R-:W-:Y:S02]  /*101c0*/  IMAD.U32 R11, RZ, RZ, UR5 ;  /* 0x00000005ff0b7e24 */ /* 0x000fe4000f8e00ff */
[----:B------:R-:W-:Y:S02]  /*101d0*/  IMAD.MOV.U32 R12, RZ, RZ, 0x1 ;  /* 0x00000001ff0c7424 */ /* 0x000fe400078e00ff */
[----:B------:R-:W-:-:S07]  /*101e0*/  IMAD.MOV.U32 R13, RZ, RZ, RZ ;  /* 0x000000ffff0d7224 */ /* 0x000fce00078e00ff */
[----:B------:R-:W-:-:S07]  /*101f0*/  LEPC R20, `(.L_x_8857) ;  /* 0x000000001014794e */ /* 0x000fce0000000000 */
[----:B01----:R-:W-:Y:S05]  /*10200*/  CALL.ABS.NOINC R2 ;  /* 0x0000000002007343 */ /* 0x003fea0003c00000 */
.L_x_8857:
[----:B------:R-:W-:Y:S01]  /*10210*/  IADD3 R2, R17, 0x80, RZ ;  /* 0x0000008011027810 */ /* 0x000fe20007ffe0ff */
[----:B------:R-:W-:Y:S06]  /*10220*/  BRA `(.L_x_8829) ;  /* 0x00000000001c7947 */ /* 0x000fec0003800000 */
.L_x_8856:
[----:B------:R-:W1:Y:S01]  /*10230*/  F2I.U64.TRUNC R10, R10 ;  /* 0x0000000a000a7311 */ /* 0x000e62000020d800 */
[----:B------:R-:W-:Y:S01]  /*10240*/  VIADD R2, R17, 0x80 ;  /* 0x0000008011027836 */ /* 0x000fe20000000000 */
[----:B-1----:R1:W-:Y:S01]  /*10250*/  STG.E.64 desc[UR36][R8.64], R10 ;  /* 0x0000000a08007986 */ /* 0x0023e2000c101b24 */
[----:B------:R-:W-:Y:S05]  /*10260*/  BRA `(.L_x_8829) ;  /* 0x00000000000c7947 */ /* 0x000fea0003800000 */
.L_x_8855:
[----:B------:R-:W1:Y:S01]  /*10270*/  F2I.FTZ.U32.TRUNC.NTZ R3, R10 ;  /* 0x0000000a00037305 */ /* 0x000e62000021f000 */
[----:B------:R-:W-:Y:S01]  /*10280*/  VIADD R2, R17, 0x80 ;  /* 0x0000008011027836 */ /* 0x000fe20000000000 */
[----:B-1----:R1:W-:Y:S06]  /*10290*/  STG.E desc[UR36][R8.64], R3 ;  /* 0x0000000308007986 */ /* 0x0023ec000c101924 */
.L_x_8829:
        /* <DEDUP_REMOVED lines=24> */
.L_x_8862:
[----:B------:R-:W1:Y:S02]  /*10420*/  F2I.S64.TRUNC R22, R22 ;  /* 0x0000001600167311 */ /* 0x000e64000020d900 */
[----:B-1----:R-:W-:-:S05]  /*10430*/  MOV R3, R22 ;  /* 0x0000001600037202 */ /* 0x002fca0000000f00 */
[----:B------:R2:W-:Y:S01]  /*10440*/  STG.E.U8 desc[UR36][R8.64], R3 ;  /* 0x0000000308007986 */ /* 0x0005e2000c101124 */
[----:B------:R-:W-:Y:S05]  /*10450*/  BRA `(.L_x_8864) ;  /* 0x0000000c00447947 */ /* 0x000fea0003800000 */
.L_x_8861:
        /* <DEDUP_REMOVED lines=9> */
.L_x_8866:
[----:B------:R-:W1:Y:S02]  /*104f0*/  F2I.FTZ.TRUNC.NTZ R3, R22 ;  /* 0x0000001600037305 */ /* 0x000e64000021f100 */
[----:B-1----:R4:W-:Y:S01]  /*10500*/  STG.E desc[UR36][R8.64], R3 ;  /* 0x0000000308007986 */ /* 0x0029e2000c101924 */
[----:B------:R-:W-:Y:S05]  /*10510*/  BRA `(.L_x_8864) ;  /* 0x0000000c00147947 */ /* 0x000fea0003800000 */
.L_x_8865:
[----:B------:R-:W1:Y:S02]  /*10520*/  F2I.FTZ.TRUNC.NTZ R3, R22 ;  /* 0x0000001600037305 */ /* 0x000e64000021f100 */
[----:B-1----:R1:W-:Y:S01]  /*10530*/  STG.E.U16 desc[UR36][R8.64], R3 ;  /* 0x0000000308007986 */ /* 0x0023e2000c101524 */
[----:B------:R-:W-:Y:S05]  /*10540*/  BRA `(.L_x_8864) ;  /* 0x0000000c00087947 */ /* 0x000fea0003800000 */
.L_x_8860:
        /* <DEDUP_REMOVED lines=8> */
.L_x_8868:
[----:B------:R-:W-:-:S05]  /*105d0*/  F2FP.F16.F32.PACK_AB R22, RZ, R22 ;  /* 0x00000016ff16723e */ /* 0x000fca00000000ff */
[----:B------:R1:W-:Y:S01]  /*105e0*/  STG.E.U16 desc[UR36][R8.64], R22 ;  /* 0x0000001608007986 */ /* 0x0003e2000c101524 */
[----:B------:R-:W-:Y:S05]  /*105f0*/  BRA `(.L_x_8864) ;  /* 0x0000000800dc7947 */ /* 0x000fea0003800000 */
.L_x_8867:
        /* <DEDUP_REMOVED lines=8> */
.L_x_8870:
[----:B------:R-:W-:-:S05]  /*10680*/  F2FP.F16.F32.PACK_AB R3, R23, R22 ;  /* 0x000000161703723e */ /* 0x000fca00000000ff */
[----:B------:R1:W-:Y:S01]  /*10690*/  STG.E desc[UR36][R8.64], R3 ;  /* 0x0000000308007986 */ /* 0x0003e2000c101924 */
[----:B------:R-:W-:Y:S05]  /*106a0*/  BRA `(.L_x_8864) ;  /* 0x0000000800b07947 */ /* 0x000fea0003800000 */
.L_x_8869:
[----:B------:R-:W-:-:S06]  /*106b0*/  FMUL.FTZ R4, R22, 1 ;  /* 0x3f80000016047820 */ /* 0x000fcc0000410000 */
[----:B------:R-:W1:Y:S02]  /*106c0*/  F2F.F64.F32 R4, R4 ;  /* 0x0000000400047310 */ /* 0x000e640000201800 */
[----:B-1----:R1:W-:Y:S01]  /*106d0*/  STG.E.64 desc[UR36][R8.64], R4 ;  /* 0x0000000408007986 */ /* 0x0023e2000c101b24 */
[----:B------:R-:W-:Y:S05]  /*106e0*/  BRA `(.L_x_8864) ;  /* 0x0000000800a07947 */ /* 0x000fea0003800000 */
.L_x_8859:
        /* <DEDUP_REMOVED lines=14> */
.L_x_8873:
[----:B------:R-:W-:Y:S01]  /*107d0*/  FMUL.FTZ R6, R23, 1 ;  /* 0x3f80000017067820 */ /* 0x000fe20000410000 */
[----:B------:R-:W-:-:S05]  /*107e0*/  FMUL.FTZ R4, R22, 1 ;  /* 0x3f80000016047820 */ /* 0x000fca0000410000 */
[----:B------:R-:W-:Y:S08]  /*107f0*/  F2F.F64.F32 R6, R6 ;  /* 0x0000000600067310 */ /* 0x000ff00000201800 */
[----:B------:R-:W1:Y:S02]  /*10800*/  F2F.F64.F32 R4, R4 ;  /* 0x0000000400047310 */ /* 0x000e640000201800 */
[----:B-1----:R1:W-:Y:S01]  /*10810*/  STG.E.128 desc[UR36][R8.64], R4 ;  /* 0x0000000408007986 */ /* 0x0023e2000c101d24 */
[----:B------:R-:W-:Y:S05]  /*10820*/  BRA `(.L_x_8864) ;  /* 0x0000000800507947 */ /* 0x000fea0003800000 */
.L_x_8872:
        /* <DEDUP_REMOVED lines=20> */
.L_x_8877:
[----:B------:R-:W-:Y:S05]  /*10970*/  BSYNC B0 ;  /* 0x0000000000007941 */ /* 0x000fea0003800000 */
.L_x_8876:
[----:B------:R-:W-:-:S05]  /*10980*/  LOP3.LUT R5, R0, R5, RZ, 0xfc, !PT ;  /* 0x0000000500057212 */ /* 0x000fca00078efcff */
[----:B------:R1:W-:Y:S01]  /*10990*/  STG.E.U8 desc[UR36][R8.64], R5 ;  /* 0x0000000508007986 */ /* 0x0003e2000c101124 */
[----:B------:R-:W-:Y:S05]  /*109a0*/  BRA `(.L_x_8864) ;  /* 0x0000000400f07947 */ /* 0x000fea0003800000 */
.L_x_8875:
        /* <DEDUP_REMOVED lines=9> */
[----:B------:R-:W-:Y:S02]  /*10a40*/  @P0 SHF.R.U32.HI R0, RZ, 0x15, R0 ;  /* 0x00000015ff000819 */ /* 0x000fe40000011600 */
[----:B------:R-:W-:Y:S01]  /*10a50*/  @!P0 IADD3 R0, R3, -0x43000000, RZ ;  /* 0xbd00000003008810 */ /* 0x000fe20007ffe0ff */
[----:B------:R-:W-:Y:S06]  /*10a60*/  BRA `(.L_x_8880) ;  /* 0x00000000000c7947 */ /* 0x000fec0003800000 */
.L_x_8879:
[----:B------:R-:W-:Y:S01]  /*10a70*/  IMAD.MOV.U32 R0, RZ, RZ, 0x7f ;  /* 0x0000007fff007424 */ /* 0x000fe200078e00ff */
[----:B------:R-:W-:-:S04]  /*10a80*/  ISETP.GT.U32.AND P0, PT, R4, 0x7f800000, PT ;  /* 0x7f8000000400780c */ /* 0x000fc80003f04070 */
[----:B------:R-:W-:-:S09]  /*10a90*/  SEL R0, R0, 0x7c, P0 ;  /* 0x0000007c00007807 */ /* 0x000fd20000000000 */
.L_x_8880:
[----:B------:R-:W-:Y:S05]  /*10aa0*/  BSYNC B0 ;  /* 0x0000000000007941 */ /* 0x000fea0003800000 */
.L_x_8878:
[----:B------:R-:W-:-:S04]  /*10ab0*/  LOP3.LUT R22, R22, 0x80000000, RZ, 0xc0, !PT ;  /* 0x8000000016167812 */ /* 0x000fc800078ec0ff */
[----:B------:R-:W-:-:S04]  /*10ac0*/  SHF.R.U32.HI R3, RZ, 0x18, R22 ;  /* 0x00000018ff037819 */ /* 0x000fc80000011616 */
[----:B------:R-:W-:-:S05]  /*10ad0*/  LOP3.LUT R3, R0, R3, RZ, 0xfc, !PT ;  /* 0x0000000300037212 */ /* 0x000fca00078efcff */
[----:B------:R1:W-:Y:S01]  /*10ae0*/  STG.E.U8 desc[UR36][R8.64], R3 ;  /* 0x0000000308007986 */ /* 0x0003e2000c101124 */
[----:B------:R-:W-:Y:S05]  /*10af0*/  BRA `(.L_x_8864) ;  /* 0x00000004009c7947 */ /* 0x000fea0003800000 */
.L_x_8874:
[----:B------:R-:W-:-:S05]  /*10b00*/  F2FP.BF16.F32.PACK_AB R22, RZ, R22 ;  /* 0x00000016ff16723e */ /* 0x000fca00000010ff */
[----:B------:R1:W-:Y:S01]  /*10b10*/  STG.E.U16 desc[UR36][R8.64], R22 ;  /* 0x0000001608007986 */ /* 0x0003e2000c101524 */
[----:B------:R-:W-:Y:S05]  /*10b20*/  BRA `(.L_x_8864) ;  /* 0x0000000400907947 */ /* 0x000fea0003800000 */
.L_x_8871:
        /* <DEDUP_REMOVED lines=11> */
.L_x_8883:
        /* <DEDUP_REMOVED lines=16> */
.L_x_8886:
[----:B------:R-:W-:-:S04]  /*10ce0*/  LOP3.LUT R22, R22, 0x80000000, RZ, 0xc0, !PT ;  /* 0x8000000016167812 */ /* 0x000fc800078ec0ff */
[----:B------:R-:W-:-:S04]  /*10cf0*/  SHF.R.U32.HI R3, RZ, 0x18, R22 ;  /* 0x00000018ff037819 */ /* 0x000fc80000011616 */
[----:B------:R-:W-:-:S04]  /*10d00*/  LOP3.LUT R0, R0, R3, RZ, 0xfc, !PT ;  /* 0x0000000300007212 */ /* 0x000fc800078efcff */
[----:B------:R-:W-:-:S07]  /*10d10*/  PRMT R4, R0, 0x7610, R4 ;  /* 0x0000761000047816 */ /* 0x000fce0000000004 */
.L_x_8885:
[----:B------:R-:W-:Y:S05]  /*10d20*/  BSYNC B0 ;  /* 0x0000000000007941 */ /* 0x000fea0003800000 */
.L_x_8884:
[----:B------:R1:W-:Y:S01]  /*10d30*/  STG.E.U8 desc[UR36][R8.64], R4 ;  /* 0x0000000408007986 */ /* 0x0003e2000c101124 */
[----:B------:R-:W-:Y:S05]  /*10d40*/  BRA `(.L_x_8864) ;  /* 0x0000000400087947 */ /* 0x000fea0003800000 */
.L_x_8882:
        /* <DEDUP_REMOVED lines=16> */
.L_x_8889:
[----:B------:R-:W-:-:S04]  /*10e50*/  LOP3.LUT R22, R22, 0x80000000, RZ, 0xc0, !PT ;  /* 0x8000000016167812 */ /* 0x000fc800078ec0ff */
[----:B------:R-:W-:-:S04]  /*10e60*/  SHF.R.U32.HI R3, RZ, 0x18, R22 ;  /* 0x00000018ff037819 */ /* 0x000fc80000011616 */
[----:B------:R-:W-:-:S04]  /*10e70*/  LOP3.LUT R0, R0, R3, RZ, 0xfc, !PT ;  /* 0x0000000300007212 */ /* 0x000fc800078efcff */
[----:B------:R-:W-:-:S07]  /*10e80*/  PRMT R4, R0, 0x7610, R4 ;  /* 0x0000761000047816 */ /* 0x000fce0000000004 */
.L_x_8888:
[----:B------:R-:W-:Y:S05]  /*10e90*/  BSYNC B0 ;  /* 0x0000000000007941 */ /* 0x000fea0003800000 */
.L_x_8887:
[----:B------:R1:W-:Y:S01]  /*10ea0*/  STG.E.U8 desc[UR36][R8.64], R4 ;  /* 0x0000000408007986 */ /* 0x0003e2000c101124 */
[----:B------:R-:W-:Y:S05]  /*10eb0*/  BRA `(.L_x_8864) ;  /* 0x0000000000ac7947 */ /* 0x000fea0003800000 */
.L_x_8881:
        /* <DEDUP_REMOVED lines=21> */
.L_x_8863:
[----:B0-----:R-:W-:Y:S01]  /*11010*/  MOV R14, 0x0 ;  /* 0x00000000000e7802 */ /* 0x001fe20000000f00 */
[----:B------:R-:W-:Y:S01]  /*11020*/  ULDC.64 UR4, c[0x4][0x158] ;  /* 0x0100560000047ab9 */ /* 0x000fe20000000a00 */
[----:B------:R-:W-:Y:S01]  /*11030*/  ULDC.64 UR6, c[0x4][0x20] ;  /* 0x0100080000067ab9 */ /* 0x000fe20000000a00 */
[----:B------:R-:W-:Y:S01]  /*11040*/  IMAD.U32 R4, RZ, RZ, UR4 ;  /* 0x00000004ff047e24 */ /* 0x000fe2000f8e00ff */
[----:B------:R-:W-:Y:S01]  /*11050*/  MOV R5, UR5 ;  /* 0x0000000500057c02 */ /* 0x000fe20008000f00 */
[----:B------:R-:W-:Y:S01]  /*11060*/  ULDC.64 UR4, c[0x4][0x160] ;  /* 0x0100580000047ab9 */ /* 0x000fe20000000a00 */
[----:B------:R-:W0:Y:S01]  /*11070*/  LDC.64 R14, c[0x4][R14] ;  /* 0x010000000e0e7b82 */ /* 0x000e220000000a00 */
[----:B------:R-:W-:Y:S01]  /*11080*/  HFMA2.MMA R12, -RZ, RZ, 0, 5.9604644775390625e-08 ;  /* 0x00000001ff0c7435 */ /* 0x000fe200000001ff */
[----:B------:R-:W-:Y:S01]  /*11090*/  IMAD.U32 R6, RZ, RZ, UR4 ;  /* 0x00000004ff067e24 */ /* 0x000fe2000f8e00ff */
[----:B------:R-:W-:Y:S01]  /*110a0*/  MOV R10, UR6 ;  /* 0x00000006000a7c02 */ /* 0x000fe20008000f00 */
[----:B------:R-:W-:-:S02]  /*110b0*/  IMAD.U32 R7, RZ, RZ, UR5 ;  /* 0x00000005ff077e24 */ /* 0x000fc4000f8e00ff */
[----:B------:R-:W-:Y:S02]  /*110c0*/  IMAD.U32 R11, RZ, RZ, UR7 ;  /* 0x00000007ff0b7e24 */ /* 0x000fe4000f8e00ff */
[----:B------:R-:W-:Y:S02]  /*110d0*/  IMAD.MOV.U32 R8, RZ, RZ, 0x65 ;  /* 0x00000065ff087424 */ /* 0x000fe400078e00ff */
[----:B------:R-:W-:-:S07]  /*110e0*/  IMAD.MOV.U32 R13, RZ, RZ, RZ ;  /* 0x000000ffff0d7224 */ /* 0x000fce00078e00ff */
[----:B------:R-:W-:-:S07]  /*110f0*/  LEPC R20, `(.L_x_8892) ;  /* 0x000000001014794e */ /* 0x000fce0000000000 */
[----:B0-----:R-:W-:Y:S05]  /*11100*/  CALL.ABS.NOINC R14 ;  /* 0x000000000e007343 */ /* 0x001fea0003c00000 */
.L_x_8892:
[----:B------:R-:W-:Y:S05]  /*11110*/  BRA `(.L_x_8864) ;  /* 0x0000000000147947 */ /* 0x000fea0003800000 */
.L_x_8891:
[----:B------:R-:W1:Y:S02]  /*11120*/  F2I.U64.TRUNC R22, R22 ;  /* 0x0000001600167311 */ /* 0x000e64000020d800 */
[----:B-1----:R1:W-:Y:S01]  /*11130*/  STG.E.64 desc[UR36][R8.64], R22 ;  /* 0x0000001608007986 */ /* 0x0023e2000c101b24 */
[----:B------:R-:W-:Y:S05]  /*11140*/  BRA `(.L_x_8864) ;  /* 0x0000000000087947 */ /* 0x000fea0003800000 */
.L_x_8890:
[----:B------:R-:W1:Y:S02]  /*11150*/  F2I.FTZ.U32.TRUNC.NTZ R3, R22 ;  /* 0x0000001600037305 */ /* 0x000e64000021f000 */
[----:B-1----:R1:W-:Y:S02]  /*11160*/  STG.E desc[UR36][R8.64], R3 ;  /* 0x0000000308007986 */ /* 0x0023e4000c101924 */
.L_x_8864:
[----:B------:R-:W-:-:S07]  /*11170*/  VIADD R2, R2, 0x80 ;  /* 0x0000008002027836 */ /* 0x000fce0000000000 */
.L_x_8823:
[----:B------:R-:W-:-:S13]  /*11180*/  ISETP.GE.AND P0, PT, R2, R28, PT ;  /* 0x0000001c0200720c */ /* 0x000fda0003f06270 */
[----:B------:R-:W-:Y:S05]  /*11190*/  @P0 BREAK B6 ;  /* 0x0000000000060942 */ /* 0x000fea0003800000 */
[----:B------:R-:W-:Y:S05]  /*111a0*/  @P0 BRA `(.L_x_8858) ;  /* 0x0000000c00b00947 */ /* 0x000fea0003800000 */
[----:B------:R-:W-:Y:S05]  /*111b0*/  BSYNC B6 ;  /* 0x0000000000067941 */ /* 0x000fea0003800000 */
.L_x_8822:
[----:B-1----:R-:W1:Y:S01]  /*111c0*/  LDC.64 R4, c[0x0][0x218] ;  /* 0x00008600ff047b82 */ /* 0x002e620000000a00 */
[----:B------:R-:W-:Y:S01]  /*111d0*/  LEA R0, R29, R2, 0x9 ;  /* 0x000000021d007211 */ /* 0x000fe200078e48ff */
[----:B------:R-:W-:Y:S01]  /*111e0*/  ULDC UR4, c[0x0][0x238] ;  /* 0x00008e0000047ab9 */ /* 0x000fe20000000800 */
[----:B------:R-:W-:-:S03]  /*111f0*/  PRMT R6, R16, 0x9910, RZ ;  /* 0x0000991010067816 */ /* 0x000fc600000000ff */
[----:B--2-4-:R-:W-:Y:S02]  /*11200*/  IMAD R3, R0, UR4, RZ ;  /* 0x0000000400037c24 */ /* 0x014fe4000f8e02ff */
        /* <DEDUP_REMOVED lines=16> */
.L_x_8896:
[----:B------:R-:W1:Y:S02]  /*11310*/  F2I.S64.TRUNC R26, R26 ;  /* 0x0000001a001a7311 */ /* 0x000e64000020d900 */
[----:B-1----:R-:W-:-:S05]  /*11320*/  MOV R3, R26 ;  /* 0x0000001a00037202 */ /* 0x002fca0000000f00 */
[----:B------:R1:W-:Y:S01]  /*11330*/  STG.E.U8 desc[UR36][R4.64], R3 ;  /* 0x0000000304007986 */ /* 0x0003e2000c101124 */
[----:B------:R-:W-:Y:S05]  /*11340*/  BRA `(.L_x_8898) ;  /* 0x0000000c00447947 */ /* 0x000fea0003800000 */
.L_x_8895:
        /* <DEDUP_REMOVED lines=9> */
.L_x_8900:
[----:B------:R-:W1:Y:S02]  /*113e0*/  F2I.FTZ.TRUNC.NTZ R3, R26 ;  /* 0x0000001a00037305 */ /* 0x000e64000021f100 */
[----:B-1----:R1:W-:Y:S01]  /*113f0*/  STG.E desc[UR36][R4.64], R3 ;  /* 0x0000000304007986 */ /* 0x0023e2000c101924 */
[----:B------:R-:W-:Y:S05]  /*11400*/  BRA `(.L_x_8898) ;  /* 0x0000000c00147947 */ /* 0x000fea0003800000 */
.L_x_8899:
[----:B------:R-:W1:Y:S02]  /*11410*/  F2I.FTZ.TRUNC.NTZ R3, R26 ;  /* 0x0000001a00037305 */ /* 0x000e64000021f100 */
[----:B-1----:R1:W-:Y:S01]  /*11420*/  STG.E.U16 desc[UR36][R4.64], R3 ;  /* 0x0000000304007986 */ /* 0x0023e2000c101524 */
[----:B------:R-:W-:Y:S05]  /*11430*/  BRA `(.L_x_8898) ;  /* 0x0000000c00087947 */ /* 0x000fea0003800000 */
.L_x_8894:
        /* <DEDUP_REMOVED lines=8> */
.L_x_8902:
[----:B------:R-:W-:-:S05]  /*114c0*/  F2FP.F16.F32.PACK_AB R26, RZ, R26 ;  /* 0x0000001aff1a723e */ /* 0x000fca00000000ff */
[----:B------:R1:W-:Y:S01]  /*114d0*/  STG.E.U16 desc[UR36][R4.64], R26 ;  /* 0x0000001a04007986 */ /* 0x0003e2000c101524 */
[----:B------:R-:W-:Y:S05]  /*114e0*/  BRA `(.L_x_8898) ;  /* 0x0000000800dc7947 */ /* 0x000fea0003800000 */
.L_x_8901:
        /* <DEDUP_REMOVED lines=8> */
.L_x_8904:
[----:B------:R-:W-:-:S05]  /*11570*/  F2FP.F16.F32.PACK_AB R3, R27, R26 ;  /* 0x0000001a1b03723e */ /* 0x000fca00000000ff */
[----:B------:R1:W-:Y:S01]  /*11580*/  STG.E desc[UR36][R4.64], R3 ;  /* 0x0000000304007986 */ /* 0x0003e2000c101924 */
[----:B------:R-:W-:Y:S05]  /*11590*/  BRA `(.L_x_8898) ;  /* 0x0000000800b07947 */ /* 0x000fea0003800000 */
.L_x_8903:
[----:B------:R-:W-:-:S06]  /*115a0*/  FMUL.FTZ R6, R26, 1 ;  /* 0x3f8000001a067820 */ /* 0x000fcc0000410000 */
[----:B------:R-:W1:Y:S02]  /*115b0*/  F2F.F64.F32 R6, R6 ;  /* 0x0000000600067310 */ /* 0x000e640000201800 */
[----:B-1----:R1:W-:Y:S01]  /*115c0*/  STG.E.64 desc[UR36][R4.64], R6 ;  /* 0x0000000604007986 */ /* 0x0023e2000c101b24 */
[----:B------:R-:W-:Y:S05]  /*115d0*/  BRA `(.L_x_8898) ;  /* 0x0000000800a07947 */ /* 0x000fea0003800000 */
.L_x_8893:
        /* <DEDUP_REMOVED lines=14> */
.L_x_8907:
[----:B------:R-:W-:Y:S01]  /*116c0*/  FMUL.FTZ R10, R27, 1 ;  /* 0x3f8000001b0a7820 */ /* 0x000fe20000410000 */
[----:B---3--:R-:W-:-:S05]  /*116d0*/  FMUL.FTZ R8, R26, 1 ;  /* 0x3f8000001a087820 */ /* 0x008fca0000410000 */
[----:B------:R-:W-:Y:S08]  /*116e0*/  F2F.F64.F32 R10, R10 ;  /* 0x0000000a000a7310 */ /* 0x000ff00000201800 */
[----:B------:R-:W1:Y:S02]  /*116f0*/  F2F.F64.F32 R8, R8 ;  /* 0x0000000800087310 */ /* 0x000e640000201800 */
[----:B-1----:R2:W-:Y:S01]  /*11700*/  STG.E.128 desc[UR36][R4.64], R8 ;  /* 0x0000000804007986 */ /* 0x0025e2000c101d24 */
[----:B------:R-:W-:Y:S05]  /*11710*/  BRA `(.L_x_8898) ;  /* 0x0000000800507947 */ /* 0x000fea0003800000 */
.L_x_8906:
        /* <DEDUP_REMOVED lines=20> */
.L_x_8911:
[----:B------:R-:W-:Y:S05]  /*11860*/  BSYNC B0 ;  /* 0x0000000000007941 */ /* 0x000fea0003800000 */
.L_x_8910:
[----:B------:R-:W-:-:S05]  /*11870*/  LOP3.LUT R7, R0, R7, RZ, 0xfc, !PT ;  /* 0x0000000700077212 */ /* 0x000fca00078efcff */
[----:B------:R4:W-:Y:S01]  /*11880*/  STG.E.U8 desc[UR36][R4.64], R7 ;  /* 0x0000000704007986 */ /* 0x0009e2000c101124 */
[----:B------:R-:W-:Y:S05]  /*11890*/  BRA `(.L_x_8898) ;  /* 0x0000000400f07947 */ /* 0x000fea0003800000 */
.L_x_8909:
        /* <DEDUP_REMOVED lines=12> */
.L_x_8913:
[----:B------:R-:W-:Y:S01]  /*11960*/  IMAD.MOV.U32 R0, RZ, RZ, 0x7f ;  /* 0x0000007fff007424 */ /* 0x000fe200078e00ff */
[----:B------:R-:W-:-:S04]  /*11970*/  ISETP.GT.U32.AND P0, PT, R6, 0x7f800000, PT ;  /* 0x7f8000000600780c */ /* 0x000fc80003f04070 */
[----:B------:R-:W-:-:S09]  /*11980*/  SEL R0, R0, 0x7c, P0 ;  /* 0x0000007c00007807 */ /* 0x000fd20000000000 */
.L_x_8914:
[----:B------:R-:W-:Y:S05]  /*11990*/  BSYNC B0 ;  /* 0x0000000000007941 */ /* 0x000fea0003800000 */
.L_x_8912:
[----:B------:R-:W-:-:S04]  /*119a0*/  LOP3.LUT R26, R26, 0x80000000, RZ, 0xc0, !PT ;  /* 0x800000001a1a7812 */ /* 0x000fc800078ec0ff */
[----:B------:R-:W-:-:S04]  /*119b0*/  SHF.R.U32.HI R3, RZ, 0x18, R26 ;  /* 0x00000018ff037819 */ /* 0x000fc8000001161a */
[----:B------:R-:W-:-:S05]  /*119c0*/  LOP3.LUT R3, R0, R3, RZ, 0xfc, !PT ;  /* 0x0000000300037212 */ /* 0x000fca00078efcff */
[----:B------:R1:W-:Y:S01]  /*119d0*/  STG.E.U8 desc[UR36][R4.64], R3 ;  /* 0x0000000304007986 */ /* 0x0003e2000c101124 */
[----:B------:R-:W-:Y:S05]  /*119e0*/  BRA `(.L_x_8898) ;  /* 0x00000004009c7947 */ /* 0x000fea0003800000 */
.L_x_8908:
[----:B------:R-:W-:-:S05]  /*119f0*/  F2FP.BF16.F32.PACK_AB R26, RZ, R26 ;  /* 0x0000001aff1a723e */ /* 0x000fca00000010ff */
[----:B------:R1:W-:Y:S01]  /*11a00*/  STG.E.U16 desc[UR36][R4.64], R26 ;  /* 0x0000001a04007986 */ /* 0x0003e2000c101524 */
[----:B------:R-:W-:Y:S05]  /*11a10*/  BRA `(.L_x_8898) ;  /* 0x0000000400907947 */ /* 0x000fea0003800000 */
.L_x_8905:
        /* <DEDUP_REMOVED lines=11> */
.L_x_8917:
        /* <DEDUP_REMOVED lines=16> */
.L_x_8920:
[----:B------:R-:W-:-:S04]  /*11bd0*/  LOP3.LUT R26, R26, 0x80000000, RZ, 0xc0, !PT ;  /* 0x800000001a1a7812 */ /* 0x000fc800078ec0ff */
[----:B------:R-:W-:-:S04]  /*11be0*/  SHF.R.U32.HI R26, RZ, 0x18, R26 ;  /* 0x00000018ff1a7819 */ /* 0x000fc8000001161a */
[----:B------:R-:W-:-:S04]  /*11bf0*/  LOP3.LUT R3, R3, R26, RZ, 0xfc, !PT ;  /* 0x0000001a03037212 */ /* 0x000fc800078efcff */
[----:B------:R-:W-:-:S07]  /*11c00*/  PRMT R0, R3, 0x7610, R0 ;  /* 0x0000761003007816 */ /* 0x000fce0000000000 */
.L_x_8919:
[----:B------:R-:W-:Y:S05]  /*11c10*/  BSYNC B0 ;  /* 0x0000000000007941 */ /* 0x000fea0003800000 */
.L_x_8918:
[----:B------:R1:W-:Y:S01]  /*11c20*/  STG.E.U8 desc[UR36][R4.64], R0 ;  /* 0x0000000004007986 */ /* 0x0003e2000c101124 */
[----:B------:R-:W-:Y:S05]  /*11c30*/  BRA `(.L_x_8898) ;  /* 0x0000000400087947 */ /* 0x000fea0003800000 */
.L_x_8916:
        /* <DEDUP_REMOVED lines=16> */
.L_x_8923:
[----:B------:R-:W-:-:S04]  /*11d40*/  LOP3.LUT R26, R26, 0x80000000, RZ, 0xc0, !PT ;  /* 0x800000001a1a7812 */ /* 0x000fc800078ec0ff */
[----:B------:R-:W-:-:S04]  /*11d50*/  SHF.R.U32.HI R26, RZ, 0x18, R26 ;  /* 0x00000018ff1a7819 */ /* 0x000fc8000001161a */
[----:B------:R-:W-:-:S04]  /*11d60*/  LOP3.LUT R3, R3, R26, RZ, 0xfc, !PT ;  /* 0x0000001a03037212 */ /* 0x000fc800078efcff */
[----:B------:R-:W-:-:S07]  /*11d70*/  PRMT R0, R3, 0x7610, R0 ;  /* 0x0000761003007816 */ /* 0x000fce0000000000 */
.L_x_8922:
[----:B------:R-:W-:Y:S05]  /*11d80*/  BSYNC B0 ;  /* 0x0000000000007941 */ /* 0x000fea0003800000 */
.L_x_8921:
[----:B------:R1:W-:Y:S01]  /*11d90*/  STG.E.U8 desc[UR36][R4.64], R0 ;  /* 0x0000000004007986 */ /* 0x0003e2000c101124 */
[----:B------:R-:W-:Y:S05]  /*11da0*/  BRA `(.L_x_8898) ;  /* 0x0000000000ac7947 */ /* 0x000fea0003800000 */
.L_x_8915:
        /* <DEDUP_REMOVED lines=21> */
.L_x_8897:
[----:B------:R-:W-:Y:S01]  /*11f00*/  MOV R0, 0x0 ;  /* 0x0000000000007802 */ /* 0x000fe20000000f00 */
[----:B------:R-:W-:Y:S01]  /*11f10*/  ULDC.64 UR4, c[0x4][0x158] ;  /* 0x0100560000047ab9 */ /* 0x000fe20000000a00 */
[----:B------:R-:W-:Y:S01]  /*11f20*/  ULDC.64 UR6, c[0x4][0x20] ;  /* 0x0100080000067ab9 */ /* 0x000fe20000000a00 */
[----:B------:R-:W-:Y:S01]  /*11f30*/  IMAD.U32 R4, RZ, RZ, UR4 ;  /* 0x00000004ff047e24 */ /* 0x000fe2000f8e00ff */
[----:B0-----:R0:W1:Y:S01]  /*11f40*/  LDC.64 R14, c[0x4][R0] ;  /* 0x01000000000e7b82 */ /* 0x0010620000000a00 */
[----:B------:R-:W-:Y:S01]  /*11f50*/  MOV R5, UR5 ;  /* 0x0000000500057c02 */ /* 0x000fe20008000f00 */
[----:B------:R-:W-:Y:S01]  /*11f60*/  ULDC.64 UR4, c[0x4][0x160] ;  /* 0x0100580000047ab9 */ /* 0x000fe20000000a00 */
[----:B------:R-:W-:Y:S01]  /*11f70*/  HFMA2.MMA R12, -RZ, RZ, 0, 5.9604644775390625e-08 ;  /* 0x00000001ff0c7435 */ /* 0x000fe200000001ff */
[----:B------:R-:W-:Y:S01]  /*11f80*/  IMAD.U32 R6, RZ, RZ, UR4 ;  /* 0x00000004ff067e24 */ /* 0x000fe2000f8e00ff */
[----:B------:R-:W-:Y:S01]  /*11f90*/  MOV R10, UR6 ;  /* 0x00000006000a7c02 */ /* 0x000fe20008000f00 */
[----:B------:R-:W-:-:S02]  /*11fa0*/  IMAD.U32 R7, RZ, RZ, UR5 ;  /* 0x00000005ff077e24 */ /* 0x000fc4000f8e00ff */
[----:B------:R-:W-:Y:S02]  /*11fb0*/  IMAD.U32 R11, RZ, RZ, UR7 ;  /* 0x00000007ff0b7e24 */ /* 0x000fe4000f8e00ff */
[----:B---3--:R-:W-:Y:S02]  /*11fc0*/  IMAD.MOV.U32 R8, RZ, RZ, 0x65 ;  /* 0x00000065ff087424 */ /* 0x008fe400078e00ff */
[----:B0-----:R-:W-:-:S07]  /*11fd0*/  IMAD.MOV.U32 R13, RZ, RZ, RZ ;  /* 0x000000ffff0d7224 */ /* 0x001fce00078e00ff */
[----:B------:R-:W-:-:S07]  /*11fe0*/  LEPC R20, `(.L_x_8926) ;  /* 0x000000001014794e */ /* 0x000fce0000000000 */
[----:B-1----:R-:W-:Y:S05]  /*11ff0*/  CALL.ABS.NOINC R14 ;  /* 0x000000000e007343 */ /* 0x002fea0003c00000 */
.L_x_8926:
[----:B------:R-:W-:Y:S05]  /*12000*/  BRA `(.L_x_8898) ;  /* 0x0000000000147947 */ /* 0x000fea0003800000 */
.L_x_8925:
[----:B------:R-:W1:Y:S02]  /*12010*/  F2I.U64.TRUNC R26, R26 ;  /* 0x0000001a001a7311 */ /* 0x000e64000020d800 */
[----:B-1----:R1:W-:Y:S01]  /*12020*/  STG.E.64 desc[UR36][R4.64], R26 ;  /* 0x0000001a04007986 */ /* 0x0023e2000c101b24 */
[----:B------:R-:W-:Y:S05]  /*12030*/  BRA `(.L_x_8898) ;  /* 0x0000000000087947 */ /* 0x000fea0003800000 */
.L_x_8924:
[----:B------:R-:W1:Y:S02]  /*12040*/  F2I.FTZ.U32.TRUNC.NTZ R3, R26 ;  /* 0x0000001a00037305 */ /* 0x000e64000021f000 */
[----:B-1----:R1:W-:Y:S02]  /*12050*/  STG.E desc[UR36][R4.64], R3 ;  /* 0x0000000304007986 */ /* 0x0023e4000c101924 */
.L_x_8898:
[----:B------:R-:W-:-:S07]  /*12060*/  VIADD R2, R2, 0x80 ;  /* 0x0000008002027836 */ /* 0x000fce0000000000 */
.L_x_8858:
[----:B------:R-:W-:Y:S05]  /*12070*/  BSYNC B7 ;  /* 0x0000000000077941 */ /* 0x000fea0003800000 */
.L_x_8821:
        /* <DEDUP_REMOVED lines=22> */
.L_x_8930:
[----:B------:R-:W1:Y:S02]  /*121e0*/  F2I.S64.TRUNC R24, R24 ;  /* 0x0000001800187311 */ /* 0x000e64000020d900 */
[----:B-1----:R-:W-:-:S05]  /*121f0*/  IMAD.MOV.U32 R5, RZ, RZ, R24 ;  /* 0x000000ffff057224 */ /* 0x002fca00078e0018 */
[----:B------:R-:W-:Y:S01]  /*12200*/  STG.E.U8 desc[UR36][R2.64], R5 ;  /* 0x0000000502007986 */ /* 0x000fe2000c101124 */
[----:B------:R-:W-:Y:S05]  /*12210*/  EXIT ;  /* 0x000000000000794d */ /* 0x000fea0003800000 */
.L_x_8929:
        /* <DEDUP_REMOVED lines=9> */
.L_x_8933:
[----:B------:R-:W1:Y:S02]  /*122b0*/  F2I.FTZ.TRUNC.NTZ R5, R24 ;  /* 0x0000001800057305 */ /* 0x000e64000021f100 */
[----:B-1----:R-:W-:Y:S01]  /*122c0*/  STG.E desc[UR36][R2.64], R5 ;  /* 0x0000000502007986 */ /* 0x002fe2000c101924 */
[----:B------:R-:W-:Y:S05]  /*122d0*/  EXIT ;  /* 0x000000000000794d */ /* 0x000fea0003800000 */
.L_x_8932:
[----:B------:R-:W1:Y:S02]  /*122e0*/  F2I.FTZ.TRUNC.NTZ R5, R24 ;  /* 0x0000001800057305 */ /* 0x000e64000021f100 */
[----:B-1----:R-:W-:Y:S01]  /*122f0*/  STG.E.U16 desc[UR36][R2.64], R5 ;  /* 0x0000000502007986 */ /* 0x002fe2000c101524 */
[----:B------:R-:W-:Y:S05]  /*12300*/  EXIT ;  /* 0x000000000000794d */ /* 0x000fea0003800000 */
.L_x_8928:
        /* <DEDUP_REMOVED lines=8> */
.L_x_8935:
[----:B------:R-:W-:-:S05]  /*12390*/  F2FP.F16.F32.PACK_AB R24, RZ, R24 ;  /* 0x00000018ff18723e */ /* 0x000fca00000000ff */
[----:B------:R-:W-:Y:S01]  /*123a0*/  STG.E.U16 desc[UR36][R2.64], R24 ;  /* 0x0000001802007986 */ /* 0x000fe2000c101524 */
[----:B------:R-:W-:Y:S05]  /*123b0*/  EXIT ;  /* 0x000000000000794d */ /* 0x000fea0003800000 */
.L_x_8934:
        /* <DEDUP_REMOVED lines=8> */
.L_x_8937:
[----:B------:R-:W-:-:S05]  /*12440*/  F2FP.F16.F32.PACK_AB R5, R25, R24 ;  /* 0x000000181905723e */ /* 0x000fca00000000ff */
[----:B------:R-:W-:Y:S01]  /*12450*/  STG.E desc[UR36][R2.64], R5 ;  /* 0x0000000502007986 */ /* 0x000fe2000c101924 */
[----:B------:R-:W-:Y:S05]  /*12460*/  EXIT ;  /* 0x000000000000794d */ /* 0x000fea0003800000 */
.L_x_8936:
[----:B------:R-:W-:-:S06]  /*12470*/  FMUL.FTZ R4, R24, 1 ;  /* 0x3f80000018047820 */ /* 0x000fcc0000410000 */
[----:B------:R-:W1:Y:S02]  /*12480*/  F2F.F64.F32 R4, R4 ;  /* 0x0000000400047310 */ /* 0x000e640000201800 */
[----:B-1----:R-:W-:Y:S01]  /*12490*/  STG.E.64 desc[UR36][R2.64], R4 ;  /* 0x0000000402007986 */ /* 0x002fe2000c101b24 */
[----:B------:R-:W-:Y:S05]  /*124a0*/  EXIT ;  /* 0x000000000000794d */ /* 0x000fea0003800000 */
.L_x_8927:
        /* <DEDUP_REMOVED lines=14> */
.L_x_8940:
[----:B------:R-:W-:Y:S01]  /*12590*/  FMUL.FTZ R6, R25, 1 ;  /* 0x3f80000019067820 */ /* 0x000fe20000410000 */
[----:B------:R-:W-:-:S05]  /*125a0*/  FMUL.FTZ R4, R24, 1 ;  /* 0x3f80000018047820 */ /* 0x000fca0000410000 */
[----:B------:R-:W-:Y:S08]  /*125b0*/  F2F.F64.F32 R6, R6 ;  /* 0x0000000600067310 */ /* 0x000ff00000201800 */
[----:B------:R-:W1:Y:S02]  /*125c0*/  F2F.F64.F32 R4, R4 ;  /* 0x0000000400047310 */ /* 0x000e640000201800 */
[----:B-1----:R-:W-:Y:S01]  /*125d0*/  STG.E.128 desc[UR36][R2.64], R4 ;  /* 0x0000000402007986 */ /* 0x002fe2000c101d24 */
[----:B------:R-:W-:Y:S05]  /*125e0*/  EXIT ;  /* 0x000000000000794d */ /* 0x000fea0003800000 */
.L_x_8939:
        /* <DEDUP_REMOVED lines=20> */
.L_x_8944:
[----:B------:R-:W-:Y:S05]  /*12730*/  BSYNC B0 ;  /* 0x0000000000007941 */ /* 0x000fea0003800000 */
.L_x_8943:
[----:B------:R-:W-:-:S05]  /*12740*/  LOP3.LUT R7, R0, R7, RZ, 0xfc, !PT ;  /* 0x0000000700077212 */ /* 0x000fca00078efcff */
[----:B------:R-:W-:Y:S01]  /*12750*/  STG.E.U8 desc[UR36][R2.64], R7 ;  /* 0x0000000702007986 */ /* 0x000fe2000c101124 */
[----:B------:R-:W-:Y:S05]  /*12760*/  EXIT ;  /* 0x000000000000794d */ /* 0x000fea0003800000 */
.L_x_8942:
        /* <DEDUP_REMOVED lines=12> */
.L_x_8946:
[----:B------:R-:W-:Y:S01]  /*12830*/  HFMA2.MMA R0, -RZ, RZ, 0, 7.569789886474609375e-06 ;  /* 0x0000007fff007435 */ /* 0x000fe200000001ff */
[----:B------:R-:W-:-:S09]  /*12840*/  ISETP.GT.U32.AND P0, PT, R4, 0x7f800000, PT ;  /* 0x7f8000000400780c */ /* 0x000fd20003f04070 */
[----:B------:R-:W-:-:S07]  /*12850*/  SEL R0, R0, 0x7c, P0 ;  /* 0x0000007c00007807 */ /* 0x000fce0000000000 */
.L_x_8947:
[----:B------:R-:W-:Y:S05]  /*12860*/  BSYNC B0 ;  /* 0x0000000000007941 */ /* 0x000fea0003800000 */
.L_x_8945:
[----:B------:R-:W-:-:S04]  /*12870*/  LOP3.LUT R24, R24, 0x80000000, RZ, 0xc0, !PT ;  /* 0x8000000018187812 */ /* 0x000fc800078ec0ff */
[----:B------:R-:W-:-:S04]  /*12880*/  SHF.R.U32.HI R5, RZ, 0x18, R24 ;  /* 0x00000018ff057819 */ /* 0x000fc80000011618 */
[----:B------:R-:W-:-:S05]  /*12890*/  LOP3.LUT R5, R0, R5, RZ, 0xfc, !PT ;  /* 0x0000000500057212 */ /* 0x000fca00078efcff */
[----:B------:R-:W-:Y:S01]  /*128a0*/  STG.E.U8 desc[UR36][R2.64], R5 ;  /* 0x0000000502007986 */ /* 0x000fe2000c101124 */
[----:B------:R-:W-:Y:S05]  /*128b0*/  EXIT ;  /* 0x000000000000794d */ /* 0x000fea0003800000 */
.L_x_8941:
[----:B------:R-:W-:-:S05]  /*128c0*/  F2FP.BF16.F32.PACK_AB R24, RZ, R24 ;  /* 0x00000018ff18723e */ /* 0x000fca00000010ff */
[----:B------:R-:W-:Y:S01]  /*128d0*/  STG.E.U16 desc[UR36][R2.64], R24 ;  /* 0x0000001802007986 */ /* 0x000fe2000c101524 */
[----:B------:R-:W-:Y:S05]  /*128e0*/  EXIT ;  /* 0x000000000000794d */ /* 0x000fea0003800000 */
.L_x_8938:
        /* <DEDUP_REMOVED lines=11> */
.L_x_8950:
        /* <DEDUP_REMOVED lines=16> */
.L_x_8953:
[----:B------:R-:W-:-:S04]  /*12aa0*/  LOP3.LUT R24, R24, 0x80000000, RZ, 0xc0, !PT ;  /* 0x8000000018187812 */ /* 0x000fc800078ec0ff */
[----:B------:R-:W-:-:S04]  /*12ab0*/  SHF.R.U32.HI R5, RZ, 0x18, R24 ;  /* 0x00000018ff057819 */ /* 0x000fc80000011618 */
[----:B------:R-:W-:-:S04]  /*12ac0*/  LOP3.LUT R4, R4, R5, RZ, 0xfc, !PT ;  /* 0x0000000504047212 */ /* 0x000fc800078efcff */
[----:B------:R-:W-:-:S07]  /*12ad0*/  PRMT R0, R4, 0x7610, R0 ;  /* 0x0000761004007816 */ /* 0x000fce0000000000 */
.L_x_8952:
[----:B------:R-:W-:Y:S05]  /*12ae0*/  BSYNC B0 ;  /* 0x0000000000007941 */ /* 0x000fea0003800000 */
.L_x_8951:
[----:B------:R-:W-:Y:S01]  /*12af0*/  STG.E.U8 desc[UR36][R2.64], R0 ;  /* 0x0000000002007986 */ /* 0x000fe2000c101124 */
[----:B------:R-:W-:Y:S05]  /*12b00*/  EXIT ;  /* 0x000000000000794d */ /* 0x000fea0003800000 */
.L_x_8949:
        /* <DEDUP_REMOVED lines=16> */
.L_x_8956:
[----:B------:R-:W-:-:S04]  /*12c10*/  LOP3.LUT R24, R24, 0x80000000, RZ, 0xc0, !PT ;  /* 0x8000000018187812 */ /* 0x000fc800078ec0ff */
[----:B------:R-:W-:-:S04]  /*12c20*/  SHF.R.U32.HI R5, RZ, 0x18, R24 ;  /* 0x00000018ff057819 */ /* 0x000fc80000011618 */
[----:B------:R-:W-:-:S04]  /*12c30*/  LOP3.LUT R4, R4, R5, RZ, 0xfc, !PT ;  /* 0x0000000504047212 */ /* 0x000fc800078efcff */
[----:B------:R-:W-:-:S07]  /*12c40*/  PRMT R0, R4, 0x7610, R0 ;  /* 0x0000761004007816 */ /* 0x000fce0000000000 */
.L_x_8955:
[----:B------:R-:W-:Y:S05]  /*12c50*/  BSYNC B0 ;  /* 0x0000000000007941 */ /* 0x000fea0003800000 */
.L_x_8954:
[----:B------:R-:W-:Y:S01]  /*12c60*/  STG.E.U8 desc[UR36][R2.64], R0 ;  /* 0x0000000002007986 */ /* 0x000fe2000c101124 */
[----:B------:R-:W-:Y:S05]  /*12c70*/  EXIT ;  /* 0x000000000000794d */ /* 0x000fea0003800000 */
.L_x_8948:
        /* <DEDUP_REMOVED lines=21> */
.L_x_8931:
        /* <DEDUP_REMOVED lines=9> */
[----:B------:R-:W-:Y:S01]  /*12e60*/  IMAD.U32 R7, RZ, RZ, UR5 ;  /* 0x00000005ff077e24 */ /* 0x000fe2000f8e00ff */
[----:B------:R-:W-:Y:S01]  /*12e70*/  MOV R11, UR7 ;  /* 0x00000007000b7c02 */ /* 0x000fe20008000f00 */
[----:B------:R-:W-:-:S02]  /*12e80*/  IMAD.U32 R10, RZ, RZ, UR6 ;  /* 0x00000006ff0a7e24 */ /* 0x000fc4000f8e00ff */
[----:B------:R-:W-:Y:S02]  /*12e90*/  IMAD.MOV.U32 R8, RZ, RZ, 0x65 ;  /* 0x00000065ff087424 */ /* 0x000fe400078e00ff */
[----:B-1----:R-:W-:-:S07]  /*12ea0*/  IMAD.MOV.U32 R12, RZ, RZ, 0x1 ;  /* 0x00000001ff0c7424 */ /* 0x002fce00078e00ff */
[----:B------:R-:W-:-:S07]  /*12eb0*/  LEPC R20, `(.L_x_8959) ;  /* 0x000000001014794e */ /* 0x000fce0000000000 */
[----:B0-2---:R-:W-:Y:S05]  /*12ec0*/  CALL.ABS.NOINC R2 ;  /* 0x0000000002007343 */ /* 0x005fea0003c00000 */
.L_x_8959:
[----:B------:R-:W-:Y:S05]  /*12ed0*/  EXIT ;  /* 0x000000000000794d */ /* 0x000fea0003800000 */
.L_x_8958:
[----:B------:R-:W1:Y:S02]  /*12ee0*/  F2I.U64.TRUNC R24, R24 ;  /* 0x0000001800187311 */ /* 0x000e64000020d800 */
[----:B-1----:R-:W-:Y:S01]  /*12ef0*/  STG.E.64 desc[UR36][R2.64], R24 ;  /* 0x0000001802007986 */ /* 0x002fe2000c101b24 */
[----:B------:R-:W-:Y:S05]  /*12f00*/  EXIT ;  /* 0x000000000000794d */ /* 0x000fea0003800000 */
.L_x_8957:
[----:B------:R-:W1:Y:S02]  /*12f10*/  F2I.FTZ.U32.TRUNC.NTZ R5, R24 ;  /* 0x0000001800057305 */ /* 0x000e64000021f000 */
[----:B-1----:R-:W-:Y:S01]  /*12f20*/  STG.E desc[UR36][R2.64], R5 ;  /* 0x0000000502007986 */ /* 0x002fe2000c101924 */
[----:B------:R-:W-:Y:S05]  /*12f30*/  EXIT ;  /* 0x000000000000794d */ /* 0x000fea0003800000 */
        .weak           $__internal_15_$__cuda_sm3x_div_rn_ftz_f32_slowpath
        .type           $__internal_15_$__cuda_sm3x_div_rn_ftz_f32_slowpath,@function
        .size           $__internal_15_$__cuda_sm3x_div_rn_ftz_f32_slowpath,(.L_x_21431 - $__internal_15_$__cuda_sm3x_div_rn_ftz_f32_slowpath)
$__internal_15_$__cuda_sm3x_div_rn_ftz_f32_slowpath:
[----:B------:R-:W-:Y:S01]  /*12f40*/  SHF.R.U32.HI R4, RZ, 0x17, R9 ;  /* 0x00000017ff047819 */ /* 0x000fe20000011609 */
[----:B------:R-:W-:Y:S01]  /*12f50*/  BSSY B1, `(.L_x_8960) ;  /* 0x0000046000017945 */ /* 0x000fe20003800000 */
[----:B------:R-:W-:-:S03]  /*12f60*/  SHF.R.U32.HI R6, RZ, 0x17, R0 ;  /* 0x00000017ff067819 */ /* 0x000fc60000011600 */
[----:B------:R-:W-:Y:S01]  /*12f70*/  BSSY B2, `(.L_x_8961) ;  /* 0x000001d000027945 */ /* 0x000fe20003800000 */
[----:B------:R-:W-:Y:S02]  /*12f80*/  LOP3.LUT R4, R4, 0xff, RZ, 0xc0, !PT ;  /* 0x000000ff04047812 */ /* 0x000fe400078ec0ff */
[----:B------:R-:W-:-:S03]  /*12f90*/  LOP3.LUT R6, R6, 0xff, RZ, 0xc0, !PT ;  /* 0x000000ff06067812 */ /* 0x000fc600078ec0ff */
[----:B------:R-:W-:Y:S02]  /*12fa0*/  VIADD R5, R4, 0xffffffff ;  /* 0xffffffff04057836 */ /* 0x000fe40000000000 */
[----:B------:R-:W-:-:S03]  /*12fb0*/  VIADD R7, R6, 0xffffffff ;  /* 0xffffffff06077836 */ /* 0x000fc60000000000 */
        /* <DEDUP_REMOVED lines=24> */
.L_x_8962:
[----:B------:R-:W-:Y:S05]  /*13140*/  BSYNC B2 ;  /* 0x0000000000027941 */ /* 0x000fea0003800000 */
.L_x_8961:
[----:B------:R-:W-:Y:S01]  /*13150*/  IADD3 R4, R4, -0x7f, RZ ;  /* 0xffffff8104047810 */ /* 0x000fe20007ffe0ff */
[----:B------:R-:W-:Y:S01]  /*13160*/  VIADD R6, R6, 0xffffff81 ;  /* 0xffffff8106067836 */ /* 0x000fe20000000000 */
[----:B------:R-:W-:Y:S03]  /*13170*/  BSSY B2, `(.L_x_8967) ;  /* 0x000001a000027945 */ /* 0x000fe60003800000 */
[----:B------:R-:W-:Y:S02]  /*13180*/  IMAD R5, R4, -0x800000, R9 ;  /* 0xff80000004057824 */ /* 0x000fe400078e0209 */
[C---:B------:R-:W-:Y:S02]  /*13190*/  IMAD R0, R6.reuse, -0x800000, R0 ;  /* 0xff80000006007824 */ /* 0x040fe400078e0200 */
[----:B------:R0:W1:Y:S01]  /*131a0*/  MUFU.RCP R7, R5 ;  /* 0x0000000500077308 */ /* 0x0000620000001000 */
[----:B------:R-:W-:-:S02]  /*131b0*/  IMAD.IADD R4, R6, 0x1, -R4 ;  /* 0x0000000106047824 */ /* 0x000fc400078e0a04 */
        /* <DEDUP_REMOVED lines=20> */
.L_x_8968:
[----:B------:R-:W-:-:S07]  /*13300*/  IMAD R0, R4, 0x800000, R0 ;  /* 0x0080000004007824 */ /* 0x000fce00078e0200 */
.L_x_8969:
[----:B------:R-:W-:Y:S05]  /*13310*/  BSYNC B2 ;  /* 0x0000000000027941 */ /* 0x000fea0003800000 */
.L_x_8967:
[----:B------:R-:W-:Y:S05]  /*13320*/  BRA `(.L_x_8970) ;  /* 0x0000000000207947 */ /* 0x000fea0003800000 */
.L_x_8966:
[----:B------:R-:W-:-:S04]  /*13330*/  LOP3.LUT R0, R9, 0x80000000, R0, 0x48, !PT ;  /* 0x8000000009007812 */ /* 0x000fc800078e4800 */
[----:B------:R-:W-:Y:S01]  /*13340*/  LOP3.LUT R0, R0, 0x7f800000, RZ, 0xfc, !PT ;  /* 0x7f80000000007812 */ /* 0x000fe200078efcff */
[----:B------:R-:W-:Y:S06]  /*13350*/  BRA `(.L_x_8970) ;  /* 0x0000000000147947 */ /* 0x000fec0003800000 */
.L_x_8965:
[----:B------:R-:W-:Y:S01]  /*13360*/  LOP3.LUT R0, R9, 0x80000000, R0, 0x48, !PT ;  /* 0x8000000009007812 */ /* 0x000fe200078e4800 */
[----:B------:R-:W-:Y:S06]  /*13370*/  BRA `(.L_x_8970) ;  /* 0x00000000000c7947 */ /* 0x000fec0003800000 */
.L_x_8964:
[----:B------:R-:W0:Y:S01]  /*13380*/  MUFU.RSQ R0, -QNAN ;  /* 0xffc0000000007908 */ /* 0x000e220000001400 */
[----:B------:R-:W-:Y:S05]  /*13390*/  BRA `(.L_x_8970) ;  /* 0x0000000000047947 */ /* 0x000fea0003800000 */
.L_x_8963:
[----:B------:R-:W-:-:S07]  /*133a0*/  FADD.FTZ R0, R0, R9 ;  /* 0x0000000900007221 */ /* 0x000fce0000010000 */
.L_x_8970:
[----:B------:R-:W-:Y:S05]  /*133b0*/  BSYNC B1 ;  /* 0x0000000000017941 */ /* 0x000fea0003800000 */
.L_x_8960:
[----:B------:R-:W-:Y:S01]  /*133c0*/  MOV R4, R3 ;  /* 0x0000000300047202 */ /* 0x000fe20000000f00 */
[----:B------:R-:W-:-:S04]  /*133d0*/  IMAD.MOV.U32 R5, RZ, RZ, 0x0 ;  /* 0x00000000ff057424 */ /* 0x000fc800078e00ff */
[----:B0-----:R-:W-:Y:S05]  /*133e0*/  RET.REL.NODEC R4 `(_ZN2at6native27unrolled_elementwise_kernelIZZZNS0_17asinh_kernel_cudaERNS_18TensorIteratorBaseEENKUlvE_clEvENKUlvE0_clEvEUlN3c107complexIfEEE_St5arrayIPcLm2EELi4E23TrivialOffsetCalculatorILi1EjESE_NS0_6memory12LoadWithCastILi1EEENSF_13StoreWithCastILi1EEEEEviT_T0_T2_T3_T4_T5_) ;  /* 0xfffffecc04047950 */ /* 0x001fea0003c3ffff */
.L_x_8971:
        /* <DEDUP_REMOVED lines=9> */
.L_x_21431:


//--------------------- .text._ZN2at6native18elementwise_kernelILi128ELi2EZNS0_22gpu_kernel_impl_nocastIZZZNS0_17asinh_kernel_cudaERNS_18TensorIteratorBaseEENKUlvE_clEvENKUlvE0_clEvEUlN3c107complexIfEEE_EEvS4_RKT_EUliE_EEviT1_ --------------------------
	.section	.text._ZN2at6native18elementwise_kernelILi128ELi2EZNS0_22gpu_kernel_impl_nocastIZZZNS0_17asinh_kernel_cudaERNS_18TensorIteratorBaseEENKUlvE_clEvENKUlvE0_clEvEUlN3c107complexIfEEE_EEvS4_RKT_EUliE_EEviT1_,"ax",@progbits
	.align	128
        .global         _ZN2at6native18elementwise_kernelILi128ELi2EZNS0_22gpu_kernel_impl_nocastIZZZNS0_17asinh_kernel_cudaERNS_18TensorIteratorBaseEENKUlvE_clEvENKUlvE0_clEvEUlN3c107complexIfEEE_EEvS4_RKT_EUliE_EEviT1_
        .type           _ZN2at6native18elementwise_kernelILi128ELi2EZNS0_22gpu_kernel_impl_nocastIZZZNS0_17asinh_kernel_cudaERNS_18TensorIteratorBaseEENKUlvE_clEvENKUlvE0_clEvEUlN3c107complexIfEEE_EEvS4_RKT_EUliE_EEviT1_,@function
        .size           _ZN2at6native18elementwise_kernelILi128ELi2EZNS0_22gpu_kernel_impl_nocastIZZZNS0_17asinh_kernel_cudaERNS_18TensorIteratorBaseEENKUlvE_clEvENKUlvE0_clEvEUlN3c107complexIfEEE_EEvS4_RKT_EUliE_EEviT1_,(.L_x_21432 - _ZN2at6native18elementwise_kernelILi128ELi2EZNS0_22gpu_kernel_impl_nocastIZZZNS0_17asinh_kernel_cudaERNS_18TensorIteratorBaseEENKUlvE_clEvENKUlvE0_clEvEUlN3c107complexIfEEE_EEvS4_RKT_EUliE_EEviT1_)
        .other          _ZN2at6native18elementwise_kernelILi128ELi2EZNS0_22gpu_kernel_impl_nocastIZZZNS0_17asinh_kernel_cudaERNS_18TensorIteratorBaseEENKUlvE_clEvENKUlvE0_clEvEUlN3c107complexIfEEE_EEvS4_RKT_EUliE_EEviT1_,@"STO_CUDA_ENTRY STV_DEFAULT"
_ZN2at6native18elementwise_kernelILi128ELi2EZNS0_22gpu_kernel_impl_nocastIZZZNS0_17asinh_kernel_cudaERNS_18TensorIteratorBaseEENKUlvE_clEvENKUlvE0_clEvEUlN3c107complexIfEEE_EEvS4_RKT_EUliE_EEviT1_:
.text._ZN2at6native18elementwise_kernelILi128ELi2EZNS0_22gpu_kernel_impl_nocastIZZZNS0_17asinh_kernel_cudaERNS_18TensorIteratorBaseEENKUlvE_clEvENKUlvE0_clEvEUlN3c107complexIfEEE_EEvS4_RKT_EUliE_EEviT1_:
        /* <DEDUP_REMOVED lines=312> */
.L_x_8974:
[----:B------:R-:W-:Y:S02]  /*1380*/  ULDC.64 UR6, c[0x0][0x418] ;  /* 0x0001060000067ab9 */ /* 0x000fe40000000a00 */
[----:B------:R-:W-:-:S04]  /*1390*/  IADD3 R16, P0, R0, UR6, RZ ;  /* 0x0000000600107c10 */ /* 0x000fc8000ff1e0ff */
[----:B------:R-:W-:-:S06]  /*13a0*/  IADD3.X R17, RZ, UR7, RZ, P0, !PT ;  /* 0x00000007ff117c10 */ /* 0x000fcc00087fe4ff */
[----:B------:R-:W2:Y:S01]  /*13b0*/  LDG.E.64 R16, desc[UR4][R16.64] ;  /* 0x0000000410107981 */ /* 0x000ea2000c1e1b00 */
[----:B------:R-:W-:Y:S01]  /*13c0*/  BSSY B0, `(.L_x_8975) ;  /* 0x00002b7000007945 */ /* 0x000fe20003800000 */
[----:B--2---:R-:W-:Y:S01]  /*13d0*/  FSETP.GTU.FTZ.AND P0, PT, |R16|, +INF , PT ;  /* 0x7f8000001000780b */ /* 0x004fe20003f1c200 */
[C---:B------:R-:W-:Y:S01]  /*13e0*/  FADD.FTZ R15, |R17|.reuse, -RZ ;  /* 0x800000ff110f7221 */ /* 0x040fe20000010200 */
[----:B------:R-:W-:Y:S02]  /*13f0*/  FSETP.GTU.FTZ.AND P1, PT, |R17|, +INF , PT ;  /* 0x7f8000001100780b */ /* 0x000fe40003f3c200 */
        /* <DEDUP_REMOVED lines=105> */
.L_x_8982:
        /* <DEDUP_REMOVED lines=10> */
.L_x_8984:
[----:B------:R-:W-:-:S04]  /*1b30*/  FADD.FTZ R6, -R0, R7 ;  /* 0x0000000700067221 */ /* 0x000fc80000010100 */
[----:B------:R-:W-:-:S07]  /*1b40*/  FMUL.FTZ R6, R6, 0.5 ;  /* 0x3f00000006067820 */ /* 0x000fce0000410000 */
.L_x_8985:
[----:B------:R-:W-:Y:S05]  /*1b50*/  BSYNC B3 ;  /* 0x0000000000037941 */ /* 0x000fea0003800000 */
.L_x_8983:
        /* <DEDUP_REMOVED lines=11> */
.L_x_8987:
[----:B------:R-:W-:-:S04]  /*1c10*/  FADD.FTZ R11, R8, -R11 ;  /* 0x8000000b080b7221 */ /* 0x000fc80000010000 */
[----:B------:R-:W-:-:S07]  /*1c20*/  FMUL.FTZ R11, R11, 0.5 ;  /* 0x3f0000000b0b7820 */ /* 0x000fce0000410000 */
.L_x_8988:
[----:B------:R-:W-:Y:S05]  /*1c30*/  BSYNC B3 ;  /* 0x0000000000037941 */ /* 0x000fea0003800000 */
.L_x_8986:
        /* <DEDUP_REMOVED lines=35> */
.L_x_8981:
[----:B------:R0:W1:Y:S02]  /*1e70*/  MUFU.SQRT R11, R18 ;  /* 0x00000012000b7308 */ /* 0x0000640000002000 */
.L_x_8980:
[----:B------:R-:W-:Y:S05]  /*1e80*/  BSYNC B2 ;  /* 0x0000000000027941 */ /* 0x000fea0003800000 */
.L_x_8979:
        /* <DEDUP_REMOVED lines=19> */
[----:B------:R-:W-:-:S05]  /*1fc0*/  FFMA.FTZ R8, R7, R8, R7 ;  /* 0x0000000807087223 */ /* 0x000fca0000010007 */
[----:B------:R-:W-:Y:S01]  /*1fd0*/  @P0 FSEL R0, R8, RZ, P1 ;  /* 0x000000ff08000208 */ /* 0x000fe20000800000 */
[----:B------:R-:W-:-:S04]  /*1fe0*/  HFMA2.MMA R8, -RZ, RZ, 1.3251953125, -55.71875 ;  /* 0x3d4dd2f7ff087435 */ /* 0x000fc800000001ff */
[----:B------:R-:W-:-:S06]  /*1ff0*/  FMUL.FTZ R7, R0, R0 ;  /* 0x0000000000077220 */ /* 0x000fcc0000410000 */
        /* <DEDUP_REMOVED lines=12> */
.L_x_8992:
        /* <DEDUP_REMOVED lines=17> */
.L_x_8998:
[----:B------:R-:W-:-:S04]  /*21d0*/  FADD.FTZ R0, -R0, R7 ;  /* 0x0000000700007221 */ /* 0x000fc80000010100 */
[----:B------:R-:W-:-:S07]  /*21e0*/  FMUL.FTZ R0, R0, 0.5 ;  /* 0x3f00000000007820 */ /* 0x000fce0000410000 */
.L_x_8999:
[----:B------:R-:W-:Y:S05]  /*21f0*/  BSYNC B5 ;  /* 0x0000000000057941 */ /* 0x000fea0003800000 */
.L_x_8997:
        /* <DEDUP_REMOVED lines=10> */
.L_x_9001:
[----:B------:R-:W-:-:S04]  /*22a0*/  FADD.FTZ R5, -R5, R8 ;  /* 0x0000000805057221 */ /* 0x000fc80000010100 */
[----:B------:R-:W-:-:S07]  /*22b0*/  FMUL.FTZ R5, R5, 0.5 ;  /* 0x3f00000005057820 */ /* 0x000fce0000410000 */
.L_x_9002:
[----:B------:R-:W-:Y:S05]  /*22c0*/  BSYNC B5 ;  /* 0x0000000000057941 */ /* 0x000fea0003800000 */
.L_x_9000:
[----:B------:R-:W-:Y:S01]  /*22d0*/  FADD.FTZ R5, R5, R0 ;  /* 0x0000000005057221 */ /* 0x000fe20000010000 */
[----:B------:R-:W-:-:S04]  /*22e0*/  FADD.FTZ R10, R15, R10 ;  /* 0x0000000a0f0a7221 */ /* 0x000fc80000010000 */
[----:B------:R-:W-:-:S06]  /*22f0*/  FMUL.FTZ R10, R10, R5 ;  /* 0x000000050a0a7220 */ /* 0x000fcc0000410000 */
[----:B------:R-:W2:Y:S01]  /*2300*/  MUFU.SQRT R10, R10 ;  /* 0x0000000a000a7308 */ /* 0x000ea20000002000 */
[----:B------:R-:W-:Y:S05]  /*2310*/  BRA `(.L_x_9003) ;  /* 0x0000000000487947 */ /* 0x000fea0003800000 */
.L_x_8996:
        /* <DEDUP_REMOVED lines=12> */
.L_x_8995:
[----:B------:R-:W-:Y:S01]  /*23e0*/  FADD.FTZ R0, R10, 1 ;  /* 0x3f8000000a007421 */ /* 0x000fe20000010000 */
[----:B------:R-:W-:Y:S01]  /*23f0*/  MUFU.SQRT R5, R18 ;  /* 0x0000001200057308 */ /* 0x000fe20000002000 */
[----:B------:R-:W-:Y:S02]  /*2400*/  HFMA2.MMA R15, -RZ, RZ, 1.875, 0 ;  /* 0x3f800000ff0f7435 */ /* 0x000fe400000001ff */
[----:B------:R-:W-:-:S06]  /*2410*/  FMUL.FTZ R0, R0, 0.5 ;  /* 0x3f00000000007820 */ /* 0x000fcc0000410000 */
[----:B------:R-:W2:Y:S02]  /*2420*/  MUFU.SQRT R0, R0 ;  /* 0x0000000000007308 */ /* 0x000ea40000002000 */
[----:B--2---:R-:W-:-:S07]  /*2430*/  FMUL.FTZ R10, R5, R0 ;  /* 0x00000000050a7220 */ /* 0x004fce0000410000 */
.L_x_9003:
[----:B------:R-:W-:Y:S05]  /*2440*/  BSYNC B4 ;  /* 0x0000000000047941 */ /* 0x000fea0003800000 */
.L_x_8994:
[----:B------:R-:W-:Y:S05]  /*2450*/  BRA `(.L_x_9004) ;  /* 0x0000000000087947 */ /* 0x000fea0003800000 */
.L_x_8991:
[----:B------:R-:W-:Y:S01]  /*2460*/  FMUL.FTZ R10, R10, 16777216 ;  /* 0x4b8000000a0a7820 */ /* 0x000fe20000410000 */
[----:B------:R-:W-:-:S07]  /*2470*/  FMUL.FTZ R15, R15, 16777216 ;  /* 0x4b8000000f0f7820 */ /* 0x000fce0000410000 */
.L_x_9004:
[----:B------:R-:W-:Y:S05]  /*2480*/  BSYNC B2 ;  /* 0x0000000000027941 */ /* 0x000fea0003800000 */
.L_x_8990:
        /* <DEDUP_REMOVED lines=16> */
[----:B01----:R-:W-:Y:S05]  /*2590*/  CALL.REL.NOINC `($__internal_16_$__cuda_sm3x_div_rn_ftz_f32_slowpath) ;  /* 0x0000005800607944 */ /* 0x003fea0003c00000 */
.L_x_9006:
[----:B------:R-:W-:Y:S05]  /*25a0*/  BSYNC B5 ;  /* 0x0000000000057941 */ /* 0x000fea0003800000 */
.L_x_9005:
        /* <DEDUP_REMOVED lines=18> */
.L_x_9008:
[----:B------:R-:W-:Y:S02]  /*26d0*/  ISETP.GE.AND P0, PT, R10, RZ, PT ;  /* 0x000000ff0a00720c */ /* 0x000fe40003f06270 */
[----:B------:R-:W-:-:S11]  /*26e0*/  MOV R5, 0x3fd774eb ;  /* 0x3fd774eb00057802 */ /* 0x000fd60000000f00 */
[----:B------:R-:W-:-:S04]  /*26f0*/  @P0 FFMA.FTZ R0, R5, 0.93318945169448852539, -R0 ;  /* 0x3f6ee58105000823 */ /* 0x000fc80000010800 */
[----:B------:R-:W-:-:S07]  /*2700*/  @!P0 FFMA.FTZ R0, R5, 0.93318945169448852539, R0 ;  /* 0x3f6ee58105008823 */ /* 0x000fce0000010000 */
.L_x_9009:
[----:B------:R-:W-:Y:S05]  /*2710*/  BSYNC B2 ;  /* 0x0000000000027941 */ /* 0x000fea0003800000 */
.L_x_9007:
        /* <DEDUP_REMOVED lines=10> */
.L_x_8993:
[----:B------:R-:W-:Y:S05]  /*27c0*/  BSYNC B3 ;  /* 0x0000000000037941 */ /* 0x000fea0003800000 */
.L_x_8989:
[----:B-1----:R-:W-:Y:S02]  /*27d0*/  LOP3.LUT R4, R11, 0x80000000, R4, 0xb8, !PT ;  /* 0x800000000b047812 */ /* 0x002fe400078eb804 */
[----:B------:R-:W-:Y:S01]  /*27e0*/  LOP3.LUT R17, R6, 0x80000000, R17, 0xb8, !PT ;  /* 0x8000000006117812 */ /* 0x000fe200078eb811 */
[----:B------:R-:W-:Y:S06]  /*27f0*/  BRA `(.L_x_8978) ;  /* 0x0000001400cc7947 */ /* 0x000fec0003800000 */
.L_x_8977:
        /* <DEDUP_REMOVED lines=29> */
[----:B------:R-:W-:Y:S05]  /*29d0*/  CALL.REL.NOINC `($__internal_16_$__cuda_sm3x_div_rn_ftz_f32_slowpath) ;  /* 0x0000005400507944 */ /* 0x000fea0003c00000 */
.L_x_9015:
[----:B------:R-:W-:Y:S05]  /*29e0*/  BSYNC B5 ;  /* 0x0000000000057941 */ /* 0x000fea0003800000 */
.L_x_9014:
        /* <DEDUP_REMOVED lines=18> */
.L_x_9017:
[----:B------:R-:W-:Y:S02]  /*2b10*/  ISETP.GE.AND P0, PT, R10, RZ, PT ;  /* 0x000000ff0a00720c */ /* 0x000fe40003f06270 */
[----:B------:R-:W-:-:S11]  /*2b20*/  MOV R5, 0x3fd774eb ;  /* 0x3fd774eb00057802 */ /* 0x000fd60000000f00 */
[----:B------:R-:W-:-:S04]  /*2b30*/  @P0 FFMA.FTZ R0, R5, 0.93318945169448852539, -R0 ;  /* 0x3f6ee58105000823 */ /* 0x000fc80000010800 */
[----:B------:R-:W-:-:S07]  /*2b40*/  @!P0 FFMA.FTZ R0, R5, 0.93318945169448852539, R0 ;  /* 0x3f6ee58105008823 */ /* 0x000fce0000010000 */
.L_x_9018:
[----:B------:R-:W-:Y:S05]  /*2b50*/  BSYNC B2 ;  /* 0x0000000000027941 */ /* 0x000fea0003800000 */
.L_x_9016:
        /* <DEDUP_REMOVED lines=13> */
.L_x_9013:
        /* <DEDUP_REMOVED lines=11> */
[----:B------:R-:W-:Y:S05]  /*2ce0*/  CALL.REL.NOINC `($__internal_16_$__cuda_sm3x_div_rn_ftz_f32_slowpath) ;  /* 0x00000050008c7944 */ /* 0x000fea0003c00000 */
.L_x_9021:
[----:B------:R-:W-:Y:S05]  /*2cf0*/  BSYNC B5 ;  /* 0x0000000000057941 */ /* 0x000fea0003800000 */
.L_x_9020:
        /* <DEDUP_REMOVED lines=18> */
.L_x_9023:
[----:B------:R-:W-:Y:S02]  /*2e20*/  ISETP.GE.AND P0, PT, R10, RZ, PT ;  /* 0x000000ff0a00720c */ /* 0x000fe40003f06270 */
[----:B------:R-:W-:-:S11]  /*2e30*/  MOV R5, 0x3fd774eb ;  /* 0x3fd774eb00057802 */ /* 0x000fd60000000f00 */
[----:B------:R-:W-:-:S04]  /*2e40*/  @P0 FFMA.FTZ R0, R5, 0.93318945169448852539, -R0 ;  /* 0x3f6ee58105000823 */ /* 0x000fc80000010800 */
[----:B------:R-:W-:-:S07]  /*2e50*/  @!P0 FFMA.FTZ R0, R5, 0.93318945169448852539, R0 ;  /* 0x3f6ee58105008823 */ /* 0x000fce0000010000 */
.L_x_9024:
[----:B------:R-:W-:Y:S05]  /*2e60*/  BSYNC B2 ;  /* 0x0000000000027941 */ /* 0x000fea0003800000 */
.L_x_9022:
        /* <DEDUP_REMOVED lines=27> */
.L_x_9012:
        /* <DEDUP_REMOVED lines=32> */
[----:B------:R-:W-:Y:S05]  /*3220*/  CALL.REL.NOINC `($__internal_16_$__cuda_sm3x_div_rn_ftz_f32_slowpath) ;  /* 0x0000004c003c7944 */ /* 0x000fea0003c00000 */
.L_x_9026:
[----:B------:R-:W-:Y:S05]  /*3230*/  BSYNC B5 ;  /* 0x0000000000057941 */ /* 0x000fea0003800000 */
.L_x_9025:
        /* <DEDUP_REMOVED lines=18> */
.L_x_9028:
[----:B------:R-:W-:Y:S02]  /*3360*/  ISETP.GE.AND P0, PT, R10, RZ, PT ;  /* 0x000000ff0a00720c */ /* 0x000fe40003f06270 */
[----:B------:R-:W-:-:S11]  /*3370*/  MOV R5, 0x3fd774eb ;  /* 0x3fd774eb00057802 */ /* 0x000fd60000000f00 */
[----:B------:R-:W-:-:S04]  /*3380*/  @P0 FFMA.FTZ R0, R5, 0.93318945169448852539, -R0 ;  /* 0x3f6ee58105000823 */ /* 0x000fc80000010800 */
[----:B------:R-:W-:-:S07]  /*3390*/  @!P0 FFMA.FTZ R0, R5, 0.93318945169448852539, R0 ;  /* 0x3f6ee58105008823 */ /* 0x000fce0000010000 */
.L_x_9029:
[----:B------:R-:W-:Y:S05]  /*33a0*/  BSYNC B2 ;  /* 0x0000000000027941 */ /* 0x000fea0003800000 */
.L_x_9027:
        /* <DEDUP_REMOVED lines=11> */
.L_x_9011:
        /* <DEDUP_REMOVED lines=23> */
.L_x_9033:
[----:B------:R-:W-:Y:S05]  /*35d0*/  BSYNC B5 ;  /* 0x0000000000057941 */ /* 0x000fea0003800000 */
.L_x_9032:
        /* <DEDUP_REMOVED lines=24> */
.L_x_9031:
        /* <DEDUP_REMOVED lines=12> */
.L_x_9035:
[----:B------:R-:W-:Y:S05]  /*3820*/  BSYNC B5 ;  /* 0x0000000000057941 */ /* 0x000fea0003800000 */
.L_x_9034:
[CC--:B------:R-:W-:Y:S01]  /*3830*/  VIMNMX R5, R18.reuse, R15.reuse, !PT ;  /* 0x0000000f12057248 */ /* 0x0c0fe20007fe0100 */
[----:B------:R-:W-:Y:S01]  /*3840*/  HFMA2.MMA R7, -RZ, RZ, 0.89990234375, 10328 ;  /* 0x3b33710bff077435 */ /* 0x000fe200000001ff */
[----:B------:R-:W-:Y:S01]  /*3850*/  VIMNMX R18, R18, R15, PT ;  /* 0x0000000f12127248 */ /* 0x000fe20003fe0100 */
[----:B------:R-:W-:Y:S01]  /*3860*/  FMUL.FTZ R6, R0, R0 ;  /* 0x0000000000067220 */ /* 0x000fe20000410000 */
[C---:B------:R-:W-:Y:S02]  /*3870*/  LOP3.LUT R8, R5.reuse, 0xfe000000, RZ, 0xc0, !PT ;  /* 0xfe00000005087812 */ /* 0x040fe400078ec0ff */
        /* <DEDUP_REMOVED lines=33> */
.L_x_9030:
        /* <DEDUP_REMOVED lines=33> */
.L_x_9037:
[----:B------:R-:W-:Y:S05]  /*3ca0*/  BSYNC B5 ;  /* 0x0000000000057941 */ /* 0x000fea0003800000 */
.L_x_9036:
        /* <DEDUP_REMOVED lines=21> */
.L_x_9019:
[----:B------:R-:W-:Y:S05]  /*3e00*/  BSYNC B3 ;  /* 0x0000000000037941 */ /* 0x000fea0003800000 */
.L_x_9010:
[----:B------:R-:W-:Y:S01]  /*3e10*/  FADD.FTZ R11, R11, 0.69314718246459960938 ;  /* 0x3f3172180b0b7421 */ /* 0x000fe20000010000 */
[----:B------:R-:W-:-:S04]  /*3e20*/  LOP3.LUT R17, R0, 0x80000000, R17, 0xb8, !PT ;  /* 0x8000000000117812 */ /* 0x000fc800078eb811 */
[----:B------:R-:W-:Y:S01]  /*3e30*/  LOP3.LUT R4, R11, 0x80000000, R4, 0xb8, !PT ;  /* 0x800000000b047812 */ /* 0x000fe200078eb804 */
[----:B------:R-:W-:Y:S06]  /*3e40*/  BRA `(.L_x_8978) ;  /* 0x0000000000387947 */ /* 0x000fec0003800000 */
.L_x_8976:
        /* <DEDUP_REMOVED lines=14> */
.L_x_8978:
[----:B------:R-:W-:Y:S05]  /*3f30*/  BSYNC B0 ;  /* 0x0000000000007941 */ /* 0x000fea0003800000 */
.L_x_8975:
[----:B------:R-:W-:Y:S01]  /*3f40*/  ULDC.64 UR6, c[0x0][0x410] ;  /* 0x0001040000067ab9 */ /* 0x000fe20000000a00 */
[----:B------:R-:W-:Y:S02]  /*3f50*/  MOV R5, R17 ;  /* 0x0000001100057202 */ /* 0x000fe40000000f00 */
[----:B------:R-:W-:Y:S02]  /*3f60*/  IADD3 R6, P0, R9, UR6, RZ ;  /* 0x0000000609067c10 */ /* 0x000fe4000ff1e0ff */
[----:B------:R-:W-:Y:S02]  /*3f70*/  LEA R2, R3, R2, 0x8 ;  /* 0x0000000203027211 */ /* 0x000fe400078e40ff */
[----:B------:R-:W-:Y:S02]  /*3f80*/  IADD3.X R7, RZ, UR7, RZ, P0, !PT ;  /* 0x00000007ff077c10 */ /* 0x000fe400087fe4ff */
[----:B------:R-:W-:-:S03]  /*3f90*/  IADD3 R11, R2, 0x80, RZ ;  /* 0x00000080020b7810 */ /* 0x000fc60007ffe0ff */
[----:B------:R1:W-:Y:S04]  /*3fa0*/  STG.E.64 desc[UR4][R6.64], R4 ;  /* 0x0000000406007986 */ /* 0x0003e8000c101b04 */
.L_x_8973:
[----:B------:R-:W-:Y:S05]  /*3fb0*/  BSYNC B1 ;  /* 0x0000000000017941 */ /* 0x000fea0003800000 */
.L_x_8972:
        /* <DEDUP_REMOVED lines=297> */
[----:B------:R-:W3:Y:S01]  /*5250*/  @P0 LDC.64 R12, c[0x0][0x408] ;  /* 0x00010200ff0c0b82 */ /* 0x000ee20000000a00 */
[----:B-1----:R-:W-:-:S05]  /*5260*/  @P0 IMAD.HI.U32 R2, R5, R8, R4 ;  /* 0x0000000805020227 */ /* 0x002fca00078e0004 */
[----:B------:R-:W-:Y:S01]  /*5270*/  @P0 SHF.R.U32.HI R4, RZ, R9, R2 ;  /* 0x00000009ff040219 */ /* 0x000fe20000011602 */
[----:B------:R-:W-:-:S03]  /*5280*/  IMAD R2, R7, UR8, R3 ;  /* 0x0000000807027c24 */ /* 0x000fc6000f8e0203 */
[----:B------:R-:W-:Y:S01]  /*5290*/  @P0 IADD3 R4, -R4, RZ, RZ ;  /* 0x000000ff04040210 */ /* 0x000fe20007ffe1ff */
[C---:B------:R-:W-:Y:S02]  /*52a0*/  IMAD R17, R2.reuse, UR6, R17 ;  /* 0x0000000602117c24 */ /* 0x040fe4000f8e0211 */
[----:B------:R-:W-:Y:S02]  /*52b0*/  IMAD R0, R2, UR7, R0 ;  /* 0x0000000702007c24 */ /* 0x000fe4000f8e0200 */
[----:B--2---:R-:W-:-:S04]  /*52c0*/  @P0 IMAD R4, R11, R4, R5 ;  /* 0x000000040b040224 */ /* 0x004fc800078e0205 */
[C---:B---3--:R-:W-:Y:S02]  /*52d0*/  @P0 IMAD R17, R4.reuse, R12, R17 ;  /* 0x0000000c04110224 */ /* 0x048fe400078e0211 */
[----:B------:R-:W-:-:S07]  /*52e0*/  @P0 IMAD R0, R4, R13, R0 ;  /* 0x0000000d04000224 */ /* 0x000fce00078e0200 */
.L_x_9038:
[----:B------:R-:W-:Y:S02]  /*52f0*/  ULDC.64 UR6, c[0x0][0x418] ;  /* 0x0001060000067ab9 */ /* 0x000fe40000000a00 */
[----:B------:R-:W-:-:S04]  /*5300*/  IADD3 R4, P0, R0, UR6, RZ ;  /* 0x0000000600047c10 */ /* 0x000fc8000ff1e0ff */
[----:B------:R-:W-:Y:S01]  /*5310*/  IADD3.X R5, RZ, UR7, RZ, P0, !PT ;  /* 0x00000007ff057c10 */ /* 0x000fe200087fe4ff */
[----:B------:R-:W-:-:S04]  /*5320*/  ULDC.64 UR6, c[0x0][0x410] ;  /* 0x0001040000067ab9 */ /* 0x000fc80000000a00 */
[----:B------:R-:W2:Y:S01]  /*5330*/  LDG.E.64 R2, desc[UR4][R4.64] ;  /* 0x0000000404027981 */ /* 0x000ea2000c1e1b00 */
[----:B------:R-:W-:Y:S01]  /*5340*/  IADD3 R16, P2, R17, UR6, RZ ;  /* 0x0000000611107c10 */ /* 0x000fe2000ff5e0ff */
[----:B------:R-:W-:Y:S03]  /*5350*/  BSSY B0, `(.L_x_9039) ;  /* 0x00002b9000007945 */ /* 0x000fe60003800000 */
[----:B------:R-:W-:Y:S02]  /*5360*/  IADD3.X R17, RZ, UR7, RZ, P2, !PT ;  /* 0x00000007ff117c10 */ /* 0x000fe400097fe4ff */
[----:B--2---:R-:W-:Y:S01]  /*5370*/  FSETP.GTU.FTZ.AND P0, PT, |R2|, +INF , PT ;  /* 0x7f8000000200780b */ /* 0x004fe20003f1c200 */
        /* <DEDUP_REMOVED lines=33> */
[----:B0-----:R-:W-:Y:S01]  /*5590*/  FMUL.FTZ R18, R14, R15 ;  /* 0x0000000f0e127220 */ /* 0x001fe20000410000 */
        /* <DEDUP_REMOVED lines=72> */
.L_x_9046:
        /* <DEDUP_REMOVED lines=10> */
.L_x_9048:
[----:B------:R-:W-:-:S04]  /*5ac0*/  FADD.FTZ R8, -R0, R7 ;  /* 0x0000000700087221 */ /* 0x000fc80000010100 */
[----:B------:R-:W-:-:S07]  /*5ad0*/  FMUL.FTZ R8, R8, 0.5 ;  /* 0x3f00000008087820 */ /* 0x000fce0000410000 */
.L_x_9049:
[----:B------:R-:W-:Y:S05]  /*5ae0*/  BSYNC B2 ;  /* 0x0000000000027941 */ /* 0x000fea0003800000 */
.L_x_9047:
        /* <DEDUP_REMOVED lines=11> */
.L_x_9051:
[----:B------:R-:W-:-:S04]  /*5ba0*/  FADD.FTZ R11, R6, -R11 ;  /* 0x8000000b060b7221 */ /* 0x000fc80000010000 */
[----:B------:R-:W-:-:S07]  /*5bb0*/  FMUL.FTZ R11, R11, 0.5 ;  /* 0x3f0000000b0b7820 */ /* 0x000fce0000410000 */
.L_x_9052:
[----:B------:R-:W-:Y:S05]  /*5bc0*/  BSYNC B2 ;  /* 0x0000000000027941 */ /* 0x000fea0003800000 */
.L_x_9050:
        /* <DEDUP_REMOVED lines=35> */
.L_x_9045:
[----:B------:R0:W1:Y:S02]  /*5e00*/  MUFU.SQRT R11, R4 ;  /* 0x00000004000b7308 */ /* 0x0000640000002000 */
.L_x_9044:
[----:B------:R-:W-:Y:S05]  /*5e10*/  BSYNC B1 ;  /* 0x0000000000017941 */ /* 0x000fea0003800000 */
.L_x_9043:
        /* <DEDUP_REMOVED lines=13> */
[----:B0-----:R-:W-:Y:S01]  /*5ef0*/  FFMA.FTZ R4, -R0, R5, 0.5 ;  /* 0x3f00000000047423 */ /* 0x001fe20000010105 */
[----:B------:R-:W-:-:S03]  /*5f00*/  MOV R7, 0x3fd774eb ;  /* 0x3fd774eb00077802 */ /* 0x000fc60000000f00 */
[----:B------:R-:W0:Y:S02]  /*5f10*/  MUFU.RSQ R5, R4 ;  /* 0x0000000400057308 */ /* 0x000e240000001400 */
[----:B0-----:R-:W-:Y:S01]  /*5f20*/  FMUL.FTZ R6, R4, R5 ;  /* 0x0000000504067220 */ /* 0x001fe20000410000 */
        /* <DEDUP_REMOVED lines=18> */
.L_x_9056:
        /* <DEDUP_REMOVED lines=17> */
.L_x_9062:
[----:B------:R-:W-:-:S04]  /*6160*/  FADD.FTZ R0, -R0, R7 ;  /* 0x0000000700007221 */ /* 0x000fc80000010100 */
[----:B------:R-:W-:-:S07]  /*6170*/  FMUL.FTZ R0, R0, 0.5 ;  /* 0x3f00000000007820 */ /* 0x000fce0000410000 */
.L_x_9063:
[----:B------:R-:W-:Y:S05]  /*6180*/  BSYNC B4 ;  /* 0x0000000000047941 */ /* 0x000fea0003800000 */
.L_x_9061:
        /* <DEDUP_REMOVED lines=10> */
.L_x_9065:
[----:B------:R-:W-:-:S04]  /*6230*/  FADD.FTZ R5, -R5, R6 ;  /* 0x0000000605057221 */ /* 0x000fc80000010100 */
[----:B------:R-:W-:-:S07]  /*6240*/  FMUL.FTZ R5, R5, 0.5 ;  /* 0x3f00000005057820 */ /* 0x000fce0000410000 */
.L_x_9066:
[----:B------:R-:W-:Y:S05]  /*6250*/  BSYNC B4 ;  /* 0x0000000000047941 */ /* 0x000fea0003800000 */
.L_x_9064:
[----:B------:R-:W-:Y:S01]  /*6260*/  FADD.FTZ R5, R5, R0 ;  /* 0x0000000005057221 */ /* 0x000fe20000010000 */
[----:B------:R-:W-:-:S04]  /*6270*/  FADD.FTZ R10, R9, R10 ;  /* 0x0000000a090a7221 */ /* 0x000fc80000010000 */
[----:B------:R-:W-:-:S06]  /*6280*/  FMUL.FTZ R10, R10, R5 ;  /* 0x000000050a0a7220 */ /* 0x000fcc0000410000 */
[----:B------:R-:W2:Y:S01]  /*6290*/  MUFU.SQRT R10, R10 ;  /* 0x0000000a000a7308 */ /* 0x000ea20000002000 */
[----:B------:R-:W-:Y:S05]  /*62a0*/  BRA `(.L_x_9067) ;  /* 0x0000000000487947 */ /* 0x000fea0003800000 */
.L_x_9060:
        /* <DEDUP_REMOVED lines=12> */
.L_x_9059:
[----:B------:R-:W-:Y:S01]  /*6370*/  FADD.FTZ R0, R10, 1 ;  /* 0x3f8000000a007421 */ /* 0x000fe20000010000 */
[----:B------:R-:W-:Y:S01]  /*6380*/  MUFU.SQRT R5, R4 ;  /* 0x0000000400057308 */ /* 0x000fe20000002000 */
[----:B------:R-:W-:Y:S02]  /*6390*/  HFMA2.MMA R9, -RZ, RZ, 1.875, 0 ;  /* 0x3f800000ff097435 */ /* 0x000fe400000001ff */
[----:B------:R-:W-:-:S06]  /*63a0*/  FMUL.FTZ R0, R0, 0.5 ;  /* 0x3f00000000007820 */ /* 0x000fcc0000410000 */
[----:B------:R-:W2:Y:S02]  /*63b0*/  MUFU.SQRT R0, R0 ;  /* 0x0000000000007308 */ /* 0x000ea40000002000 */
[----:B--2---:R-:W-:-:S07]  /*63c0*/  FMUL.FTZ R10, R5, R0 ;  /* 0x00000000050a7220 */ /* 0x004fce0000410000 */
.L_x_9067:
[----:B------:R-:W-:Y:S05]  /*63d0*/  BSYNC B3 ;  /* 0x0000000000037941 */ /* 0x000fea0003800000 */
.L_x_9058:
[----:B------:R-:W-:Y:S05]  /*63e0*/  BRA `(.L_x_9068) ;  /* 0x0000000000087947 */ /* 0x000fea0003800000 */
.L_x_9055:
[----:B------:R-:W-:Y:S01]  /*63f0*/  FMUL.FTZ R10, R10, 16777216 ;  /* 0x4b8000000a0a7820 */ /* 0x000fe20000410000 */
[----:B------:R-:W-:-:S07]  /*6400*/  FMUL.FTZ R9, R9, 16777216 ;  /* 0x4b80000009097820 */ /* 0x000fce0000410000 */
.L_x_9068:
[----:B------:R-:W-:Y:S05]  /*6410*/  BSYNC B2 ;  /* 0x0000000000027941 */ /* 0x000fea0003800000 */
.L_x_9054:
        /* <DEDUP_REMOVED lines=16> */
[----:B-1----:R-:W-:Y:S05]  /*6520*/  CALL.REL.NOINC `($__internal_16_$__cuda_sm3x_div_rn_ftz_f32_slowpath) ;  /* 0x00000018007c7944 */ /* 0x002fea0003c00000 */
.L_x_9070:
[----:B------:R-:W-:Y:S05]  /*6530*/  BSYNC B3 ;  /* 0x0000000000037941 */ /* 0x000fea0003800000 */
.L_x_9069:
        /* <DEDUP_REMOVED lines=18> */
.L_x_9072:
[----:B------:R-:W-:Y:S02]  /*6660*/  ISETP.GE.AND P0, PT, R10, RZ, PT ;  /* 0x000000ff0a00720c */ /* 0x000fe40003f06270 */
[----:B------:R-:W-:-:S11]  /*6670*/  MOV R5, 0x3fd774eb ;  /* 0x3fd774eb00057802 */ /* 0x000fd60000000f00 */
[----:B------:R-:W-:-:S04]  /*6680*/  @P0 FFMA.FTZ R0, R5, 0.93318945169448852539, -R0 ;  /* 0x3f6ee58105000823 */ /* 0x000fc80000010800 */
[----:B------:R-:W-:-:S07]  /*6690*/  @!P0 FFMA.FTZ R0, R5, 0.93318945169448852539, R0 ;  /* 0x3f6ee58105008823 */ /* 0x000fce0000010000 */
.L_x_9073:
[----:B------:R-:W-:Y:S05]  /*66a0*/  BSYNC B2 ;  /* 0x0000000000027941 */ /* 0x000fea0003800000 */
.L_x_9071:
        /* <DEDUP_REMOVED lines=10> */
.L_x_9057:
[----:B------:R-:W-:Y:S05]  /*6750*/  BSYNC B1 ;  /* 0x0000000000017941 */ /* 0x000fea0003800000 */
.L_x_9053:
[----:B------:R-:W-:Y:S02]  /*6760*/  LOP3.LUT R3, R8, 0x80000000, R3, 0xb8, !PT ;  /* 0x8000000008037812 */ /* 0x000fe400078eb803 */
[----:B-1----:R-:W-:Y:S01]  /*6770*/  LOP3.LUT R2, R11, 0x80000000, R2, 0xb8, !PT ;  /* 0x800000000b027812 */ /* 0x002fe200078eb802 */
[----:B------:R-:W-:Y:S06]  /*6780*/  BRA `(.L_x_9042) ;  /* 0x0000001400d47947 */ /* 0x000fec0003800000 */
.L_x_9041:
        /* <DEDUP_REMOVED lines=29> */
[----:B0-----:R-:W-:Y:S05]  /*6960*/  CALL.REL.NOINC `($__internal_16_$__cuda_sm3x_div_rn_ftz_f32_slowpath) ;  /* 0x00000014006c7944 */ /* 0x001fea0003c00000 */
.L_x_9079:
[----:B------:R-:W-:Y:S05]  /*6970*/  BSYNC B3 ;  /* 0x0000000000037941 */ /* 0x000fea0003800000 */
.L_x_9078:
        /* <DEDUP_REMOVED lines=18> */
.L_x_9081:
[----:B------:R-:W-:Y:S02]  /*6aa0*/  ISETP.GE.AND P0, PT, R11, RZ, PT ;  /* 0x000000ff0b00720c */ /* 0x000fe40003f06270 */
[----:B------:R-:W-:-:S11]  /*6ab0*/  MOV R5, 0x3fd774eb ;  /* 0x3fd774eb00057802 */ /* 0x000fd60000000f00 */
[----:B------:R-:W-:-:S04]  /*6ac0*/  @P0 FFMA.FTZ R0, R5, 0.93318945169448852539, -R0 ;  /* 0x3f6ee58105000823 */ /* 0x000fc80000010800 */
[----:B------:R-:W-:-:S07]  /*6ad0*/  @!P0 FFMA.FTZ R0, R5, 0.93318945169448852539, R0 ;  /* 0x3f6ee58105008823 */ /* 0x000fce0000010000 */
.L_x_9082:
[----:B------:R-:W-:Y:S05]  /*6ae0*/  BSYNC B2 ;  /* 0x0000000000027941 */ /* 0x000fea0003800000 */
.L_x_9080:
[----:B------:R-:W-:Y:S01]  /*6af0*/  FSETP.NEU.FTZ.AND P0, PT, |R11|, |R10|, PT ;  /* 0x4000000a0b00720b */ /* 0x000fe20003f1d200 */
        /* <DEDUP_REMOVED lines=12> */
.L_x_9077:
        /* <DEDUP_REMOVED lines=11> */
[----:B0-----:R-:W-:Y:S05]  /*6c70*/  CALL.REL.NOINC `($__internal_16_$__cuda_sm3x_div_rn_ftz_f32_slowpath) ;  /* 0x0000001000a87944 */ /* 0x001fea0003c00000 */
.L_x_9085:
[----:B------:R-:W-:Y:S05]  /*6c80*/  BSYNC B3 ;  /* 0x0000000000037941 */ /* 0x000fea0003800000 */
.L_x_9084:
        /* <DEDUP_REMOVED lines=18> */
.L_x_9087:
[----:B------:R-:W-:Y:S02]  /*6db0*/  ISETP.GE.AND P0, PT, R11, RZ, PT ;  /* 0x000000ff0b00720c */ /* 0x000fe40003f06270 */
[----:B------:R-:W-:-:S11]  /*6dc0*/  MOV R5, 0x3fd774eb ;  /* 0x3fd774eb00057802 */ /* 0x000fd60000000f00 */
[----:B------:R-:W-:-:S04]  /*6dd0*/  @P0 FFMA.FTZ R0, R5, 0.93318945169448852539, -R0 ;  /* 0x3f6ee58105000823 */ /* 0x000fc80000010800 */
[----:B------:R-:W-:-:S07]  /*6de0*/  @!P0 FFMA.FTZ R0, R5, 0.93318945169448852539, R0 ;  /* 0x3f6ee58105008823 */ /* 0x000fce0000010000 */
.L_x_9088:
[----:B------:R-:W-:Y:S05]  /*6df0*/  BSYNC B2 ;  /* 0x0000000000027941 */ /* 0x000fea0003800000 */
.L_x_9086:
        /* <DEDUP_REMOVED lines=27> */
.L_x_9076:
        /* <DEDUP_REMOVED lines=17> */
[----:B------:R-:W1:Y:S02]  /*70c0*/  MUFU.SQRT R8, R8 ;  /* 0x0000000800087308 */ /* 0x000e640000002000 */
[----:B-1----:R-:W-:Y:S01]  /*70d0*/  @P0 FMUL.FTZ R4, R8, R5 ;  /* 0x0000000508040220 */ /* 0x002fe20000410000 */
[----:B------:R-:W-:Y:S01]  /*70e0*/  FSETP.NEU.FTZ.AND P0, PT, R0, +INF , PT ;  /* 0x7f8000000000780b */ /* 0x000fe20003f1d000 */
[----:B------:R-:W-:-:S03]  /*70f0*/  FFMA R5, -R15, R12, 1 ;  /* 0x3f8000000f057423 */ /* 0x000fc6000000010c */
[----:B------:R-:W-:Y:S01]  /*7100*/  FSEL R0, R4, +INF , P0 ;  /* 0x7f80000004007808 */ /* 0x000fe20000000000 */
[----:B------:R-:W-:-:S04]  /*7110*/  FFMA R12, R12, R5, R12 ;  /* 0x000000050c0c7223 */ /* 0x000fc8000000000c */
        /* <DEDUP_REMOVED lines=9> */
[----:B0-----:R-:W-:Y:S05]  /*71b0*/  CALL.REL.NOINC `($__internal_16_$__cuda_sm3x_div_rn_ftz_f32_slowpath) ;  /* 0x0000000c00587944 */ /* 0x001fea0003c00000 */
[----:B------:R-:W-:-:S07]  /*71c0*/  MOV R5, R0 ;  /* 0x0000000000057202 */ /* 0x000fce0000000f00 */
.L_x_9090:
[----:B------:R-:W-:Y:S05]  /*71d0*/  BSYNC B3 ;  /* 0x0000000000037941 */ /* 0x000fea0003800000 */
.L_x_9089:
        /* <DEDUP_REMOVED lines=18> */
.L_x_9092:
[----:B------:R-:W-:Y:S02]  /*7300*/  ISETP.GE.AND P0, PT, R11, RZ, PT ;  /* 0x000000ff0b00720c */ /* 0x000fe40003f06270 */
[----:B------:R-:W-:-:S11]  /*7310*/  MOV R5, 0x3fd774eb ;  /* 0x3fd774eb00057802 */ /* 0x000fd60000000f00 */
[----:B------:R-:W-:-:S04]  /*7320*/  @P0 FFMA.FTZ R0, R5, 0.93318945169448852539, -R0 ;  /* 0x3f6ee58105000823 */ /* 0x000fc80000010800 */
[----:B------:R-:W-:-:S07]  /*7330*/  @!P0 FFMA.FTZ R0, R5, 0.93318945169448852539, R0 ;  /* 0x3f6ee58105008823 */ /* 0x000fce0000010000 */
.L_x_9093:
[----:B------:R-:W-:Y:S05]  /*7340*/  BSYNC B2 ;  /* 0x0000000000027941 */ /* 0x000fea0003800000 */
.L_x_9091:
        /* <DEDUP_REMOVED lines=11> */
.L_x_9075:
        /* <DEDUP_REMOVED lines=23> */
.L_x_9097:
[----:B------:R-:W-:Y:S05]  /*7570*/  BSYNC B3 ;  /* 0x0000000000037941 */ /* 0x000fea0003800000 */
.L_x_9096:
[----:B------:R-:W-:Y:S01]  /*7580*/  HFMA2.MMA R5, -RZ, RZ, 0.89990234375, 10328 ;  /* 0x3b33710bff057435 */ /* 0x000fe200000001ff */
[----:B------:R-:W-:Y:S01]  /*7590*/  FMUL.FTZ R4, R0, R0 ;  /* 0x0000000000047220 */ /* 0x000fe20000410000 */
[----:B------:R-:W-:Y:S01]  /*75a0*/  @!P6 MOV R7, 0x3fd774eb ;  /* 0x3fd774eb0007e802 */ /* 0x000fe20000000f00 */
[----:B------:R-:W1:Y:S01]  /*75b0*/  MUFU.LG2 R10, R10 ;  /* 0x0000000a000a7308 */ /* 0x000e620000000c00 */
        /* <DEDUP_REMOVED lines=11> */
[----:B-1----:R-:W-:-:S03]  /*7670*/  FMUL.FTZ.D2 R4, R10, 0.69314718246459960938 ;  /* 0x3f3172180a047820 */ /* 0x002fc60000310000 */
        /* <DEDUP_REMOVED lines=8> */
.L_x_9095:
        /* <DEDUP_REMOVED lines=12> */
.L_x_9099:
[----:B------:R-:W-:Y:S05]  /*77c0*/  BSYNC B3 ;  /* 0x0000000000037941 */ /* 0x000fea0003800000 */
.L_x_9098:
        /* <DEDUP_REMOVED lines=15> */
[----:B------:R-:W-:Y:S02]  /*78c0*/  FFMA.FTZ R7, R4, R7, -0.074792981147766113281 ;  /* 0xbd992d1004077423 */ /* 0x000fe40000010007 */
[----:B------:R-:W-:Y:S02]  /*78d0*/  FFMA.FTZ R13, R10, R10, R13 ;  /* 0x0000000a0a0d7223 */ /* 0x000fe4000001000d */
[----:B------:R-:W-:-:S04]  /*78e0*/  FFMA.FTZ R7, R4, R7, 0.10640415549278259277 ;  /* 0x3dd9ea6c04077423 */ /* 0x000fc80000010007 */
[----:B------:R-:W1:Y:S01]  /*78f0*/  MUFU.SQRT R13, R13 ;  /* 0x0000000d000d7308 */ /* 0x000e620000002000 */
[----:B------:R-:W-:-:S04]  /*7900*/  FFMA.FTZ R7, R4, R7, -0.14207722246646881104 ;  /* 0xbe117cb104077423 */ /* 0x000fc80000010007 */
[----:B------:R-:W-:-:S04]  /*7910*/  FFMA.FTZ R7, R4, R7, 0.19993925094604492188 ;  /* 0x3e4cbce004077423 */ /* 0x000fc80000010007 */
[----:B------:R-:W-:-:S04]  /*7920*/  FFMA.FTZ R7, R4, R7, -0.33333197236061096191 ;  /* 0xbeaaaa7d04077423 */ /* 0x000fc80000010007 */
[----:B------:R-:W-:Y:S01]  /*7930*/  FMUL.FTZ R7, R4, R7 ;  /* 0x0000000704077220 */ /* 0x000fe20000410000 */
[----:B-1----:R-:W-:Y:S01]  /*7940*/  @P0 FMUL.FTZ R5, R8, R13 ;  /* 0x0000000d08050220 */ /* 0x002fe20000410000 */
[----:B------:R-:W-:Y:S02]  /*7950*/  FSETP.NEU.FTZ.AND P0, PT, R6, +INF , PT ;  /* 0x7f8000000600780b */ /* 0x000fe40003f1d000 */
[----:B------:R-:W-:Y:S02]  /*7960*/  FFMA.FTZ R0, R7, R0, R0 ;  /* 0x0000000007007223 */ /* 0x000fe40000010000 */
[----:B------:R-:W-:Y:S02]  /*7970*/  FSEL R5, R5, +INF , P0 ;  /* 0x7f80000005057808 */ /* 0x000fe40000000000 */
[----:B------:R-:W-:Y:S01]  /*7980*/  @!P6 FFMA.FTZ R0, R15, 0.93318945169448852539, -R0 ;  /* 0x3f6ee5810f00e823 */ /* 0x000fe20000010800 */
[C---:B------:R-:W-:Y:S01]  /*7990*/  FSETP.NEU.FTZ.AND P0, PT, |R2|.reuse, R9, PT ;  /* 0x000000090200720b */ /* 0x040fe20003f1d200 */
[----:B------:R-:W-:-:S02]  /*79a0*/  FADD.FTZ R9, |R2|, R9 ;  /* 0x0000000902097221 */ /* 0x000fc40000010200 */
        /* <DEDUP_REMOVED lines=8> */
.L_x_9094:
        /* <DEDUP_REMOVED lines=14> */
[----:B------:R-:W-:-:S03]  /*7b10*/  HFMA2.MMA R7, -RZ, RZ, 1.875, 0 ;  /* 0x3f800000ff077435 */ /* 0x000fc600000001ff */
        /* <DEDUP_REMOVED lines=19> */
.L_x_9101:
[----:B------:R-:W-:Y:S05]  /*7c50*/  BSYNC B3 ;  /* 0x0000000000037941 */ /* 0x000fea0003800000 */
.L_x_9100:
[----:B------:R-:W-:Y:S01]  /*7c60*/  HFMA2.MMA R7, -RZ, RZ, 0.89990234375, 10328 ;  /* 0x3b33710bff077435 */ /* 0x000fe200000001ff */
[----:B------:R-:W-:Y:S01]  /*7c70*/  FMUL.FTZ R0, R5, R5 ;  /* 0x0000000505007220 */ /* 0x000fe20000410000 */
[C---:B------:R-:W-:Y:S01]  /*7c80*/  FSETP.NEU.FTZ.AND P0, PT, |R2|.reuse, R9, PT ;  /* 0x000000090200720b */ /* 0x040fe20003f1d200 */
[----:B------:R-:W-:Y:S01]  /*7c90*/  FADD.FTZ R9, |R2|, R9 ;  /* 0x0000000902097221 */ /* 0x000fe20000010200 */
        /* <DEDUP_REMOVED lines=17> */
.L_x_9083:
[----:B------:R-:W-:Y:S05]  /*7db0*/  BSYNC B1 ;  /* 0x0000000000017941 */ /* 0x000fea0003800000 */
.L_x_9074:
[----:B------:R-:W-:Y:S01]  /*7dc0*/  FADD.FTZ R5, R4, 0.69314718246459960938 ;  /* 0x3f31721804057421 */ /* 0x000fe20000010000 */
[----:B------:R-:W-:-:S04]  /*7dd0*/  LOP3.LUT R3, R0, 0x80000000, R3, 0xb8, !PT ;  /* 0x8000000000037812 */ /* 0x000fc800078eb803 */
[----:B------:R-:W-:Y:S01]  /*7de0*/  LOP3.LUT R2, R5, 0x80000000, R2, 0xb8, !PT ;  /* 0x8000000005027812 */ /* 0x000fe200078eb802 */
[----:B------:R-:W-:Y:S06]  /*7df0*/  BRA `(.L_x_9042) ;  /* 0x0000000000387947 */ /* 0x000fec0003800000 */
.L_x_9040:
        /* <DEDUP_REMOVED lines=14> */
.L_x_9042:
[----:B------:R-:W-:Y:S05]  /*7ee0*/  BSYNC B0 ;  /* 0x0000000000007941 */ /* 0x000fea0003800000 */
.L_x_9039:
[----:B------:R-:W-:Y:S05]  /*7ef0*/  WARPSYNC.ALL ;  /* 0x0000000000007948 */ /* 0x000fea0003800000 */
[----:B------:R-:W-:Y:S01]  /*7f00*/  STG.E.64 desc[UR4][R16.64], R2 ;  /* 0x0000000210007986 */ /* 0x000fe2000c101b04 */
[----:B------:R-:W-:Y:S05]  /*7f10*/  EXIT ;  /* 0x000000000000794d */ /* 0x000fea0003800000 */
        .weak           $__internal_16_$__cuda_sm3x_div_rn_ftz_f32_slowpath
        .type           $__internal_16_$__cuda_sm3x_div_rn_ftz_f32_slowpath,@function
        .size           $__internal_16_$__cuda_sm3x_div_rn_ftz_f32_slowpath,(.L_x_21432 - $__internal_16_$__cuda_sm3x_div_rn_ftz_f32_slowpath)
$__internal_16_$__cuda_sm3x_div_rn_ftz_f32_slowpath:
        /* <DEDUP_REMOVED lines=32> */
.L_x_9104:
[----:B------:R-:W-:Y:S05]  /*8120*/  BSYNC B4 ;  /* 0x0000000000047941 */ /* 0x000fea0003800000 */
.L_x_9103:
        /* <DEDUP_REMOVED lines=27> */
.L_x_9110:
[----:B------:R-:W-:-:S07]  /*82e0*/  LEA R0, R5, R0, 0x17 ;  /* 0x0000000005007211 */ /* 0x000fce00078eb8ff */
.L_x_9111:
[----:B------:R-:W-:Y:S05]  /*82f0*/  BSYNC B4 ;  /* 0x0000000000047941 */ /* 0x000fea0003800000 */
.L_x_9109:
[----:B------:R-:W-:Y:S05]  /*8300*/  BRA `(.L_x_9112) ;  /* 0x0000000000207947 */ /* 0x000fea0003800000 */
.L_x_9108:
[----:B------:R-:W-:-:S04]  /*8310*/  LOP3.LUT R19, R12, 0x80000000, R19, 0x48, !PT ;  /* 0x800000000c137812 */ /* 0x000fc800078e4813 */
[----:B------:R-:W-:Y:S01]  /*8320*/  LOP3.LUT R0, R19, 0x7f800000, RZ, 0xfc, !PT ;  /* 0x7f80000013007812 */ /* 0x000fe200078efcff */
[----:B------:R-:W-:Y:S06]  /*8330*/  BRA `(.L_x_9112) ;  /* 0x0000000000147947 */ /* 0x000fec0003800000 */
.L_x_9107:
[----:B------:R-:W-:Y:S01]  /*8340*/  LOP3.LUT R0, R12, 0x80000000, R19, 0x48, !PT ;  /* 0x800000000c007812 */ /* 0x000fe200078e4813 */
[----:B------:R-:W-:Y:S06]  /*8350*/  BRA `(.L_x_9112) ;  /* 0x00000000000c7947 */ /* 0x000fec0003800000 */
.L_x_9106:
[----:B------:R-:W0:Y:S01]  /*8360*/  MUFU.RSQ R0, -QNAN ;  /* 0xffc0000000007908 */ /* 0x000e220000001400 */
[----:B------:R-:W-:Y:S05]  /*8370*/  BRA `(.L_x_9112) ;  /* 0x0000000000047947 */ /* 0x000fea0003800000 */
.L_x_9105:
[----:B------:R-:W-:-:S07]  /*8380*/  FADD.FTZ R0, R19, R12 ;  /* 0x0000000c13007221 */ /* 0x000fce0000010000 */
.L_x_9112:
[----:B------:R-:W-:Y:S05]  /*8390*/  BSYNC B2 ;  /* 0x0000000000027941 */ /* 0x000fea0003800000 */
.L_x_9102:
[----:B------:R-:W-:-:S06]  /*83a0*/  HFMA2.MMA R7, -RZ, RZ, 0, 0 ;  /* 0x00000000ff077435 */ /* 0x000fcc00000001ff */
[----:B0-----:R-:W-:Y:S05]  /*83b0*/  RET.REL.NODEC R6 `(_ZN2at6native18elementwise_kernelILi128ELi2EZNS0_22gpu_kernel_impl_nocastIZZZNS0_17asinh_kernel_cudaERNS_18TensorIteratorBaseEENKUlvE_clEvENKUlvE0_clEvEUlN3c107complexIfEEE_EEvS4_RKT_EUliE_EEviT1_) ;  /* 0xffffff7c06107950 */ /* 0x001fea0003c3ffff */
.L_x_9113:
        /* <DEDUP_REMOVED lines=12> */
.L_x_21432:


//--------------------- .text._ZN2at6native27unrolled_elementwise_kernelIZZZNS0_17asinh_kernel_cudaERNS_18TensorIteratorBaseEENKUlvE_clEvENKUlvE0_clEvEUlN3c107complexIfEEE_St5arrayIPcLm2EELi4E23TrivialOffsetCalculatorILi1EjESE_NS0_6memory15LoadWithoutCastENSF_16StoreWithoutCastEEEviT_T0_T2_T3_T4_T5_ --------------------------
	.section	.text._ZN2at6native27unrolled_elementwise_kernelIZZZNS0_17asinh_kernel_cudaERNS_18TensorIteratorBaseEENKUlvE_clEvENKUlvE0_clEvEUlN3c107complexIfEEE_St5arrayIPcLm2EELi4E23TrivialOffsetCalculatorILi1EjESE_NS0_6memory15LoadWithoutCastENSF_16StoreWithoutCastEEEviT_T0_T2_T3_T4_T5_,"ax",@progbits
	.align	128
        .global         _ZN2at6native27unrolled_elementwise_kernelIZZZNS0_17asinh_kernel_cudaERNS_18TensorIteratorBaseEENKUlvE_clEvENKUlvE0_clEvEUlN3c107complexIfEEE_St5arrayIPcLm2EELi4E23TrivialOffsetCalculatorILi1EjESE_NS0_6memory15LoadWithoutCastENSF_16StoreWithoutCastEEEviT_T0_T2_T3_T4_T5_
        .type           _ZN2at6native27unrolled_elementwise_kernelIZZZNS0_17asinh_kernel_cudaERNS_18TensorIteratorBaseEENKUlvE_clEvENKUlvE0_clEvEUlN3c107complexIfEEE_St5arrayIPcLm2EELi4E23TrivialOffsetCalculatorILi1EjESE_NS0_6memory15LoadWithoutCastENSF_16StoreWithoutCastEEEviT_T0_T2_T3_T4_T5_,@function
        .size           _ZN2at6native27unrolled_elementwise_kernelIZZZNS0_17asinh_kernel_cudaERNS_18TensorIteratorBaseEENKUlvE_clEvENKUlvE0_clEvEUlN3c107complexIfEEE_St5arrayIPcLm2EELi4E23TrivialOffsetCalculatorILi1EjESE_NS0_6memory15LoadWithoutCastENSF_16StoreWithoutCastEEEviT_T0_T2_T3_T4_T5_,(.L_x_21433 - _ZN2at6native27unrolled_elementwise_kernelIZZZNS0_17asinh_kernel_cudaERNS_18TensorIteratorBaseEENKUlvE_clEvENKUlvE0_clEvEUlN3c107complexIfEEE_St5arrayIPcLm2EELi4E23TrivialOffsetCalculatorILi1EjESE_NS0_6memory15LoadWithoutCastENSF_16StoreWithoutCastEEEviT_T0_T2_T3_T4_T5_)
        .other          _ZN2at6native27unrolled_elementwise_kernelIZZZNS0_17asinh_kernel_cudaERNS_18TensorIteratorBaseEENKUlvE_clEvENKUlvE0_clEvEUlN3c107complexIfEEE_St5arrayIPcLm2EELi4E23TrivialOffsetCalculatorILi1EjESE_NS0_6memory15LoadWithoutCastENSF_16StoreWithoutCastEEEviT_T0_T2_T3_T4_T5_,@"STO_CUDA_ENTRY STV_DEFAULT"
_ZN2at6native27unrolled_elementwise_kernelIZZZNS0_17asinh_kernel_cudaERNS_18TensorIteratorBaseEENKUlvE_clEvENKUlvE0_clEvEUlN3c107complexIfEEE_St5arrayIPcLm2EELi4E23TrivialOffsetCalculatorILi1EjESE_NS0_6memory15LoadWithoutCastENSF_16StoreWithoutCastEEEviT_T0_T2_T3_T4_T5_:
.text._ZN2at6native27unrolled_elementwise_kernelIZZZNS0_17asinh_kernel_cudaERNS_18TensorIteratorBaseEENKUlvE_clEvENKUlvE0_clEvEUlN3c107complexIfEEE_St5arrayIPcLm2EELi4E23TrivialOffsetCalculatorILi1EjESE_NS0_6memory15LoadWithoutCastENSF_16StoreWithoutCastEEEviT_T0_T2_T3_T4_T5_:
        /* <DEDUP_REMOVED lines=17> */
[----:B0-----:R-:W-:-:S05]  /*0110*/  @!P2 IMAD.WIDE.U32 R4, R9, 0x8, R4 ;  /* 0x000000080904a825 */ /* 0x001fca00078e0004 */
[----:B------:R0:W5:Y:S07]  /*0120*/  @!P2 LDG.E.64 R18, desc[UR4][R4.64] ;  /* 0x000000040412a981 */ /* 0x00016e000c1e1b00 */
[----:B------:R-:W-:Y:S01]  /*0130*/  @!P3 LEA R23, R3, R0, 0x9 ;  /* 0x000000000317b211 */ /* 0x000fe200078e48ff */
[----:B------:R-:W2:Y:S01]  /*0140*/  @!P3 LDC.64 R10, c[0x0][0x220] ;  /* 0x00008800ff0abb82 */ /* 0x000ea20000000a00 */
[----:B------:R-:W-:-:S04]  /*0150*/  @!P3 IADD3 R0, R0, 0x80, RZ ;  /* 0x000000800000b810 */ /* 0x000fc80007ffe0ff */
[----:B------:R-:W-:Y:S01]  /*0160*/  ISETP.GE.AND P1, PT, R0, R2, PT ;  /* 0x000000020000720c */ /* 0x000fe20003f26270 */
[----:B-1----:R-:W-:Y:S01]  /*0170*/  @!P0 IMAD.WIDE.U32 R8, R17, 0x8, R6 ;  /* 0x0000000811088825 */ /* 0x002fe200078e0006 */
[----:B------:R-:W-:-:S04]  /*0180*/  CS2R R16, SRZ ;  /* 0x0000000000107805 */ /* 0x000fc8000001ff00 */
[----:B------:R0:W5:Y:S07]  /*0190*/  @!P0 LDG.E.64 R20, desc[UR4][R8.64] ;  /* 0x0000000408148981 */ /* 0x00016e000c1e1b00 */
[----:B------:R-:W1:Y:S01]  /*01a0*/  @!P1 LDC.64 R12, c[0x0][0x220] ;  /* 0x00008800ff0c9b82 */ /* 0x000e620000000a00 */
[----:B------:R-:W-:Y:S01]  /*01b0*/  @!P1 LEA R15, R3, R0, 0x9 ;  /* 0x00000000030f9211 */ /* 0x000fe200078e48ff */
[----:B--2---:R-:W-:Y:S01]  /*01c0*/  @!P3 IMAD.WIDE.U32 R22, R23, 0x8, R10 ;  /* 0x000000081716b825 */ /* 0x004fe200078e000a */
[----:B------:R-:W-:-:S06]  /*01d0*/  CS2R R10, SRZ ;  /* 0x00000000000a7805 */ /* 0x000fcc000001ff00 */
[----:B------:R0:W5:Y:S01]  /*01e0*/  @!P3 LDG.E.64 R10, desc[UR4][R22.64] ;  /* 0x00000004160ab981 */ /* 0x000162000c1e1b00 */
[----:B-1----:R-:W-:-:S05]  /*01f0*/  @!P1 IMAD.WIDE.U32 R6, R15, 0x8, R12 ;  /* 0x000000080f069825 */ /* 0x002fca00078e000c */
[----:B------:R0:W5:Y:S01]  /*0200*/  @!P1 LDG.E.64 R16, desc[UR4][R6.64] ;  /* 0x0000000406109981 */ /* 0x000162000c1e1b00 */
[----:B------:R-:W-:Y:S01]  /*0210*/  BSSY B0, `(.L_x_9114) ;  /* 0x00002c4000007945 */ /* 0x000fe20003800000 */
[----:B------:R-:W-:Y:S01]  /*0220*/  HFMA2.MMA R13, -RZ, RZ, 0, 0 ;  /* 0x00000000ff0d7435 */ /* 0x000fe200000001ff */
[----:B------:R-:W-:Y:S02]  /*0230*/  CS2R R14, SRZ ;  /* 0x00000000000e7805 */ /* 0x000fe4000001ff00 */
[----:B------:R-:W-:Y:S08]  /*0240*/  @P2 BRA `(.L_x_9115) ;  /* 0x0000002c00002947 */ /* 0x000ff00003800000 */
[----:B-----5:R-:W-:Y:S01]  /*0250*/  FSETP.GTU.FTZ.AND P0, PT, |R18|, +INF , PT ;  /* 0x7f8000001200780b */ /* 0x020fe20003f1c200 */
[C---:B0-----:R-:W-:Y:S01]  /*0260*/  FADD.FTZ R23, |R19|.reuse, -RZ ;  /* 0x800000ff13177221 */ /* 0x041fe20000010200 */
        /* <DEDUP_REMOVED lines=10> */
[----:B------:R-:W-:Y:S02]  /*0310*/  MOV R14, R18 ;  /* 0x00000012000e7202 */ /* 0x000fe40000000f00 */
[----:B------:R-:W-:-:S09]  /*0320*/  MOV R15, R19 ;  /* 0x00000013000f7202 */ /* 0x000fd20000000f00 */
[----:B------:R-:W-:Y:S05]  /*0330*/  @!P0 BRA !P1, `(.L_x_9115) ;  /* 0x0000002800c48947 */ /* 0x000fea0004800000 */
[----:B------:R-:W-:Y:S02]  /*0340*/  FSETP.GEU.FTZ.AND P0, PT, R23, 0.00021143197955098003149, PT ;  /* 0x395db3d71700780b */ /* 0x000fe40003f1e000 */
[----:B------:R-:W-:Y:S02]  /*0350*/  FSETP.GEU.FTZ.AND P1, PT, |R18|, 0.00021143197955098003149, PT ;  /* 0x395db3d71200780b */ /* 0x000fe40003f3e200 */
[----:B------:R-:W-:Y:S02]  /*0360*/  MOV R14, R18 ;  /* 0x00000012000e7202 */ /* 0x000fe40000000f00 */
[----:B------:R-:W-:-:S09]  /*0370*/  MOV R15, R19 ;  /* 0x00000013000f7202 */ /* 0x000fd20000000f00 */
[----:B------:R-:W-:Y:S05]  /*0380*/  @!P0 BRA !P1, `(.L_x_9115) ;  /* 0x0000002800b08947 */ /* 0x000fea0004800000 */
        /* <DEDUP_REMOVED lines=90> */
.L_x_9121:
        /* <DEDUP_REMOVED lines=10> */
.L_x_9123:
[----:B------:R-:W-:-:S04]  /*09d0*/  FADD.FTZ R4, -R5, R6 ;  /* 0x0000000605047221 */ /* 0x000fc80000010100 */
[----:B------:R-:W-:-:S07]  /*09e0*/  FMUL.FTZ R4, R4, 0.5 ;  /* 0x3f00000004047820 */ /* 0x000fce0000410000 */
.L_x_9124:
[----:B------:R-:W-:Y:S05]  /*09f0*/  BSYNC B2 ;  /* 0x0000000000027941 */ /* 0x000fea0003800000 */
.L_x_9122:
        /* <DEDUP_REMOVED lines=11> */
.L_x_9126:
[----:B------:R-:W-:-:S04]  /*0ab0*/  FADD.FTZ R8, R7, -R8 ;  /* 0x8000000807087221 */ /* 0x000fc80000010000 */
[----:B------:R-:W-:-:S07]  /*0ac0*/  FMUL.FTZ R9, R8, 0.5 ;  /* 0x3f00000008097820 */ /* 0x000fce0000410000 */
.L_x_9127:
[----:B------:R-:W-:Y:S05]  /*0ad0*/  BSYNC B2 ;  /* 0x0000000000027941 */ /* 0x000fea0003800000 */
.L_x_9125:
        /* <DEDUP_REMOVED lines=35> */
.L_x_9120:
[----:B------:R0:W1:Y:S02]  /*0d10*/  MUFU.SQRT R27, R12 ;  /* 0x0000000c001b7308 */ /* 0x0000640000002000 */
.L_x_9119:
[----:B------:R-:W-:Y:S05]  /*0d20*/  BSYNC B1 ;  /* 0x0000000000017941 */ /* 0x000fea0003800000 */
.L_x_9118:
        /* <DEDUP_REMOVED lines=35> */
.L_x_9131:
        /* <DEDUP_REMOVED lines=17> */
.L_x_9137:
[----:B------:R-:W-:-:S04]  /*1070*/  FADD.FTZ R4, -R5, R6 ;  /* 0x0000000605047221 */ /* 0x000fc80000010100 */
[----:B------:R-:W-:-:S07]  /*1080*/  FMUL.FTZ R4, R4, 0.5 ;  /* 0x3f00000004047820 */ /* 0x000fce0000410000 */
.L_x_9138:
[----:B------:R-:W-:Y:S05]  /*1090*/  BSYNC B4 ;  /* 0x0000000000047941 */ /* 0x000fea0003800000 */
.L_x_9136:
        /* <DEDUP_REMOVED lines=10> */
.L_x_9140:
[----:B------:R-:W-:-:S04]  /*1140*/  FADD.FTZ R0, -R0, R7 ;  /* 0x0000000700007221 */ /* 0x000fc80000010100 */
[----:B------:R-:W-:-:S07]  /*1150*/  FMUL.FTZ R5, R0, 0.5 ;  /* 0x3f00000000057820 */ /* 0x000fce0000410000 */
.L_x_9141:
[----:B------:R-:W-:Y:S05]  /*1160*/  BSYNC B4 ;  /* 0x0000000000047941 */ /* 0x000fea0003800000 */
.L_x_9139:
[----:B------:R-:W-:Y:S01]  /*1170*/  FADD.FTZ R5, R5, R4 ;  /* 0x0000000405057221 */ /* 0x000fe20000010000 */
[----:B------:R-:W-:-:S04]  /*1180*/  FADD.FTZ R14, R23, R14 ;  /* 0x0000000e170e7221 */ /* 0x000fc80000010000 */
[----:B------:R-:W-:-:S06]  /*1190*/  FMUL.FTZ R14, R14, R5 ;  /* 0x000000050e0e7220 */ /* 0x000fcc0000410000 */
[----:B------:R-:W2:Y:S01]  /*11a0*/  MUFU.SQRT R14, R14 ;  /* 0x0000000e000e7308 */ /* 0x000ea20000002000 */
[----:B------:R-:W-:Y:S05]  /*11b0*/  BRA `(.L_x_9142) ;  /* 0x0000000000487947 */ /* 0x000fea0003800000 */
.L_x_9135:
        /* <DEDUP_REMOVED lines=12> */
.L_x_9134:
[----:B------:R-:W-:Y:S01]  /*1280*/  FADD.FTZ R0, R14, 1 ;  /* 0x3f8000000e007421 */ /* 0x000fe20000010000 */
[----:B------:R-:W-:Y:S01]  /*1290*/  MUFU.SQRT R5, R12 ;  /* 0x0000000c00057308 */ /* 0x000fe20000002000 */
[----:B------:R-:W-:Y:S02]  /*12a0*/  MOV R23, 0x3f800000 ;  /* 0x3f80000000177802 */ /* 0x000fe40000000f00 */
[----:B------:R-:W-:-:S06]  /*12b0*/  FMUL.FTZ R0, R0, 0.5 ;  /* 0x3f00000000007820 */ /* 0x000fcc0000410000 */
[----:B------:R-:W2:Y:S02]  /*12c0*/  MUFU.SQRT R0, R0 ;  /* 0x0000000000007308 */ /* 0x000ea40000002000 */
[----:B--2---:R-:W-:-:S07]  /*12d0*/  FMUL.FTZ R14, R5, R0 ;  /* 0x00000000050e7220 */ /* 0x004fce0000410000 */
.L_x_9142:
[----:B------:R-:W-:Y:S05]  /*12e0*/  BSYNC B2 ;  /* 0x0000000000027941 */ /* 0x000fea0003800000 */
.L_x_9133:
[----:B------:R-:W-:Y:S05]  /*12f0*/  BRA `(.L_x_9143) ;  /* 0x0000000000087947 */ /* 0x000fea0003800000 */
.L_x_9130:
[----:B------:R-:W-:Y:S01]  /*1300*/  FMUL.FTZ R14, R14, 16777216 ;  /* 0x4b8000000e0e7820 */ /* 0x000fe20000410000 */
[----:B------:R-:W-:-:S07]  /*1310*/  FMUL.FTZ R23, R23, 16777216 ;  /* 0x4b80000017177820 */ /* 0x000fce0000410000 */
.L_x_9143:
[----:B------:R-:W-:Y:S05]  /*1320*/  BSYNC B1 ;  /* 0x0000000000017941 */ /* 0x000fea0003800000 */
.L_x_9129:
        /* <DEDUP_REMOVED lines=16> */
[----:B-1----:R-:W-:Y:S05]  /*1430*/  CALL.REL.NOINC `($__internal_17_$__cuda_sm3x_div_rn_ftz_f32_slowpath) ;  /* 0x000000a000707944 */ /* 0x002fea0003c00000 */
[----:B------:R-:W-:-:S07]  /*1440*/  MOV R4, R0 ;  /* 0x0000000000047202 */ /* 0x000fce0000000f00 */
.L_x_9145:
[----:B------:R-:W-:Y:S05]  /*1450*/  BSYNC B4 ;  /* 0x0000000000047941 */ /* 0x000fea0003800000 */
.L_x_9144:
        /* <DEDUP_REMOVED lines=18> */
.L_x_9147:
[----:B------:R-:W-:Y:S02]  /*1580*/  ISETP.GE.AND P0, PT, R14, RZ, PT ;  /* 0x000000ff0e00720c */ /* 0x000fe40003f06270 */
[----:B------:R-:W-:-:S11]  /*1590*/  MOV R5, 0x3fd774eb ;  /* 0x3fd774eb00057802 */ /* 0x000fd60000000f00 */
[----:B------:R-:W-:-:S04]  /*15a0*/  @P0 FFMA.FTZ R4, R5, 0.93318945169448852539, -R4 ;  /* 0x3f6ee58105040823 */ /* 0x000fc80000010804 */
[----:B------:R-:W-:-:S07]  /*15b0*/  @!P0 FFMA.FTZ R4, R5, 0.93318945169448852539, R4 ;  /* 0x3f6ee58105048823 */ /* 0x000fce0000010004 */
.L_x_9148:
[----:B------:R-:W-:Y:S05]  /*15c0*/  BSYNC B1 ;  /* 0x0000000000017941 */ /* 0x000fea0003800000 */
.L_x_9146:
        /* <DEDUP_REMOVED lines=10> */
.L_x_9132:
[----:B------:R-:W-:Y:S05]  /*1670*/  BSYNC B3 ;  /* 0x0000000000037941 */ /* 0x000fea0003800000 */
.L_x_9128:
[----:B------:R-:W-:Y:S02]  /*1680*/  LOP3.LUT R15, R4, 0x80000000, R19, 0xb8, !PT ;  /* 0x80000000040f7812 */ /* 0x000fe400078eb813 */
[----:B-1----:R-:W-:Y:S01]  /*1690*/  LOP3.LUT R14, R27, 0x80000000, R18, 0xb8, !PT ;  /* 0x800000001b0e7812 */ /* 0x002fe200078eb812 */
[----:B------:R-:W-:Y:S06]  /*16a0*/  BRA `(.L_x_9115) ;  /* 0x0000001400e87947 */ /* 0x000fec0003800000 */
.L_x_9117:
        /* <DEDUP_REMOVED lines=29> */
[----:B------:R-:W-:Y:S05]  /*1880*/  CALL.REL.NOINC `($__internal_17_$__cuda_sm3x_div_rn_ftz_f32_slowpath) ;  /* 0x0000009c005c7944 */ /* 0x000fea0003c00000 */
[----:B------:R-:W-:-:S07]  /*1890*/  MOV R4, R0 ;  /* 0x0000000000047202 */ /* 0x000fce0000000f00 */
.L_x_9154:
[----:B------:R-:W-:Y:S05]  /*18a0*/  BSYNC B4 ;  /* 0x0000000000047941 */ /* 0x000fea0003800000 */
.L_x_9153:
        /* <DEDUP_REMOVED lines=18> */
.L_x_9156:
[----:B------:R-:W-:Y:S02]  /*19d0*/  ISETP.GE.AND P0, PT, R23, RZ, PT ;  /* 0x000000ff1700720c */ /* 0x000fe40003f06270 */
[----:B------:R-:W-:-:S11]  /*19e0*/  MOV R5, 0x3fd774eb ;  /* 0x3fd774eb00057802 */ /* 0x000fd60000000f00 */
[----:B------:R-:W-:-:S04]  /*19f0*/  @P0 FFMA.FTZ R4, R5, 0.93318945169448852539, -R4 ;  /* 0x3f6ee58105040823 */ /* 0x000fc80000010804 */
[----:B------:R-:W-:-:S07]  /*1a00*/  @!P0 FFMA.FTZ R4, R5, 0.93318945169448852539, R4 ;  /* 0x3f6ee58105048823 */ /* 0x000fce0000010004 */
.L_x_9157:
[----:B------:R-:W-:Y:S05]  /*1a10*/  BSYNC B1 ;  /* 0x0000000000017941 */ /* 0x000fea0003800000 */
.L_x_9155:
        /* <DEDUP_REMOVED lines=13> */
.L_x_9152:
        /* <DEDUP_REMOVED lines=11> */
[----:B------:R-:W-:Y:S05]  /*1ba0*/  CALL.REL.NOINC `($__internal_17_$__cuda_sm3x_div_rn_ftz_f32_slowpath) ;  /* 0x0000009800947944 */ /* 0x000fea0003c00000 */
[----:B------:R-:W-:-:S07]  /*1bb0*/  MOV R4, R0 ;  /* 0x0000000000047202 */ /* 0x000fce0000000f00 */
.L_x_9160:
[----:B------:R-:W-:Y:S05]  /*1bc0*/  BSYNC B4 ;  /* 0x0000000000047941 */ /* 0x000fea0003800000 */
.L_x_9159:
        /* <DEDUP_REMOVED lines=18> */
.L_x_9162:
[----:B------:R-:W-:Y:S02]  /*1cf0*/  ISETP.GE.AND P0, PT, R23, RZ, PT ;  /* 0x000000ff1700720c */ /* 0x000fe40003f06270 */
[----:B------:R-:W-:-:S11]  /*1d00*/  MOV R5, 0x3fd774eb ;  /* 0x3fd774eb00057802 */ /* 0x000fd60000000f00 */
[----:B------:R-:W-:-:S04]  /*1d10*/  @P0 FFMA.FTZ R0, R5, 0.93318945169448852539, -R0 ;  /* 0x3f6ee58105000823 */ /* 0x000fc80000010800 */
[----:B------:R-:W-:-:S07]  /*1d20*/  @!P0 FFMA.FTZ R0, R5, 0.93318945169448852539, R0 ;  /* 0x3f6ee58105008823 */ /* 0x000fce0000010000 */
.L_x_9163:
[----:B------:R-:W-:Y:S05]  /*1d30*/  BSYNC B1 ;  /* 0x0000000000017941 */ /* 0x000fea0003800000 */
.L_x_9161:
        /* <DEDUP_REMOVED lines=17> */
[C---:B------:R-:W-:Y:S01]  /*1e50*/  ISETP.GE.AND P0, PT, R23.reuse, RZ, PT ;  /* 0x000000ff1700720c */ /* 0x040fe20003f06270 */
[----:B------:R-:W-:-:S03]  /*1e60*/  FADD.FTZ R23, |R23|, |R14| ;  /* 0x4000000e17177221 */ /* 0x000fc60000010200 */
[----:B------:R-:W0:Y:S05]  /*1e70*/  MUFU.LG2 R5, R5 ;  /* 0x0000000500057308 */ /* 0x000e2a0000000c00 */
[----:B------:R-:W-:Y:S02]  /*1e80*/  @!P1 FSEL R0, R4, 0.78539818525314331055, !P0 ;  /* 0x3f490fdb04009808 */ /* 0x000fe40004000000 */
[----:B------:R-:W-:Y:S02]  /*1e90*/  @!P2 FSEL R0, RZ, 3.1415927410125732422, P0 ;  /* 0x40490fdbff00a808 */ /* 0x000fe40000000000 */
[----:B------:R-:W-:Y:S02]  /*1ea0*/  FSETP.GTU.FTZ.AND P0, PT, |R23|, +INF , PT ;  /* 0x7f8000001700780b */ /* 0x000fe40003f1c200 */
[----:B------:R-:W-:-:S04]  /*1eb0*/  LOP3.LUT R0, R0, 0x80000000, R14, 0xb8, !PT ;  /* 0x8000000000007812 */ /* 0x000fc800078eb80e */
[----:B------:R-:W-:Y:S01]  /*1ec0*/  FSEL R4, R23, R0, P0 ;  /* 0x0000000017047208 */ /* 0x000fe20000000000 */
[----:B0-----:R-:W-:Y:S01]  /*1ed0*/  FMUL.FTZ R15, R5, 0.69314718246459960938 ;  /* 0x3f317218050f7820 */ /* 0x001fe20000410000 */
[----:B------:R-:W-:Y:S06]  /*1ee0*/  BRA `(.L_x_9158) ;  /* 0x0000000c00887947 */ /* 0x000fec0003800000 */
.L_x_9151:
[----:B------:R-:W-:Y:S01]  /*1ef0*/  FMUL.FTZ R4, R18, -0.36787945032119750977 ;  /* 0xbebc5ab212047820 */ /* 0x000fe20000410000 */
[----:B------:R-:W-:Y:S01]  /*1f00*/  FMUL.FTZ R5, R19, -0.36787945032119750977 ;  /* 0xbebc5ab213057820 */ /* 0x000fe20000410000 */
        /* <DEDUP_REMOVED lines=30> */
[----:B------:R-:W-:Y:S05]  /*20f0*/  CALL.REL.NOINC `($__internal_17_$__cuda_sm3x_div_rn_ftz_f32_slowpath) ;  /* 0x0000009400407944 */ /* 0x000fea0003c00000 */
[----:B------:R-:W-:-:S07]  /*2100*/  MOV R4, R0 ;  /* 0x0000000000047202 */ /* 0x000fce0000000f00 */
.L_x_9165:
[----:B------:R-:W-:Y:S05]  /*2110*/  BSYNC B4 ;  /* 0x0000000000047941 */ /* 0x000fea0003800000 */
.L_x_9164:
        /* <DEDUP_REMOVED lines=18> */
.L_x_9167:
[----:B------:R-:W-:Y:S02]  /*2240*/  ISETP.GE.AND P0, PT, R23, RZ, PT ;  /* 0x000000ff1700720c */ /* 0x000fe40003f06270 */
[----:B------:R-:W-:-:S11]  /*2250*/  MOV R5, 0x3fd774eb ;  /* 0x3fd774eb00057802 */ /* 0x000fd60000000f00 */
[----:B------:R-:W-:-:S04]  /*2260*/  @P0 FFMA.FTZ R4, R5, 0.93318945169448852539, -R4 ;  /* 0x3f6ee58105040823 */ /* 0x000fc80000010804 */
[----:B------:R-:W-:-:S07]  /*2270*/  @!P0 FFMA.FTZ R4, R5, 0.93318945169448852539, R4 ;  /* 0x3f6ee58105048823 */ /* 0x000fce0000010004 */
.L_x_9168:
[----:B------:R-:W-:Y:S05]  /*2280*/  BSYNC B1 ;  /* 0x0000000000017941 */ /* 0x000fea0003800000 */
.L_x_9166:
        /* <DEDUP_REMOVED lines=11> */
.L_x_9150:
        /* <DEDUP_REMOVED lines=24> */
.L_x_9172:
[----:B------:R-:W-:Y:S05]  /*24c0*/  BSYNC B4 ;  /* 0x0000000000047941 */ /* 0x000fea0003800000 */
.L_x_9171:
[----:B------:R-:W-:Y:S01]  /*24d0*/  HFMA2.MMA R5, -RZ, RZ, 0.89990234375, 10328 ;  /* 0x3b33710bff057435 */ /* 0x000fe200000001ff */
[----:B------:R-:W-:Y:S01]  /*24e0*/  FMUL.FTZ R0, R4, R4 ;  /* 0x0000000404007220 */ /* 0x000fe20000410000 */
[----:B------:R-:W-:Y:S01]  /*24f0*/  @!P6 MOV R7, 0x3fd774eb ;  /* 0x3fd774eb0007e802 */ /* 0x000fe20000000f00 */
[----:B------:R-:W0:Y:S01]  /*2500*/  MUFU.LG2 R12, R12 ;  /* 0x0000000c000c7308 */ /* 0x000e220000000c00 */
[----:B------:R-:W-:Y:S01]  /*2510*/  FSETP.NEU.FTZ.AND P0, PT, |R18|, R23, PT ;  /* 0x000000171200720b */ /* 0x000fe20003f1d200 */
[----:B------:R-:W-:Y:S01]  /*2520*/  FADD.FTZ R23, R23, |R18| ;  /* 0x4000001217177221 */ /* 0x000fe20000010000 */
        /* <DEDUP_REMOVED lines=18> */
.L_x_9170:
        /* <DEDUP_REMOVED lines=13> */
.L_x_9174:
[----:B------:R-:W-:Y:S05]  /*2720*/  BSYNC B4 ;  /* 0x0000000000047941 */ /* 0x000fea0003800000 */
.L_x_9173:
        /* <DEDUP_REMOVED lines=29> */
[----:B------:R-:W-:-:S02]  /*2900*/  FADD.FTZ R23, R23, |R18| ;  /* 0x4000001217177221 */ /* 0x000fc40000010000 */
        /* <DEDUP_REMOVED lines=8> */
.L_x_9169:
        /* <DEDUP_REMOVED lines=34> */
.L_x_9176:
[----:B------:R-:W-:Y:S05]  /*2bb0*/  BSYNC B4 ;  /* 0x0000000000047941 */ /* 0x000fea0003800000 */
.L_x_9175:
[----:B------:R-:W-:Y:S01]  /*2bc0*/  HFMA2.MMA R5, -RZ, RZ, 0.89990234375, 10328 ;  /* 0x3b33710bff057435 */ /* 0x000fe200000001ff */
[----:B------:R-:W-:Y:S01]  /*2bd0*/  FMUL.FTZ R0, R4, R4 ;  /* 0x0000000404007220 */ /* 0x000fe20000410000 */
[----:B------:R-:W-:Y:S02]  /*2be0*/  @!P6 MOV R7, 0x3fd774eb ;  /* 0x3fd774eb0007e802 */ /* 0x000fe40000000f00 */
[----:B------:R-:W-:Y:S01]  /*2bf0*/  FSETP.NEU.FTZ.AND P0, PT, |R18|, R23, PT ;  /* 0x000000171200720b */ /* 0x000fe20003f1d200 */
[----:B------:R-:W-:Y:S01]  /*2c00*/  FADD.FTZ R23, R23, |R18| ;  /* 0x4000001217177221 */ /* 0x000fe20000010000 */
        /* <DEDUP_REMOVED lines=16> */
.L_x_9158:
[----:B------:R-:W-:Y:S05]  /*2d10*/  BSYNC B3 ;  /* 0x0000000000037941 */ /* 0x000fea0003800000 */
.L_x_9149:
[----:B------:R-:W-:Y:S01]  /*2d20*/  FADD.FTZ R5, R15, 0.69314718246459960938 ;  /* 0x3f3172180f057421 */ /* 0x000fe20000010000 */
[----:B------:R-:W-:-:S04]  /*2d30*/  LOP3.LUT R15, R4, 0x80000000, R19, 0xb8, !PT ;  /* 0x80000000040f7812 */ /* 0x000fc800078eb813 */
[----:B------:R-:W-:Y:S01]  /*2d40*/  LOP3.LUT R14, R5, 0x80000000, R18, 0xb8, !PT ;  /* 0x80000000050e7812 */ /* 0x000fe200078eb812 */
[----:B------:R-:W-:Y:S06]  /*2d50*/  BRA `(.L_x_9115) ;  /* 0x00000000003c7947 */ /* 0x000fec0003800000 */
.L_x_9116:
[----:B------:R-:W-:-:S13]  /*2d60*/  FSETP.NEU.FTZ.AND P0, PT, |R18|, +INF , PT ;  /* 0x7f8000001200780b */ /* 0x000fda0003f1d200 */
[----:B------:R-:W-:Y:S01]  /*2d70*/  @!P0 FADD.FTZ R15, R19, R19 ;  /* 0x00000013130f8221 */ /* 0x000fe20000010000 */
[----:B------:R-:W-:Y:S01]  /*2d80*/  @!P0 MOV R14, R18 ;  /* 0x00000012000e8202 */ /* 0x000fe20000000f00 */
        /* <DEDUP_REMOVED lines=8> */
[----:B------:R-:W-:-:S05]  /*2e10*/  @P0 FADD.FTZ R15, R15, R0 ;  /* 0x000000000f0f0221 */ /* 0x000fca0000010000 */
[----:B------:R-:W-:Y:S01]  /*2e20*/  @P0 MOV R14, R15 ;  /* 0x0000000f000e0202 */ /* 0x000fe20000000f00 */
[----:B------:R-:W-:Y:S01]  /*2e30*/  @!P0 FADD.FTZ R14, R18, R18 ;  /* 0x00000012120e8221 */ /* 0x000fe20000010000 */
[----:B------:R-:W-:-:S07]  /*2e40*/  @!P0 MOV R15, R19 ;  /* 0x00000013000f8202 */ /* 0x000fce0000000f00 */
.L_x_9115:
[----:B------:R-:W-:Y:S05]  /*2e50*/  BSYNC B0 ;  /* 0x0000000000007941 */ /* 0x000fea0003800000 */
.L_x_9114:
[----:B------:R-:W-:Y:S05]  /*2e60*/  WARPSYNC.ALL ;  /* 0x0000000000007948 */ /* 0x000fea0003800000 */
[----:B0-----:R-:W0:Y:S01]  /*2e70*/  S2R R23, SR_TID.X ;  /* 0x0000000000177919 */ /* 0x001e220000002100 */
[----:B------:R-:W-:Y:S01]  /*2e80*/  BSSY B0, `(.L_x_9177) ;  /* 0x00002c5000007945 */ /* 0x000fe20003800000 */
[----:B------:R-:W-:Y:S01]  /*2e90*/  HFMA2.MMA R12, -RZ, RZ, 0, 0 ;  /* 0x00000000ff0c7435 */ /* 0x000fe200000001ff */
        /* <DEDUP_REMOVED lines=113> */
.L_x_9184:
        /* <DEDUP_REMOVED lines=10> */
.L_x_9186:
[----:B------:R-:W-:-:S04]  /*3650*/  FADD.FTZ R4, -R5, R6 ;  /* 0x0000000605047221 */ /* 0x000fc80000010100 */
[----:B------:R-:W-:-:S07]  /*3660*/  FMUL.FTZ R4, R4, 0.5 ;  /* 0x3f00000004047820 */ /* 0x000fce0000410000 */
.L_x_9187:
[----:B------:R-:W-:Y:S05]  /*3670*/  BSYNC B2 ;  /* 0x0000000000027941 */ /* 0x000fea0003800000 */
.L_x_9185:
        /* <DEDUP_REMOVED lines=11> */
.L_x_9189:
[----:B------:R-:W-:-:S04]  /*3730*/  FADD.FTZ R8, R7, -R8 ;  /* 0x8000000807087221 */ /* 0x000fc80000010000 */
[----:B------:R-:W-:-:S07]  /*3740*/  FMUL.FTZ R9, R8, 0.5 ;  /* 0x3f00000008097820 */ /* 0x000fce0000410000 */
.L_x_9190:
[----:B------:R-:W-:Y:S05]  /*3750*/  BSYNC B2 ;  /* 0x0000000000027941 */ /* 0x000fea0003800000 */
.L_x_9188:
        /* <DEDUP_REMOVED lines=35> */
.L_x_9183:
[----:B------:R0:W1:Y:S02]  /*3990*/  MUFU.SQRT R19, R18 ;  /* 0x0000001200137308 */ /* 0x0000640000002000 */
.L_x_9182:
[----:B------:R-:W-:Y:S05]  /*39a0*/  BSYNC B1 ;  /* 0x0000000000017941 */ /* 0x000fea0003800000 */
.L_x_9181:
        /* <DEDUP_REMOVED lines=35> */
.L_x_9194:
        /* <DEDUP_REMOVED lines=17> */
.L_x_9200:
[----:B------:R-:W-:-:S04]  /*3cf0*/  FADD.FTZ R4, -R5, R6 ;  /* 0x0000000605047221 */ /* 0x000fc80000010100 */
[----:B------:R-:W-:-:S07]  /*3d00*/  FMUL.FTZ R4, R4, 0.5 ;  /* 0x3f00000004047820 */ /* 0x000fce0000410000 */
.L_x_9201:
[----:B------:R-:W-:Y:S05]  /*3d10*/  BSYNC B4 ;  /* 0x0000000000047941 */ /* 0x000fea0003800000 */
.L_x_9199:
        /* <DEDUP_REMOVED lines=10> */
.L_x_9203:
[----:B------:R-:W-:-:S04]  /*3dc0*/  FADD.FTZ R0, -R0, R7 ;  /* 0x0000000700007221 */ /* 0x000fc80000010100 */
[----:B------:R-:W-:-:S07]  /*3dd0*/  FMUL.FTZ R5, R0, 0.5 ;  /* 0x3f00000000057820 */ /* 0x000fce0000410000 */
.L_x_9204:
[----:B------:R-:W-:Y:S05]  /*3de0*/  BSYNC B4 ;  /* 0x0000000000047941 */ /* 0x000fea0003800000 */
.L_x_9202:
[----:B------:R-:W-:Y:S01]  /*3df0*/  FADD.FTZ R5, R5, R4 ;  /* 0x0000000405057221 */ /* 0x000fe20000010000 */
[----:B------:R-:W-:-:S04]  /*3e00*/  FADD.FTZ R12, R27, R12 ;  /* 0x0000000c1b0c7221 */ /* 0x000fc80000010000 */
[----:B------:R-:W-:-:S06]  /*3e10*/  FMUL.FTZ R12, R12, R5 ;  /* 0x000000050c0c7220 */ /* 0x000fcc0000410000 */
[----:B------:R-:W2:Y:S01]  /*3e20*/  MUFU.SQRT R12, R12 ;  /* 0x0000000c000c7308 */ /* 0x000ea20000002000 */
[----:B------:R-:W-:Y:S05]  /*3e30*/  BRA `(.L_x_9205) ;  /* 0x0000000000487947 */ /* 0x000fea0003800000 */
.L_x_9198:
        /* <DEDUP_REMOVED lines=12> */
.L_x_9197:
[----:B------:R-:W-:Y:S01]  /*3f00*/  FADD.FTZ R0, R12, 1 ;  /* 0x3f8000000c007421 */ /* 0x000fe20000010000 */
[----:B------:R-:W-:Y:S01]  /*3f10*/  MUFU.SQRT R5, R18 ;  /* 0x0000001200057308 */ /* 0x000fe20000002000 */
[----:B------:R-:W-:Y:S02]  /*3f20*/  MOV R27, 0x3f800000 ;  /* 0x3f800000001b7802 */ /* 0x000fe40000000f00 */
[----:B------:R-:W-:-:S06]  /*3f30*/  FMUL.FTZ R0, R0, 0.5 ;  /* 0x3f00000000007820 */ /* 0x000fcc0000410000 */
[----:B------:R-:W2:Y:S02]  /*3f40*/  MUFU.SQRT R0, R0 ;  /* 0x0000000000007308 */ /* 0x000ea40000002000 */
[----:B--2---:R-:W-:-:S07]  /*3f50*/  FMUL.FTZ R12, R5, R0 ;  /* 0x00000000050c7220 */ /* 0x004fce0000410000 */
.L_x_9205:
[----:B------:R-:W-:Y:S05]  /*3f60*/  BSYNC B2 ;  /* 0x0000000000027941 */ /* 0x000fea0003800000 */
.L_x_9196:
[----:B------:R-:W-:Y:S05]  /*3f70*/  BRA `(.L_x_9206) ;  /* 0x0000000000087947 */ /* 0x000fea0003800000 */
.L_x_9193:
[----:B------:R-:W-:Y:S01]  /*3f80*/  FMUL.FTZ R12, R12, 16777216 ;  /* 0x4b8000000c0c7820 */ /* 0x000fe20000410000 */
[----:B------:R-:W-:-:S07]  /*3f90*/  FMUL.FTZ R27, R27, 16777216 ;  /* 0x4b8000001b1b7820 */ /* 0x000fce0000410000 */
.L_x_9206:
[----:B------:R-:W-:Y:S05]  /*3fa0*/  BSYNC B1 ;  /* 0x0000000000017941 */ /* 0x000fea0003800000 */
.L_x_9192:
        /* <DEDUP_REMOVED lines=16> */
[----:B01----:R-:W-:Y:S05]  /*40b0*/  CALL.REL.NOINC `($__internal_17_$__cuda_sm3x_div_rn_ftz_f32_slowpath) ;  /* 0x0000007400507944 */ /* 0x003fea0003c00000 */
[----:B------:R-:W-:-:S07]  /*40c0*/  MOV R4, R0 ;  /* 0x0000000000047202 */ /* 0x000fce0000000f00 */
.L_x_9208:
[----:B------:R-:W-:Y:S05]  /*40d0*/  BSYNC B4 ;  /* 0x0000000000047941 */ /* 0x000fea0003800000 */
.L_x_9207:
        /* <DEDUP_REMOVED lines=18> */
.L_x_9210:
[----:B------:R-:W-:Y:S02]  /*4200*/  ISETP.GE.AND P0, PT, R12, RZ, PT ;  /* 0x000000ff0c00720c */ /* 0x000fe40003f06270 */
[----:B------:R-:W-:-:S11]  /*4210*/  MOV R5, 0x3fd774eb ;  /* 0x3fd774eb00057802 */ /* 0x000fd60000000f00 */
[----:B------:R-:W-:-:S04]  /*4220*/  @P0 FFMA.FTZ R4, R5, 0.93318945169448852539, -R4 ;  /* 0x3f6ee58105040823 */ /* 0x000fc80000010804 */
[----:B------:R-:W-:-:S07]  /*4230*/  @!P0 FFMA.FTZ R4, R5, 0.93318945169448852539, R4 ;  /* 0x3f6ee58105048823 */ /* 0x000fce0000010004 */
.L_x_9211:
[----:B------:R-:W-:Y:S05]  /*4240*/  BSYNC B1 ;  /* 0x0000000000017941 */ /* 0x000fea0003800000 */
.L_x_9209:
        /* <DEDUP_REMOVED lines=10> */
.L_x_9195:
[----:B------:R-:W-:Y:S05]  /*42f0*/  BSYNC B3 ;  /* 0x0000000000037941 */ /* 0x000fea0003800000 */
.L_x_9191:
[----:B------:R-:W-:Y:S02]  /*4300*/  LOP3.LUT R13, R4, 0x80000000, R21, 0xb8, !PT ;  /* 0x80000000040d7812 */ /* 0x000fe400078eb815 */
[----:B-1----:R-:W-:Y:S01]  /*4310*/  LOP3.LUT R12, R19, 0x80000000, R20, 0xb8, !PT ;  /* 0x80000000130c7812 */ /* 0x002fe200078eb814 */
[----:B------:R-:W-:Y:S06]  /*4320*/  BRA `(.L_x_9178) ;  /* 0x0000001400e87947 */ /* 0x000fec0003800000 */
.L_x_9180:
        /* <DEDUP_REMOVED lines=31> */
.L_x_9217:
[----:B------:R-:W-:Y:S05]  /*4520*/  BSYNC B4 ;  /* 0x0000000000047941 */ /* 0x000fea0003800000 */
.L_x_9216:
        /* <DEDUP_REMOVED lines=18> */
.L_x_9219:
[----:B------:R-:W-:Y:S02]  /*4650*/  ISETP.GE.AND P0, PT, R18, RZ, PT ;  /* 0x000000ff1200720c */ /* 0x000fe40003f06270 */
[----:B------:R-:W-:-:S11]  /*4660*/  MOV R5, 0x3fd774eb ;  /* 0x3fd774eb00057802 */ /* 0x000fd60000000f00 */
[----:B------:R-:W-:-:S04]  /*4670*/  @P0 FFMA.FTZ R4, R5, 0.93318945169448852539, -R4 ;  /* 0x3f6ee58105040823 */ /* 0x000fc80000010804 */
[----:B------:R-:W-:-:S07]  /*4680*/  @!P0 FFMA.FTZ R4, R5, 0.93318945169448852539, R4 ;  /* 0x3f6ee58105048823 */ /* 0x000fce0000010004 */
.L_x_9220:
[----:B------:R-:W-:Y:S05]  /*4690*/  BSYNC B1 ;  /* 0x0000000000017941 */ /* 0x000fea0003800000 */
.L_x_9218:
        /* <DEDUP_REMOVED lines=13> */
.L_x_9215:
        /* <DEDUP_REMOVED lines=13> */
.L_x_9223:
[----:B------:R-:W-:Y:S05]  /*4840*/  BSYNC B4 ;  /* 0x0000000000047941 */ /* 0x000fea0003800000 */
.L_x_9222:
        /* <DEDUP_REMOVED lines=18> */
.L_x_9225:
[----:B------:R-:W-:Y:S02]  /*4970*/  ISETP.GE.AND P0, PT, R18, RZ, PT ;  /* 0x000000ff1200720c */ /* 0x000fe40003f06270 */
[----:B------:R-:W-:-:S11]  /*4980*/  MOV R5, 0x3fd774eb ;  /* 0x3fd774eb00057802 */ /* 0x000fd60000000f00 */
[----:B------:R-:W-:-:S04]  /*4990*/  @P0 FFMA.FTZ R0, R5, 0.93318945169448852539, -R0 ;  /* 0x3f6ee58105000823 */ /* 0x000fc80000010800 */
[----:B------:R-:W-:-:S07]  /*49a0*/  @!P0 FFMA.FTZ R0, R5, 0.93318945169448852539, R0 ;  /* 0x3f6ee58105008823 */ /* 0x000fce0000010000 */
.L_x_9226:
[----:B------:R-:W-:Y:S05]  /*49b0*/  BSYNC B1 ;  /* 0x0000000000017941 */ /* 0x000fea0003800000 */
.L_x_9224:
        /* <DEDUP_REMOVED lines=11> */
[----:B------:R-:W-:Y:S01]  /*4a70*/  FFMA.FTZ R6, R7, R7, R6 ;  /* 0x0000000707067223 */ /* 0x000fe20000010006 */
[----:B------:R-:W-:-:S05]  /*4a80*/  FADD.FTZ R7, |R18|, |R13| ;  /* 0x4000000d12077221 */ /* 0x000fca0000010200 */
[----:B------:R-:W0:Y:S02]  /*4a90*/  MUFU.SQRT R6, R6 ;  /* 0x0000000600067308 */ /* 0x000e240000002000 */
[----:B0-----:R-:W-:Y:S01]  /*4aa0*/  @P0 FMUL.FTZ R4, R5, R6 ;  /* 0x0000000605040220 */ /* 0x001fe20000410000 */
[----:B------:R-:W-:-:S04]  /*4ab0*/  FSETP.NEU.FTZ.AND P0, PT, R12, +INF , PT ;  /* 0x7f8000000c00780b */ /* 0x000fc80003f1d000 */
[----:B------:R-:W-:Y:S01]  /*4ac0*/  FSEL R5, R4, +INF , P0 ;  /* 0x7f80000004057808 */ /* 0x000fe20000000000 */
[----:B------:R-:W-:Y:S01]  /*4ad0*/  HFMA2.MMA R4, -RZ, RZ, 2.04296875, -15.78125 ;  /* 0x4016cbe4ff047435 */ /* 0x000fe200000001ff */
[----:B------:R-:W-:-:S04]  /*4ae0*/  ISETP.GE.AND P0, PT, R18, RZ, PT ;  /* 0x000000ff1200720c */ /* 0x000fc80003f06270 */
        /* <DEDUP_REMOVED lines=8> */
.L_x_9214:
        /* <DEDUP_REMOVED lines=34> */
.L_x_9228:
[----:B------:R-:W-:Y:S05]  /*4d90*/  BSYNC B4 ;  /* 0x0000000000047941 */ /* 0x000fea0003800000 */
.L_x_9227:
        /* <DEDUP_REMOVED lines=18> */
.L_x_9230:
[----:B------:R-:W-:Y:S02]  /*4ec0*/  ISETP.GE.AND P0, PT, R18, RZ, PT ;  /* 0x000000ff1200720c */ /* 0x000fe40003f06270 */
[----:B------:R-:W-:-:S11]  /*4ed0*/  MOV R5, 0x3fd774eb ;  /* 0x3fd774eb00057802 */ /* 0x000fd60000000f00 */
[----:B------:R-:W-:-:S04]  /*4ee0*/  @P0 FFMA.FTZ R4, R5, 0.93318945169448852539, -R4 ;  /* 0x3f6ee58105040823 */ /* 0x000fc80000010804 */
[----:B------:R-:W-:-:S07]  /*4ef0*/  @!P0 FFMA.FTZ R4, R5, 0.93318945169448852539, R4 ;  /* 0x3f6ee58105048823 */ /* 0x000fce0000010004 */
.L_x_9231:
[----:B------:R-:W-:Y:S05]  /*4f00*/  BSYNC B1 ;  /* 0x0000000000017941 */ /* 0x000fea0003800000 */
.L_x_9229:
        /* <DEDUP_REMOVED lines=11> */
.L_x_9213:
        /* <DEDUP_REMOVED lines=24> */
.L_x_9235:
[----:B------:R-:W-:Y:S05]  /*5140*/  BSYNC B4 ;  /* 0x0000000000047941 */ /* 0x000fea0003800000 */
.L_x_9234:
        /* <DEDUP_REMOVED lines=24> */
.L_x_9233:
        /* <DEDUP_REMOVED lines=13> */
.L_x_9237:
[----:B------:R-:W-:Y:S05]  /*53a0*/  BSYNC B4 ;  /* 0x0000000000047941 */ /* 0x000fea0003800000 */
.L_x_9236:
        /* <DEDUP_REMOVED lines=38> */
.L_x_9232:
        /* <DEDUP_REMOVED lines=34> */
.L_x_9239:
[----:B------:R-:W-:Y:S05]  /*5830*/  BSYNC B4 ;  /* 0x0000000000047941 */ /* 0x000fea0003800000 */
.L_x_9238:
        /* <DEDUP_REMOVED lines=21> */
.L_x_9221:
[----:B------:R-:W-:Y:S05]  /*5990*/  BSYNC B3 ;  /* 0x0000000000037941 */ /* 0x000fea0003800000 */
.L_x_9212:
[----:B------:R-:W-:Y:S01]  /*59a0*/  FADD.FTZ R19, R19, 0.69314718246459960938 ;  /* 0x3f31721813137421 */ /* 0x000fe20000010000 */
[----:B------:R-:W-:-:S04]  /*59b0*/  LOP3.LUT R13, R4, 0x80000000, R21, 0xb8, !PT ;  /* 0x80000000040d7812 */ /* 0x000fc800078eb815 */
[----:B------:R-:W-:Y:S01]  /*59c0*/  LOP3.LUT R12, R19, 0x80000000, R20, 0xb8, !PT ;  /* 0x80000000130c7812 */ /* 0x000fe200078eb814 */
[----:B------:R-:W-:Y:S06]  /*59d0*/  BRA `(.L_x_9178) ;  /* 0x00000000003c7947 */ /* 0x000fec0003800000 */
.L_x_9179:
        /* <DEDUP_REMOVED lines=15> */
.L_x_9178:
[----:B------:R-:W-:Y:S05]  /*5ad0*/  BSYNC B0 ;  /* 0x0000000000007941 */ /* 0x000fea0003800000 */
.L_x_9177:
[----:B------:R-:W-:Y:S05]  /*5ae0*/  WARPSYNC.ALL ;  /* 0x0000000000007948 */ /* 0x000fea0003800000 */
[----:B------:R-:W-:Y:S01]  /*5af0*/  IADD3 R5, R23, 0x100, RZ ;  /* 0x0000010017057810 */ /* 0x000fe20007ffe0ff */
[----:B------:R-:W-:Y:S01]  /*5b00*/  BSSY B0, `(.L_x_9240) ;  /* 0x00002c5000007945 */ /* 0x000fe20003800000 */
[----:B-----5:R-:W-:Y:S01]  /*5b10*/  HFMA2.MMA R19, -RZ, RZ, 0, 0 ;  /* 0x00000000ff137435 */ /* 0x020fe200000001ff */
[----:B------:R-:W-:Y:S02]  /*5b20*/  CS2R R20, SRZ ;  /* 0x0000000000147805 */ /* 0x000fe4000001ff00 */
        /* <DEDUP_REMOVED lines=112> */
.L_x_9247:
        /* <DEDUP_REMOVED lines=10> */
.L_x_9249:
[----:B------:R-:W-:-:S04]  /*62d0*/  FADD.FTZ R6, -R0, R7 ;  /* 0x0000000700067221 */ /* 0x000fc80000010100 */
[----:B------:R-:W-:-:S07]  /*62e0*/  FMUL.FTZ R6, R6, 0.5 ;  /* 0x3f00000006067820 */ /* 0x000fce0000410000 */
.L_x_9250:
[----:B------:R-:W-:Y:S05]  /*62f0*/  BSYNC B2 ;  /* 0x0000000000027941 */ /* 0x000fea0003800000 */
.L_x_9248:
        /* <DEDUP_REMOVED lines=11> */
.L_x_9252:
[----:B------:R-:W-:-:S04]  /*63b0*/  FADD.FTZ R8, R4, -R9 ;  /* 0x8000000904087221 */ /* 0x000fc80000010000 */
[----:B------:R-:W-:-:S07]  /*63c0*/  FMUL.FTZ R9, R8, 0.5 ;  /* 0x3f00000008097820 */ /* 0x000fce0000410000 */
.L_x_9253:
[----:B------:R-:W-:Y:S05]  /*63d0*/  BSYNC B2 ;  /* 0x0000000000027941 */ /* 0x000fea0003800000 */
.L_x_9251:
        /* <DEDUP_REMOVED lines=35> */
.L_x_9246:
[----:B------:R0:W1:Y:S02]  /*6610*/  MUFU.SQRT R29, R18 ;  /* 0x00000012001d7308 */ /* 0x0000640000002000 */
.L_x_9245:
[----:B------:R-:W-:Y:S05]  /*6620*/  BSYNC B1 ;  /* 0x0000000000017941 */ /* 0x000fea0003800000 */
.L_x_9244:
        /* <DEDUP_REMOVED lines=19> */
[----:B------:R-:W-:-:S04]  /*6760*/  HFMA2.MMA R7, -RZ, RZ, 1.9599609375, 20144 ;  /* 0x3fd774ebff077435 */ /* 0x000fc800000001ff */
        /* <DEDUP_REMOVED lines=15> */
.L_x_9257:
        /* <DEDUP_REMOVED lines=17> */
.L_x_9263:
[----:B------:R-:W-:-:S04]  /*6970*/  FADD.FTZ R0, -R0, R7 ;  /* 0x0000000700007221 */ /* 0x000fc80000010100 */
[----:B------:R-:W-:-:S07]  /*6980*/  FMUL.FTZ R0, R0, 0.5 ;  /* 0x3f00000000007820 */ /* 0x000fce0000410000 */
.L_x_9264:
[----:B------:R-:W-:Y:S05]  /*6990*/  BSYNC B4 ;  /* 0x0000000000047941 */ /* 0x000fea0003800000 */
.L_x_9262:
        /* <DEDUP_REMOVED lines=10> */
.L_x_9266:
[----:B------:R-:W-:-:S04]  /*6a40*/  FADD.FTZ R4, -R5, R4 ;  /* 0x0000000405047221 */ /* 0x000fc80000010100 */
[----:B------:R-:W-:-:S07]  /*6a50*/  FMUL.FTZ R5, R4, 0.5 ;  /* 0x3f00000004057820 */ /* 0x000fce0000410000 */
.L_x_9267:
[----:B------:R-:W-:Y:S05]  /*6a60*/  BSYNC B4 ;  /* 0x0000000000047941 */ /* 0x000fea0003800000 */
.L_x_9265:
[----:B------:R-:W-:Y:S01]  /*6a70*/  FADD.FTZ R5, R5, R0 ;  /* 0x0000000005057221 */ /* 0x000fe20000010000 */
[----:B------:R-:W-:-:S04]  /*6a80*/  FADD.FTZ R20, R27, R20 ;  /* 0x000000141b147221 */ /* 0x000fc80000010000 */
[----:B------:R-:W-:-:S06]  /*6a90*/  FMUL.FTZ R20, R20, R5 ;  /* 0x0000000514147220 */ /* 0x000fcc0000410000 */
[----:B------:R-:W2:Y:S01]  /*6aa0*/  MUFU.SQRT R20, R20 ;  /* 0x0000001400147308 */ /* 0x000ea20000002000 */
[----:B------:R-:W-:Y:S05]  /*6ab0*/  BRA `(.L_x_9268) ;  /* 0x0000000000487947 */ /* 0x000fea0003800000 */
.L_x_9261:
        /* <DEDUP_REMOVED lines=12> */
.L_x_9260:
[----:B------:R-:W-:Y:S01]  /*6b80*/  FADD.FTZ R0, R20, 1 ;  /* 0x3f80000014007421 */ /* 0x000fe20000010000 */
[----:B------:R-:W-:Y:S01]  /*6b90*/  MUFU.SQRT R5, R18 ;  /* 0x0000001200057308 */ /* 0x000fe20000002000 */
[----:B------:R-:W-:Y:S02]  /*6ba0*/  MOV R27, 0x3f800000 ;  /* 0x3f800000001b7802 */ /* 0x000fe40000000f00 */
[----:B------:R-:W-:-:S06]  /*6bb0*/  FMUL.FTZ R0, R0, 0.5 ;  /* 0x3f00000000007820 */ /* 0x000fcc0000410000 */
[----:B------:R-:W2:Y:S02]  /*6bc0*/  MUFU.SQRT R0, R0 ;  /* 0x0000000000007308 */ /* 0x000ea40000002000 */
[----:B--2---:R-:W-:-:S07]  /*6bd0*/  FMUL.FTZ R20, R5, R0 ;  /* 0x0000000005147220 */ /* 0x004fce0000410000 */
.L_x_9268:
[----:B------:R-:W-:Y:S05]  /*6be0*/  BSYNC B2 ;  /* 0x0000000000027941 */ /* 0x000fea0003800000 */
.L_x_9259:
[----:B------:R-:W-:Y:S05]  /*6bf0*/  BRA `(.L_x_9269) ;  /* 0x0000000000087947 */ /* 0x000fea0003800000 */
.L_x_9256:
[----:B------:R-:W-:Y:S01]  /*6c00*/  FMUL.FTZ R20, R20, 16777216 ;  /* 0x4b80000014147820 */ /* 0x000fe20000410000 */
[----:B------:R-:W-:-:S07]  /*6c10*/  FMUL.FTZ R27, R27, 16777216 ;  /* 0x4b8000001b1b7820 */ /* 0x000fce0000410000 */
.L_x_9269:
[----:B------:R-:W-:Y:S05]  /*6c20*/  BSYNC B1 ;  /* 0x0000000000017941 */ /* 0x000fea0003800000 */
.L_x_9255:
        /* <DEDUP_REMOVED lines=18> */
.L_x_9271:
[----:B------:R-:W-:Y:S05]  /*6d50*/  BSYNC B4 ;  /* 0x0000000000047941 */ /* 0x000fea0003800000 */
.L_x_9270:
        /* <DEDUP_REMOVED lines=18> */
.L_x_9273:
[----:B------:R-:W-:Y:S02]  /*6e80*/  ISETP.GE.AND P0, PT, R20, RZ, PT ;  /* 0x000000ff1400720c */ /* 0x000fe40003f06270 */
[----:B------:R-:W-:-:S11]  /*6e90*/  MOV R5, 0x3fd774eb ;  /* 0x3fd774eb00057802 */ /* 0x000fd60000000f00 */
[----:B------:R-:W-:-:S04]  /*6ea0*/  @P0 FFMA.FTZ R4, R5, 0.93318945169448852539, -R4 ;  /* 0x3f6ee58105040823 */ /* 0x000fc80000010804 */
[----:B------:R-:W-:-:S07]  /*6eb0*/  @!P0 FFMA.FTZ R4, R5, 0.93318945169448852539, R4 ;  /* 0x3f6ee58105048823 */ /* 0x000fce0000010004 */
.L_x_9274:
[----:B------:R-:W-:Y:S05]  /*6ec0*/  BSYNC B1 ;  /* 0x0000000000017941 */ /* 0x000fea0003800000 */
.L_x_9272:
        /* <DEDUP_REMOVED lines=10> */
.L_x_9258:
[----:B------:R-:W-:Y:S05]  /*6f70*/  BSYNC B3 ;  /* 0x0000000000037941 */ /* 0x000fea0003800000 */
.L_x_9254:
[----:B------:R-:W-:Y:S02]  /*6f80*/  LOP3.LUT R21, R6, 0x80000000, R11, 0xb8, !PT ;  /* 0x8000000006157812 */ /* 0x000fe400078eb80b */
[----:B-1----:R-:W-:Y:S01]  /*6f90*/  LOP3.LUT R20, R29, 0x80000000, R10, 0xb8, !PT ;  /* 0x800000001d147812 */ /* 0x002fe200078eb80a */
[----:B------:R-:W-:Y:S06]  /*6fa0*/  BRA `(.L_x_9241) ;  /* 0x0000001400e87947 */ /* 0x000fec0003800000 */
.L_x_9243:
        /* <DEDUP_REMOVED lines=31> */
.L_x_9280:
[----:B------:R-:W-:Y:S05]  /*71a0*/  BSYNC B4 ;  /* 0x0000000000047941 */ /* 0x000fea0003800000 */
.L_x_9279:
        /* <DEDUP_REMOVED lines=18> */
.L_x_9282:
[----:B------:R-:W-:Y:S02]  /*72d0*/  ISETP.GE.AND P0, PT, R27, RZ, PT ;  /* 0x000000ff1b00720c */ /* 0x000fe40003f06270 */
[----:B------:R-:W-:-:S11]  /*72e0*/  MOV R5, 0x3fd774eb ;  /* 0x3fd774eb00057802 */ /* 0x000fd60000000f00 */
[----:B------:R-:W-:-:S04]  /*72f0*/  @P0 FFMA.FTZ R4, R5, 0.93318945169448852539, -R4 ;  /* 0x3f6ee58105040823 */ /* 0x000fc80000010804 */
[----:B------:R-:W-:-:S07]  /*7300*/  @!P0 FFMA.FTZ R4, R5, 0.93318945169448852539, R4 ;  /* 0x3f6ee58105048823 */ /* 0x000fce0000010004 */
.L_x_9283:
[----:B------:R-:W-:Y:S05]  /*7310*/  BSYNC B1 ;  /* 0x0000000000017941 */ /* 0x000fea0003800000 */
.L_x_9281:
        /* <DEDUP_REMOVED lines=13> */
.L_x_9278:
        /* <DEDUP_REMOVED lines=13> */
.L_x_9286:
[----:B------:R-:W-:Y:S05]  /*74c0*/  BSYNC B4 ;  /* 0x0000000000047941 */ /* 0x000fea0003800000 */
.L_x_9285:
        /* <DEDUP_REMOVED lines=18> */
.L_x_9288:
[----:B------:R-:W-:Y:S02]  /*75f0*/  ISETP.GE.AND P0, PT, R27, RZ, PT ;  /* 0x000000ff1b00720c */ /* 0x000fe40003f06270 */
[----:B------:R-:W-:-:S11]  /*7600*/  MOV R5, 0x3fd774eb ;  /* 0x3fd774eb00057802 */ /* 0x000fd60000000f00 */
[----:B------:R-:W-:-:S04]  /*7610*/  @P0 FFMA.FTZ R0, R5, 0.93318945169448852539, -R0 ;  /* 0x3f6ee58105000823 */ /* 0x000fc80000010800 */
[----:B------:R-:W-:-:S07]  /*7620*/  @!P0 FFMA.FTZ R0, R5, 0.93318945169448852539, R0 ;  /* 0x3f6ee58105008823 */ /* 0x000fce0000010000 */
.L_x_9289:
[----:B------:R-:W-:Y:S05]  /*7630*/  BSYNC B1 ;  /* 0x0000000000017941 */ /* 0x000fea0003800000 */
.L_x_9287:
        /* <DEDUP_REMOVED lines=27> */
.L_x_9277:
[----:B------:R-:W-:Y:S01]  /*77f0*/  FMUL.FTZ R4, R10, -0.36787945032119750977 ;  /* 0xbebc5ab20a047820 */ /* 0x000fe20000410000 */
[----:B------:R-:W-:Y:S01]  /*7800*/  FMUL.FTZ R5, R11, -0.36787945032119750977 ;  /* 0xbebc5ab20b057820 */ /* 0x000fe20000410000 */
        /* <DEDUP_REMOVED lines=32> */
.L_x_9291:
[----:B------:R-:W-:Y:S05]  /*7a10*/  BSYNC B4 ;  /* 0x0000000000047941 */ /* 0x000fea0003800000 */
.L_x_9290:
        /* <DEDUP_REMOVED lines=18> */
.L_x_9293:
[----:B------:R-:W-:Y:S02]  /*7b40*/  ISETP.GE.AND P0, PT, R27, RZ, PT ;  /* 0x000000ff1b00720c */ /* 0x000fe40003f06270 */
[----:B------:R-:W-:-:S11]  /*7b50*/  MOV R5, 0x3fd774eb ;  /* 0x3fd774eb00057802 */ /* 0x000fd60000000f00 */
[----:B------:R-:W-:-:S04]  /*7b60*/  @P0 FFMA.FTZ R4, R5, 0.93318945169448852539, -R4 ;  /* 0x3f6ee58105040823 */ /* 0x000fc80000010804 */
[----:B------:R-:W-:-:S07]  /*7b70*/  @!P0 FFMA.FTZ R4, R5, 0.93318945169448852539, R4 ;  /* 0x3f6ee58105048823 */ /* 0x000fce0000010004 */
.L_x_9294:
[----:B------:R-:W-:Y:S05]  /*7b80*/  BSYNC B1 ;  /* 0x0000000000017941 */ /* 0x000fea0003800000 */
.L_x_9292:
        /* <DEDUP_REMOVED lines=11> */
.L_x_9276:
        /* <DEDUP_REMOVED lines=24> */
.L_x_9298:
[----:B------:R-:W-:Y:S05]  /*7dc0*/  BSYNC B4 ;  /* 0x0000000000047941 */ /* 0x000fea0003800000 */
.L_x_9297:
        /* <DEDUP_REMOVED lines=24> */
.L_x_9296:
        /* <DEDUP_REMOVED lines=13> */
.L_x_9300:
[----:B------:R-:W-:Y:S05]  /*8020*/  BSYNC B4 ;  /* 0x0000000000047941 */ /* 0x000fea0003800000 */
.L_x_9299:
        /* <DEDUP_REMOVED lines=38> */
.L_x_9295:
        /* <DEDUP_REMOVED lines=32> */
[----:B------:R-:W-:Y:S05]  /*8490*/  CALL.REL.NOINC `($__internal_17_$__cuda_sm3x_div_rn_ftz_f32_slowpath) ;  /* 0x0000003000587944 */ /* 0x000fea0003c00000 */
[----:B------:R-:W-:-:S07]  /*84a0*/  MOV R4, R0 ;  /* 0x0000000000047202 */ /* 0x000fce0000000f00 */
.L_x_9302:
[----:B------:R-:W-:Y:S05]  /*84b0*/  BSYNC B4 ;  /* 0x0000000000047941 */ /* 0x000fea0003800000 */
.L_x_9301:
        /* <DEDUP_REMOVED lines=21> */
.L_x_9284:
[----:B------:R-:W-:Y:S05]  /*8610*/  BSYNC B3 ;  /* 0x0000000000037941 */ /* 0x000fea0003800000 */
.L_x_9275:
[----:B------:R-:W-:Y:S01]  /*8620*/  FADD.FTZ R5, R20, 0.69314718246459960938 ;  /* 0x3f31721814057421 */ /* 0x000fe20000010000 */
[----:B------:R-:W-:-:S04]  /*8630*/  LOP3.LUT R21, R4, 0x80000000, R11, 0xb8, !PT ;  /* 0x8000000004157812 */ /* 0x000fc800078eb80b */
[----:B------:R-:W-:Y:S01]  /*8640*/  LOP3.LUT R20, R5, 0x80000000, R10, 0xb8, !PT ;  /* 0x8000000005147812 */ /* 0x000fe200078eb80a */
[----:B------:R-:W-:Y:S06]  /*8650*/  BRA `(.L_x_9241) ;  /* 0x00000000003c7947 */ /* 0x000fec0003800000 */
.L_x_9242:
        /* <DEDUP_REMOVED lines=15> */
.L_x_9241:
[----:B------:R-:W-:Y:S05]  /*8750*/  BSYNC B0 ;  /* 0x0000000000007941 */ /* 0x000fea0003800000 */
.L_x_9240:
[----:B------:R-:W-:Y:S05]  /*8760*/  WARPSYNC.ALL ;  /* 0x0000000000007948 */ /* 0x000fea0003800000 */
[----:B------:R-:W-:Y:S01]  /*8770*/  IADD3 R5, R23, 0x180, RZ ;  /* 0x0000018017057810 */ /* 0x000fe20007ffe0ff */
[----:B------:R-:W-:Y:S01]  /*8780*/  BSSY B0, `(.L_x_9303) ;  /* 0x00002c4000007945 */ /* 0x000fe20003800000 */
[----:B0-----:R-:W-:Y:S02]  /*8790*/  HFMA2.MMA R18, -RZ, RZ, 0, 0 ;  /* 0x00000000ff127435 */ /* 0x001fe400000001ff */
        /* <DEDUP_REMOVED lines=112> */
.L_x_9310:
        /* <DEDUP_REMOVED lines=10> */
.L_x_9312:
[----:B------:R-:W-:-:S04]  /*8f40*/  FADD.FTZ R4, -R5, R6 ;  /* 0x0000000605047221 */ /* 0x000fc80000010100 */
[----:B------:R-:W-:-:S07]  /*8f50*/  FMUL.FTZ R4, R4, 0.5 ;  /* 0x3f00000004047820 */ /* 0x000fce0000410000 */
.L_x_9313:
[----:B------:R-:W-:Y:S05]  /*8f60*/  BSYNC B2 ;  /* 0x0000000000027941 */ /* 0x000fea0003800000 */
.L_x_9311:
        /* <DEDUP_REMOVED lines=11> */
.L_x_9315:
[----:B------:R-:W-:-:S04]  /*9020*/  FADD.FTZ R8, R7, -R8 ;  /* 0x8000000807087221 */ /* 0x000fc80000010000 */
[----:B------:R-:W-:-:S07]  /*9030*/  FMUL.FTZ R9, R8, 0.5 ;  /* 0x3f00000008097820 */ /* 0x000fce0000410000 */
.L_x_9316:
[----:B------:R-:W-:Y:S05]  /*9040*/  BSYNC B2 ;  /* 0x0000000000027941 */ /* 0x000fea0003800000 */
.L_x_9314:
        /* <DEDUP_REMOVED lines=35> */
.L_x_9309:
[----:B------:R0:W1:Y:S02]  /*9280*/  MUFU.SQRT R27, R10 ;  /* 0x0000000a001b7308 */ /* 0x0000640000002000 */
.L_x_9308:
[----:B------:R-:W-:Y:S05]  /*9290*/  BSYNC B1 ;  /* 0x0000000000017941 */ /* 0x000fea0003800000 */
.L_x_9307:
        /* <DEDUP_REMOVED lines=35> */
.L_x_9320:
        /* <DEDUP_REMOVED lines=17> */
.L_x_9326:
[----:B------:R-:W-:-:S04]  /*95e0*/  FADD.FTZ R4, -R5, R6 ;  /* 0x0000000605047221 */ /* 0x000fc80000010100 */
[----:B------:R-:W-:-:S07]  /*95f0*/  FMUL.FTZ R4, R4, 0.5 ;  /* 0x3f00000004047820 */ /* 0x000fce0000410000 */
.L_x_9327:
[----:B------:R-:W-:Y:S05]  /*9600*/  BSYNC B4 ;  /* 0x0000000000047941 */ /* 0x000fea0003800000 */
.L_x_9325:
        /* <DEDUP_REMOVED lines=10> */
.L_x_9329:
[----:B------:R-:W-:-:S04]  /*96b0*/  FADD.FTZ R0, -R0, R7 ;  /* 0x0000000700007221 */ /* 0x000fc80000010100 */
[----:B------:R-:W-:-:S07]  /*96c0*/  FMUL.FTZ R5, R0, 0.5 ;  /* 0x3f00000000057820 */ /* 0x000fce0000410000 */
.L_x_9330:
[----:B------:R-:W-:Y:S05]  /*96d0*/  BSYNC B4 ;  /* 0x0000000000047941 */ /* 0x000fea0003800000 */
.L_x_9328:
[----:B------:R-:W-:Y:S01]  /*96e0*/  FADD.FTZ R5, R5, R4 ;  /* 0x0000000405057221 */ /* 0x000fe20000010000 */
[----:B------:R-:W-:-:S04]  /*96f0*/  FADD.FTZ R18, R11, R18 ;  /* 0x000000120b127221 */ /* 0x000fc80000010000 */
[----:B------:R-:W-:-:S06]  /*9700*/  FMUL.FTZ R18, R18, R5 ;  /* 0x0000000512127220 */ /* 0x000fcc0000410000 */
[----:B------:R-:W2:Y:S01]  /*9710*/  MUFU.SQRT R18, R18 ;  /* 0x0000001200127308 */ /* 0x000ea20000002000 */
[----:B------:R-:W-:Y:S05]  /*9720*/  BRA `(.L_x_9331) ;  /* 0x0000000000487947 */ /* 0x000fea0003800000 */
.L_x_9324:
        /* <DEDUP_REMOVED lines=12> */
.L_x_9323:
[----:B------:R-:W-:Y:S01]  /*97f0*/  FADD.FTZ R0, R18, 1 ;  /* 0x3f80000012007421 */ /* 0x000fe20000010000 */
[----:B------:R-:W-:Y:S01]  /*9800*/  MUFU.SQRT R5, R10 ;  /* 0x0000000a00057308 */ /* 0x000fe20000002000 */
[----:B------:R-:W-:Y:S02]  /*9810*/  MOV R11, 0x3f800000 ;  /* 0x3f800000000b7802 */ /* 0x000fe40000000f00 */
[----:B------:R-:W-:-:S06]  /*9820*/  FMUL.FTZ R0, R0, 0.5 ;  /* 0x3f00000000007820 */ /* 0x000fcc0000410000 */
[----:B------:R-:W2:Y:S02]  /*9830*/  MUFU.SQRT R0, R0 ;  /* 0x0000000000007308 */ /* 0x000ea40000002000 */
[----:B--2---:R-:W-:-:S07]  /*9840*/  FMUL.FTZ R18, R5, R0 ;  /* 0x0000000005127220 */ /* 0x004fce0000410000 */
.L_x_9331:
[----:B------:R-:W-:Y:S05]  /*9850*/  BSYNC B2 ;  /* 0x0000000000027941 */ /* 0x000fea0003800000 */
.L_x_9322:
[----:B------:R-:W-:Y:S05]  /*9860*/  BRA `(.L_x_9332) ;  /* 0x0000000000087947 */ /* 0x000fea0003800000 */
.L_x_9319:
[----:B------:R-:W-:Y:S01]  /*9870*/  FMUL.FTZ R18, R18, 16777216 ;  /* 0x4b80000012127820 */ /* 0x000fe20000410000 */
[----:B------:R-:W-:-:S07]  /*9880*/  FMUL.FTZ R11, R11, 16777216 ;  /* 0x4b8000000b0b7820 */ /* 0x000fce0000410000 */
.L_x_9332:
[----:B------:R-:W-:Y:S05]  /*9890*/  BSYNC B1 ;  /* 0x0000000000017941 */ /* 0x000fea0003800000 */
.L_x_9318:
        /* <DEDUP_REMOVED lines=18> */
.L_x_9334:
[----:B------:R-:W-:Y:S05]  /*99c0*/  BSYNC B4 ;  /* 0x0000000000047941 */ /* 0x000fea0003800000 */
.L_x_9333:
        /* <DEDUP_REMOVED lines=18> */
.L_x_9336:
[----:B------:R-:W-:Y:S02]  /*9af0*/  ISETP.GE.AND P0, PT, R18, RZ, PT ;  /* 0x000000ff1200720c */ /* 0x000fe40003f06270 */
[----:B------:R-:W-:-:S11]  /*9b00*/  MOV R5, 0x3fd774eb ;  /* 0x3fd774eb00057802 */ /* 0x000fd60000000f00 */
[----:B------:R-:W-:-:S04]  /*9b10*/  @P0 FFMA.FTZ R4, R5, 0.93318945169448852539, -R4 ;  /* 0x3f6ee58105040823 */ /* 0x000fc80000010804 */
[----:B------:R-:W-:-:S07]  /*9b20*/  @!P0 FFMA.FTZ R4, R5, 0.93318945169448852539, R4 ;  /* 0x3f6ee58105048823 */ /* 0x000fce0000010004 */
.L_x_9337:
[----:B------:R-:W-:Y:S05]  /*9b30*/  BSYNC B1 ;  /* 0x0000000000017941 */ /* 0x000fea0003800000 */
.L_x_9335:
        /* <DEDUP_REMOVED lines=10> */
.L_x_9321:
[----:B------:R-:W-:Y:S05]  /*9be0*/  BSYNC B3 ;  /* 0x0000000000037941 */ /* 0x000fea0003800000 */
.L_x_9317:
[----:B------:R-:W-:Y:S02]  /*9bf0*/  LOP3.LUT R19, R4, 0x80000000, R17, 0xb8, !PT ;  /* 0x8000000004137812 */ /* 0x000fe400078eb811 */
[----:B-1----:R-:W-:Y:S01]  /*9c00*/  LOP3.LUT R18, R27, 0x80000000, R16, 0xb8, !PT ;  /* 0x800000001b127812 */ /* 0x002fe200078eb810 */
[----:B------:R-:W-:Y:S06]  /*9c10*/  BRA `(.L_x_9304) ;  /* 0x0000001400e87947 */ /* 0x000fec0003800000 */
.L_x_9306:
        /* <DEDUP_REMOVED lines=31> */
.L_x_9343:
[----:B------:R-:W-:Y:S05]  /*9e10*/  BSYNC B4 ;  /* 0x0000000000047941 */ /* 0x000fea0003800000 */
.L_x_9342:
        /* <DEDUP_REMOVED lines=18> */
.L_x_9345:
[----:B------:R-:W-:Y:S02]  /*9f40*/  ISETP.GE.AND P0, PT, R18, RZ, PT ;  /* 0x000000ff1200720c */ /* 0x000fe40003f06270 */
[----:B------:R-:W-:-:S11]  /*9f50*/  MOV R5, 0x3fd774eb ;  /* 0x3fd774eb00057802 */ /* 0x000fd60000000f00 */
[----:B------:R-:W-:-:S04]  /*9f60*/  @P0 FFMA.FTZ R4, R5, 0.93318945169448852539, -R4 ;  /* 0x3f6ee58105040823 */ /* 0x000fc80000010804 */
[----:B------:R-:W-:-:S07]  /*9f70*/  @!P0 FFMA.FTZ R4, R5, 0.93318945169448852539, R4 ;  /* 0x3f6ee58105048823 */ /* 0x000fce0000010004 */
.L_x_9346:
[----:B------:R-:W-:Y:S05]  /*9f80*/  BSYNC B1 ;  /* 0x0000000000017941 */ /* 0x000fea0003800000 */
.L_x_9344:
        /* <DEDUP_REMOVED lines=13> */
.L_x_9341:
        /* <DEDUP_REMOVED lines=13> */
.L_x_9349:
[----:B------:R-:W-:Y:S05]  /*a130*/  BSYNC B4 ;  /* 0x0000000000047941 */ /* 0x000fea0003800000 */
.L_x_9348:
        /* <DEDUP_REMOVED lines=18> */
.L_x_9351:
[----:B------:R-:W-:Y:S02]  /*a260*/  ISETP.GE.AND P0, PT, R18, RZ, PT ;  /* 0x000000ff1200720c */ /* 0x000fe40003f06270 */
[----:B------:R-:W-:-:S11]  /*a270*/  MOV R5, 0x3fd774eb ;  /* 0x3fd774eb00057802 */ /* 0x000fd60000000f00 */
[----:B------:R-:W-:-:S04]  /*a280*/  @P0 FFMA.FTZ R0, R5, 0.93318945169448852539, -R0 ;  /* 0x3f6ee58105000823 */ /* 0x000fc80000010800 */
[----:B------:R-:W-:-:S07]  /*a290*/  @!P0 FFMA.FTZ R0, R5, 0.93318945169448852539, R0 ;  /* 0x3f6ee58105008823 */ /* 0x000fce0000010000 */
.L_x_9352:
[----:B------:R-:W-:Y:S05]  /*a2a0*/  BSYNC B1 ;  /* 0x0000000000017941 */ /* 0x000fea0003800000 */
.L_x_9350:
        /* <DEDUP_REMOVED lines=27> */
.L_x_9340:
        /* <DEDUP_REMOVED lines=34> */
.L_x_9354:
[----:B------:R-:W-:Y:S05]  /*a680*/  BSYNC B4 ;  /* 0x0000000000047941 */ /* 0x000fea0003800000 */
.L_x_9353:
        /* <DEDUP_REMOVED lines=18> */
.L_x_9356:
[----:B------:R-:W-:Y:S02]  /*a7b0*/  ISETP.GE.AND P0, PT, R18, RZ, PT ;  /* 0x000000ff1200720c */ /* 0x000fe40003f06270 */
[----:B------:R-:W-:-:S11]  /*a7c0*/  MOV R5, 0x3fd774eb ;  /* 0x3fd774eb00057802 */ /* 0x000fd60000000f00 */
[----:B------:R-:W-:-:S04]  /*a7d0*/  @P0 FFMA.FTZ R4, R5, 0.93318945169448852539, -R4 ;  /* 0x3f6ee58105040823 */ /* 0x000fc80000010804 */
[----:B------:R-:W-:-:S07]  /*a7e0*/  @!P0 FFMA.FTZ R4, R5, 0.93318945169448852539, R4 ;  /* 0x3f6ee58105048823 */ /* 0x000fce0000010004 */
.L_x_9357:
[----:B------:R-:W-:Y:S05]  /*a7f0*/  BSYNC B1 ;  /* 0x0000000000017941 */ /* 0x000fea0003800000 */
.L_x_9355:
        /* <DEDUP_REMOVED lines=11> */
.L_x_9339:
        /* <DEDUP_REMOVED lines=24> */
.L_x_9361:
[----:B------:R-:W-:Y:S05]  /*aa30*/  BSYNC B4 ;  /* 0x0000000000047941 */ /* 0x000fea0003800000 */
.L_x_9360:
        /* <DEDUP_REMOVED lines=24> */
.L_x_9359:
        /* <DEDUP_REMOVED lines=13> */
.L_x_9363:
[----:B------:R-:W-:Y:S05]  /*ac90*/  BSYNC B4 ;  /* 0x0000000000047941 */ /* 0x000fea0003800000 */
.L_x_9362:
        /* <DEDUP_REMOVED lines=38> */
.L_x_9358:
        /* <DEDUP_REMOVED lines=34> */
.L_x_9365:
[----:B------:R-:W-:Y:S05]  /*b120*/  BSYNC B4 ;  /* 0x0000000000047941 */ /* 0x000fea0003800000 */
.L_x_9364:
        /* <DEDUP_REMOVED lines=21> */
.L_x_9347:
[----:B------:R-:W-:Y:S05]  /*b280*/  BSYNC B3 ;  /* 0x0000000000037941 */ /* 0x000fea0003800000 */
.L_x_9338:
[----:B------:R-:W-:Y:S01]  /*b290*/  FADD.FTZ R5, R19, 0.69314718246459960938 ;  /* 0x3f31721813057421 */ /* 0x000fe20000010000 */
[----:B------:R-:W-:-:S04]  /*b2a0*/  LOP3.LUT R19, R4, 0x80000000, R17, 0xb8, !PT ;  /* 0x8000000004137812 */ /* 0x000fc800078eb811 */
[----:B------:R-:W-:Y:S01]  /*b2b0*/  LOP3.LUT R18, R5, 0x80000000, R16, 0xb8, !PT ;  /* 0x8000000005127812 */ /* 0x000fe200078eb810 */
[----:B------:R-:W-:Y:S06]  /*b2c0*/  BRA `(.L_x_9304) ;  /* 0x00000000003c7947 */ /* 0x000fec0003800000 */
.L_x_9305:
        /* <DEDUP_REMOVED lines=15> */
.L_x_9304:
[----:B------:R-:W-:Y:S05]  /*b3c0*/  BSYNC B0 ;  /* 0x0000000000007941 */ /* 0x000fea0003800000 */
.L_x_9303:
[----:B------:R-:W-:Y:S05]  /*b3d0*/  WARPSYNC.ALL ;  /* 0x0000000000007948 */ /* 0x000fea0003800000 */
[----:B------:R-:W-:Y:S01]  /*b3e0*/  ISETP.GE.AND P0, PT, R23, R2, PT ;  /* 0x000000021700720c */ /* 0x000fe20003f06270 */
[----:B------:R-:W-:Y:S04]  /*b3f0*/  BSSY B0, `(.L_x_9366) ;  /* 0x0000018000007945 */ /* 0x000fe80003800000 */
[----:B------:R-:W-:Y:S08]  /*b400*/  BSSY B1, `(.L_x_9367) ;  /* 0x0000010000017945 */ /* 0x000ff00003800000 */
[----:B------:R-:W-:Y:S05]  /*b410*/  @P0 BRA `(.L_x_9368) ;  /* 0x0000000000380947 */ /* 0x000fea0003800000 */
[----:B------:R-:W1:Y:S01]  /*b420*/  S2R R0, SR_TID.X ;  /* 0x0000000000007919 */ /* 0x000e620000002100 */
[----:B------:R-:W2:Y:S01]  /*b430*/  LDC.64 R4, c[0x0][0x218] ;  /* 0x00008600ff047b82 */ /* 0x000ea20000000a00 */
[----:B-1----:R-:W-:Y:S02]  /*b440*/  LEA R7, R3, R0, 0x9 ;  /* 0x0000000003077211 */ /* 0x002fe400078e48ff */
[----:B------:R-:W-:-:S03]  /*b450*/  IADD3 R23, R0, 0x80, RZ ;  /* 0x0000008000177810 */ /* 0x000fc60007ffe0ff */
[----:B--2---:R-:W-:Y:S01]  /*b460*/  IMAD.WIDE.U32 R4, R7, 0x8, R4 ;  /* 0x0000000807047825 */ /* 0x004fe200078e0004 */
[----:B------:R-:W-:-:S04]  /*b470*/  ISETP.GE.AND P0, PT, R23, R2, PT ;  /* 0x000000021700720c */ /* 0x000fc80003f06270 */
[----:B------:R1:W-:Y:S09]  /*b480*/  STG.E.64 desc[UR4][R4.64], R14 ;  /* 0x0000000e04007986 */ /* 0x0003f2000c101b04 */
[----:B------:R-:W-:Y:S05]  /*b490*/  @P0 BREAK B1 ;  /* 0x0000000000010942 */ /* 0x000fea0003800000 */
[----:B------:R-:W-:Y:S05]  /*b4a0*/  @P0 BRA `(.L_x_9369) ;  /* 0x0000000000300947 */ /* 0x000fea0003800000 */
[----:B-1----:R-:W1:Y:S01]  /*b4b0*/  LDC.64 R4, c[0x0][0x218] ;  /* 0x00008600ff047b82 */ /* 0x002e620000000a00 */
[----:B------:R-:W-:Y:S02]  /*b4c0*/  LEA R7, R3, R23, 0x9 ;  /* 0x0000001703077211 */ /* 0x000fe400078e48ff */
[----:B------:R-:W-:-:S03]  /*b4d0*/  IADD3 R23, R23, 0x80, RZ ;  /* 0x0000008017177810 */ /* 0x000fc60007ffe0ff */
[----:B-1----:R-:W-:-:S05]  /*b4e0*/  IMAD.WIDE.U32 R4, R7, 0x8, R4 ;  /* 0x0000000807047825 */ /* 0x002fca00078e0004 */
[----:B------:R1:W-:Y:S02]  /*b4f0*/  STG.E.64 desc[UR4][R4.64], R12 ;  /* 0x0000000c04007986 */ /* 0x0003e4000c101b04 */
.L_x_9368:
[----:B------:R-:W-:Y:S05]  /*b500*/  BSYNC B1 ;  /* 0x0000000000017941 */ /* 0x000fea0003800000 */
.L_x_9367:
[----:B------:R-:W-:-:S13]  /*b510*/  ISETP.GE.AND P0, PT, R23, R2, PT ;  /* 0x000000021700720c */ /* 0x000fda0003f06270 */
[----:B-1----:R-:W1:Y:S01]  /*b520*/  @!P0 LDC.64 R4, c[0x0][0x218] ;  /* 0x00008600ff048b82 */ /* 0x002e620000000a00 */
[----:B------:R-:W-:Y:S02]  /*b530*/  @!P0 LEA R7, R3, R23, 0x9 ;  /* 0x0000001703078211 */ /* 0x000fe400078e48ff */
[----:B------:R-:W-:-:S03]  /*b540*/  @!P0 IADD3 R23, R23, 0x80, RZ ;  /* 0x0000008017178810 */ /* 0x000fc60007ffe0ff */
[----:B-1----:R-:W-:-:S05]  /*b550*/  @!P0 IMAD.WIDE.U32 R4, R7, 0x8, R4 ;  /* 0x0000000807048825 */ /* 0x002fca00078e0004 */
[----:B------:R2:W-:Y:S02]  /*b560*/  @!P0 STG.E.64 desc[UR4][R4.64], R20 ;  /* 0x0000001404008986 */ /* 0x0005e4000c101b04 */
.L_x_9369:
[----:B------:R-:W-:Y:S05]  /*b570*/  BSYNC B0 ;  /* 0x0000000000007941 */ /* 0x000fea0003800000 */
.L_x_9366:
[----:B------:R-:W-:Y:S05]  /*b580*/  WARPSYNC.ALL ;  /* 0x0000000000007948 */ /* 0x000fea0003800000 */
[----:B------:R-:W-:-:S13]  /*b590*/  ISETP.GE.AND P0, PT, R23, R2, PT ;  /* 0x000000021700720c */ /* 0x000fda0003f06270 */
[----:B------:R-:W-:Y:S05]  /*b5a0*/  @P0 EXIT ;  /* 0x000000000000094d */ /* 0x000fea0003800000 */
[----:B-12---:R-:W1:Y:S01]  /*b5b0*/  LDC.64 R4, c[0x0][0x218] ;  /* 0x00008600ff047b82 */ /* 0x006e620000000a00 */
[----:B------:R-:W-:-:S05]  /*b5c0*/  LEA R3, R3, R23, 0x9 ;  /* 0x0000001703037211 */ /* 0x000fca00078e48ff */
[----:B-1----:R-:W-:-:S05]  /*b5d0*/  IMAD.WIDE.U32 R2, R3, 0x8, R4 ;  /* 0x0000000803027825 */ /* 0x002fca00078e0004 */
[----:B------:R-:W-:Y:S01]  /*b5e0*/  STG.E.64 desc[UR4][R2.64], R18 ;  /* 0x0000001202007986 */ /* 0x000fe2000c101b04 */
[----:B------:R-:W-:Y:S05]  /*b5f0*/  EXIT ;  /* 0x000000000000794d */ /* 0x000fea0003800000 */
        .weak           $__internal_17_$__cuda_sm3x_div_rn_ftz_f32_slowpath
        .type           $__internal_17_$__cuda_sm3x_div_rn_ftz_f32_slowpath,@function
        .size           $__internal_17_$__cuda_sm3x_div_rn_ftz_f32_slowpath,(.L_x_21433 - $__internal_17_$__cuda_sm3x_div_rn_ftz_f32_slowpath)
$__internal_17_$__cuda_sm3x_div_rn_ftz_f32_slowpath:
        /* <DEDUP_REMOVED lines=32> */
.L_x_9372:
[----:B------:R-:W-:Y:S05]  /*b800*/  BSYNC B2 ;  /* 0x0000000000027941 */ /* 0x000fea0003800000 */
.L_x_9371:
[----:B------:R-:W-:Y:S01]  /*b810*/  IADD3 R6, R6, -0x7f, RZ ;  /* 0xffffff8106067810 */ /* 0x000fe20007ffe0ff */
[----:B------:R-:W-:Y:S01]  /*b820*/  BSSY B2, `(.L_x_9377) ;  /* 0x000001b000027945 */ /* 0x000fe20003800000 */
[----:B------:R-:W-:-:S03]  /*b830*/  IADD3 R5, R5, -0x7f, RZ ;  /* 0xffffff8105057810 */ /* 0x000fc60007ffe0ff */
[----:B------:R-:W-:Y:S02]  /*b840*/  IMAD R26, R6, -0x800000, R7 ;  /* 0xff800000061a7824 */ /* 0x000fe400078e0207 */
[C---:B------:R-:W-:Y:S01]  /*b850*/  IMAD R0, R5.reuse, -0x800000, R0 ;  /* 0xff80000005007824 */ /* 0x040fe200078e0200 */
[----:B------:R-:W-:Y:S01]  /*b860*/  IADD3 R5, R5, -R6, RZ ;  /* 0x8000000605057210 */ /* 0x000fe20007ffe0ff */
        /* <DEDUP_REMOVED lines=21> */
.L_x_9378:
[----:B------:R-:W-:-:S07]  /*b9c0*/  LEA R0, R5, R0, 0x17 ;  /* 0x0000000005007211 */ /* 0x000fce00078eb8ff */
.L_x_9379:
[----:B------:R-:W-:Y:S05]  /*b9d0*/  BSYNC B2 ;  /* 0x0000000000027941 */ /* 0x000fea0003800000 */
.L_x_9377:
[----:B------:R-:W-:Y:S05]  /*b9e0*/  BRA `(.L_x_9380) ;  /* 0x0000000000207947 */ /* 0x000fea0003800000 */
.L_x_9376:
[----:B------:R-:W-:-:S04]  /*b9f0*/  LOP3.LUT R0, R7, 0x80000000, R0, 0x48, !PT ;  /* 0x8000000007007812 */ /* 0x000fc800078e4800 */
[----:B------:R-:W-:Y:S01]  /*ba00*/  LOP3.LUT R0, R0, 0x7f800000, RZ, 0xfc, !PT ;  /* 0x7f80000000007812 */ /* 0x000fe200078efcff */
[----:B------:R-:W-:Y:S06]  /*ba10*/  BRA `(.L_x_9380) ;  /* 0x0000000000147947 */ /* 0x000fec0003800000 */
.L_x_9375:
[----:B------:R-:W-:Y:S01]  /*ba20*/  LOP3.LUT R0, R7, 0x80000000, R0, 0x48, !PT ;  /* 0x8000000007007812 */ /* 0x000fe200078e4800 */
[----:B------:R-:W-:Y:S06]  /*ba30*/  BRA `(.L_x_9380) ;  /* 0x00000000000c7947 */ /* 0x000fec0003800000 */
.L_x_9374:
[----:B------:R-:W0:Y:S01]  /*ba40*/  MUFU.RSQ R0, -QNAN ;  /* 0xffc0000000007908 */ /* 0x000e220000001400 */
[----:B------:R-:W-:Y:S05]  /*ba50*/  BRA `(.L_x_9380) ;  /* 0x0000000000047947 */ /* 0x000fea0003800000 */
.L_x_9373:
[----:B------:R-:W-:-:S07]  /*ba60*/  FADD.FTZ R0, R0, R7 ;  /* 0x0000000700007221 */ /* 0x000fce0000010000 */
.L_x_9380:
[----:B------:R-:W-:Y:S05]  /*ba70*/  BSYNC B1 ;  /* 0x0000000000017941 */ /* 0x000fea0003800000 */
.L_x_9370:
[----:B------:R-:W-:-:S06]  /*ba80*/  HFMA2.MMA R5, -RZ, RZ, 0, 0 ;  /* 0x00000000ff057435 */ /* 0x000fcc00000001ff */
[----:B0-----:R-:W-:Y:S05]  /*ba90*/  RET.REL.NODEC R4 `(_ZN2at6native27unrolled_elementwise_kernelIZZZNS0_17asinh_kernel_cudaERNS_18TensorIteratorBaseEENKUlvE_clEvENKUlvE0_clEvEUlN3c107complexIfEEE_St5arrayIPcLm2EELi4E23TrivialOffsetCalculatorILi1EjESE_NS0_6memory15LoadWithoutCastENSF_16StoreWithoutCastEEEviT_T0_T2_T3_T4_T5_) ;  /* 0xffffff4404587950 */ /* 0x001fea0003c3ffff */
.L_x_9381:
        /* <DEDUP_REMOVED lines=14> */
.L_x_21433:


//--------------------- .text._ZN2at6native29vectorized_elementwise_kernelILi2EZZZNS0_17asinh_kernel_cudaERNS_18TensorIteratorBaseEENKUlvE_clEvENKUlvE0_clEvEUlN3c107complexIfEEE_St5arrayIPcLm2EEEEviT0_T1_ --------------------------
	.section	.text._ZN2at6native29vectorized_elementwise_kernelILi2EZZZNS0_17asinh_kernel_cudaERNS_18TensorIteratorBaseEENKUlvE_clEvENKUlvE0_clEvEUlN3c107complexIfEEE_St5arrayIPcLm2EEEEviT0_T1_,"ax",@progbits
	.align	128
        .global         _ZN2at6native29vectorized_elementwise_kernelILi2EZZZNS0_17asinh_kernel_cudaERNS_18TensorIteratorBaseEENKUlvE_clEvENKUlvE0_clEvEUlN3c107complexIfEEE_St5arrayIPcLm2EEEEviT0_T1_
        .type           _ZN2at6native29vectorized_elementwise_kernelILi2EZZZNS0_17asinh_kernel_cudaERNS_18TensorIteratorBaseEENKUlvE_clEvENKUlvE0_clEvEUlN3c107complexIfEEE_St5arrayIPcLm2EEEEviT0_T1_,@function
        .size           _ZN2at6native29vectorized_elementwise_kernelILi2EZZZNS0_17asinh_kernel_cudaERNS_18TensorIteratorBaseEENKUlvE_clEvENKUlvE0_clEvEUlN3c107complexIfEEE_St5arrayIPcLm2EEEEviT0_T1_,(.L_x_21434 - _ZN2at6native29vectorized_elementwise_kernelILi2EZZZNS0_17asinh_kernel_cudaERNS_18TensorIteratorBaseEENKUlvE_clEvENKUlvE0_clEvEUlN3c107complexIfEEE_St5arrayIPcLm2EEEEviT0_T1_)
        .other          _ZN2at6native29vectorized_elementwise_kernelILi2EZZZNS0_17asinh_kernel_cudaERNS_18TensorIteratorBaseEENKUlvE_clEvENKUlvE0_clEvEUlN3c107complexIfEEE_St5arrayIPcLm2EEEEviT0_T1_,@"STO_CUDA_ENTRY STV_DEFAULT"
_ZN2at6native29vectorized_elementwise_kernelILi2EZZZNS0_17asinh_kernel_cudaERNS_18TensorIteratorBaseEENKUlvE_clEvENKUlvE0_clEvEUlN3c107complexIfEEE_St5arrayIPcLm2EEEEviT0_T1_:
.text._ZN2at6native29vectorized_elementwise_kernelILi2EZZZNS0_17asinh_kernel_cudaERNS_18TensorIteratorBaseEENKUlvE_clEvENKUlvE0_clEvEUlN3c107complexIfEEE_St5arrayIPcLm2EEEEviT0_T1_:
[----:B------:R-:W-:Y:S08]  /*0000*/  LDC R1, c[0x0][0x28] ;  /* 0x00000a00ff017b82 */ /* 0x000ff00000000800 */
[----:B------:R-:W0:Y:S01]  /*0010*/  S2UR UR6, SR_CTAID.X ;  /* 0x00000000000679c3 */ /* 0x000e220000002500 */
[----:B------:R-:W-:Y:S01]  /*0020*/  ULDC UR4, c[0x0][0x210] ;  /* 0x0000840000047ab9 */ /* 0x000fe20000000800 */
[----:B------:R-:W-:Y:S01]  /*0030*/  ULDC.64 UR8, c[0x0][0x208] ;  /* 0x0000820000087ab9 */ /* 0x000fe20000000a00 */
[----:B0-----:R-:W-:-:S04]  /*0040*/  USHF.L.U32 UR6, UR6, 0xa, URZ ;  /* 0x0000000a06067899 */ /* 0x001fc8000800063f */
[----:B------:R-:W-:-:S04]  /*0050*/  UIADD3 UR4, -UR6, UR4, URZ ;  /* 0x0000000406047290 */ /* 0x000fc8000fffe13f */
[----:B------:R-:W-:-:S06]  /*0060*/  UISETP.GE.U32.AND UP0, UPT, UR4, 0x400, UPT ;  /* 0x000004000400788c */ /* 0x000fcc000bf06070 */
[----:B------:R-:W-:-:S13]  /*0070*/  PLOP3.LUT P0, PT, PT, PT, UP0, 0x80, 0x0 ;  /* 0x000000000000781c */ /* 0x000fda0003f0f008 */
[----:B------:R-:W-:Y:S05]  /*0080*/  @!P0 BRA `(.L_x_9382) ;  /* 0x0000015c005c8947 */ /* 0x000fea0003800000 */
[----:B------:R-:W0:Y:S01]  /*0090*/  S2R R24, SR_TID.X ;  /* 0x0000000000187919 */ /* 0x000e220000002100 */
[----:B------:R-:W-:Y:S02]  /*00a0*/  ULDC.64 UR4, c[0x0][0x220] ;  /* 0x0000880000047ab9 */ /* 0x000fe40000000a00 */
[----:B------:R-:W-:-:S06]  /*00b0*/  UIMAD.WIDE UR4, UR6, 0x8, UR4 ;  /* 0x00000008060478a5 */ /* 0x000fcc000f8e0204 */
[----:B------:R-:W-:Y:S02]  /*00c0*/  MOV R2, UR4 ;  /* 0x0000000400027c02 */ /* 0x000fe40008000f00 */
[----:B------:R-:W-:-:S03]  /*00d0*/  MOV R3, UR5 ;  /* 0x0000000500037c02 */ /* 0x000fc60008000f00 */
[----:B0-----:R-:W-:-:S05]  /*00e0*/  IMAD.WIDE.U32 R2, R24, 0x10, R2 ;  /* 0x0000001018027825 */ /* 0x001fca00078e0002 */
[----:B------:R-:W2:Y:S04]  /*00f0*/  LDG.E.128 R8, desc[UR8][R2.64] ;  /* 0x0000000802087981 */ /* 0x000ea8000c1e1d00 */
[----:B------:R0:W5:Y:S04]  /*0100*/  LDG.E.128 R12, desc[UR8][R2.64+0x800] ;  /* 0x00080008020c7981 */ /* 0x000168000c1e1d00 */
[----:B------:R0:W5:Y:S04]  /*0110*/  LDG.E.128 R16, desc[UR8][R2.64+0x1000] ;  /* 0x0010000802107981 */ /* 0x000168000c1e1d00 */
[----:B------:R0:W5:Y:S01]  /*0120*/  LDG.E.128 R20, desc[UR8][R2.64+0x1800] ;  /* 0x0018000802147981 */ /* 0x000162000c1e1d00 */
[----:B------:R-:W-:Y:S01]  /*0130*/  BSSY B2, `(.L_x_9383) ;  /* 0x00002b8000027945 */ /* 0x000fe20003800000 */
[----:B--2---:R-:W-:Y:S01]  /*0140*/  MOV R32, R8 ;  /* 0x0000000800207202 */ /* 0x004fe20000000f00 */
[C---:B------:R-:W-:Y:S01]  /*0150*/  FADD.FTZ R25, |R9|.reuse, -RZ ;  /* 0x800000ff09197221 */ /* 0x040fe20000010200 */
[----:B------:R-:W-:-:S02]  /*0160*/  FSETP.GTU.FTZ.AND P1, PT, |R9|, +INF , PT ;  /* 0x7f8000000900780b */ /* 0x000fc40003f3c200 */
[----:B------:R-:W-:Y:S02]  /*0170*/  FSETP.GTU.FTZ.AND P0, PT, |R32|, +INF , PT ;  /* 0x7f8000002000780b */ /* 0x000fe40003f1c200 */
        /* <DEDUP_REMOVED lines=17> */
[----:B------:R-:W-:Y:S02]  /*0290*/  BSSY B0, `(.L_x_9387) ;  /* 0x0000097000007945 */ /* 0x000fe40003800000 */
        /* <DEDUP_REMOVED lines=13> */
[----:B------:R-:W-:Y:S01]  /*0370*/  FADD.FTZ R3, R25, -1 ;  /* 0xbf80000019037421 */ /* 0x000fe20000010000 */
[----:B------:R-:W-:-:S03]  /*0380*/  FSETP.NEU.FTZ.AND P0, PT, R5, +INF , PT ;  /* 0x7f8000000500780b */ /* 0x000fc60003f1d000 */
        /* <DEDUP_REMOVED lines=10> */
[----:B------:R-:W-:-:S06]  /*0430*/  FFMA.FTZ R8, R7, R7, R8 ;  /* 0x0000000707087223 */ /* 0x000fcc0000010008 */
[----:B------:R-:W0:Y:S02]  /*0440*/  MUFU.SQRT R8, R8 ;  /* 0x0000000800087308 */ /* 0x000e240000002000 */
[----:B0-----:R-:W-:Y:S01]  /*0450*/  @P1 FMUL.FTZ R6, R8, R5 ;  /* 0x0000000508061220 */ /* 0x001fe20000410000 */
[----:B------:R-:W-:Y:S02]  /*0460*/  FSETP.NEU.FTZ.AND P1, PT, R4, +INF , PT ;  /* 0x7f8000000400780b */ /* 0x000fe40003f3d000 */
        /* <DEDUP_REMOVED lines=26> */
[----:B------:R-:W-:-:S03]  /*0610*/  HFMA2.MMA R27, -RZ, RZ, 1.625, 0 ;  /* 0x3e800000ff1b7435 */ /* 0x000fc600000001ff */
[----:B------:R-:W0:Y:S02]  /*0620*/  MUFU.SQRT R4, R8 ;  /* 0x0000000800047308 */ /* 0x000e240000002000 */
[----:B0-----:R-:W-:-:S04]  /*0630*/  FADD.FTZ R4, R3, R4 ;  /* 0x0000000403047221 */ /* 0x001fc80000010000 */
[C---:B------:R-:W-:Y:S01]  /*0640*/  FADD.FTZ.RZ R6, R4.reuse, 1 ;  /* 0x3f80000004067421 */ /* 0x040fe2000001c000 */
[----:B------:R-:W-:-:S04]  /*0650*/  ISETP.GE.U32.AND P0, PT, R4, 0x7f800000, PT ;  /* 0x7f8000000400780c */ /* 0x000fc80003f06070 */
[----:B------:R-:W-:-:S04]  /*0660*/  IADD3 R6, R6, -0x3f400000, RZ ;  /* 0xc0c0000006067810 */ /* 0x000fc80007ffe0ff */
[----:B------:R-:W-:-:S04]  /*0670*/  LOP3.LUT R7, R6, 0xff800000, RZ, 0xc0, !PT ;  /* 0xff80000006077812 */ /* 0x000fc800078ec0ff */
[----:B------:R-:W-:-:S05]  /*0680*/  IADD3 R6, -R7, 0x40800000, RZ ;  /* 0x4080000007067810 */ /* 0x000fca0007ffe1ff */
[----:B------:R-:W-:Y:S01]  /*0690*/  FFMA.FTZ R27, R6, R27, -1 ;  /* 0xbf800000061b7423 */ /* 0x000fe2000001001b */
[-C--:B------:R-:W-:Y:S02]  /*06a0*/  IADD3 R6, R4, -R7.reuse, RZ ;  /* 0x8000000704067210 */ /* 0x080fe40007ffe0ff */
[----:B------:R-:W-:-:S03]  /*06b0*/  I2FP.F32.S32 R7, R7 ;  /* 0x0000000700077245 */ /* 0x000fc60000201400 */
[----:B------:R-:W-:Y:S01]  /*06c0*/  FADD.FTZ R6, R6, R27 ;  /* 0x0000001b06067221 */ /* 0x000fe20000010000 */
[----:B------:R-:W-:Y:S01]  /*06d0*/  MOV R27, 0x3d39bf78 ;  /* 0x3d39bf78001b7802 */ /* 0x000fe20000000f00 */
[----:B------:R-:W-:-:S04]  /*06e0*/  FMUL.FTZ R7, R7, 1.1920928955078125e-07 ;  /* 0x3400000007077820 */ /* 0x000fc80000410000 */
        /* <DEDUP_REMOVED lines=16> */
[----:B------:R-:W-:Y:S01]  /*07f0*/  FSEL R30, R30, -RZ, P0 ;  /* 0x800000ff1e1e7208 */ /* 0x000fe20000000000 */
[----:B------:R-:W-:Y:S08]  /*0800*/  BRA `(.L_x_9388) ;  /* 0x0000000000fc7947 */ /* 0x000ff00003800000 */
.L_x_9390:
        /* <DEDUP_REMOVED lines=10> */
.L_x_9392:
[----:B------:R-:W-:-:S04]  /*08b0*/  FADD.FTZ R4, -R0, R5 ;  /* 0x0000000500047221 */ /* 0x000fc80000010100 */
[----:B------:R-:W-:-:S07]  /*08c0*/  FMUL.FTZ R4, R4, 0.5 ;  /* 0x3f00000004047820 */ /* 0x000fce0000410000 */
.L_x_9393:
[----:B------:R-:W-:Y:S05]  /*08d0*/  BSYNC B1 ;  /* 0x0000000000017941 */ /* 0x000fea0003800000 */
.L_x_9391:
        /* <DEDUP_REMOVED lines=11> */
.L_x_9395:
[----:B------:R-:W-:-:S04]  /*0990*/  FADD.FTZ R6, R2, -R7 ;  /* 0x8000000702067221 */ /* 0x000fc80000010000 */
[----:B------:R-:W-:-:S07]  /*09a0*/  FMUL.FTZ R7, R6, 0.5 ;  /* 0x3f00000006077820 */ /* 0x000fce0000410000 */
.L_x_9396:
[----:B------:R-:W-:Y:S05]  /*09b0*/  BSYNC B1 ;  /* 0x0000000000017941 */ /* 0x000fea0003800000 */
.L_x_9394:
[----:B------:R-:W-:Y:S01]  /*09c0*/  FADD.FTZ R7, R7, R4 ;  /* 0x0000000407077221 */ /* 0x000fe20000010000 */
[----:B------:R-:W-:Y:S01]  /*09d0*/  FADD.FTZ R4, R34, 1 ;  /* 0x3f80000022047421 */ /* 0x000fe20000010000 */
[----:B------:R-:W-:-:S03]  /*09e0*/  HFMA2.MMA R27, -RZ, RZ, 1.625, 0 ;  /* 0x3e800000ff1b7435 */ /* 0x000fc600000001ff */
[----:B------:R-:W-:-:S04]  /*09f0*/  FMUL.FTZ R8, R4, R7 ;  /* 0x0000000704087220 */ /* 0x000fc80000410000 */
        /* <DEDUP_REMOVED lines=31> */
.L_x_9389:
[----:B------:R0:W1:Y:S02]  /*0bf0*/  MUFU.SQRT R30, R26 ;  /* 0x0000001a001e7308 */ /* 0x0000640000002000 */
.L_x_9388:
[----:B------:R-:W-:Y:S05]  /*0c00*/  BSYNC B0 ;  /* 0x0000000000007941 */ /* 0x000fea0003800000 */
.L_x_9387:
        /* <DEDUP_REMOVED lines=35> */
.L_x_9400:
        /* <DEDUP_REMOVED lines=17> */
.L_x_9406:
[----:B------:R-:W-:-:S04]  /*0f50*/  FADD.FTZ R0, -R0, R5 ;  /* 0x0000000500007221 */ /* 0x000fc80000010100 */
[----:B------:R-:W-:-:S07]  /*0f60*/  FMUL.FTZ R0, R0, 0.5 ;  /* 0x3f00000000007820 */ /* 0x000fce0000410000 */
.L_x_9407:
[----:B------:R-:W-:Y:S05]  /*0f70*/  BSYNC B4 ;  /* 0x0000000000047941 */ /* 0x000fea0003800000 */
.L_x_9405:
        /* <DEDUP_REMOVED lines=10> */
.L_x_9409:
[----:B------:R-:W-:-:S04]  /*1020*/  FADD.FTZ R2, -R3, R2 ;  /* 0x0000000203027221 */ /* 0x000fc80000010100 */
[----:B------:R-:W-:-:S07]  /*1030*/  FMUL.FTZ R3, R2, 0.5 ;  /* 0x3f00000002037820 */ /* 0x000fce0000410000 */
.L_x_9410:
[----:B------:R-:W-:Y:S05]  /*1040*/  BSYNC B4 ;  /* 0x0000000000047941 */ /* 0x000fea0003800000 */
.L_x_9408:
[----:B------:R-:W-:Y:S01]  /*1050*/  FADD.FTZ R3, R3, R0 ;  /* 0x0000000003037221 */ /* 0x000fe20000010000 */
[----:B------:R-:W-:-:S04]  /*1060*/  FADD.FTZ R34, R25, R34 ;  /* 0x0000002219227221 */ /* 0x000fc80000010000 */
[----:B------:R-:W-:-:S06]  /*1070*/  FMUL.FTZ R34, R34, R3 ;  /* 0x0000000322227220 */ /* 0x000fcc0000410000 */
[----:B------:R-:W2:Y:S01]  /*1080*/  MUFU.SQRT R34, R34 ;  /* 0x0000002200227308 */ /* 0x000ea20000002000 */
[----:B------:R-:W-:Y:S05]  /*1090*/  BRA `(.L_x_9411) ;  /* 0x0000000000487947 */ /* 0x000fea0003800000 */
.L_x_9404:
        /* <DEDUP_REMOVED lines=12> */
.L_x_9403:
[----:B------:R-:W-:Y:S01]  /*1160*/  FADD.FTZ R0, R34, 1 ;  /* 0x3f80000022007421 */ /* 0x000fe20000010000 */
[----:B------:R-:W-:Y:S01]  /*1170*/  MUFU.SQRT R3, R26 ;  /* 0x0000001a00037308 */ /* 0x000fe20000002000 */
[----:B------:R-:W-:Y:S02]  /*1180*/  MOV R25, 0x3f800000 ;  /* 0x3f80000000197802 */ /* 0x000fe40000000f00 */
[----:B------:R-:W-:-:S06]  /*1190*/  FMUL.FTZ R0, R0, 0.5 ;  /* 0x3f00000000007820 */ /* 0x000fcc0000410000 */
[----:B------:R-:W2:Y:S02]  /*11a0*/  MUFU.SQRT R0, R0 ;  /* 0x0000000000007308 */ /* 0x000ea40000002000 */
[----:B--2---:R-:W-:-:S07]  /*11b0*/  FMUL.FTZ R34, R3, R0 ;  /* 0x0000000003227220 */ /* 0x004fce0000410000 */
.L_x_9411:
[----:B------:R-:W-:Y:S05]  /*11c0*/  BSYNC B1 ;  /* 0x0000000000017941 */ /* 0x000fea0003800000 */
.L_x_9402:
[----:B------:R-:W-:Y:S05]  /*11d0*/  BRA `(.L_x_9412) ;  /* 0x0000000000087947 */ /* 0x000fea0003800000 */
.L_x_9399:
[----:B------:R-:W-:Y:S01]  /*11e0*/  FMUL.FTZ R34, R34, 16777216 ;  /* 0x4b80000022227820 */ /* 0x000fe20000410000 */
[----:B------:R-:W-:-:S07]  /*11f0*/  FMUL.FTZ R25, R25, 16777216 ;  /* 0x4b80000019197820 */ /* 0x000fce0000410000 */
.L_x_9412:
[----:B------:R-:W-:Y:S05]  /*1200*/  BSYNC B0 ;  /* 0x0000000000007941 */ /* 0x000fea0003800000 */
.L_x_9398:
        /* <DEDUP_REMOVED lines=16> */
[----:B-1---5:R-:W-:Y:S05]  /*1310*/  CALL.REL.NOINC `($__internal_18_$__cuda_sm3x_div_rn_ftz_f32_slowpath) ;  /* 0x000002b400587944 */ /* 0x022fea0003c00000 */
.L_x_9414:
[----:B------:R-:W-:Y:S05]  /*1320*/  BSYNC B4 ;  /* 0x0000000000047941 */ /* 0x000fea0003800000 */
.L_x_9413:
        /* <DEDUP_REMOVED lines=18> */
.L_x_9416:
[----:B------:R-:W-:Y:S02]  /*1450*/  ISETP.GE.AND P0, PT, R34, RZ, PT ;  /* 0x000000ff2200720c */ /* 0x000fe40003f06270 */
[----:B------:R-:W-:-:S11]  /*1460*/  MOV R3, 0x3fd774eb ;  /* 0x3fd774eb00037802 */ /* 0x000fd60000000f00 */
[----:B------:R-:W-:-:S04]  /*1470*/  @P0 FFMA.FTZ R0, R3, 0.93318945169448852539, -R0 ;  /* 0x3f6ee58103000823 */ /* 0x000fc80000010800 */
[----:B------:R-:W-:-:S07]  /*1480*/  @!P0 FFMA.FTZ R0, R3, 0.93318945169448852539, R0 ;  /* 0x3f6ee58103008823 */ /* 0x000fce0000010000 */
.L_x_9417:
[----:B------:R-:W-:Y:S05]  /*1490*/  BSYNC B0 ;  /* 0x0000000000007941 */ /* 0x000fea0003800000 */
.L_x_9415:
        /* <DEDUP_REMOVED lines=10> */
.L_x_9401:
[----:B------:R-:W-:Y:S05]  /*1540*/  BSYNC B3 ;  /* 0x0000000000037941 */ /* 0x000fea0003800000 */
.L_x_9397:
[----:B-1----:R-:W-:Y:S02]  /*1550*/  LOP3.LUT R31, R30, 0x80000000, R31, 0xb8, !PT ;  /* 0x800000001e1f7812 */ /* 0x002fe400078eb81f */
[----:B------:R-:W-:Y:S01]  /*1560*/  LOP3.LUT R9, R4, 0x80000000, R9, 0xb8, !PT ;  /* 0x8000000004097812 */ /* 0x000fe200078eb809 */
[----:B------:R-:W-:Y:S06]  /*1570*/  BRA `(.L_x_9386) ;  /* 0x0000001400cc7947 */ /* 0x000fec0003800000 */
.L_x_9385:
        /* <DEDUP_REMOVED lines=29> */
[----:B-----5:R-:W-:Y:S05]  /*1750*/  CALL.REL.NOINC `($__internal_18_$__cuda_sm3x_div_rn_ftz_f32_slowpath) ;  /* 0x000002b000487944 */ /* 0x020fea0003c00000 */
.L_x_9423:
[----:B------:R-:W-:Y:S05]  /*1760*/  BSYNC B4 ;  /* 0x0000000000047941 */ /* 0x000fea0003800000 */
.L_x_9422:
        /* <DEDUP_REMOVED lines=18> */
.L_x_9425:
[----:B------:R-:W-:Y:S02]  /*1890*/  ISETP.GE.AND P0, PT, R27, RZ, PT ;  /* 0x000000ff1b00720c */ /* 0x000fe40003f06270 */
[----:B------:R-:W-:-:S11]  /*18a0*/  MOV R3, 0x3fd774eb ;  /* 0x3fd774eb00037802 */ /* 0x000fd60000000f00 */
[----:B------:R-:W-:-:S04]  /*18b0*/  @P0 FFMA.FTZ R0, R3, 0.93318945169448852539, -R0 ;  /* 0x3f6ee58103000823 */ /* 0x000fc80000010800 */
[----:B------:R-:W-:-:S07]  /*18c0*/  @!P0 FFMA.FTZ R0, R3, 0.93318945169448852539, R0 ;  /* 0x3f6ee58103008823 */ /* 0x000fce0000010000 */
.L_x_9426:
[----:B------:R-:W-:Y:S05]  /*18d0*/  BSYNC B0 ;  /* 0x0000000000007941 */ /* 0x000fea0003800000 */
.L_x_9424:
        /* <DEDUP_REMOVED lines=13> */
.L_x_9421:
        /* <DEDUP_REMOVED lines=12> */
.L_x_9429:
[----:B------:R-:W-:Y:S05]  /*1a70*/  BSYNC B4 ;  /* 0x0000000000047941 */ /* 0x000fea0003800000 */
.L_x_9428:
        /* <DEDUP_REMOVED lines=18> */
.L_x_9431:
[----:B------:R-:W-:Y:S02]  /*1ba0*/  ISETP.GE.AND P0, PT, R27, RZ, PT ;  /* 0x000000ff1b00720c */ /* 0x000fe40003f06270 */
[----:B------:R-:W-:-:S11]  /*1bb0*/  MOV R3, 0x3fd774eb ;  /* 0x3fd774eb00037802 */ /* 0x000fd60000000f00 */
[----:B------:R-:W-:-:S04]  /*1bc0*/  @P0 FFMA.FTZ R0, R3, 0.93318945169448852539, -R0 ;  /* 0x3f6ee58103000823 */ /* 0x000fc80000010800 */
[----:B------:R-:W-:-:S07]  /*1bd0*/  @!P0 FFMA.FTZ R0, R3, 0.93318945169448852539, R0 ;  /* 0x3f6ee58103008823 */ /* 0x000fce0000010000 */
.L_x_9432:
[----:B------:R-:W-:Y:S05]  /*1be0*/  BSYNC B0 ;  /* 0x0000000000007941 */ /* 0x000fea0003800000 */
.L_x_9430:
        /* <DEDUP_REMOVED lines=27> */
.L_x_9420:
        /* <DEDUP_REMOVED lines=32> */
[----:B-----5:R-:W-:Y:S05]  /*1fa0*/  CALL.REL.NOINC `($__internal_18_$__cuda_sm3x_div_rn_ftz_f32_slowpath) ;  /* 0x000002a800347944 */ /* 0x020fea0003c00000 */
.L_x_9434:
[----:B------:R-:W-:Y:S05]  /*1fb0*/  BSYNC B4 ;  /* 0x0000000000047941 */ /* 0x000fea0003800000 */
.L_x_9433:
        /* <DEDUP_REMOVED lines=18> */
.L_x_9436:
[----:B------:R-:W-:Y:S02]  /*20e0*/  ISETP.GE.AND P0, PT, R27, RZ, PT ;  /* 0x000000ff1b00720c */ /* 0x000fe40003f06270 */
[----:B------:R-:W-:-:S11]  /*20f0*/  MOV R3, 0x3fd774eb ;  /* 0x3fd774eb00037802 */ /* 0x000fd60000000f00 */
[----:B------:R-:W-:-:S04]  /*2100*/  @P0 FFMA.FTZ R0, R3, 0.93318945169448852539, -R0 ;  /* 0x3f6ee58103000823 */ /* 0x000fc80000010800 */
[----:B------:R-:W-:-:S07]  /*2110*/  @!P0 FFMA.FTZ R0, R3, 0.93318945169448852539, R0 ;  /* 0x3f6ee58103008823 */ /* 0x000fce0000010000 */
.L_x_9437:
[----:B------:R-:W-:Y:S05]  /*2120*/  BSYNC B0 ;  /* 0x0000000000007941 */ /* 0x000fea0003800000 */
.L_x_9435:
        /* <DEDUP_REMOVED lines=11> */
.L_x_9419:
        /* <DEDUP_REMOVED lines=23> */
.L_x_9441:
[----:B------:R-:W-:Y:S05]  /*2350*/  BSYNC B4 ;  /* 0x0000000000047941 */ /* 0x000fea0003800000 */
.L_x_9440:
        /* <DEDUP_REMOVED lines=24> */
.L_x_9439:
        /* <DEDUP_REMOVED lines=12> */
.L_x_9443:
[----:B------:R-:W-:Y:S05]  /*25a0*/  BSYNC B4 ;  /* 0x0000000000047941 */ /* 0x000fea0003800000 */
.L_x_9442:
[----:B------:R-:W-:Y:S01]  /*25b0*/  HFMA2.MMA R3, -RZ, RZ, 0.89990234375, 10328 ;  /* 0x3b33710bff037435 */ /* 0x000fe200000001ff */
[----:B------:R-:W-:Y:S01]  /*25c0*/  FMUL.FTZ R2, R0, R0 ;  /* 0x0000000000027220 */ /* 0x000fe20000410000 */
[----:B------:R-:W-:Y:S02]  /*25d0*/  @!P6 MOV R7, 0x3fd774eb ;  /* 0x3fd774eb0007e802 */ /* 0x000fe40000000f00 */
        /* <DEDUP_REMOVED lines=9> */
[CC--:B------:R-:W-:Y:S02]  /*2670*/  VIMNMX R2, R26.reuse, R25.reuse, !PT ;  /* 0x000000191a027248 */ /* 0x0c0fe40007fe0100 */
[----:B------:R-:W-:Y:S01]  /*2680*/  VIMNMX R26, R26, R25, PT ;  /* 0x000000191a1a7248 */ /* 0x000fe20003fe0100 */
[----:B------:R-:W-:Y:S01]  /*2690*/  FFMA.FTZ R0, R3, R0, R0 ;  /* 0x0000000003007223 */ /* 0x000fe20000010000 */
[----:B------:R-:W-:Y:S02]  /*26a0*/  LOP3.LUT R3, R2, 0xfe000000, RZ, 0xc0, !PT ;  /* 0xfe00000002037812 */ /* 0x000fe400078ec0ff */
[----:B------:R-:W-:Y:S01]  /*26b0*/  FSETP.NEU.FTZ.AND P0, PT, R26, RZ, PT ;  /* 0x000000ff1a00720b */ /* 0x000fe20003f1d000 */
[----:B------:R-:W-:Y:S01]  /*26c0*/  @!P6 FFMA.FTZ R0, R7, 0.93318945169448852539, -R0 ;  /* 0x3f6ee5810700e823 */ /* 0x000fe20000010800 */
        /* <DEDUP_REMOVED lines=8> */
[----:B------:R-:W-:-:S04]  /*2750*/  FSETP.NEU.FTZ.AND P0, PT, R26, +INF , PT ;  /* 0x7f8000001a00780b */ /* 0x000fc80003f1d000 */
[----:B------:R-:W-:Y:S02]  /*2760*/  FSEL R2, R2, +INF , P0 ;  /* 0x7f80000002027808 */ /* 0x000fe40000000000 */
        /* <DEDUP_REMOVED lines=10> */
.L_x_9438:
        /* <DEDUP_REMOVED lines=33> */
.L_x_9445:
[----:B------:R-:W-:Y:S05]  /*2a20*/  BSYNC B4 ;  /* 0x0000000000047941 */ /* 0x000fea0003800000 */
.L_x_9444:
        /* <DEDUP_REMOVED lines=21> */
.L_x_9427:
[----:B------:R-:W-:Y:S05]  /*2b80*/  BSYNC B3 ;  /* 0x0000000000037941 */ /* 0x000fea0003800000 */
.L_x_9418:
[----:B------:R-:W-:Y:S01]  /*2b90*/  FADD.FTZ R30, R30, 0.69314718246459960938 ;  /* 0x3f3172181e1e7421 */ /* 0x000fe20000010000 */
[----:B------:R-:W-:-:S04]  /*2ba0*/  LOP3.LUT R9, R0, 0x80000000, R9, 0xb8, !PT ;  /* 0x8000000000097812 */ /* 0x000fc800078eb809 */
[----:B------:R-:W-:Y:S01]  /*2bb0*/  LOP3.LUT R31, R30, 0x80000000, R31, 0xb8, !PT ;  /* 0x800000001e1f7812 */ /* 0x000fe200078eb81f */
[----:B------:R-:W-:Y:S06]  /*2bc0*/  BRA `(.L_x_9386) ;  /* 0x0000000000387947 */ /* 0x000fec0003800000 */
.L_x_9384:
        /* <DEDUP_REMOVED lines=14> */
.L_x_9386:
[----:B------:R-:W-:Y:S05]  /*2cb0*/  BSYNC B2 ;  /* 0x0000000000027941 */ /* 0x000fea0003800000 */
.L_x_9383:
[----:B------:R-:W-:Y:S05]  /*2cc0*/  WARPSYNC.ALL ;  /* 0x0000000000007948 */ /* 0x000fea0003800000 */
[C---:B------:R-:W-:Y:S01]  /*2cd0*/  FSETP.GTU.FTZ.AND P0, PT, |R10|.reuse, +INF , PT ;  /* 0x7f8000000a00780b */ /* 0x040fe20003f1c200 */
[----:B------:R-:W-:Y:S01]  /*2ce0*/  BSSY B2, `(.L_x_9446) ;  /* 0x00002b5000027945 */ /* 0x000fe20003800000 */
[C---:B------:R-:W-:Y:S01]  /*2cf0*/  FSETP.GTU.FTZ.AND P1, PT, |R11|.reuse, +INF , PT ;  /* 0x7f8000000b00780b */ /* 0x040fe20003f3c200 */
[----:B0-----:R-:W-:Y:S01]  /*2d00*/  FADD.FTZ R26, |R10|, -RZ ;  /* 0x800000ff0a1a7221 */ /* 0x001fe20000010200 */
        /* <DEDUP_REMOVED lines=72> */
[----:B------:R-:W-:-:S03]  /*3190*/  HFMA2.MMA R25, -RZ, RZ, 1.875, 0 ;  /* 0x3f800000ff197435 */ /* 0x000fc600000001ff */
[----:B------:R-:W0:Y:S02]  /*31a0*/  MUFU.SQRT R4, R6 ;  /* 0x0000000600047308 */ /* 0x000e240000002000 */
[----:B0-----:R-:W-:-:S04]  /*31b0*/  FADD.FTZ R4, R3, R4 ;  /* 0x0000000403047221 */ /* 0x001fc80000010000 */
[C---:B------:R-:W-:Y:S01]  /*31c0*/  FADD.FTZ.RZ R7, R4.reuse, 1 ;  /* 0x3f80000004077421 */ /* 0x040fe2000001c000 */
[----:B------:R-:W-:-:S04]  /*31d0*/  ISETP.GE.U32.AND P0, PT, R4, 0x7f800000, PT ;  /* 0x7f8000000400780c */ /* 0x000fc80003f06070 */
[----:B------:R-:W-:-:S04]  /*31e0*/  IADD3 R7, R7, -0x3f400000, RZ ;  /* 0xc0c0000007077810 */ /* 0x000fc80007ffe0ff */
[----:B------:R-:W-:-:S04]  /*31f0*/  LOP3.LUT R7, R7, 0xff800000, RZ, 0xc0, !PT ;  /* 0xff80000007077812 */ /* 0x000fc800078ec0ff */
[----:B------:R-:W-:-:S05]  /*3200*/  IADD3 R8, -R7, 0x40800000, RZ ;  /* 0x4080000007087810 */ /* 0x000fca0007ffe1ff */
[----:B------:R-:W-:Y:S01]  /*3210*/  FFMA.FTZ R25, R8, 0.25, -R25 ;  /* 0x3e80000008197823 */ /* 0x000fe20000010819 */
        /* <DEDUP_REMOVED lines=23> */
.L_x_9453:
        /* <DEDUP_REMOVED lines=8> */
[----:B------:R-:W-:Y:S01]  /*3410*/  @!P0 FMUL.FTZ R4, R26, 0.5 ;  /* 0x3f0000001a048820 */ /* 0x000fe20000410000 */
[----:B------:R-:W-:Y:S06]  /*3420*/  BRA `(.L_x_9456) ;  /* 0x0000000000087947 */ /* 0x000fec0003800000 */
.L_x_9455:
[----:B------:R-:W-:-:S04]  /*3430*/  FADD.FTZ R4, -R0, R5 ;  /* 0x0000000500047221 */ /* 0x000fc80000010100 */
[----:B------:R-:W-:-:S07]  /*3440*/  FMUL.FTZ R4, R4, 0.5 ;  /* 0x3f00000004047820 */ /* 0x000fce0000410000 */
.L_x_9456:
[----:B------:R-:W-:Y:S05]  /*3450*/  BSYNC B1 ;  /* 0x0000000000017941 */ /* 0x000fea0003800000 */
.L_x_9454:
        /* <DEDUP_REMOVED lines=11> */
.L_x_9458:
[----:B------:R-:W-:-:S04]  /*3510*/  FADD.FTZ R6, R2, -R7 ;  /* 0x8000000702067221 */ /* 0x000fc80000010000 */
[----:B------:R-:W-:-:S07]  /*3520*/  FMUL.FTZ R7, R6, 0.5 ;  /* 0x3f00000006077820 */ /* 0x000fce0000410000 */
.L_x_9459:
[----:B------:R-:W-:Y:S05]  /*3530*/  BSYNC B1 ;  /* 0x0000000000017941 */ /* 0x000fea0003800000 */
.L_x_9457:
[----:B------:R-:W-:Y:S01]  /*3540*/  FADD.FTZ R7, R7, R4 ;  /* 0x0000000407077221 */ /* 0x000fe20000010000 */
[----:B------:R-:W-:Y:S01]  /*3550*/  FADD.FTZ R4, R30, 1 ;  /* 0x3f8000001e047421 */ /* 0x000fe20000010000 */
[----:B------:R-:W-:-:S03]  /*3560*/  HFMA2.MMA R25, -RZ, RZ, 1.875, 0 ;  /* 0x3f800000ff197435 */ /* 0x000fc600000001ff */
        /* <DEDUP_REMOVED lines=32> */
.L_x_9452:
[----:B------:R0:W1:Y:S02]  /*3770*/  MUFU.SQRT R25, R26 ;  /* 0x0000001a00197308 */ /* 0x0000640000002000 */
.L_x_9451:
[----:B------:R-:W-:Y:S05]  /*3780*/  BSYNC B0 ;  /* 0x0000000000007941 */ /* 0x000fea0003800000 */
.L_x_9450:
        /* <DEDUP_REMOVED lines=35> */
.L_x_9463:
        /* <DEDUP_REMOVED lines=17> */
.L_x_9469:
[----:B------:R-:W-:-:S04]  /*3ad0*/  FADD.FTZ R0, -R0, R5 ;  /* 0x0000000500007221 */ /* 0x000fc80000010100 */
[----:B------:R-:W-:-:S07]  /*3ae0*/  FMUL.FTZ R0, R0, 0.5 ;  /* 0x3f00000000007820 */ /* 0x000fce0000410000 */
.L_x_9470:
[----:B------:R-:W-:Y:S05]  /*3af0*/  BSYNC B4 ;  /* 0x0000000000047941 */ /* 0x000fea0003800000 */
.L_x_9468:
        /* <DEDUP_REMOVED lines=10> */
.L_x_9472:
[----:B------:R-:W-:-:S04]  /*3ba0*/  FADD.FTZ R2, -R3, R2 ;  /* 0x0000000203027221 */ /* 0x000fc80000010100 */
[----:B------:R-:W-:-:S07]  /*3bb0*/  FMUL.FTZ R3, R2, 0.5 ;  /* 0x3f00000002037820 */ /* 0x000fce0000410000 */
.L_x_9473:
[----:B------:R-:W-:Y:S05]  /*3bc0*/  BSYNC B4 ;  /* 0x0000000000047941 */ /* 0x000fea0003800000 */
.L_x_9471:
[----:B------:R-:W-:Y:S01]  /*3bd0*/  FADD.FTZ R3, R3, R0 ;  /* 0x0000000003037221 */ /* 0x000fe20000010000 */
[----:B------:R-:W-:-:S04]  /*3be0*/  FADD.FTZ R30, R27, R30 ;  /* 0x0000001e1b1e7221 */ /* 0x000fc80000010000 */
[----:B------:R-:W-:-:S06]  /*3bf0*/  FMUL.FTZ R30, R30, R3 ;  /* 0x000000031e1e7220 */ /* 0x000fcc0000410000 */
[----:B------:R-:W2:Y:S01]  /*3c00*/  MUFU.SQRT R30, R30 ;  /* 0x0000001e001e7308 */ /* 0x000ea20000002000 */
[----:B------:R-:W-:Y:S05]  /*3c10*/  BRA `(.L_x_9474) ;  /* 0x0000000000487947 */ /* 0x000fea0003800000 */
.L_x_9467:
        /* <DEDUP_REMOVED lines=12> */
.L_x_9466:
[----:B------:R-:W-:Y:S01]  /*3ce0*/  FADD.FTZ R0, R30, 1 ;  /* 0x3f8000001e007421 */ /* 0x000fe20000010000 */
[----:B------:R-:W-:Y:S01]  /*3cf0*/  MUFU.SQRT R3, R26 ;  /* 0x0000001a00037308 */ /* 0x000fe20000002000 */
[----:B------:R-:W-:Y:S02]  /*3d00*/  MOV R27, 0x3f800000 ;  /* 0x3f800000001b7802 */ /* 0x000fe40000000f00 */
[----:B------:R-:W-:-:S06]  /*3d10*/  FMUL.FTZ R0, R0, 0.5 ;  /* 0x3f00000000007820 */ /* 0x000fcc0000410000 */
[----:B------:R-:W2:Y:S02]  /*3d20*/  MUFU.SQRT R0, R0 ;  /* 0x0000000000007308 */ /* 0x000ea40000002000 */
[----:B--2---:R-:W-:-:S07]  /*3d30*/  FMUL.FTZ R30, R3, R0 ;  /* 0x00000000031e7220 */ /* 0x004fce0000410000 */
.L_x_9474:
[----:B------:R-:W-:Y:S05]  /*3d40*/  BSYNC B1 ;  /* 0x0000000000017941 */ /* 0x000fea0003800000 */
.L_x_9465:
[----:B------:R-:W-:Y:S05]  /*3d50*/  BRA `(.L_x_9475) ;  /* 0x0000000000087947 */ /* 0x000fea0003800000 */
.L_x_9462:
[----:B------:R-:W-:Y:S01]  /*3d60*/  FMUL.FTZ R30, R30, 16777216 ;  /* 0x4b8000001e1e7820 */ /* 0x000fe20000410000 */
[----:B------:R-:W-:-:S07]  /*3d70*/  FMUL.FTZ R27, R27, 16777216 ;  /* 0x4b8000001b1b7820 */ /* 0x000fce0000410000 */
.L_x_9475:
[----:B------:R-:W-:Y:S05]  /*3d80*/  BSYNC B0 ;  /* 0x0000000000007941 */ /* 0x000fea0003800000 */
.L_x_9461:
        /* <DEDUP_REMOVED lines=17> */
.L_x_9477:
[----:B------:R-:W-:Y:S05]  /*3ea0*/  BSYNC B4 ;  /* 0x0000000000047941 */ /* 0x000fea0003800000 */
.L_x_9476:
        /* <DEDUP_REMOVED lines=18> */
.L_x_9479:
[----:B------:R-:W-:Y:S02]  /*3fd0*/  ISETP.GE.AND P0, PT, R30, RZ, PT ;  /* 0x000000ff1e00720c */ /* 0x000fe40003f06270 */
[----:B------:R-:W-:-:S11]  /*3fe0*/  MOV R3, 0x3fd774eb ;  /* 0x3fd774eb00037802 */ /* 0x000fd60000000f00 */
[----:B------:R-:W-:-:S04]  /*3ff0*/  @P0 FFMA.FTZ R0, R3, 0.93318945169448852539, -R0 ;  /* 0x3f6ee58103000823 */ /* 0x000fc80000010800 */
[----:B------:R-:W-:-:S07]  /*4000*/  @!P0 FFMA.FTZ R0, R3, 0.93318945169448852539, R0 ;  /* 0x3f6ee58103008823 */ /* 0x000fce0000010000 */
.L_x_9480:
[----:B------:R-:W-:Y:S05]  /*4010*/  BSYNC B0 ;  /* 0x0000000000007941 */ /* 0x000fea0003800000 */
.L_x_9478:
        /* <DEDUP_REMOVED lines=10> */
.L_x_9464:
[----:B------:R-:W-:Y:S05]  /*40c0*/  BSYNC B3 ;  /* 0x0000000000037941 */ /* 0x000fea0003800000 */
.L_x_9460:
[----:B------:R-:W-:Y:S02]  /*40d0*/  LOP3.LUT R11, R4, 0x80000000, R11, 0xb8, !PT ;  /* 0x80000000040b7812 */ /* 0x000fe400078eb80b */
[----:B-1----:R-:W-:Y:S01]  /*40e0*/  LOP3.LUT R10, R25, 0x80000000, R10, 0xb8, !PT ;  /* 0x80000000190a7812 */ /* 0x002fe200078eb80a */
[----:B------:R-:W-:Y:S06]  /*40f0*/  BRA `(.L_x_9449) ;  /* 0x0000001400cc7947 */ /* 0x000fec0003800000 */
.L_x_9448:
        /* <DEDUP_REMOVED lines=29> */
[----:B-----5:R-:W-:Y:S05]  /*42d0*/  CALL.REL.NOINC `($__internal_18_$__cuda_sm3x_div_rn_ftz_f32_slowpath) ;  /* 0x0000028400687944 */ /* 0x020fea0003c00000 */
.L_x_9486:
[----:B------:R-:W-:Y:S05]  /*42e0*/  BSYNC B4 ;  /* 0x0000000000047941 */ /* 0x000fea0003800000 */
.L_x_9485:
        /* <DEDUP_REMOVED lines=18> */
.L_x_9488:
[----:B------:R-:W-:Y:S02]  /*4410*/  ISETP.GE.AND P0, PT, R27, RZ, PT ;  /* 0x000000ff1b00720c */ /* 0x000fe40003f06270 */
[----:B------:R-:W-:-:S11]  /*4420*/  MOV R3, 0x3fd774eb ;  /* 0x3fd774eb00037802 */ /* 0x000fd60000000f00 */
[----:B------:R-:W-:-:S04]  /*4430*/  @P0 FFMA.FTZ R0, R3, 0.93318945169448852539, -R0 ;  /* 0x3f6ee58103000823 */ /* 0x000fc80000010800 */
[----:B------:R-:W-:-:S07]  /*4440*/  @!P0 FFMA.FTZ R0, R3, 0.93318945169448852539, R0 ;  /* 0x3f6ee58103008823 */ /* 0x000fce0000010000 */
.L_x_9489:
[----:B------:R-:W-:Y:S05]  /*4450*/  BSYNC B0 ;  /* 0x0000000000007941 */ /* 0x000fea0003800000 */
.L_x_9487:
        /* <DEDUP_REMOVED lines=13> */
.L_x_9484:
        /* <DEDUP_REMOVED lines=12> */
.L_x_9492:
[----:B------:R-:W-:Y:S05]  /*45f0*/  BSYNC B4 ;  /* 0x0000000000047941 */ /* 0x000fea0003800000 */
.L_x_9491:
        /* <DEDUP_REMOVED lines=18> */
.L_x_9494:
[----:B------:R-:W-:Y:S02]  /*4720*/  ISETP.GE.AND P0, PT, R27, RZ, PT ;  /* 0x000000ff1b00720c */ /* 0x000fe40003f06270 */
[----:B------:R-:W-:-:S11]  /*4730*/  MOV R3, 0x3fd774eb ;  /* 0x3fd774eb00037802 */ /* 0x000fd60000000f00 */
[----:B------:R-:W-:-:S04]  /*4740*/  @P0 FFMA.FTZ R0, R3, 0.93318945169448852539, -R0 ;  /* 0x3f6ee58103000823 */ /* 0x000fc80000010800 */
[----:B------:R-:W-:-:S07]  /*4750*/  @!P0 FFMA.FTZ R0, R3, 0.93318945169448852539, R0 ;  /* 0x3f6ee58103008823 */ /* 0x000fce0000010000 */
.L_x_9495:
[----:B------:R-:W-:Y:S05]  /*4760*/  BSYNC B0 ;  /* 0x0000000000007941 */ /* 0x000fea0003800000 */
.L_x_9493:
        /* <DEDUP_REMOVED lines=27> */
.L_x_9483:
        /* <DEDUP_REMOVED lines=33> */
.L_x_9497:
[----:B------:R-:W-:Y:S05]  /*4b30*/  BSYNC B4 ;  /* 0x0000000000047941 */ /* 0x000fea0003800000 */
.L_x_9496:
        /* <DEDUP_REMOVED lines=18> */
.L_x_9499:
[----:B------:R-:W-:Y:S02]  /*4c60*/  ISETP.GE.AND P0, PT, R27, RZ, PT ;  /* 0x000000ff1b00720c */ /* 0x000fe40003f06270 */
[----:B------:R-:W-:-:S11]  /*4c70*/  MOV R3, 0x3fd774eb ;  /* 0x3fd774eb00037802 */ /* 0x000fd60000000f00 */
[----:B------:R-:W-:-:S04]  /*4c80*/  @P0 FFMA.FTZ R0, R3, 0.93318945169448852539, -R0 ;  /* 0x3f6ee58103000823 */ /* 0x000fc80000010800 */
[----:B------:R-:W-:-:S07]  /*4c90*/  @!P0 FFMA.FTZ R0, R3, 0.93318945169448852539, R0 ;  /* 0x3f6ee58103008823 */ /* 0x000fce0000010000 */
.L_x_9500:
[----:B------:R-:W-:Y:S05]  /*4ca0*/  BSYNC B0 ;  /* 0x0000000000007941 */ /* 0x000fea0003800000 */
.L_x_9498:
        /* <DEDUP_REMOVED lines=11> */
.L_x_9482:
        /* <DEDUP_REMOVED lines=23> */
.L_x_9504:
[----:B------:R-:W-:Y:S05]  /*4ed0*/  BSYNC B4 ;  /* 0x0000000000047941 */ /* 0x000fea0003800000 */
.L_x_9503:
[----:B------:R-:W-:Y:S01]  /*4ee0*/  HFMA2.MMA R3, -RZ, RZ, 0.89990234375, 10328 ;  /* 0x3b33710bff037435 */ /* 0x000fe200000001ff */
[----:B------:R-:W-:Y:S01]  /*4ef0*/  FMUL.FTZ R2, R0, R0 ;  /* 0x0000000000027220 */ /* 0x000fe20000410000 */
[----:B------:R-:W-:Y:S01]  /*4f00*/  @!P6 MOV R5, 0x3fd774eb ;  /* 0x3fd774eb0005e802 */ /* 0x000fe20000000f00 */
[----:B------:R-:W0:Y:S01]  /*4f10*/  MUFU.LG2 R30, R30 ;  /* 0x0000001e001e7308 */ /* 0x000e220000000c00 */
[C---:B------:R-:W-:Y:S01]  /*4f20*/  FSETP.NEU.FTZ.AND P0, PT, R26.reuse, R27, PT ;  /* 0x0000001b1a00720b */ /* 0x040fe20003f1d000 */
[----:B------:R-:W-:Y:S01]  /*4f30*/  FADD.FTZ R26, R26, R27 ;  /* 0x0000001b1a1a7221 */ /* 0x000fe20000010000 */
        /* <DEDUP_REMOVED lines=18> */
.L_x_9502:
        /* <DEDUP_REMOVED lines=12> */
.L_x_9506:
[----:B------:R-:W-:Y:S05]  /*5120*/  BSYNC B4 ;  /* 0x0000000000047941 */ /* 0x000fea0003800000 */
.L_x_9505:
[----:B------:R-:W-:Y:S01]  /*5130*/  HFMA2.MMA R3, -RZ, RZ, 0.89990234375, 10328 ;  /* 0x3b33710bff037435 */ /* 0x000fe200000001ff */
[----:B------:R-:W-:Y:S01]  /*5140*/  FMUL.FTZ R2, R0, R0 ;  /* 0x0000000000027220 */ /* 0x000fe20000410000 */
[----:B------:R-:W-:Y:S02]  /*5150*/  VIMNMX R4, R26, R27, !PT ;  /* 0x0000001b1a047248 */ /* 0x000fe40007fe0100 */
[----:B------:R-:W-:Y:S02]  /*5160*/  @!P6 MOV R7, 0x3fd774eb ;  /* 0x3fd774eb0007e802 */ /* 0x000fe40000000f00 */
[----:B------:R-:W-:Y:S02]  /*5170*/  LOP3.LUT R5, R4, 0xfe000000, RZ, 0xc0, !PT ;  /* 0xfe00000004057812 */ /* 0x000fe400078ec0ff */
[----:B------:R-:W-:Y:S02]  /*5180*/  FSETP.NEU.FTZ.AND P1, PT, R32, RZ, PT ;  /* 0x000000ff2000720b */ /* 0x000fe40003f3d000 */
        /* <DEDUP_REMOVED lines=8> */
[----:B------:R-:W-:-:S03]  /*5210*/  VIMNMX R2, R26, R27, PT ;  /* 0x0000001b1a027248 */ /* 0x000fc60003fe0100 */
[----:B------:R-:W-:Y:S01]  /*5220*/  FFMA.FTZ R0, R3, R0, R0 ;  /* 0x0000000003007223 */ /* 0x000fe20000010000 */
[----:B------:R-:W-:Y:S02]  /*5230*/  IADD3 R3, -R5, 0x7e800000, RZ ;  /* 0x7e80000005037810 */ /* 0x000fe40007ffe1ff */
[C---:B------:R-:W-:Y:S01]  /*5240*/  FSETP.NEU.FTZ.AND P0, PT, R2.reuse, RZ, PT ;  /* 0x000000ff0200720b */ /* 0x040fe20003f1d000 */
[----:B------:R-:W-:Y:S01]  /*5250*/  @!P6 FFMA.FTZ R0, R7, 0.93318945169448852539, -R0 ;  /* 0x3f6ee5810700e823 */ /* 0x000fe20000010800 */
[----:B------:R-:W-:Y:S01]  /*5260*/  LOP3.LUT R5, R5, 0x800000, RZ, 0xfc, !PT ;  /* 0x0080000005057812 */ /* 0x000fe200078efcff */
        /* <DEDUP_REMOVED lines=8> */
[C---:B------:R-:W-:Y:S01]  /*52f0*/  FSETP.NEU.FTZ.AND P0, PT, R26.reuse, R27, PT ;  /* 0x0000001b1a00720b */ /* 0x040fe20003f1d000 */
[----:B------:R-:W-:-:S03]  /*5300*/  FADD.FTZ R27, R26, R27 ;  /* 0x0000001b1a1b7221 */ /* 0x000fc60000010000 */
        /* <DEDUP_REMOVED lines=8> */
.L_x_9501:
        /* <DEDUP_REMOVED lines=33> */
.L_x_9508:
[----:B------:R-:W-:Y:S05]  /*55a0*/  BSYNC B4 ;  /* 0x0000000000047941 */ /* 0x000fea0003800000 */
.L_x_9507:
[----:B------:R-:W-:Y:S01]  /*55b0*/  MOV R3, 0x3b33710b ;  /* 0x3b33710b00037802 */ /* 0x000fe20000000f00 */
[----:B------:R-:W-:Y:S01]  /*55c0*/  FMUL.FTZ R2, R0, R0 ;  /* 0x0000000000027220 */ /* 0x000fe20000410000 */
[----:B------:R-:W-:Y:S02]  /*55d0*/  @!P6 MOV R5, 0x3fd774eb ;  /* 0x3fd774eb0005e802 */ /* 0x000fe40000000f00 */
[----:B------:R-:W-:Y:S01]  /*55e0*/  FSETP.NEU.FTZ.AND P0, PT, R26, R27, PT ;  /* 0x0000001b1a00720b */ /* 0x000fe20003f1d000 */
[----:B------:R-:W-:Y:S01]  /*55f0*/  FFMA.FTZ R3, R2, R3, -0.015681877732276916504 ;  /* 0xbc80774802037423 */ /* 0x000fe20000010003 */
[----:B------:R-:W-:Y:S01]  /*5600*/  FSETP.NEU.FTZ.AND P1, PT, R32, RZ, PT ;  /* 0x000000ff2000720b */ /* 0x000fe20003f3d000 */
[----:B------:R-:W-:Y:S02]  /*5610*/  FADD.FTZ R27, R26, R27 ;  /* 0x0000001b1a1b7221 */ /* 0x000fe40000010000 */
        /* <DEDUP_REMOVED lines=14> */
.L_x_9490:
[----:B------:R-:W-:Y:S05]  /*5700*/  BSYNC B3 ;  /* 0x0000000000037941 */ /* 0x000fea0003800000 */
.L_x_9481:
[----:B------:R-:W-:Y:S01]  /*5710*/  FADD.FTZ R25, R25, 0.69314718246459960938 ;  /* 0x3f31721819197421 */ /* 0x000fe20000010000 */
[----:B------:R-:W-:-:S04]  /*5720*/  LOP3.LUT R11, R0, 0x80000000, R11, 0xb8, !PT ;  /* 0x80000000000b7812 */ /* 0x000fc800078eb80b */
[----:B------:R-:W-:Y:S01]  /*5730*/  LOP3.LUT R10, R25, 0x80000000, R10, 0xb8, !PT ;  /* 0x80000000190a7812 */ /* 0x000fe200078eb80a */
[----:B------:R-:W-:Y:S06]  /*5740*/  BRA `(.L_x_9449) ;  /* 0x0000000000387947 */ /* 0x000fec0003800000 */
.L_x_9447:
[----:B------:R-:W-:-:S13]  /*5750*/  FSETP.NEU.FTZ.AND P0, PT, R26, +INF , PT ;  /* 0x7f8000001a00780b */ /* 0x000fda0003f1d000 */
        /* <DEDUP_REMOVED lines=13> */
.L_x_9449:
[----:B------:R-:W-:Y:S05]  /*5830*/  BSYNC B2 ;  /* 0x0000000000027941 */ /* 0x000fea0003800000 */
.L_x_9446:
[----:B------:R-:W-:Y:S05]  /*5840*/  WARPSYNC.ALL ;  /* 0x0000000000007948 */ /* 0x000fea0003800000 */
[C---:B-----5:R-:W-:Y:S01]  /*5850*/  FSETP.GTU.FTZ.AND P0, PT, |R12|.reuse, +INF , PT ;  /* 0x7f8000000c00780b */ /* 0x060fe20003f1c200 */
        /* <DEDUP_REMOVED lines=107> */
.L_x_9516:
        /* <DEDUP_REMOVED lines=10> */
.L_x_9518:
[----:B------:R-:W-:-:S04]  /*5fb0*/  FADD.FTZ R4, -R0, R5 ;  /* 0x0000000500047221 */ /* 0x000fc80000010100 */
[----:B------:R-:W-:-:S07]  /*5fc0*/  FMUL.FTZ R4, R4, 0.5 ;  /* 0x3f00000004047820 */ /* 0x000fce0000410000 */
.L_x_9519:
[----:B------:R-:W-:Y:S05]  /*5fd0*/  BSYNC B1 ;  /* 0x0000000000017941 */ /* 0x000fea0003800000 */
.L_x_9517:
        /* <DEDUP_REMOVED lines=11> */
.L_x_9521:
[----:B------:R-:W-:-:S04]  /*6090*/  FADD.FTZ R6, R2, -R7 ;  /* 0x8000000702067221 */ /* 0x000fc80000010000 */
[----:B------:R-:W-:-:S07]  /*60a0*/  FMUL.FTZ R7, R6, 0.5 ;  /* 0x3f00000006077820 */ /* 0x000fce0000410000 */
.L_x_9522:
[----:B------:R-:W-:Y:S05]  /*60b0*/  BSYNC B1 ;  /* 0x0000000000017941 */ /* 0x000fea0003800000 */
.L_x_9520:
        /* <DEDUP_REMOVED lines=35> */
.L_x_9515:
[----:B------:R0:W1:Y:S02]  /*62f0*/  MUFU.SQRT R25, R26 ;  /* 0x0000001a00197308 */ /* 0x0000640000002000 */
.L_x_9514:
[----:B------:R-:W-:Y:S05]  /*6300*/  BSYNC B0 ;  /* 0x0000000000007941 */ /* 0x000fea0003800000 */
.L_x_9513:
        /* <DEDUP_REMOVED lines=35> */
.L_x_9526:
        /* <DEDUP_REMOVED lines=17> */
.L_x_9532:
[----:B------:R-:W-:-:S04]  /*6650*/  FADD.FTZ R0, -R0, R5 ;  /* 0x0000000500007221 */ /* 0x000fc80000010100 */
[----:B------:R-:W-:-:S07]  /*6660*/  FMUL.FTZ R0, R0, 0.5 ;  /* 0x3f00000000007820 */ /* 0x000fce0000410000 */
.L_x_9533:
[----:B------:R-:W-:Y:S05]  /*6670*/  BSYNC B4 ;  /* 0x0000000000047941 */ /* 0x000fea0003800000 */
.L_x_9531:
        /* <DEDUP_REMOVED lines=10> */
.L_x_9535:
[----:B------:R-:W-:-:S04]  /*6720*/  FADD.FTZ R2, -R3, R2 ;  /* 0x0000000203027221 */ /* 0x000fc80000010100 */
[----:B------:R-:W-:-:S07]  /*6730*/  FMUL.FTZ R3, R2, 0.5 ;  /* 0x3f00000002037820 */ /* 0x000fce0000410000 */
.L_x_9536:
[----:B------:R-:W-:Y:S05]  /*6740*/  BSYNC B4 ;  /* 0x0000000000047941 */ /* 0x000fea0003800000 */
.L_x_9534:
[----:B------:R-:W-:Y:S01]  /*6750*/  FADD.FTZ R3, R3, R0 ;  /* 0x0000000003037221 */ /* 0x000fe20000010000 */
[----:B------:R-:W-:-:S04]  /*6760*/  FADD.FTZ R30, R27, R30 ;  /* 0x0000001e1b1e7221 */ /* 0x000fc80000010000 */
[----:B------:R-:W-:-:S06]  /*6770*/  FMUL.FTZ R30, R30, R3 ;  /* 0x000000031e1e7220 */ /* 0x000fcc0000410000 */
[----:B------:R-:W2:Y:S01]  /*6780*/  MUFU.SQRT R30, R30 ;  /* 0x0000001e001e7308 */ /* 0x000ea20000002000 */
[----:B------:R-:W-:Y:S05]  /*6790*/  BRA `(.L_x_9537) ;  /* 0x0000000000487947 */ /* 0x000fea0003800000 */
.L_x_9530:
        /* <DEDUP_REMOVED lines=12> */
.L_x_9529:
[----:B------:R-:W-:Y:S01]  /*6860*/  FADD.FTZ R0, R30, 1 ;  /* 0x3f8000001e007421 */ /* 0x000fe20000010000 */
[----:B------:R-:W-:Y:S01]  /*6870*/  MUFU.SQRT R3, R26 ;  /* 0x0000001a00037308 */ /* 0x000fe20000002000 */
[----:B------:R-:W-:Y:S02]  /*6880*/  MOV R27, 0x3f800000 ;  /* 0x3f800000001b7802 */ /* 0x000fe40000000f00 */
[----:B------:R-:W-:-:S06]  /*6890*/  FMUL.FTZ R0, R0, 0.5 ;  /* 0x3f00000000007820 */ /* 0x000fcc0000410000 */
[----:B------:R-:W2:Y:S02]  /*68a0*/  MUFU.SQRT R0, R0 ;  /* 0x0000000000007308 */ /* 0x000ea40000002000 */
[----:B--2---:R-:W-:-:S07]  /*68b0*/  FMUL.FTZ R30, R3, R0 ;  /* 0x00000000031e7220 */ /* 0x004fce0000410000 */
.L_x_9537:
[----:B------:R-:W-:Y:S05]  /*68c0*/  BSYNC B1 ;  /* 0x0000000000017941 */ /* 0x000fea0003800000 */
.L_x_9528:
[----:B------:R-:W-:Y:S05]  /*68d0*/  BRA `(.L_x_9538) ;  /* 0x0000000000087947 */ /* 0x000fea0003800000 */
.L_x_9525:
[----:B------:R-:W-:Y:S01]  /*68e0*/  FMUL.FTZ R30, R30, 16777216 ;  /* 0x4b8000001e1e7820 */ /* 0x000fe20000410000 */
[----:B------:R-:W-:-:S07]  /*68f0*/  FMUL.FTZ R27, R27, 16777216 ;  /* 0x4b8000001b1b7820 */ /* 0x000fce0000410000 */
.L_x_9538:
[----:B------:R-:W-:Y:S05]  /*6900*/  BSYNC B0 ;  /* 0x0000000000007941 */ /* 0x000fea0003800000 */
.L_x_9524:
        /* <DEDUP_REMOVED lines=16> */
[----:B-1----:R-:W-:Y:S05]  /*6a10*/  CALL.REL.NOINC `($__internal_18_$__cuda_sm3x_div_rn_ftz_f32_slowpath) ;  /* 0x0000025c00987944 */ /* 0x002fea0003c00000 */
.L_x_9540:
[----:B------:R-:W-:Y:S05]  /*6a20*/  BSYNC B4 ;  /* 0x0000000000047941 */ /* 0x000fea0003800000 */
.L_x_9539:
        /* <DEDUP_REMOVED lines=18> */
.L_x_9542:
[----:B------:R-:W-:Y:S02]  /*6b50*/  ISETP.GE.AND P0, PT, R30, RZ, PT ;  /* 0x000000ff1e00720c */ /* 0x000fe40003f06270 */
[----:B------:R-:W-:-:S11]  /*6b60*/  MOV R3, 0x3fd774eb ;  /* 0x3fd774eb00037802 */ /* 0x000fd60000000f00 */
[----:B------:R-:W-:-:S04]  /*6b70*/  @P0 FFMA.FTZ R0, R3, 0.93318945169448852539, -R0 ;  /* 0x3f6ee58103000823 */ /* 0x000fc80000010800 */
[----:B------:R-:W-:-:S07]  /*6b80*/  @!P0 FFMA.FTZ R0, R3, 0.93318945169448852539, R0 ;  /* 0x3f6ee58103008823 */ /* 0x000fce0000010000 */
.L_x_9543:
[----:B------:R-:W-:Y:S05]  /*6b90*/  BSYNC B0 ;  /* 0x0000000000007941 */ /* 0x000fea0003800000 */
.L_x_9541:
        /* <DEDUP_REMOVED lines=10> */
.L_x_9527:
[----:B------:R-:W-:Y:S05]  /*6c40*/  BSYNC B3 ;  /* 0x0000000000037941 */ /* 0x000fea0003800000 */
.L_x_9523:
[----:B------:R-:W-:Y:S02]  /*6c50*/  LOP3.LUT R13, R4, 0x80000000, R13, 0xb8, !PT ;  /* 0x80000000040d7812 */ /* 0x000fe400078eb80d */
[----:B-1----:R-:W-:Y:S01]  /*6c60*/  LOP3.LUT R12, R25, 0x80000000, R12, 0xb8, !PT ;  /* 0x80000000190c7812 */ /* 0x002fe200078eb80c */
[----:B------:R-:W-:Y:S06]  /*6c70*/  BRA `(.L_x_9512) ;  /* 0x0000001400cc7947 */ /* 0x000fec0003800000 */
.L_x_9511:
        /* <DEDUP_REMOVED lines=29> */
[----:B------:R-:W-:Y:S05]  /*6e50*/  CALL.REL.NOINC `($__internal_18_$__cuda_sm3x_div_rn_ftz_f32_slowpath) ;  /* 0x0000025800887944 */ /* 0x000fea0003c00000 */
.L_x_9549:
[----:B------:R-:W-:Y:S05]  /*6e60*/  BSYNC B4 ;  /* 0x0000000000047941 */ /* 0x000fea0003800000 */
.L_x_9548:
        /* <DEDUP_REMOVED lines=18> */
.L_x_9551:
[----:B------:R-:W-:Y:S02]  /*6f90*/  ISETP.GE.AND P0, PT, R27, RZ, PT ;  /* 0x000000ff1b00720c */ /* 0x000fe40003f06270 */
[----:B------:R-:W-:-:S11]  /*6fa0*/  MOV R3, 0x3fd774eb ;  /* 0x3fd774eb00037802 */ /* 0x000fd60000000f00 */
[----:B------:R-:W-:-:S04]  /*6fb0*/  @P0 FFMA.FTZ R0, R3, 0.93318945169448852539, -R0 ;  /* 0x3f6ee58103000823 */ /* 0x000fc80000010800 */
[----:B------:R-:W-:-:S07]  /*6fc0*/  @!P0 FFMA.FTZ R0, R3, 0.93318945169448852539, R0 ;  /* 0x3f6ee58103008823 */ /* 0x000fce0000010000 */
.L_x_9552:
[----:B------:R-:W-:Y:S05]  /*6fd0*/  BSYNC B0 ;  /* 0x0000000000007941 */ /* 0x000fea0003800000 */
.L_x_9550:
        /* <DEDUP_REMOVED lines=13> */
.L_x_9547:
        /* <DEDUP_REMOVED lines=11> */
[----:B------:R-:W-:Y:S05]  /*7160*/  CALL.REL.NOINC `($__internal_18_$__cuda_sm3x_div_rn_ftz_f32_slowpath) ;  /* 0x0000025400c47944 */ /* 0x000fea0003c00000 */
.L_x_9555:
[----:B------:R-:W-:Y:S05]  /*7170*/  BSYNC B4 ;  /* 0x0000000000047941 */ /* 0x000fea0003800000 */
.L_x_9554:
        /* <DEDUP_REMOVED lines=18> */
.L_x_9557:
[----:B------:R-:W-:Y:S02]  /*72a0*/  ISETP.GE.AND P0, PT, R27, RZ, PT ;  /* 0x000000ff1b00720c */ /* 0x000fe40003f06270 */
[----:B------:R-:W-:-:S11]  /*72b0*/  MOV R3, 0x3fd774eb ;  /* 0x3fd774eb00037802 */ /* 0x000fd60000000f00 */
[----:B------:R-:W-:-:S04]  /*72c0*/  @P0 FFMA.FTZ R0, R3, 0.93318945169448852539, -R0 ;  /* 0x3f6ee58103000823 */ /* 0x000fc80000010800 */
[----:B------:R-:W-:-:S07]  /*72d0*/  @!P0 FFMA.FTZ R0, R3, 0.93318945169448852539, R0 ;  /* 0x3f6ee58103008823 */ /* 0x000fce0000010000 */
.L_x_9558:
[----:B------:R-:W-:Y:S05]  /*72e0*/  BSYNC B0 ;  /* 0x0000000000007941 */ /* 0x000fea0003800000 */
.L_x_9556:
        /* <DEDUP_REMOVED lines=27> */
.L_x_9546:
        /* <DEDUP_REMOVED lines=32> */
[----:B------:R-:W-:Y:S05]  /*76a0*/  CALL.REL.NOINC `($__internal_18_$__cuda_sm3x_div_rn_ftz_f32_slowpath) ;  /* 0x0000025000747944 */ /* 0x000fea0003c00000 */
.L_x_9560:
[----:B------:R-:W-:Y:S05]  /*76b0*/  BSYNC B4 ;  /* 0x0000000000047941 */ /* 0x000fea0003800000 */
.L_x_9559:
        /* <DEDUP_REMOVED lines=18> */
.L_x_9562:
[----:B------:R-:W-:Y:S02]  /*77e0*/  ISETP.GE.AND P0, PT, R27, RZ, PT ;  /* 0x000000ff1b00720c */ /* 0x000fe40003f06270 */
[----:B------:R-:W-:-:S11]  /*77f0*/  MOV R3, 0x3fd774eb ;  /* 0x3fd774eb00037802 */ /* 0x000fd60000000f00 */
[----:B------:R-:W-:-:S04]  /*7800*/  @P0 FFMA.FTZ R0, R3, 0.93318945169448852539, -R0 ;  /* 0x3f6ee58103000823 */ /* 0x000fc80000010800 */
[----:B------:R-:W-:-:S07]  /*7810*/  @!P0 FFMA.FTZ R0, R3, 0.93318945169448852539, R0 ;  /* 0x3f6ee58103008823 */ /* 0x000fce0000010000 */
.L_x_9563:
[----:B------:R-:W-:Y:S05]  /*7820*/  BSYNC B0 ;  /* 0x0000000000007941 */ /* 0x000fea0003800000 */
.L_x_9561:
        /* <DEDUP_REMOVED lines=11> */
.L_x_9545:
        /* <DEDUP_REMOVED lines=23> */
.L_x_9567:
[----:B------:R-:W-:Y:S05]  /*7a50*/  BSYNC B4 ;  /* 0x0000000000047941 */ /* 0x000fea0003800000 */
.L_x_9566:
        /* <DEDUP_REMOVED lines=24> */
.L_x_9565:
        /* <DEDUP_REMOVED lines=12> */
.L_x_9569:
[----:B------:R-:W-:Y:S05]  /*7ca0*/  BSYNC B4 ;  /* 0x0000000000047941 */ /* 0x000fea0003800000 */
.L_x_9568:
        /* <DEDUP_REMOVED lines=38> */
.L_x_9564:
        /* <DEDUP_REMOVED lines=33> */
.L_x_9571:
[----:B------:R-:W-:Y:S05]  /*8120*/  BSYNC B4 ;  /* 0x0000000000047941 */ /* 0x000fea0003800000 */
.L_x_9570:
        /* <DEDUP_REMOVED lines=21> */
.L_x_9553:
[----:B------:R-:W-:Y:S05]  /*8280*/  BSYNC B3 ;  /* 0x0000000000037941 */ /* 0x000fea0003800000 */
.L_x_9544:
[----:B------:R-:W-:Y:S01]  /*8290*/  FADD.FTZ R25, R25, 0.69314718246459960938 ;  /* 0x3f31721819197421 */ /* 0x000fe20000010000 */
[----:B------:R-:W-:-:S04]  /*82a0*/  LOP3.LUT R13, R0, 0x80000000, R13, 0xb8, !PT ;  /* 0x80000000000d7812 */ /* 0x000fc800078eb80d */
[----:B------:R-:W-:Y:S01]  /*82b0*/  LOP3.LUT R12, R25, 0x80000000, R12, 0xb8, !PT ;  /* 0x80000000190c7812 */ /* 0x000fe200078eb80c */
[----:B------:R-:W-:Y:S06]  /*82c0*/  BRA `(.L_x_9512) ;  /* 0x0000000000387947 */ /* 0x000fec0003800000 */
.L_x_9510:
        /* <DEDUP_REMOVED lines=14> */
.L_x_9512:
[----:B------:R-:W-:Y:S05]  /*83b0*/  BSYNC B2 ;  /* 0x0000000000027941 */ /* 0x000fea0003800000 */
.L_x_9509:
        /* <DEDUP_REMOVED lines=109> */
.L_x_9579:
        /* <DEDUP_REMOVED lines=10> */
.L_x_9581:
[----:B------:R-:W-:-:S04]  /*8b30*/  FADD.FTZ R4, -R0, R5 ;  /* 0x0000000500047221 */ /* 0x000fc80000010100 */
[----:B------:R-:W-:-:S07]  /*8b40*/  FMUL.FTZ R4, R4, 0.5 ;  /* 0x3f00000004047820 */ /* 0x000fce0000410000 */
.L_x_9582:
[----:B------:R-:W-:Y:S05]  /*8b50*/  BSYNC B1 ;  /* 0x0000000000017941 */ /* 0x000fea0003800000 */
.L_x_9580:
        /* <DEDUP_REMOVED lines=11> */
.L_x_9584:
[----:B------:R-:W-:-:S04]  /*8c10*/  FADD.FTZ R6, R2, -R7 ;  /* 0x8000000702067221 */ /* 0x000fc80000010000 */
[----:B------:R-:W-:-:S07]  /*8c20*/  FMUL.FTZ R7, R6, 0.5 ;  /* 0x3f00000006077820 */ /* 0x000fce0000410000 */
.L_x_9585:
[----:B------:R-:W-:Y:S05]  /*8c30*/  BSYNC B1 ;  /* 0x0000000000017941 */ /* 0x000fea0003800000 */
.L_x_9583:
        /* <DEDUP_REMOVED lines=35> */
.L_x_9578:
[----:B------:R0:W1:Y:S02]  /*8e70*/  MUFU.SQRT R25, R26 ;  /* 0x0000001a00197308 */ /* 0x0000640000002000 */
.L_x_9577:
[----:B------:R-:W-:Y:S05]  /*8e80*/  BSYNC B0 ;  /* 0x0000000000007941 */ /* 0x000fea0003800000 */
.L_x_9576:
        /* <DEDUP_REMOVED lines=35> */
.L_x_9589:
        /* <DEDUP_REMOVED lines=17> */
.L_x_9595:
[----:B------:R-:W-:-:S04]  /*91d0*/  FADD.FTZ R0, -R0, R5 ;  /* 0x0000000500007221 */ /* 0x000fc80000010100 */
[----:B------:R-:W-:-:S07]  /*91e0*/  FMUL.FTZ R0, R0, 0.5 ;  /* 0x3f00000000007820 */ /* 0x000fce0000410000 */
.L_x_9596:
[----:B------:R-:W-:Y:S05]  /*91f0*/  BSYNC B4 ;  /* 0x0000000000047941 */ /* 0x000fea0003800000 */
.L_x_9594:
        /* <DEDUP_REMOVED lines=10> */
.L_x_9598:
[----:B------:R-:W-:-:S04]  /*92a0*/  FADD.FTZ R2, -R3, R2 ;  /* 0x0000000203027221 */ /* 0x000fc80000010100 */
[----:B------:R-:W-:-:S07]  /*92b0*/  FMUL.FTZ R3, R2, 0.5 ;  /* 0x3f00000002037820 */ /* 0x000fce0000410000 */
.L_x_9599:
[----:B------:R-:W-:Y:S05]  /*92c0*/  BSYNC B4 ;  /* 0x0000000000047941 */ /* 0x000fea0003800000 */
.L_x_9597:
[----:B------:R-:W-:Y:S01]  /*92d0*/  FADD.FTZ R3, R3, R0 ;  /* 0x0000000003037221 */ /* 0x000fe20000010000 */
[----:B------:R-:W-:-:S04]  /*92e0*/  FADD.FTZ R30, R27, R30 ;  /* 0x0000001e1b1e7221 */ /* 0x000fc80000010000 */
[----:B------:R-:W-:-:S06]  /*92f0*/  FMUL.FTZ R30, R30, R3 ;  /* 0x000000031e1e7220 */ /* 0x000fcc0000410000 */
[----:B------:R-:W2:Y:S01]  /*9300*/  MUFU.SQRT R30, R30 ;  /* 0x0000001e001e7308 */ /* 0x000ea20000002000 */
[----:B------:R-:W-:Y:S05]  /*9310*/  BRA `(.L_x_9600) ;  /* 0x0000000000487947 */ /* 0x000fea0003800000 */
.L_x_9593:
        /* <DEDUP_REMOVED lines=12> */
.L_x_9592:
[----:B------:R-:W-:Y:S01]  /*93e0*/  FADD.FTZ R0, R30, 1 ;  /* 0x3f8000001e007421 */ /* 0x000fe20000010000 */
[----:B------:R-:W-:Y:S01]  /*93f0*/  MUFU.SQRT R3, R26 ;  /* 0x0000001a00037308 */ /* 0x000fe20000002000 */
[----:B------:R-:W-:Y:S02]  /*9400*/  MOV R27, 0x3f800000 ;  /* 0x3f800000001b7802 */ /* 0x000fe40000000f00 */
[----:B------:R-:W-:-:S06]  /*9410*/  FMUL.FTZ R0, R0, 0.5 ;  /* 0x3f00000000007820 */ /* 0x000fcc0000410000 */
[----:B------:R-:W2:Y:S02]  /*9420*/  MUFU.SQRT R0, R0 ;  /* 0x0000000000007308 */ /* 0x000ea40000002000 */
[----:B--2---:R-:W-:-:S07]  /*9430*/  FMUL.FTZ R30, R3, R0 ;  /* 0x00000000031e7220 */ /* 0x004fce0000410000 */
.L_x_9600:
[----:B------:R-:W-:Y:S05]  /*9440*/  BSYNC B1 ;  /* 0x0000000000017941 */ /* 0x000fea0003800000 */
.L_x_9591:
[----:B------:R-:W-:Y:S05]  /*9450*/  BRA `(.L_x_9601) ;  /* 0x0000000000087947 */ /* 0x000fea0003800000 */
.L_x_9588:
[----:B------:R-:W-:Y:S01]  /*9460*/  FMUL.FTZ R30, R30, 16777216 ;  /* 0x4b8000001e1e7820 */ /* 0x000fe20000410000 */
[----:B------:R-:W-:-:S07]  /*9470*/  FMUL.FTZ R27, R27, 16777216 ;  /* 0x4b8000001b1b7820 */ /* 0x000fce0000410000 */
.L_x_9601:
[----:B------:R-:W-:Y:S05]  /*9480*/  BSYNC B0 ;  /* 0x0000000000007941 */ /* 0x000fea0003800000 */
.L_x_9587:
        /* <DEDUP_REMOVED lines=17> */
.L_x_9603:
[----:B------:R-:W-:Y:S05]  /*95a0*/  BSYNC B4 ;  /* 0x0000000000047941 */ /* 0x000fea0003800000 */
.L_x_9602:
        /* <DEDUP_REMOVED lines=18> */
.L_x_9605:
[----:B------:R-:W-:Y:S02]  /*96d0*/  ISETP.GE.AND P0, PT, R30, RZ, PT ;  /* 0x000000ff1e00720c */ /* 0x000fe40003f06270 */
[----:B------:R-:W-:-:S11]  /*96e0*/  MOV R3, 0x3fd774eb ;  /* 0x3fd774eb00037802 */ /* 0x000fd60000000f00 */
[----:B------:R-:W-:-:S04]  /*96f0*/  @P0 FFMA.FTZ R0, R3, 0.93318945169448852539, -R0 ;  /* 0x3f6ee58103000823 */ /* 0x000fc80000010800 */
[----:B------:R-:W-:-:S07]  /*9700*/  @!P0 FFMA.FTZ R0, R3, 0.93318945169448852539, R0 ;  /* 0x3f6ee58103008823 */ /* 0x000fce0000010000 */
.L_x_9606:
[----:B------:R-:W-:Y:S05]  /*9710*/  BSYNC B0 ;  /* 0x0000000000007941 */ /* 0x000fea0003800000 */
.L_x_9604:
        /* <DEDUP_REMOVED lines=10> */
.L_x_9590:
[----:B------:R-:W-:Y:S05]  /*97c0*/  BSYNC B3 ;  /* 0x0000000000037941 */ /* 0x000fea0003800000 */
.L_x_9586:
[----:B------:R-:W-:Y:S02]  /*97d0*/  LOP3.LUT R15, R4, 0x80000000, R15, 0xb8, !PT ;  /* 0x80000000040f7812 */ /* 0x000fe400078eb80f */
[----:B-1----:R-:W-:Y:S01]  /*97e0*/  LOP3.LUT R14, R25, 0x80000000, R14, 0xb8, !PT ;  /* 0x80000000190e7812 */ /* 0x002fe200078eb80e */
[----:B------:R-:W-:Y:S06]  /*97f0*/  BRA `(.L_x_9575) ;  /* 0x0000001400cc7947 */ /* 0x000fec0003800000 */
.L_x_9574:
        /* <DEDUP_REMOVED lines=30> */
.L_x_9612:
[----:B------:R-:W-:Y:S05]  /*99e0*/  BSYNC B4 ;  /* 0x0000000000047941 */ /* 0x000fea0003800000 */
.L_x_9611:
        /* <DEDUP_REMOVED lines=18> */
.L_x_9614:
[----:B------:R-:W-:Y:S02]  /*9b10*/  ISETP.GE.AND P0, PT, R27, RZ, PT ;  /* 0x000000ff1b00720c */ /* 0x000fe40003f06270 */
[----:B------:R-:W-:-:S11]  /*9b20*/  MOV R3, 0x3fd774eb ;  /* 0x3fd774eb00037802 */ /* 0x000fd60000000f00 */
[----:B------:R-:W-:-:S04]  /*9b30*/  @P0 FFMA.FTZ R0, R3, 0.93318945169448852539, -R0 ;  /* 0x3f6ee58103000823 */ /* 0x000fc80000010800 */
[----:B------:R-:W-:-:S07]  /*9b40*/  @!P0 FFMA.FTZ R0, R3, 0.93318945169448852539, R0 ;  /* 0x3f6ee58103008823 */ /* 0x000fce0000010000 */
.L_x_9615:
[----:B------:R-:W-:Y:S05]  /*9b50*/  BSYNC B0 ;  /* 0x0000000000007941 */ /* 0x000fea0003800000 */
.L_x_9613:
        /* <DEDUP_REMOVED lines=13> */
.L_x_9610:
        /* <DEDUP_REMOVED lines=12> */
.L_x_9618:
[----:B------:R-:W-:Y:S05]  /*9cf0*/  BSYNC B4 ;  /* 0x0000000000047941 */ /* 0x000fea0003800000 */
.L_x_9617:
        /* <DEDUP_REMOVED lines=18> */
.L_x_9620:
[----:B------:R-:W-:Y:S02]  /*9e20*/  ISETP.GE.AND P0, PT, R27, RZ, PT ;  /* 0x000000ff1b00720c */ /* 0x000fe40003f06270 */
[----:B------:R-:W-:-:S11]  /*9e30*/  MOV R3, 0x3fd774eb ;  /* 0x3fd774eb00037802 */ /* 0x000fd60000000f00 */
[----:B------:R-:W-:-:S04]  /*9e40*/  @P0 FFMA.FTZ R0, R3, 0.93318945169448852539, -R0 ;  /* 0x3f6ee58103000823 */ /* 0x000fc80000010800 */
[----:B------:R-:W-:-:S07]  /*9e50*/  @!P0 FFMA.FTZ R0, R3, 0.93318945169448852539, R0 ;  /* 0x3f6ee58103008823 */ /* 0x000fce0000010000 */
.L_x_9621:
[----:B------:R-:W-:Y:S05]  /*9e60*/  BSYNC B0 ;  /* 0x0000000000007941 */ /* 0x000fea0003800000 */
.L_x_9619:
        /* <DEDUP_REMOVED lines=27> */
.L_x_9609:
        /* <DEDUP_REMOVED lines=33> */
.L_x_9623:
[----:B------:R-:W-:Y:S05]  /*a230*/  BSYNC B4 ;  /* 0x0000000000047941 */ /* 0x000fea0003800000 */
.L_x_9622:
        /* <DEDUP_REMOVED lines=18> */
.L_x_9625:
[----:B------:R-:W-:Y:S02]  /*a360*/  ISETP.GE.AND P0, PT, R27, RZ, PT ;  /* 0x000000ff1b00720c */ /* 0x000fe40003f06270 */
[----:B------:R-:W-:-:S11]  /*a370*/  MOV R3, 0x3fd774eb ;  /* 0x3fd774eb00037802 */ /* 0x000fd60000000f00 */
[----:B------:R-:W-:-:S04]  /*a380*/  @P0 FFMA.FTZ R0, R3, 0.93318945169448852539, -R0 ;  /* 0x3f6ee58103000823 */ /* 0x000fc80000010800 */
[----:B------:R-:W-:-:S07]  /*a390*/  @!P0 FFMA.FTZ R0, R3, 0.93318945169448852539, R0 ;  /* 0x3f6ee58103008823 */ /* 0x000fce0000010000 */
.L_x_9626:
[----:B------:R-:W-:Y:S05]  /*a3a0*/  BSYNC B0 ;  /* 0x0000000000007941 */ /* 0x000fea0003800000 */
.L_x_9624:
        /* <DEDUP_REMOVED lines=11> */
.L_x_9608:
        /* <DEDUP_REMOVED lines=23> */
.L_x_9630:
[----:B------:R-:W-:Y:S05]  /*a5d0*/  BSYNC B4 ;  /* 0x0000000000047941 */ /* 0x000fea0003800000 */
.L_x_9629:
        /* <DEDUP_REMOVED lines=24> */
.L_x_9628:
        /* <DEDUP_REMOVED lines=12> */
.L_x_9632:
[----:B------:R-:W-:Y:S05]  /*a820*/  BSYNC B4 ;  /* 0x0000000000047941 */ /* 0x000fea0003800000 */
.L_x_9631:
        /* <DEDUP_REMOVED lines=38> */
.L_x_9627:
        /* <DEDUP_REMOVED lines=33> */
.L_x_9634:
[----:B------:R-:W-:Y:S05]  /*aca0*/  BSYNC B4 ;  /* 0x0000000000047941 */ /* 0x000fea0003800000 */
.L_x_9633:
        /* <DEDUP_REMOVED lines=21> */
.L_x_9616:
[----:B------:R-:W-:Y:S05]  /*ae00*/  BSYNC B3 ;  /* 0x0000000000037941 */ /* 0x000fea0003800000 */
.L_x_9607:
[----:B------:R-:W-:Y:S01]  /*ae10*/  FADD.FTZ R25, R25, 0.69314718246459960938 ;  /* 0x3f31721819197421 */ /* 0x000fe20000010000 */
[----:B------:R-:W-:-:S04]  /*ae20*/  LOP3.LUT R15, R0, 0x80000000, R15, 0xb8, !PT ;  /* 0x80000000000f7812 */ /* 0x000fc800078eb80f */
[----:B------:R-:W-:Y:S01]  /*ae30*/  LOP3.LUT R14, R25, 0x80000000, R14, 0xb8, !PT ;  /* 0x80000000190e7812 */ /* 0x000fe200078eb80e */
[----:B------:R-:W-:Y:S06]  /*ae40*/  BRA `(.L_x_9575) ;  /* 0x0000000000387947 */ /* 0x000fec0003800000 */
.L_x_9573:
        /* <DEDUP_REMOVED lines=14> */
.L_x_9575:
[----:B------:R-:W-:Y:S05]  /*af30*/  BSYNC B2 ;  /* 0x0000000000027941 */ /* 0x000fea0003800000 */
.L_x_9572:
        /* <DEDUP_REMOVED lines=109> */
.L_x_9642:
        /* <DEDUP_REMOVED lines=10> */
.L_x_9644:
[----:B------:R-:W-:-:S04]  /*b6b0*/  FADD.FTZ R4, -R0, R5 ;  /* 0x0000000500047221 */ /* 0x000fc80000010100 */
[----:B------:R-:W-:-:S07]  /*b6c0*/  FMUL.FTZ R4, R4, 0.5 ;  /* 0x3f00000004047820 */ /* 0x000fce0000410000 */
.L_x_9645:
[----:B------:R-:W-:Y:S05]  /*b6d0*/  BSYNC B1 ;  /* 0x0000000000017941 */ /* 0x000fea0003800000 */
.L_x_9643:
        /* <DEDUP_REMOVED lines=11> */
.L_x_9647:
[----:B------:R-:W-:-:S04]  /*b790*/  FADD.FTZ R6, R2, -R7 ;  /* 0x8000000702067221 */ /* 0x000fc80000010000 */
[----:B------:R-:W-:-:S07]  /*b7a0*/  FMUL.FTZ R7, R6, 0.5 ;  /* 0x3f00000006077820 */ /* 0x000fce0000410000 */
.L_x_9648:
[----:B------:R-:W-:Y:S05]  /*b7b0*/  BSYNC B1 ;  /* 0x0000000000017941 */ /* 0x000fea0003800000 */
.L_x_9646:
        /* <DEDUP_REMOVED lines=35> */
.L_x_9641:
[----:B------:R0:W1:Y:S02]  /*b9f0*/  MUFU.SQRT R25, R26 ;  /* 0x0000001a00197308 */ /* 0x0000640000002000 */
.L_x_9640:
[----:B------:R-:W-:Y:S05]  /*ba00*/  BSYNC B0 ;  /* 0x0000000000007941 */ /* 0x000fea0003800000 */
.L_x_9639:
        /* <DEDUP_REMOVED lines=35> */
.L_x_9652:
        /* <DEDUP_REMOVED lines=17> */
.L_x_9658:
[----:B------:R-:W-:-:S04]  /*bd50*/  FADD.FTZ R0, -R0, R5 ;  /* 0x0000000500007221 */ /* 0x000fc80000010100 */
[----:B------:R-:W-:-:S07]  /*bd60*/  FMUL.FTZ R0, R0, 0.5 ;  /* 0x3f00000000007820 */ /* 0x000fce0000410000 */
.L_x_9659:
[----:B------:R-:W-:Y:S05]  /*bd70*/  BSYNC B4 ;  /* 0x0000000000047941 */ /* 0x000fea0003800000 */
.L_x_9657:
        /* <DEDUP_REMOVED lines=10> */
.L_x_9661:
[----:B------:R-:W-:-:S04]  /*be20*/  FADD.FTZ R2, -R3, R2 ;  /* 0x0000000203027221 */ /* 0x000fc80000010100 */
[----:B------:R-:W-:-:S07]  /*be30*/  FMUL.FTZ R3, R2, 0.5 ;  /* 0x3f00000002037820 */ /* 0x000fce0000410000 */
.L_x_9662:
[----:B------:R-:W-:Y:S05]  /*be40*/  BSYNC B4 ;  /* 0x0000000000047941 */ /* 0x000fea0003800000 */
.L_x_9660:
[----:B------:R-:W-:Y:S01]  /*be50*/  FADD.FTZ R3, R3, R0 ;  /* 0x0000000003037221 */ /* 0x000fe20000010000 */
[----:B------:R-:W-:-:S04]  /*be60*/  FADD.FTZ R30, R27, R30 ;  /* 0x0000001e1b1e7221 */ /* 0x000fc80000010000 */
[----:B------:R-:W-:-:S06]  /*be70*/  FMUL.FTZ R30, R30, R3 ;  /* 0x000000031e1e7220 */ /* 0x000fcc0000410000 */
[----:B------:R-:W2:Y:S01]  /*be80*/  MUFU.SQRT R30, R30 ;  /* 0x0000001e001e7308 */ /* 0x000ea20000002000 */
[----:B------:R-:W-:Y:S05]  /*be90*/  BRA `(.L_x_9663) ;  /* 0x0000000000487947 */ /* 0x000fea0003800000 */
.L_x_9656:
        /* <DEDUP_REMOVED lines=12> */
.L_x_9655:
[----:B------:R-:W-:Y:S01]  /*bf60*/  FADD.FTZ R0, R30, 1 ;  /* 0x3f8000001e007421 */ /* 0x000fe20000010000 */
[----:B------:R-:W-:Y:S01]  /*bf70*/  MUFU.SQRT R3, R26 ;  /* 0x0000001a00037308 */ /* 0x000fe20000002000 */
[----:B------:R-:W-:Y:S02]  /*bf80*/  MOV R27, 0x3f800000 ;  /* 0x3f800000001b7802 */ /* 0x000fe40000000f00 */
[----:B------:R-:W-:-:S06]  /*bf90*/  FMUL.FTZ R0, R0, 0.5 ;  /* 0x3f00000000007820 */ /* 0x000fcc0000410000 */
[----:B------:R-:W2:Y:S02]  /*bfa0*/  MUFU.SQRT R0, R0 ;  /* 0x0000000000007308 */ /* 0x000ea40000002000 */
[----:B--2---:R-:W-:-:S07]  /*bfb0*/  FMUL.FTZ R30, R3, R0 ;  /* 0x00000000031e7220 */ /* 0x004fce0000410000 */
.L_x_9663:
[----:B------:R-:W-:Y:S05]  /*bfc0*/  BSYNC B1 ;  /* 0x0000000000017941 */ /* 0x000fea0003800000 */
.L_x_9654:
[----:B------:R-:W-:Y:S05]  /*bfd0*/  BRA `(.L_x_9664) ;  /* 0x0000000000087947 */ /* 0x000fea0003800000 */
.L_x_9651:
[----:B------:R-:W-:Y:S01]  /*bfe0*/  FMUL.FTZ R30, R30, 16777216 ;  /* 0x4b8000001e1e7820 */ /* 0x000fe20000410000 */
[----:B------:R-:W-:-:S07]  /*bff0*/  FMUL.FTZ R27, R27, 16777216 ;  /* 0x4b8000001b1b7820 */ /* 0x000fce0000410000 */
.L_x_9664:
[----:B------:R-:W-:Y:S05]  /*c000*/  BSYNC B0 ;  /* 0x0000000000007941 */ /* 0x000fea0003800000 */
.L_x_9650:
        /* <DEDUP_REMOVED lines=17> */
.L_x_9666:
[----:B------:R-:W-:Y:S05]  /*c120*/  BSYNC B4 ;  /* 0x0000000000047941 */ /* 0x000fea0003800000 */
.L_x_9665:
        /* <DEDUP_REMOVED lines=18> */
.L_x_9668:
[----:B------:R-:W-:Y:S02]  /*c250*/  ISETP.GE.AND P0, PT, R30, RZ, PT ;  /* 0x000000ff1e00720c */ /* 0x000fe40003f06270 */
[----:B------:R-:W-:-:S11]  /*c260*/  MOV R3, 0x3fd774eb ;  /* 0x3fd774eb00037802 */ /* 0x000fd60000000f00 */
[----:B------:R-:W-:-:S04]  /*c270*/  @P0 FFMA.FTZ R0, R3, 0.93318945169448852539, -R0 ;  /* 0x3f6ee58103000823 */ /* 0x000fc80000010800 */
[----:B------:R-:W-:-:S07]  /*c280*/  @!P0 FFMA.FTZ R0, R3, 0.93318945169448852539, R0 ;  /* 0x3f6ee58103008823 */ /* 0x000fce0000010000 */
.L_x_9669:
[----:B------:R-:W-:Y:S05]  /*c290*/  BSYNC B0 ;  /* 0x0000000000007941 */ /* 0x000fea0003800000 */
.L_x_9667:
        /* <DEDUP_REMOVED lines=10> */
.L_x_9653:
[----:B------:R-:W-:Y:S05]  /*c340*/  BSYNC B3 ;  /* 0x0000000000037941 */ /* 0x000fea0003800000 */
.L_x_9649:
[----:B------:R-:W-:Y:S02]  /*c350*/  LOP3.LUT R17, R4, 0x80000000, R17, 0xb8, !PT ;  /* 0x8000000004117812 */ /* 0x000fe400078eb811 */
[----:B-1----:R-:W-:Y:S01]  /*c360*/  LOP3.LUT R16, R25, 0x80000000, R16, 0xb8, !PT ;  /* 0x8000000019107812 */ /* 0x002fe200078eb810 */
[----:B------:R-:W-:Y:S06]  /*c370*/  BRA `(.L_x_9638) ;  /* 0x0000001400cc7947 */ /* 0x000fec0003800000 */
.L_x_9637:
        /* <DEDUP_REMOVED lines=30> */
.L_x_9675:
[----:B------:R-:W-:Y:S05]  /*c560*/  BSYNC B4 ;  /* 0x0000000000047941 */ /* 0x000fea0003800000 */
.L_x_9674:
        /* <DEDUP_REMOVED lines=18> */
.L_x_9677:
[----:B------:R-:W-:Y:S02]  /*c690*/  ISETP.GE.AND P0, PT, R27, RZ, PT ;  /* 0x000000ff1b00720c */ /* 0x000fe40003f06270 */
[----:B------:R-:W-:-:S11]  /*c6a0*/  MOV R3, 0x3fd774eb ;  /* 0x3fd774eb00037802 */ /* 0x000fd60000000f00 */
[----:B------:R-:W-:-:S04]  /*c6b0*/  @P0 FFMA.FTZ R0, R3, 0.93318945169448852539, -R0 ;  /* 0x3f6ee58103000823 */ /* 0x000fc80000010800 */
[----:B------:R-:W-:-:S07]  /*c6c0*/  @!P0 FFMA.FTZ R0, R3, 0.93318945169448852539, R0 ;  /* 0x3f6ee58103008823 */ /* 0x000fce0000010000 */
.L_x_9678:
[----:B------:R-:W-:Y:S05]  /*c6d0*/  BSYNC B0 ;  /* 0x0000000000007941 */ /* 0x000fea0003800000 */
.L_x_9676:
        /* <DEDUP_REMOVED lines=13> */
.L_x_9673:
        /* <DEDUP_REMOVED lines=12> */
.L_x_9681:
[----:B------:R-:W-:Y:S05]  /*c870*/  BSYNC B4 ;  /* 0x0000000000047941 */ /* 0x000fea0003800000 */
.L_x_9680:
        /* <DEDUP_REMOVED lines=18> */
.L_x_9683:
[----:B------:R-:W-:Y:S02]  /*c9a0*/  ISETP.GE.AND P0, PT, R27, RZ, PT ;  /* 0x000000ff1b00720c */ /* 0x000fe40003f06270 */
[----:B------:R-:W-:-:S11]  /*c9b0*/  MOV R3, 0x3fd774eb ;  /* 0x3fd774eb00037802 */ /* 0x000fd60000000f00 */
[----:B------:R-:W-:-:S04]  /*c9c0*/  @P0 FFMA.FTZ R0, R3, 0.93318945169448852539, -R0 ;  /* 0x3f6ee58103000823 */ /* 0x000fc80000010800 */
[----:B------:R-:W-:-:S07]  /*c9d0*/  @!P0 FFMA.FTZ R0, R3, 0.93318945169448852539, R0 ;  /* 0x3f6ee58103008823 */ /* 0x000fce0000010000 */
.L_x_9684:
[----:B------:R-:W-:Y:S05]  /*c9e0*/  BSYNC B0 ;  /* 0x0000000000007941 */ /* 0x000fea0003800000 */
.L_x_9682:
        /* <DEDUP_REMOVED lines=27> */
.L_x_9672:
        /* <DEDUP_REMOVED lines=33> */
.L_x_9686:
[----:B------:R-:W-:Y:S05]  /*cdb0*/  BSYNC B4 ;  /* 0x0000000000047941 */ /* 0x000fea0003800000 */
.L_x_9685:
        /* <DEDUP_REMOVED lines=18> */
.L_x_9688:
[----:B------:R-:W-:Y:S02]  /*cee0*/  ISETP.GE.AND P0, PT, R27, RZ, PT ;  /* 0x000000ff1b00720c */ /* 0x000fe40003f06270 */
[----:B------:R-:W-:-:S11]  /*cef0*/  MOV R3, 0x3fd774eb ;  /* 0x3fd774eb00037802 */ /* 0x000fd60000000f00 */
[----:B------:R-:W-:-:S04]  /*cf00*/  @P0 FFMA.FTZ R0, R3, 0.93318945169448852539, -R0 ;  /* 0x3f6ee58103000823 */ /* 0x000fc80000010800 */
[----:B------:R-:W-:-:S07]  /*cf10*/  @!P0 FFMA.FTZ R0, R3, 0.93318945169448852539, R0 ;  /* 0x3f6ee58103008823 */ /* 0x000fce0000010000 */
.L_x_9689:
[----:B------:R-:W-:Y:S05]  /*cf20*/  BSYNC B0 ;  /* 0x0000000000007941 */ /* 0x000fea0003800000 */
.L_x_9687:
        /* <DEDUP_REMOVED lines=11> */
.L_x_9671:
        /* <DEDUP_REMOVED lines=23> */
.L_x_9693:
[----:B------:R-:W-:Y:S05]  /*d150*/  BSYNC B4 ;  /* 0x0000000000047941 */ /* 0x000fea0003800000 */
.L_x_9692:
        /* <DEDUP_REMOVED lines=24> */
.L_x_9691:
        /* <DEDUP_REMOVED lines=12> */
.L_x_9695:
[----:B------:R-:W-:Y:S05]  /*d3a0*/  BSYNC B4 ;  /* 0x0000000000047941 */ /* 0x000fea0003800000 */
.L_x_9694:
        /* <DEDUP_REMOVED lines=38> */
.L_x_9690:
        /* <DEDUP_REMOVED lines=33> */
.L_x_9697:
[----:B------:R-:W-:Y:S05]  /*d820*/  BSYNC B4 ;  /* 0x0000000000047941 */ /* 0x000fea0003800000 */
.L_x_9696:
        /* <DEDUP_REMOVED lines=21> */
.L_x_9679:
[----:B------:R-:W-:Y:S05]  /*d980*/  BSYNC B3 ;  /* 0x0000000000037941 */ /* 0x000fea0003800000 */
.L_x_9670:
[----:B------:R-:W-:Y:S01]  /*d990*/  FADD.FTZ R25, R25, 0.69314718246459960938 ;  /* 0x3f31721819197421 */ /* 0x000fe20000010000 */
[----:B------:R-:W-:-:S04]  /*d9a0*/  LOP3.LUT R17, R0, 0x80000000, R17, 0xb8, !PT ;  /* 0x8000000000117812 */ /* 0x000fc800078eb811 */
[----:B------:R-:W-:Y:S01]  /*d9b0*/  LOP3.LUT R16, R25, 0x80000000, R16, 0xb8, !PT ;  /* 0x8000000019107812 */ /* 0x000fe200078eb810 */
[----:B------:R-:W-:Y:S06]  /*d9c0*/  BRA `(.L_x_9638) ;  /* 0x0000000000387947 */ /* 0x000fec0003800000 */
.L_x_9636:
        /* <DEDUP_REMOVED lines=14> */
.L_x_9638:
[----:B------:R-:W-:Y:S05]  /*dab0*/  BSYNC B2 ;  /* 0x0000000000027941 */ /* 0x000fea0003800000 */
.L_x_9635:
        /* <DEDUP_REMOVED lines=109> */
.L_x_9705:
        /* <DEDUP_REMOVED lines=10> */
.L_x_9707:
[----:B------:R-:W-:-:S04]  /*e230*/  FADD.FTZ R4, -R0, R5 ;  /* 0x0000000500047221 */ /* 0x000fc80000010100 */
[----:B------:R-:W-:-:S07]  /*e240*/  FMUL.FTZ R4, R4, 0.5 ;  /* 0x3f00000004047820 */ /* 0x000fce0000410000 */
.L_x_9708:
[----:B------:R-:W-:Y:S05]  /*e250*/  BSYNC B1 ;  /* 0x0000000000017941 */ /* 0x000fea0003800000 */
.L_x_9706:
        /* <DEDUP_REMOVED lines=11> */
.L_x_9710:
[----:B------:R-:W-:-:S04]  /*e310*/  FADD.FTZ R6, R2, -R7 ;  /* 0x8000000702067221 */ /* 0x000fc80000010000 */
[----:B------:R-:W-:-:S07]  /*e320*/  FMUL.FTZ R7, R6, 0.5 ;  /* 0x3f00000006077820 */ /* 0x000fce0000410000 */
.L_x_9711:
[----:B------:R-:W-:Y:S05]  /*e330*/  BSYNC B1 ;  /* 0x0000000000017941 */ /* 0x000fea0003800000 */
.L_x_9709:
        /* <DEDUP_REMOVED lines=35> */
.L_x_9704:
[----:B------:R0:W1:Y:S02]  /*e570*/  MUFU.SQRT R25, R26 ;  /* 0x0000001a00197308 */ /* 0x0000640000002000 */
.L_x_9703:
[----:B------:R-:W-:Y:S05]  /*e580*/  BSYNC B0 ;  /* 0x0000000000007941 */ /* 0x000fea0003800000 */
.L_x_9702:
        /* <DEDUP_REMOVED lines=35> */
.L_x_9715:
        /* <DEDUP_REMOVED lines=17> */
.L_x_9721:
[----:B------:R-:W-:-:S04]  /*e8d0*/  FADD.FTZ R0, -R0, R5 ;  /* 0x0000000500007221 */ /* 0x000fc80000010100 */
[----:B------:R-:W-:-:S07]  /*e8e0*/  FMUL.FTZ R0, R0, 0.5 ;  /* 0x3f00000000007820 */ /* 0x000fce0000410000 */
.L_x_9722:
[----:B------:R-:W-:Y:S05]  /*e8f0*/  BSYNC B4 ;  /* 0x0000000000047941 */ /* 0x000fea0003800000 */
.L_x_9720:
        /* <DEDUP_REMOVED lines=10> */
.L_x_9724:
[----:B------:R-:W-:-:S04]  /*e9a0*/  FADD.FTZ R2, -R3, R2 ;  /* 0x0000000203027221 */ /* 0x000fc80000010100 */
[----:B------:R-:W-:-:S07]  /*e9b0*/  FMUL.FTZ R3, R2, 0.5 ;  /* 0x3f00000002037820 */ /* 0x000fce0000410000 */
.L_x_9725:
[----:B------:R-:W-:Y:S05]  /*e9c0*/  BSYNC B4 ;  /* 0x0000000000047941 */ /* 0x000fea0003800000 */
.L_x_9723:
[----:B------:R-:W-:Y:S01]  /*e9d0*/  FADD.FTZ R3, R3, R0 ;  /* 0x0000000003037221 */ /* 0x000fe20000010000 */
[----:B------:R-:W-:-:S04]  /*e9e0*/  FADD.FTZ R30, R27, R30 ;  /* 0x0000001e1b1e7221 */ /* 0x000fc80000010000 */
[----:B------:R-:W-:-:S06]  /*e9f0*/  FMUL.FTZ R30, R30, R3 ;  /* 0x000000031e1e7220 */ /* 0x000fcc0000410000 */
[----:B------:R-:W2:Y:S01]  /*ea00*/  MUFU.SQRT R30, R30 ;  /* 0x0000001e001e7308 */ /* 0x000ea20000002000 */
[----:B------:R-:W-:Y:S05]  /*ea10*/  BRA `(.L_x_9726) ;  /* 0x0000000000487947 */ /* 0x000fea0003800000 */
.L_x_9719:
        /* <DEDUP_REMOVED lines=12> */
.L_x_9718:
[----:B------:R-:W-:Y:S01]  /*eae0*/  FADD.FTZ R0, R30, 1 ;  /* 0x3f8000001e007421 */ /* 0x000fe20000010000 */
[----:B------:R-:W-:Y:S01]  /*eaf0*/  MUFU.SQRT R3, R26 ;  /* 0x0000001a00037308 */ /* 0x000fe20000002000 */
[----:B------:R-:W-:Y:S02]  /*eb00*/  MOV R27, 0x3f800000 ;  /* 0x3f800000001b7802 */ /* 0x000fe40000000f00 */
[----:B------:R-:W-:-:S06]  /*eb10*/  FMUL.FTZ R0, R0, 0.5 ;  /* 0x3f00000000007820 */ /* 0x000fcc0000410000 */
[----:B------:R-:W2:Y:S02]  /*eb20*/  MUFU.SQRT R0, R0 ;  /* 0x0000000000007308 */ /* 0x000ea40000002000 */
[----:B--2---:R-:W-:-:S07]  /*eb30*/  FMUL.FTZ R30, R3, R0 ;  /* 0x00000000031e7220 */ /* 0x004fce0000410000 */
.L_x_9726:
[----:B------:R-:W-:Y:S05]  /*eb40*/  BSYNC B1 ;  /* 0x0000000000017941 */ /* 0x000fea0003800000 */
.L_x_9717:
[----:B------:R-:W-:Y:S05]  /*eb50*/  BRA `(.L_x_9727) ;  /* 0x0000000000087947 */ /* 0x000fea0003800000 */
.L_x_9714:
[----:B------:R-:W-:Y:S01]  /*eb60*/  FMUL.FTZ R30, R30, 16777216 ;  /* 0x4b8000001e1e7820 */ /* 0x000fe20000410000 */
[----:B------:R-:W-:-:S07]  /*eb70*/  FMUL.FTZ R27, R27, 16777216 ;  /* 0x4b8000001b1b7820 */ /* 0x000fce0000410000 */
.L_x_9727:
[----:B------:R-:W-:Y:S05]  /*eb80*/  BSYNC B0 ;  /* 0x0000000000007941 */ /* 0x000fea0003800000 */
.L_x_9713:
        /* <DEDUP_REMOVED lines=17> */
.L_x_9729:
[----:B------:R-:W-:Y:S05]  /*eca0*/  BSYNC B4 ;  /* 0x0000000000047941 */ /* 0x000fea0003800000 */
.L_x_9728:
        /* <DEDUP_REMOVED lines=18> */
.L_x_9731:
[----:B------:R-:W-:Y:S02]  /*edd0*/  ISETP.GE.AND P0, PT, R30, RZ, PT ;  /* 0x000000ff1e00720c */ /* 0x000fe40003f06270 */
[----:B------:R-:W-:-:S11]  /*ede0*/  MOV R3, 0x3fd774eb ;  /* 0x3fd774eb00037802 */ /* 0x000fd60000000f00 */
[----:B------:R-:W-:-:S04]  /*edf0*/  @P0 FFMA.FTZ R0, R3, 0.93318945169448852539, -R0 ;  /* 0x3f6ee58103000823 */ /* 0x000fc80000010800 */
[----:B------:R-:W-:-:S07]  /*ee00*/  @!P0 FFMA.FTZ R0, R3, 0.93318945169448852539, R0 ;  /* 0x3f6ee58103008823 */ /* 0x000fce0000010000 */
.L_x_9732:
[----:B------:R-:W-:Y:S05]  /*ee10*/  BSYNC B0 ;  /* 0x0000000000007941 */ /* 0x000fea0003800000 */
.L_x_9730:
        /* <DEDUP_REMOVED lines=10> */
.L_x_9716:
[----:B------:R-:W-:Y:S05]  /*eec0*/  BSYNC B3 ;  /* 0x0000000000037941 */ /* 0x000fea0003800000 */
.L_x_9712:
[----:B------:R-:W-:Y:S02]  /*eed0*/  LOP3.LUT R19, R4, 0x80000000, R19, 0xb8, !PT ;  /* 0x8000000004137812 */ /* 0x000fe400078eb813 */
[----:B-1----:R-:W-:Y:S01]  /*eee0*/  LOP3.LUT R18, R25, 0x80000000, R18, 0xb8, !PT ;  /* 0x8000000019127812 */ /* 0x002fe200078eb812 */
[----:B------:R-:W-:Y:S06]  /*eef0*/  BRA `(.L_x_9701) ;  /* 0x0000001400cc7947 */ /* 0x000fec0003800000 */
.L_x_9700:
        /* <DEDUP_REMOVED lines=30> */
.L_x_9738:
[----:B------:R-:W-:Y:S05]  /*f0e0*/  BSYNC B4 ;  /* 0x0000000000047941 */ /* 0x000fea0003800000 */
.L_x_9737:
        /* <DEDUP_REMOVED lines=18> */
.L_x_9740:
[----:B------:R-:W-:Y:S02]  /*f210*/  ISETP.GE.AND P0, PT, R27, RZ, PT ;  /* 0x000000ff1b00720c */ /* 0x000fe40003f06270 */
[----:B------:R-:W-:-:S11]  /*f220*/  MOV R3, 0x3fd774eb ;  /* 0x3fd774eb00037802 */ /* 0x000fd60000000f00 */
[----:B------:R-:W-:-:S04]  /*f230*/  @P0 FFMA.FTZ R0, R3, 0.93318945169448852539, -R0 ;  /* 0x3f6ee58103000823 */ /* 0x000fc80000010800 */
[----:B------:R-:W-:-:S07]  /*f240*/  @!P0 FFMA.FTZ R0, R3, 0.93318945169448852539, R0 ;  /* 0x3f6ee58103008823 */ /* 0x000fce0000010000 */
.L_x_9741:
[----:B------:R-:W-:Y:S05]  /*f250*/  BSYNC B0 ;  /* 0x0000000000007941 */ /* 0x000fea0003800000 */
.L_x_9739:
        /* <DEDUP_REMOVED lines=13> */
.L_x_9736:
        /* <DEDUP_REMOVED lines=12> */
.L_x_9744:
[----:B------:R-:W-:Y:S05]  /*f3f0*/  BSYNC B4 ;  /* 0x0000000000047941 */ /* 0x000fea0003800000 */
.L_x_9743:
        /* <DEDUP_REMOVED lines=18> */
.L_x_9746:
[----:B------:R-:W-:Y:S02]  /*f520*/  ISETP.GE.AND P0, PT, R27, RZ, PT ;  /* 0x000000ff1b00720c */ /* 0x000fe40003f06270 */
[----:B------:R-:W-:-:S11]  /*f530*/  MOV R3, 0x3fd774eb ;  /* 0x3fd774eb00037802 */ /* 0x000fd60000000f00 */
[----:B------:R-:W-:-:S04]  /*f540*/  @P0 FFMA.FTZ R0, R3, 0.93318945169448852539, -R0 ;  /* 0x3f6ee58103000823 */ /* 0x000fc80000010800 */
[----:B------:R-:W-:-:S07]  /*f550*/  @!P0 FFMA.FTZ R0, R3, 0.93318945169448852539, R0 ;  /* 0x3f6ee58103008823 */ /* 0x000fce0000010000 */
.L_x_9747:
[----:B------:R-:W-:Y:S05]  /*f560*/  BSYNC B0 ;  /* 0x0000000000007941 */ /* 0x000fea0003800000 */
.L_x_9745:
        /* <DEDUP_REMOVED lines=27> */
.L_x_9735:
        /* <DEDUP_REMOVED lines=33> */
.L_x_9749:
[----:B------:R-:W-:Y:S05]  /*f930*/  BSYNC B4 ;  /* 0x0000000000047941 */ /* 0x000fea0003800000 */
.L_x_9748:
        /* <DEDUP_REMOVED lines=18> */
.L_x_9751:
[----:B------:R-:W-:Y:S02]  /*fa60*/  ISETP.GE.AND P0, PT, R27, RZ, PT ;  /* 0x000000ff1b00720c */ /* 0x000fe40003f06270 */
[----:B------:R-:W-:-:S11]  /*fa70*/  MOV R3, 0x3fd774eb ;  /* 0x3fd774eb00037802 */ /* 0x000fd60000000f00 */
[----:B------:R-:W-:-:S04]  /*fa80*/  @P0 FFMA.FTZ R0, R3, 0.93318945169448852539, -R0 ;  /* 0x3f6ee58103000823 */ /* 0x000fc80000010800 */
[----:B------:R-:W-:-:S07]  /*fa90*/  @!P0 FFMA.FTZ R0, R3, 0.93318945169448852539, R0 ;  /* 0x3f6ee58103008823 */ /* 0x000fce0000010000 */
.L_x_9752:
[----:B------:R-:W-:Y:S05]  /*faa0*/  BSYNC B0 ;  /* 0x0000000000007941 */ /* 0x000fea0003800000 */
.L_x_9750:
        /* <DEDUP_REMOVED lines=11> */
.L_x_9734:
        /* <DEDUP_REMOVED lines=23> */
.L_x_9756:
[----:B------:R-:W-:Y:S05]  /*fcd0*/  BSYNC B4 ;  /* 0x0000000000047941 */ /* 0x000fea0003800000 */
.L_x_9755:
        /* <DEDUP_REMOVED lines=24> */
.L_x_9754:
        /* <DEDUP_REMOVED lines=12> */
.L_x_9758:
[----:B------:R-:W-:Y:S05]  /*ff20*/  BSYNC B4 ;  /* 0x0000000000047941 */ /* 0x000fea0003800000 */
.L_x_9757:
        /* <DEDUP_REMOVED lines=38> */
.L_x_9753:
        /* <DEDUP_REMOVED lines=33> */
.L_x_9760:
[----:B------:R-:W-:Y:S05]  /*103a0*/  BSYNC B4 ;  /* 0x0000000000047941 */ /* 0x000fea0003800000 */
.L_x_9759:
        /* <DEDUP_REMOVED lines=21> */
.L_x_9742:
[----:B------:R-:W-:Y:S05]  /*10500*/  BSYNC B3 ;  /* 0x0000000000037941 */ /* 0x000fea0003800000 */
.L_x_9733:
[----:B------:R-:W-:Y:S01]  /*10510*/  FADD.FTZ R25, R25, 0.69314718246459960938 ;  /* 0x3f31721819197421 */ /* 0x000fe20000010000 */
[----:B------:R-:W-:-:S04]  /*10520*/  LOP3.LUT R19, R0, 0x80000000, R19, 0xb8, !PT ;  /* 0x8000000000137812 */ /* 0x000fc800078eb813 */
[----:B------:R-:W-:Y:S01]  /*10530*/  LOP3.LUT R18, R25, 0x80000000, R18, 0xb8, !PT ;  /* 0x8000000019127812 */ /* 0x000fe200078eb812 */
[----:B------:R-:W-:Y:S06]  /*10540*/  BRA `(.L_x_9701) ;  /* 0x0000000000387947 */ /* 0x000fec0003800000 */
.L_x_9699:
        /* <DEDUP_REMOVED lines=14> */
.L_x_9701:
[----:B------:R-:W-:Y:S05]  /*10630*/  BSYNC B2 ;  /* 0x0000000000027941 */ /* 0x000fea0003800000 */
.L_x_9698:
        /* <DEDUP_REMOVED lines=109> */
.L_x_9768:
        /* <DEDUP_REMOVED lines=10> */
.L_x_9770:
[----:B------:R-:W-:-:S04]  /*10db0*/  FADD.FTZ R4, -R0, R5 ;  /* 0x0000000500047221 */ /* 0x000fc80000010100 */
[----:B------:R-:W-:-:S07]  /*10dc0*/  FMUL.FTZ R4, R4, 0.5 ;  /* 0x3f00000004047820 */ /* 0x000fce0000410000 */
.L_x_9771:
[----:B------:R-:W-:Y:S05]  /*10dd0*/  BSYNC B1 ;  /* 0x0000000000017941 */ /* 0x000fea0003800000 */
.L_x_9769:
        /* <DEDUP_REMOVED lines=11> */
.L_x_9773:
[----:B------:R-:W-:-:S04]  /*10e90*/  FADD.FTZ R6, R2, -R7 ;  /* 0x8000000702067221 */ /* 0x000fc80000010000 */
[----:B------:R-:W-:-:S07]  /*10ea0*/  FMUL.FTZ R7, R6, 0.5 ;  /* 0x3f00000006077820 */ /* 0x000fce0000410000 */
.L_x_9774:
[----:B------:R-:W-:Y:S05]  /*10eb0*/  BSYNC B1 ;  /* 0x0000000000017941 */ /* 0x000fea0003800000 */
.L_x_9772:
        /* <DEDUP_REMOVED lines=35> */
.L_x_9767:
[----:B------:R0:W1:Y:S02]  /*110f0*/  MUFU.SQRT R25, R26 ;  /* 0x0000001a00197308 */ /* 0x0000640000002000 */
.L_x_9766:
[----:B------:R-:W-:Y:S05]  /*11100*/  BSYNC B0 ;  /* 0x0000000000007941 */ /* 0x000fea0003800000 */
.L_x_9765:
        /* <DEDUP_REMOVED lines=35> */
.L_x_9778:
        /* <DEDUP_REMOVED lines=17> */
.L_x_9784:
[----:B------:R-:W-:-:S04]  /*11450*/  FADD.FTZ R0, -R0, R5 ;  /* 0x0000000500007221 */ /* 0x000fc80000010100 */
[----:B------:R-:W-:-:S07]  /*11460*/  FMUL.FTZ R0, R0, 0.5 ;  /* 0x3f00000000007820 */ /* 0x000fce0000410000 */
.L_x_9785:
[----:B------:R-:W-:Y:S05]  /*11470*/  BSYNC B4 ;  /* 0x0000000000047941 */ /* 0x000fea0003800000 */
.L_x_9783:
        /* <DEDUP_REMOVED lines=10> */
.L_x_9787:
[----:B------:R-:W-:-:S04]  /*11520*/  FADD.FTZ R2, -R3, R2 ;  /* 0x0000000203027221 */ /* 0x000fc80000010100 */
[----:B------:R-:W-:-:S07]  /*11530*/  FMUL.FTZ R3, R2, 0.5 ;  /* 0x3f00000002037820 */ /* 0x000fce0000410000 */
.L_x_9788:
[----:B------:R-:W-:Y:S05]  /*11540*/  BSYNC B4 ;  /* 0x0000000000047941 */ /* 0x000fea0003800000 */
.L_x_9786:
[----:B------:R-:W-:Y:S01]  /*11550*/  FADD.FTZ R3, R3, R0 ;  /* 0x0000000003037221 */ /* 0x000fe20000010000 */
[----:B------:R-:W-:-:S04]  /*11560*/  FADD.FTZ R30, R27, R30 ;  /* 0x0000001e1b1e7221 */ /* 0x000fc80000010000 */
[----:B------:R-:W-:-:S06]  /*11570*/  FMUL.FTZ R30, R30, R3 ;  /* 0x000000031e1e7220 */ /* 0x000fcc0000410000 */
[----:B------:R-:W2:Y:S01]  /*11580*/  MUFU.SQRT R30, R30 ;  /* 0x0000001e001e7308 */ /* 0x000ea20000002000 */
[----:B------:R-:W-:Y:S05]  /*11590*/  BRA `(.L_x_9789) ;  /* 0x0000000000487947 */ /* 0x000fea0003800000 */
.L_x_9782:
        /* <DEDUP_REMOVED lines=12> */
.L_x_9781:
[----:B------:R-:W-:Y:S01]  /*11660*/  FADD.FTZ R0, R30, 1 ;  /* 0x3f8000001e007421 */ /* 0x000fe20000010000 */
[----:B------:R-:W-:Y:S01]  /*11670*/  MUFU.SQRT R3, R26 ;  /* 0x0000001a00037308 */ /* 0x000fe20000002000 */
[----:B------:R-:W-:Y:S02]  /*11680*/  MOV R27, 0x3f800000 ;  /* 0x3f800000001b7802 */ /* 0x000fe40000000f00 */
[----:B------:R-:W-:-:S06]  /*11690*/  FMUL.FTZ R0, R0, 0.5 ;  /* 0x3f00000000007820 */ /* 0x000fcc0000410000 */
[----:B------:R-:W2:Y:S02]  /*116a0*/  MUFU.SQRT R0, R0 ;  /* 0x0000000000007308 */ /* 0x000ea40000002000 */
[----:B--2---:R-:W-:-:S07]  /*116b0*/  FMUL.FTZ R30, R3, R0 ;  /* 0x00000000031e7220 */ /* 0x004fce0000410000 */
.L_x_9789:
[----:B------:R-:W-:Y:S05]  /*116c0*/  BSYNC B1 ;  /* 0x0000000000017941 */ /* 0x000fea0003800000 */
.L_x_9780:
[----:B------:R-:W-:Y:S05]  /*116d0*/  BRA `(.L_x_9790) ;  /* 0x0000000000087947 */ /* 0x000fea0003800000 */
.L_x_9777:
[----:B------:R-:W-:Y:S01]  /*116e0*/  FMUL.FTZ R30, R30, 16777216 ;  /* 0x4b8000001e1e7820 */ /* 0x000fe20000410000 */
[----:B------:R-:W-:-:S07]  /*116f0*/  FMUL.FTZ R27, R27, 16777216 ;  /* 0x4b8000001b1b7820 */ /* 0x000fce0000410000 */
.L_x_9790:
[----:B------:R-:W-:Y:S05]  /*11700*/  BSYNC B0 ;  /* 0x0000000000007941 */ /* 0x000fea0003800000 */
.L_x_9776:
        /* <DEDUP_REMOVED lines=17> */
.L_x_9792:
[----:B------:R-:W-:Y:S05]  /*11820*/  BSYNC B4 ;  /* 0x0000000000047941 */ /* 0x000fea0003800000 */
.L_x_9791:
        /* <DEDUP_REMOVED lines=18> */
.L_x_9794:
[----:B------:R-:W-:Y:S02]  /*11950*/  ISETP.GE.AND P0, PT, R30, RZ, PT ;  /* 0x000000ff1e00720c */ /* 0x000fe40003f06270 */
[----:B------:R-:W-:-:S11]  /*11960*/  MOV R3, 0x3fd774eb ;  /* 0x3fd774eb00037802 */ /* 0x000fd60000000f00 */
[----:B------:R-:W-:-:S04]  /*11970*/  @P0 FFMA.FTZ R0, R3, 0.93318945169448852539, -R0 ;  /* 0x3f6ee58103000823 */ /* 0x000fc80000010800 */
[----:B------:R-:W-:-:S07]  /*11980*/  @!P0 FFMA.FTZ R0, R3, 0.93318945169448852539, R0 ;  /* 0x3f6ee58103008823 */ /* 0x000fce0000010000 */
.L_x_9795:
[----:B------:R-:W-:Y:S05]  /*11990*/  BSYNC B0 ;  /* 0x0000000000007941 */ /* 0x000fea0003800000 */
.L_x_9793:
        /* <DEDUP_REMOVED lines=10> */
.L_x_9779:
[----:B------:R-:W-:Y:S05]  /*11a40*/  BSYNC B3 ;  /* 0x0000000000037941 */ /* 0x000fea0003800000 */
.L_x_9775:
[----:B------:R-:W-:Y:S02]  /*11a50*/  LOP3.LUT R21, R4, 0x80000000, R21, 0xb8, !PT ;  /* 0x8000000004157812 */ /* 0x000fe400078eb815 */
[----:B-1----:R-:W-:Y:S01]  /*11a60*/  LOP3.LUT R20, R25, 0x80000000, R20, 0xb8, !PT ;  /* 0x8000000019147812 */ /* 0x002fe200078eb814 */
[----:B------:R-:W-:Y:S06]  /*11a70*/  BRA `(.L_x_9764) ;  /* 0x0000001400cc7947 */ /* 0x000fec0003800000 */
.L_x_9763:
        /* <DEDUP_REMOVED lines=30> */
.L_x_9801:
[----:B------:R-:W-:Y:S05]  /*11c60*/  BSYNC B4 ;  /* 0x0000000000047941 */ /* 0x000fea0003800000 */
.L_x_9800:
        /* <DEDUP_REMOVED lines=18> */
.L_x_9803:
[----:B------:R-:W-:Y:S02]  /*11d90*/  ISETP.GE.AND P0, PT, R27, RZ, PT ;  /* 0x000000ff1b00720c */ /* 0x000fe40003f06270 */
[----:B------:R-:W-:-:S11]  /*11da0*/  MOV R3, 0x3fd774eb ;  /* 0x3fd774eb00037802 */ /* 0x000fd60000000f00 */
[----:B------:R-:W-:-:S04]  /*11db0*/  @P0 FFMA.FTZ R0, R3, 0.93318945169448852539, -R0 ;  /* 0x3f6ee58103000823 */ /* 0x000fc80000010800 */
[----:B------:R-:W-:-:S07]  /*11dc0*/  @!P0 FFMA.FTZ R0, R3, 0.93318945169448852539, R0 ;  /* 0x3f6ee58103008823 */ /* 0x000fce0000010000 */
.L_x_9804:
[----:B------:R-:W-:Y:S05]  /*11dd0*/  BSYNC B0 ;  /* 0x0000000000007941 */ /* 0x000fea0003800000 */
.L_x_9802:
        /* <DEDUP_REMOVED lines=13> */
.L_x_9799:
        /* <DEDUP_REMOVED lines=12> */
.L_x_9807:
[----:B------:R-:W-:Y:S05]  /*11f70*/  BSYNC B4 ;  /* 0x0000000000047941 */ /* 0x000fea0003800000 */
.L_x_9806:
        /* <DEDUP_REMOVED lines=18> */
.L_x_9809:
[----:B------:R-:W-:Y:S02]  /*120a0*/  ISETP.GE.AND P0, PT, R27, RZ, PT ;  /* 0x000000ff1b00720c */ /* 0x000fe40003f06270 */
[----:B------:R-:W-:-:S11]  /*120b0*/  MOV R3, 0x3fd774eb ;  /* 0x3fd774eb00037802 */ /* 0x000fd60000000f00 */
[----:B------:R-:W-:-:S04]  /*120c0*/  @P0 FFMA.FTZ R0, R3, 0.93318945169448852539, -R0 ;  /* 0x3f6ee58103000823 */ /* 0x000fc80000010800 */
[----:B------:R-:W-:-:S07]  /*120d0*/  @!P0 FFMA.FTZ R0, R3, 0.93318945169448852539, R0 ;  /* 0x3f6ee58103008823 */ /* 0x000fce0000010000 */
.L_x_9810:
[----:B------:R-:W-:Y:S05]  /*120e0*/  BSYNC B0 ;  /* 0x0000000000007941 */ /* 0x000fea0003800000 */
.L_x_9808:
        /* <DEDUP_REMOVED lines=27> */
.L_x_9798:
        /* <DEDUP_REMOVED lines=33> */
.L_x_9812:
[----:B------:R-:W-:Y:S05]  /*124b0*/  BSYNC B4 ;  /* 0x0000000000047941 */ /* 0x000fea0003800000 */
.L_x_9811:
        /* <DEDUP_REMOVED lines=18> */
.L_x_9814:
[----:B------:R-:W-:Y:S02]  /*125e0*/  ISETP.GE.AND P0, PT, R27, RZ, PT ;  /* 0x000000ff1b00720c */ /* 0x000fe40003f06270 */
[----:B------:R-:W-:-:S11]  /*125f0*/  MOV R3, 0x3fd774eb ;  /* 0x3fd774eb00037802 */ /* 0x000fd60000000f00 */
[----:B------:R-:W-:-:S04]  /*12600*/  @P0 FFMA.FTZ R0, R3, 0.93318945169448852539, -R0 ;  /* 0x3f6ee58103000823 */ /* 0x000fc80000010800 */
[----:B------:R-:W-:-:S07]  /*12610*/  @!P0 FFMA.FTZ R0, R3, 0.93318945169448852539, R0 ;  /* 0x3f6ee58103008823 */ /* 0x000fce0000010000 */
.L_x_9815:
[----:B------:R-:W-:Y:S05]  /*12620*/  BSYNC B0 ;  /* 0x0000000000007941 */ /* 0x000fea0003800000 */
.L_x_9813:
        /* <DEDUP_REMOVED lines=11> */
.L_x_9797:
        /* <DEDUP_REMOVED lines=23> */
.L_x_9819:
[----:B------:R-:W-:Y:S05]  /*12850*/  BSYNC B4 ;  /* 0x0000000000047941 */ /* 0x000fea0003800000 */
.L_x_9818:
        /* <DEDUP_REMOVED lines=24> */
.L_x_9817:
        /* <DEDUP_REMOVED lines=12> */
.L_x_9821:
[----:B------:R-:W-:Y:S05]  /*12aa0*/  BSYNC B4 ;  /* 0x0000000000047941 */ /* 0x000fea0003800000 */
.L_x_9820:
        /* <DEDUP_REMOVED lines=38> */
.L_x_9816:
        /* <DEDUP_REMOVED lines=33> */
.L_x_9823:
[----:B------:R-:W-:Y:S05]  /*12f20*/  BSYNC B4 ;  /* 0x0000000000047941 */ /* 0x000fea0003800000 */
.L_x_9822:
        /* <DEDUP_REMOVED lines=21> */
.L_x_9805:
[----:B------:R-:W-:Y:S05]  /*13080*/  BSYNC B3 ;  /* 0x0000000000037941 */ /* 0x000fea0003800000 */
.L_x_9796:
[----:B------:R-:W-:Y:S01]  /*13090*/  FADD.FTZ R25, R25, 0.69314718246459960938 ;  /* 0x3f31721819197421 */ /* 0x000fe20000010000 */
[----:B------:R-:W-:-:S04]  /*130a0*/  LOP3.LUT R21, R0, 0x80000000, R21, 0xb8, !PT ;  /* 0x8000000000157812 */ /* 0x000fc800078eb815 */
[----:B------:R-:W-:Y:S01]  /*130b0*/  LOP3.LUT R20, R25, 0x80000000, R20, 0xb8, !PT ;  /* 0x8000000019147812 */ /* 0x000fe200078eb814 */
[----:B------:R-:W-:Y:S06]  /*130c0*/  BRA `(.L_x_9764) ;  /* 0x0000000000387947 */ /* 0x000fec0003800000 */
.L_x_9762:
        /* <DEDUP_REMOVED lines=14> */
.L_x_9764:
[----:B------:R-:W-:Y:S05]  /*131b0*/  BSYNC B2 ;  /* 0x0000000000027941 */ /* 0x000fea0003800000 */
.L_x_9761:
        /* <DEDUP_REMOVED lines=109> */
.L_x_9831:
        /* <DEDUP_REMOVED lines=10> */
.L_x_9833:
[----:B------:R-:W-:-:S04]  /*13930*/  FADD.FTZ R4, -R0, R5 ;  /* 0x0000000500047221 */ /* 0x000fc80000010100 */
[----:B------:R-:W-:-:S07]  /*13940*/  FMUL.FTZ R4, R4, 0.5 ;  /* 0x3f00000004047820 */ /* 0x000fce0000410000 */
.L_x_9834:
[----:B------:R-:W-:Y:S05]  /*13950*/  BSYNC B1 ;  /* 0x0000000000017941 */ /* 0x000fea0003800000 */
.L_x_9832:
        /* <DEDUP_REMOVED lines=11> */
.L_x_9836:
[----:B------:R-:W-:-:S04]  /*13a10*/  FADD.FTZ R6, R2, -R7 ;  /* 0x8000000702067221 */ /* 0x000fc80000010000 */
[----:B------:R-:W-:-:S07]  /*13a20*/  FMUL.FTZ R7, R6, 0.5 ;  /* 0x3f00000006077820 */ /* 0x000fce0000410000 */
.L_x_9837:
[----:B------:R-:W-:Y:S05]  /*13a30*/  BSYNC B1 ;  /* 0x0000000000017941 */ /* 0x000fea0003800000 */
.L_x_9835:
        /* <DEDUP_REMOVED lines=35> */
.L_x_9830:
[----:B------:R0:W1:Y:S02]  /*13c70*/  MUFU.SQRT R25, R26 ;  /* 0x0000001a00197308 */ /* 0x0000640000002000 */
.L_x_9829:
[----:B------:R-:W-:Y:S05]  /*13c80*/  BSYNC B0 ;  /* 0x0000000000007941 */ /* 0x000fea0003800000 */
.L_x_9828:
        /* <DEDUP_REMOVED lines=35> */
.L_x_9841:
        /* <DEDUP_REMOVED lines=17> */
.L_x_9847:
[----:B------:R-:W-:-:S04]  /*13fd0*/  FADD.FTZ R0, -R0, R5 ;  /* 0x0000000500007221 */ /* 0x000fc80000010100 */
[----:B------:R-:W-:-:S07]  /*13fe0*/  FMUL.FTZ R0, R0, 0.5 ;  /* 0x3f00000000007820 */ /* 0x000fce0000410000 */
.L_x_9848:
[----:B------:R-:W-:Y:S05]  /*13ff0*/  BSYNC B4 ;  /* 0x0000000000047941 */ /* 0x000fea0003800000 */
.L_x_9846:
        /* <DEDUP_REMOVED lines=10> */
.L_x_9850:
[----:B------:R-:W-:-:S04]  /*140a0*/  FADD.FTZ R2, -R3, R2 ;  /* 0x0000000203027221 */ /* 0x000fc80000010100 */
[----:B------:R-:W-:-:S07]  /*140b0*/  FMUL.FTZ R3, R2, 0.5 ;  /* 0x3f00000002037820 */ /* 0x000fce0000410000 */
.L_x_9851:
[----:B------:R-:W-:Y:S05]  /*140c0*/  BSYNC B4 ;  /* 0x0000000000047941 */ /* 0x000fea0003800000 */
.L_x_9849:
[----:B------:R-:W-:Y:S01]  /*140d0*/  FADD.FTZ R3, R3, R0 ;  /* 0x0000000003037221 */ /* 0x000fe20000010000 */
[----:B------:R-:W-:-:S04]  /*140e0*/  FADD.FTZ R30, R27, R30 ;  /* 0x0000001e1b1e7221 */ /* 0x000fc80000010000 */
[----:B------:R-:W-:-:S06]  /*140f0*/  FMUL.FTZ R30, R30, R3 ;  /* 0x000000031e1e7220 */ /* 0x000fcc0000410000 */
[----:B------:R-:W2:Y:S01]  /*14100*/  MUFU.SQRT R30, R30 ;  /* 0x0000001e001e7308 */ /* 0x000ea20000002000 */
[----:B------:R-:W-:Y:S05]  /*14110*/  BRA `(.L_x_9852) ;  /* 0x0000000000487947 */ /* 0x000fea0003800000 */
.L_x_9845:
        /* <DEDUP_REMOVED lines=12> */
.L_x_9844:
[----:B------:R-:W-:Y:S01]  /*141e0*/  FADD.FTZ R0, R30, 1 ;  /* 0x3f8000001e007421 */ /* 0x000fe20000010000 */
[----:B------:R-:W-:Y:S01]  /*141f0*/  MUFU.SQRT R3, R26 ;  /* 0x0000001a00037308 */ /* 0x000fe20000002000 */
[----:B------:R-:W-:Y:S02]  /*14200*/  MOV R27, 0x3f800000 ;  /* 0x3f800000001b7802 */ /* 0x000fe40000000f00 */
[----:B------:R-:W-:-:S06]  /*14210*/  FMUL.FTZ R0, R0, 0.5 ;  /* 0x3f00000000007820 */ /* 0x000fcc0000410000 */
[----:B------:R-:W2:Y:S02]  /*14220*/  MUFU.SQRT R0, R0 ;  /* 0x0000000000007308 */ /* 0x000ea40000002000 */
[----:B--2---:R-:W-:-:S07]  /*14230*/  FMUL.FTZ R30, R3, R0 ;  /* 0x00000000031e7220 */ /* 0x004fce0000410000 */
.L_x_9852:
[----:B------:R-:W-:Y:S05]  /*14240*/  BSYNC B1 ;  /* 0x0000000000017941 */ /* 0x000fea0003800000 */
.L_x_9843:
[----:B------:R-:W-:Y:S05]  /*14250*/  BRA `(.L_x_9853) ;  /* 0x0000000000087947 */ /* 0x000fea0003800000 */
.L_x_9840:
[----:B------:R-:W-:Y:S01]  /*14260*/  FMUL.FTZ R30, R30, 16777216 ;  /* 0x4b8000001e1e7820 */ /* 0x000fe20000410000 */
[----:B------:R-:W-:-:S07]  /*14270*/  FMUL.FTZ R27, R27, 16777216 ;  /* 0x4b8000001b1b7820 */ /* 0x000fce0000410000 */
.L_x_9853:
[----:B------:R-:W-:Y:S05]  /*14280*/  BSYNC B0 ;  /* 0x0000000000007941 */ /* 0x000fea0003800000 */
.L_x_9839:
        /* <DEDUP_REMOVED lines=17> */
.L_x_9855:
[----:B------:R-:W-:Y:S05]  /*143a0*/  BSYNC B4 ;  /* 0x0000000000047941 */ /* 0x000fea0003800000 */
.L_x_9854:
        /* <DEDUP_REMOVED lines=18> */
.L_x_9857:
[----:B------:R-:W-:Y:S02]  /*144d0*/  ISETP.GE.AND P0, PT, R30, RZ, PT ;  /* 0x000000ff1e00720c */ /* 0x000fe40003f06270 */
[----:B------:R-:W-:-:S11]  /*144e0*/  MOV R3, 0x3fd774eb ;  /* 0x3fd774eb00037802 */ /* 0x000fd60000000f00 */
[----:B------:R-:W-:-:S04]  /*144f0*/  @P0 FFMA.FTZ R0, R3, 0.93318945169448852539, -R0 ;  /* 0x3f6ee58103000823 */ /* 0x000fc80000010800 */
[----:B------:R-:W-:-:S07]  /*14500*/  @!P0 FFMA.FTZ R0, R3, 0.93318945169448852539, R0 ;  /* 0x3f6ee58103008823 */ /* 0x000fce0000010000 */
.L_x_9858:
[----:B------:R-:W-:Y:S05]  /*14510*/  BSYNC B0 ;  /* 0x0000000000007941 */ /* 0x000fea0003800000 */
.L_x_9856:
        /* <DEDUP_REMOVED lines=10> */
.L_x_9842:
[----:B------:R-:W-:Y:S05]  /*145c0*/  BSYNC B3 ;  /* 0x0000000000037941 */ /* 0x000fea0003800000 */
.L_x_9838:
[----:B------:R-:W-:Y:S02]  /*145d0*/  LOP3.LUT R23, R4, 0x80000000, R23, 0xb8, !PT ;  /* 0x8000000004177812 */ /* 0x000fe400078eb817 */
[----:B-1----:R-:W-:Y:S01]  /*145e0*/  LOP3.LUT R22, R25, 0x80000000, R22, 0xb8, !PT ;  /* 0x8000000019167812 */ /* 0x002fe200078eb816 */
[----:B------:R-:W-:Y:S06]  /*145f0*/  BRA `(.L_x_9827) ;  /* 0x0000001400cc7947 */ /* 0x000fec0003800000 */
.L_x_9826:
        /* <DEDUP_REMOVED lines=30> */
.L_x_9864:
[----:B------:R-:W-:Y:S05]  /*147e0*/  BSYNC B4 ;  /* 0x0000000000047941 */ /* 0x000fea0003800000 */
.L_x_9863:
        /* <DEDUP_REMOVED lines=18> */
.L_x_9866:
[----:B------:R-:W-:Y:S02]  /*14910*/  ISETP.GE.AND P0, PT, R27, RZ, PT ;  /* 0x000000ff1b00720c */ /* 0x000fe40003f06270 */
[----:B------:R-:W-:-:S11]  /*14920*/  MOV R3, 0x3fd774eb ;  /* 0x3fd774eb00037802 */ /* 0x000fd60000000f00 */
[----:B------:R-:W-:-:S04]  /*14930*/  @P0 FFMA.FTZ R0, R3, 0.93318945169448852539, -R0 ;  /* 0x3f6ee58103000823 */ /* 0x000fc80000010800 */
[----:B------:R-:W-:-:S07]  /*14940*/  @!P0 FFMA.FTZ R0, R3, 0.93318945169448852539, R0 ;  /* 0x3f6ee58103008823 */ /* 0x000fce0000010000 */
.L_x_9867:
[----:B------:R-:W-:Y:S05]  /*14950*/  BSYNC B0 ;  /* 0x0000000000007941 */ /* 0x000fea0003800000 */
.L_x_9865:
        /* <DEDUP_REMOVED lines=13> */
.L_x_9862:
        /* <DEDUP_REMOVED lines=12> */
.L_x_9870:
[----:B------:R-:W-:Y:S05]  /*14af0*/  BSYNC B4 ;  /* 0x0000000000047941 */ /* 0x000fea0003800000 */
.L_x_9869:
        /* <DEDUP_REMOVED lines=18> */
.L_x_9872:
[----:B------:R-:W-:Y:S02]  /*14c20*/  ISETP.GE.AND P0, PT, R27, RZ, PT ;  /* 0x000000ff1b00720c */ /* 0x000fe40003f06270 */
[----:B------:R-:W-:-:S11]  /*14c30*/  MOV R3, 0x3fd774eb ;  /* 0x3fd774eb00037802 */ /* 0x000fd60000000f00 */
[----:B------:R-:W-:-:S04]  /*14c40*/  @P0 FFMA.FTZ R0, R3, 0.93318945169448852539, -R0 ;  /* 0x3f6ee58103000823 */ /* 0x000fc80000010800 */
[----:B------:R-:W-:-:S07]  /*14c50*/  @!P0 FFMA.FTZ R0, R3, 0.93318945169448852539, R0 ;  /* 0x3f6ee58103008823 */ /* 0x000fce0000010000 */
.L_x_9873:
[----:B------:R-:W-:Y:S05]  /*14c60*/  BSYNC B0 ;  /* 0x0000000000007941 */ /* 0x000fea0003800000 */
.L_x_9871:
        /* <DEDUP_REMOVED lines=27> */
.L_x_9861:
        /* <DEDUP_REMOVED lines=33> */
.L_x_9875:
[----:B------:R-:W-:Y:S05]  /*15030*/  BSYNC B4 ;  /* 0x0000000000047941 */ /* 0x000fea0003800000 */
.L_x_9874:
        /* <DEDUP_REMOVED lines=18> */
.L_x_9877:
[----:B------:R-:W-:Y:S02]  /*15160*/  ISETP.GE.AND P0, PT, R27, RZ, PT ;  /* 0x000000ff1b00720c */ /* 0x000fe40003f06270 */
[----:B------:R-:W-:-:S11]  /*15170*/  MOV R3, 0x3fd774eb ;  /* 0x3fd774eb00037802 */ /* 0x000fd60000000f00 */
[----:B------:R-:W-:-:S04]  /*15180*/  @P0 FFMA.FTZ R0, R3, 0.93318945169448852539, -R0 ;  /* 0x3f6ee58103000823 */ /* 0x000fc80000010800 */
[----:B------:R-:W-:-:S07]  /*15190*/  @!P0 FFMA.FTZ R0, R3, 0.93318945169448852539, R0 ;  /* 0x3f6ee58103008823 */ /* 0x000fce0000010000 */
.L_x_9878:
[----:B------:R-:W-:Y:S05]  /*151a0*/  BSYNC B0 ;  /* 0x0000000000007941 */ /* 0x000fea0003800000 */
.L_x_9876:
        /* <DEDUP_REMOVED lines=11> */
.L_x_9860:
        /* <DEDUP_REMOVED lines=23> */
.L_x_9882:
[----:B------:R-:W-:Y:S05]  /*153d0*/  BSYNC B4 ;  /* 0x0000000000047941 */ /* 0x000fea0003800000 */
.L_x_9881:
        /* <DEDUP_REMOVED lines=24> */
.L_x_9880:
        /* <DEDUP_REMOVED lines=12> */
.L_x_9884:
[----:B------:R-:W-:Y:S05]  /*15620*/  BSYNC B4 ;  /* 0x0000000000047941 */ /* 0x000fea0003800000 */
.L_x_9883:
        /* <DEDUP_REMOVED lines=38> */
.L_x_9879:
        /* <DEDUP_REMOVED lines=33> */
.L_x_9886:
[----:B------:R-:W-:Y:S05]  /*15aa0*/  BSYNC B4 ;  /* 0x0000000000047941 */ /* 0x000fea0003800000 */
.L_x_9885:
        /* <DEDUP_REMOVED lines=21> */
.L_x_9868:
[----:B------:R-:W-:Y:S05]  /*15c00*/  BSYNC B3 ;  /* 0x0000000000037941 */ /* 0x000fea0003800000 */
.L_x_9859:
[----:B------:R-:W-:Y:S01]  /*15c10*/  FADD.FTZ R25, R25, 0.69314718246459960938 ;  /* 0x3f31721819197421 */ /* 0x000fe20000010000 */
[----:B------:R-:W-:-:S04]  /*15c20*/  LOP3.LUT R23, R0, 0x80000000, R23, 0xb8, !PT ;  /* 0x8000000000177812 */ /* 0x000fc800078eb817 */
[----:B------:R-:W-:Y:S01]  /*15c30*/  LOP3.LUT R22, R25, 0x80000000, R22, 0xb8, !PT ;  /* 0x8000000019167812 */ /* 0x000fe200078eb816 */
[----:B------:R-:W-:Y:S06]  /*15c40*/  BRA `(.L_x_9827) ;  /* 0x0000000000387947 */ /* 0x000fec0003800000 */
.L_x_9825:
        /* <DEDUP_REMOVED lines=14> */
.L_x_9827:
[----:B------:R-:W-:Y:S05]  /*15d30*/  BSYNC B2 ;  /* 0x0000000000027941 */ /* 0x000fea0003800000 */
.L_x_9824:
[----:B------:R-:W-:Y:S05]  /*15d40*/  WARPSYNC.ALL ;  /* 0x0000000000007948 */ /* 0x000fea0003800000 */
[----:B------:R-:W-:Y:S01]  /*15d50*/  ULDC.64 UR4, c[0x0][0x218] ;  /* 0x0000860000047ab9 */ /* 0x000fe20000000a00 */
[----:B------:R-:W-:Y:S01]  /*15d60*/  MOV R8, R31 ;  /* 0x0000001f00087202 */ /* 0x000fe20000000f00 */
[----:B------:R-:W-:-:S06]  /*15d70*/  UIMAD.WIDE.U32 UR4, UR6, 0x8, UR4 ;  /* 0x00000008060478a5 */ /* 0x000fcc000f8e0004 */
[----:B------:R-:W-:Y:S02]  /*15d80*/  MOV R2, UR4 ;  /* 0x0000000400027c02 */ /* 0x000fe40008000f00 */
[----:B------:R-:W-:-:S03]  /*15d90*/  MOV R3, UR5 ;  /* 0x0000000500037c02 */ /* 0x000fc60008000f00 */
[----:B------:R-:W-:-:S05]  /*15da0*/  IMAD.WIDE R24, R24, 0x10, R2 ;  /* 0x0000001018187825 */ /* 0x000fca00078e0202 */
[----:B------:R-:W-:Y:S04]  /*15db0*/  STG.E.128 desc[UR8][R24.64], R8 ;  /* 0x0000000818007986 */ /* 0x000fe8000c101d08 */
[----:B------:R-:W-:Y:S04]  /*15dc0*/  STG.E.128 desc[UR8][R24.64+0x800], R12 ;  /* 0x0008000c18007986 */ /* 0x000fe8000c101d08 */
[----:B------:R-:W-:Y:S04]  /*15dd0*/  STG.E.128 desc[UR8][R24.64+0x1000], R16 ;  /* 0x0010001018007986 */ /* 0x000fe8000c101d08 */
[----:B------:R-:W-:Y:S01]  /*15de0*/  STG.E.128 desc[UR8][R24.64+0x1800], R20 ;  /* 0x0018001418007986 */ /* 0x000fe2000c101d08 */
[----:B------:R-:W-:Y:S05]  /*15df0*/  EXIT ;  /* 0x000000000000794d */ /* 0x000fea0003800000 */
.L_x_9382:
[----:B------:R-:W0:Y:S01]  /*15e00*/  S2R R0, SR_TID.X ;  /* 0x0000000000007919 */ /* 0x000e220000002100 */
[----:B------:R-:W-:Y:S02]  /*15e10*/  CS2R R18, SRZ ;  /* 0x0000000000127805 */ /* 0x000fe4000001ff00 */
[----:B0-----:R-:W-:-:S13]  /*15e20*/  ISETP.GE.AND P0, PT, R0, UR4, PT ;  /* 0x0000000400007c0c */ /* 0x001fda000bf06270 */
[C---:B------:R-:W-:Y:S02]  /*15e30*/  @!P0 IADD3 R21, R0.reuse, UR6, RZ ;  /* 0x0000000600158c10 */ /* 0x040fe4000fffe0ff */
[----:B------:R-:W-:-:S04]  /*15e40*/  @!P0 IADD3 R0, R0, 0x80, RZ ;  /* 0x0000008000008810 */ /* 0x000fc80007ffe0ff */
[----:B------:R-:W-:-:S13]  /*15e50*/  ISETP.GE.AND P6, PT, R0, UR4, PT ;  /* 0x0000000400007c0c */ /* 0x000fda000bfc6270 */
[C---:B------:R-:W-:Y:S01]  /*15e60*/  @!P6 IADD3 R5, R0.reuse, UR6, RZ ;  /* 0x000000060005ec10 */ /* 0x040fe2000fffe0ff */
[----:B------:R-:W0:Y:S01]  /*15e70*/  @!P6 LDC.64 R2, c[0x0][0x220] ;  /* 0x00008800ff02eb82 */ /* 0x000e220000000a00 */
[----:B------:R-:W-:-:S04]  /*15e80*/  @!P6 IADD3 R0, R0, 0x80, RZ ;  /* 0x000000800000e810 */ /* 0x000fc80007ffe0ff */
[----:B------:R-:W-:-:S13]  /*15e90*/  ISETP.GE.AND P5, PT, R0, UR4, PT ;  /* 0x0000000400007c0c */ /* 0x000fda000bfa6270 */
[C---:B------:R-:W-:Y:S01]  /*15ea0*/  @!P5 IADD3 R23, R0.reuse, UR6, RZ ;  /* 0x000000060017dc10 */ /* 0x040fe2000fffe0ff */
[----:B------:R-:W1:Y:S01]  /*15eb0*/  @!P5 LDC.64 R14, c[0x0][0x220] ;  /* 0x00008800ff0edb82 */ /* 0x000e620000000a00 */
[----:B------:R-:W-:-:S04]  /*15ec0*/  @!P5 IADD3 R0, R0, 0x80, RZ ;  /* 0x000000800000d810 */ /* 0x000fc80007ffe0ff */
[C---:B------:R-:W-:Y:S01]  /*15ed0*/  ISETP.GE.AND P4, PT, R0.reuse, UR4, PT ;  /* 0x0000000400007c0c */ /* 0x040fe2000bf86270 */
[----:B0-----:R-:W-:Y:S02]  /*15ee0*/  @!P6 IMAD.WIDE.U32 R2, R5, 0x8, R2 ;  /* 0x000000080502e825 */ /* 0x001fe400078e0002 */
[----:B------:R-:W0:Y:S03]  /*15ef0*/  @!P0 LDC.64 R4, c[0x0][0x220] ;  /* 0x00008800ff048b82 */ /* 0x000e260000000a00 */
[----:B------:R2:W5:Y:S07]  /*15f00*/  @!P6 LDG.E.64 R18, desc[UR8][R2.64] ;  /* 0x000000080212e981 */ /* 0x00056e000c1e1b00 */
[C---:B------:R-:W-:Y:S01]  /*15f10*/  @!P4 IADD3 R25, R0.reuse, UR6, RZ ;  /* 0x000000060019cc10 */ /* 0x040fe2000fffe0ff */
[----:B------:R-:W3:Y:S01]  /*15f20*/  @!P4 LDC.64 R28, c[0x0][0x220] ;  /* 0x00008800ff1ccb82 */ /* 0x000ee20000000a00 */
[----:B------:R-:W-:-:S04]  /*15f30*/  @!P4 IADD3 R0, R0, 0x80, RZ ;  /* 0x000000800000c810 */ /* 0x000fc80007ffe0ff */
[----:B------:R-:W-:-:S13]  /*15f40*/  ISETP.GE.AND P3, PT, R0, UR4, PT ;  /* 0x0000000400007c0c */ /* 0x000fda000bf66270 */
[C---:B------:R-:W-:Y:S01]  /*15f50*/  @!P3 IADD3 R27, R0.reuse, UR6, RZ ;  /* 0x00000006001bbc10 */ /* 0x040fe2000fffe0ff */
[----:B------:R-:W2:Y:S01]  /*15f60*/  @!P3 LDC.64 R16, c[0x0][0x220] ;  /* 0x00008800ff10bb82 */ /* 0x000ea20000000a00 */
[----:B------:R-:W-:-:S04]  /*15f70*/  @!P3 IADD3 R0, R0, 0x80, RZ ;  /* 0x000000800000b810 */ /* 0x000fc80007ffe0ff */
[----:B------:R-:W-:-:S13]  /*15f80*/  ISETP.GE.AND P2, PT, R0, UR4, PT ;  /* 0x0000000400007c0c */ /* 0x000fda000bf46270 */
[C---:B------:R-:W-:Y:S01]  /*15f90*/  @!P2 IADD3 R31, R0.reuse, UR6, RZ ;  /* 0x00000006001fac10 */ /* 0x040fe2000fffe0ff */
[----:B------:R-:W4:Y:S01]  /*15fa0*/  @!P2 LDC.64 R6, c[0x0][0x220] ;  /* 0x00008800ff06ab82 */ /* 0x000f220000000a00 */
[----:B------:R-:W-:-:S04]  /*15fb0*/  @!P2 IADD3 R0, R0, 0x80, RZ ;  /* 0x000000800000a810 */ /* 0x000fc80007ffe0ff */
[----:B------:R-:W-:-:S13]  /*15fc0*/  ISETP.GE.AND P1, PT, R0, UR4, PT ;  /* 0x0000000400007c0c */ /* 0x000fda000bf26270 */
[C---:B------:R-:W-:Y:S01]  /*15fd0*/  @!P1 IADD3 R13, R0.reuse, UR6, RZ ;  /* 0x00000006000d9c10 */ /* 0x040fe2000fffe0ff */
[----:B------:R-:W0:Y:S01]  /*15fe0*/  @!P1 LDC.64 R10, c[0x0][0x220] ;  /* 0x00008800ff0a9b82 */ /* 0x000e220000000a00 */
[----:B------:R-:W-:-:S04]  /*15ff0*/  @!P1 IADD3 R0, R0, 0x80, RZ ;  /* 0x0000008000009810 */ /* 0x000fc80007ffe0ff */
[----:B------:R-:W-:-:S13]  /*16000*/  ISETP.GE.AND P6, PT, R0, UR4, PT ;  /* 0x0000000400007c0c */ /* 0x000fda000bfc6270 */
[----:B------:R-:W0:Y:S01]  /*16010*/  @!P6 LDC.64 R8, c[0x0][0x220] ;  /* 0x00008800ff08eb82 */ /* 0x000e220000000a00 */
[----:B---3--:R-:W-:Y:S01]  /*16020*/  @!P4 IMAD.WIDE.U32 R28, R25, 0x8, R28 ;  /* 0x00000008191cc825 */ /* 0x008fe200078e001c */
[----:B------:R-:W-:-:S03]  /*16030*/  @!P6 IADD3 R25, R0, UR6, RZ ;  /* 0x000000060019ec10 */ /* 0x000fc6000fffe0ff */
[----:B----4-:R-:W-:-:S04]  /*16040*/  @!P2 IMAD.WIDE.U32 R6, R31, 0x8, R6 ;  /* 0x000000081f06a825 */ /* 0x010fc800078e0006 */
[----:B-1----:R-:W-:Y:S01]  /*16050*/  @!P5 IMAD.WIDE.U32 R14, R23, 0x8, R14 ;  /* 0x00000008170ed825 */ /* 0x002fe200078e000e */
[----:B------:R-:W-:-:S03]  /*16060*/  CS2R R22, SRZ ;  /* 0x0000000000167805 */ /* 0x000fc6000001ff00 */
[----:B--2---:R-:W-:Y:S01]  /*16070*/  @!P3 IMAD.WIDE.U32 R2, R27, 0x8, R16 ;  /* 0x000000081b02b825 */ /* 0x004fe200078e0010 */
[----:B------:R-:W-:Y:S02]  /*16080*/  CS2R R16, SRZ ;  /* 0x0000000000107805 */ /* 0x000fe4000001ff00 */
[----:B------:R-:W-:Y:S01]  /*16090*/  CS2R R26, SRZ ;  /* 0x00000000001a7805 */ /* 0x000fe2000001ff00 */
[----:B------:R-:W5:Y:S01]  /*160a0*/  @!P4 LDG.E.64 R22, desc[UR8][R28.64] ;  /* 0x000000081c16c981 */ /* 0x000f62000c1e1b00 */
[----:B0-----:R-:W-:Y:S01]  /*160b0*/  @!P1 IMAD.WIDE.U32 R30, R13, 0x8, R10 ;  /* 0x000000080d1e9825 */ /* 0x001fe200078e000a */
[----:B------:R-:W-:Y:S02]  /*160c0*/  CS2R R10, SRZ ;  /* 0x00000000000a7805 */ /* 0x000fe4000001ff00 */
[----:B------:R-:W-:Y:S01]  /*160d0*/  CS2R R12, SRZ ;  /* 0x00000000000c7805 */ /* 0x000fe2000001ff00 */
[----:B------:R-:W-:Y:S01]  /*160e0*/  @!P0 IMAD.WIDE.U32 R4, R21, 0x8, R4 ;  /* 0x0000000815048825 */ /* 0x000fe200078e0004 */
[----:B------:R-:W5:Y:S03]  /*160f0*/  @!P2 LDG.E.64 R26, desc[UR8][R6.64] ;  /* 0x00000008061aa981 */ /* 0x000f66000c1e1b00 */
[----:B------:R-:W-:Y:S01]  /*16100*/  @!P6 IMAD.WIDE.U32 R8, R25, 0x8, R8 ;  /* 0x000000081908e825 */ /* 0x000fe200078e0008 */
[----:B------:R-:W-:Y:S01]  /*16110*/  CS2R R24, SRZ ;  /* 0x0000000000187805 */ /* 0x000fe2000001ff00 */
[----:B------:R-:W5:Y:S04]  /*16120*/  @!P0 LDG.E.64 R16, desc[UR8][R4.64] ;  /* 0x0000000804108981 */ /* 0x000f68000c1e1b00 */
[----:B------:R-:W5:Y:S04]  /*16130*/  @!P1 LDG.E.64 R10, desc[UR8][R30.64] ;  /* 0x000000081e0a9981 */ /* 0x000f68000c1e1b00 */
[----:B------:R-:W5:Y:S04]  /*16140*/  @!P3 LDG.E.64 R24, desc[UR8][R2.64] ;  /* 0x000000080218b981 */ /* 0x000f68000c1e1b00 */
[----:B------:R-:W5:Y:S01]  /*16150*/  @!P6 LDG.E.64 R12, desc[UR8][R8.64] ;  /* 0x00000008080ce981 */ /* 0x000f62000c1e1b00 */
[----:B------:R-:W-:Y:S01]  /*16160*/  CS2R R20, SRZ ;  /* 0x0000000000147805 */ /* 0x000fe2000001ff00 */
[----:B------:R-:W-:Y:S05]  /*16170*/  BSSY B2, `(.L_x_9887) ;  /* 0x00002d0000027945 */ /* 0x000fea0003800000 */
[----:B------:R0:W5:Y:S02]  /*16180*/  @!P5 LDG.E.64 R20, desc[UR8][R14.64] ;  /* 0x000000080e14d981 */ /* 0x000164000c1e1b00 */
[----:B0-----:R-:W-:Y:S01]  /*16190*/  CS2R R14, SRZ ;  /* 0x00000000000e7805 */ /* 0x001fe2000001ff00 */
[----:B------:R-:W-:Y:S06]  /*161a0*/  @P0 BRA `(.L_x_9888) ;  /* 0x0000002c00300947 */ /* 0x000fec0003800000 */
[----:B-----5:R-:W-:Y:S02]  /*161b0*/  FSETP.GTU.FTZ.AND P0, PT, |R16|, +INF , PT ;  /* 0x7f8000001000780b */ /* 0x020fe40003f1c200 */
[----:B------:R-:W-:-:S04]  /*161c0*/  FSETP.GTU.FTZ.AND P1, PT, |R17|, +INF , PT ;  /* 0x7f8000001100780b */ /* 0x000fc80003f3c200 */
        /* <DEDUP_REMOVED lines=8> */
[----:B------:R-:W-:Y:S02]  /*16250*/  FSETP.NEU.FTZ.AND P1, PT, R16, RZ, PT ;  /* 0x000000ff1000720b */ /* 0x000fe40003f3d000 */
[----:B------:R-:W-:Y:S02]  /*16260*/  FSETP.NEU.FTZ.AND P0, PT, R17, RZ, PT ;  /* 0x000000ff1100720b */ /* 0x000fe40003f1d000 */
[----:B------:R-:W-:Y:S02]  /*16270*/  MOV R14, R16 ;  /* 0x00000010000e7202 */ /* 0x000fe40000000f00 */
[----:B------:R-:W-:-:S09]  /*16280*/  MOV R15, R17 ;  /* 0x00000011000f7202 */ /* 0x000fd20000000f00 */
[----:B------:R-:W-:Y:S05]  /*16290*/  @!P0 BRA !P1, `(.L_x_9888) ;  /* 0x0000002800f48947 */ /* 0x000fea0004800000 */
[----:B------:R-:W-:Y:S02]  /*162a0*/  FSETP.GEU.FTZ.AND P0, PT, |R17|, 0.00021143197955098003149, PT ;  /* 0x395db3d71100780b */ /* 0x000fe40003f1e200 */
[----:B------:R-:W-:Y:S02]  /*162b0*/  FSETP.GEU.FTZ.AND P1, PT, |R16|, 0.00021143197955098003149, PT ;  /* 0x395db3d71000780b */ /* 0x000fe40003f3e200 */
[----:B------:R-:W-:Y:S02]  /*162c0*/  MOV R14, R16 ;  /* 0x00000010000e7202 */ /* 0x000fe40000000f00 */
[----:B------:R-:W-:-:S09]  /*162d0*/  MOV R15, R17 ;  /* 0x00000011000f7202 */ /* 0x000fd20000000f00 */
[----:B------:R-:W-:Y:S05]  /*162e0*/  @!P0 BRA !P1, `(.L_x_9888) ;  /* 0x0000002800e08947 */ /* 0x000fea0004800000 */
[----:B------:R-:W-:Y:S01]  /*162f0*/  FADD.FTZ R2, |R17|, 1 ;  /* 0x3f80000011027421 */ /* 0x000fe20000010200 */
[----:B------:R-:W-:Y:S01]  /*16300*/  FADD.FTZ R6, |R0|, -RZ ;  /* 0x800000ff00067221 */ /* 0x000fe20000010200 */
[----:B------:R-:W-:Y:S02]  /*16310*/  BSSY B0, `(.L_x_9891) ;  /* 0x0000098000007945 */ /* 0x000fe40003800000 */
        /* <DEDUP_REMOVED lines=11> */
[----:B------:R-:W-:-:S04]  /*163d0*/  FADD.FTZ R3, |R17|, -1 ;  /* 0xbf80000011037421 */ /* 0x000fc80000010200 */
[----:B------:R-:W-:Y:S01]  /*163e0*/  FADD.FTZ R9, |R3|, -RZ ;  /* 0x800000ff03097221 */ /* 0x000fe20000010200 */
[----:B------:R-:W0:Y:S02]  /*163f0*/  MUFU.SQRT R8, R8 ;  /* 0x0000000800087308 */ /* 0x000e240000002000 */
[----:B0-----:R-:W-:Y:S02]  /*16400*/  @P0 FMUL.FTZ R4, R8, R7 ;  /* 0x0000000708040220 */ /* 0x001fe40000410000 */
[CC--:B------:R-:W-:Y:S02]  /*16410*/  VIMNMX R7, R6.reuse, R9.reuse, !PT ;  /* 0x0000000906077248 */ /* 0x0c0fe40007fe0100 */
[----:B------:R-:W-:Y:S02]  /*16420*/  VIMNMX R6, R6, R9, PT ;  /* 0x0000000906067248 */ /* 0x000fe40003fe0100 */
[----:B------:R-:W-:Y:S02]  /*16430*/  LOP3.LUT R9, R7, 0xfe000000, RZ, 0xc0, !PT ;  /* 0xfe00000007097812 */ /* 0x000fe400078ec0ff */
[----:B------:R-:W-:-:S02]  /*16440*/  FSETP.NEU.FTZ.AND P0, PT, R5, +INF , PT ;  /* 0x7f8000000500780b */ /* 0x000fc40003f1d000 */
[C---:B------:R-:W-:Y:S02]  /*16450*/  IADD3 R14, -R9.reuse, 0x7e800000, RZ ;  /* 0x7e800000090e7810 */ /* 0x040fe40007ffe1ff */
[C---:B------:R-:W-:Y:S02]  /*16460*/  FSETP.NEU.FTZ.AND P1, PT, R6.reuse, RZ, PT ;  /* 0x000000ff0600720b */ /* 0x040fe40003f3d000 */
[----:B------:R-:W-:Y:S01]  /*16470*/  LOP3.LUT R9, R9, 0x800000, RZ, 0xfc, !PT ;  /* 0x0080000009097812 */ /* 0x000fe200078efcff */
[-C--:B------:R-:W-:Y:S01]  /*16480*/  FMUL.FTZ R5, R6, R14.reuse ;  /* 0x0000000e06057220 */ /* 0x080fe20000410000 */
[----:B------:R-:W-:-:S03]  /*16490*/  FMUL.FTZ R14, R7, R14 ;  /* 0x0000000e070e7220 */ /* 0x000fc60000410000 */
[----:B------:R-:W-:-:S04]  /*164a0*/  FMUL.FTZ R5, R5, R5 ;  /* 0x0000000505057220 */ /* 0x000fc80000410000 */
[----:B------:R-:W-:Y:S01]  /*164b0*/  FFMA.FTZ R14, R14, R14, R5 ;  /* 0x0000000e0e0e7223 */ /* 0x000fe20000010005 */
[----:B------:R-:W-:-:S05]  /*164c0*/  FSEL R5, R4, +INF , P0 ;  /* 0x7f80000004057808 */ /* 0x000fca0000000000 */
[----:B------:R-:W0:Y:S02]  /*164d0*/  MUFU.SQRT R14, R14 ;  /* 0x0000000e000e7308 */ /* 0x000e240000002000 */
[----:B0-----:R-:W-:Y:S01]  /*164e0*/  @P1 FMUL.FTZ R7, R14, R9 ;  /* 0x000000090e071220 */ /* 0x001fe20000410000 */
[----:B------:R-:W-:-:S04]  /*164f0*/  FSETP.NEU.FTZ.AND P1, PT, R6, +INF , PT ;  /* 0x7f8000000600780b */ /* 0x000fc80003f3d000 */
        /* <DEDUP_REMOVED lines=22> */
[----:B0-----:R-:W-:Y:S01]  /*16660*/  @!P0 FMUL.FTZ R9, R9, |R16| ;  /* 0x4000001009098220 */ /* 0x001fe20000410000 */
[----:B------:R-:W-:Y:S06]  /*16670*/  @!P0 BRA `(.L_x_9892) ;  /* 0x0000000400848947 */ /* 0x000fec0003800000 */
[----:B------:R-:W-:Y:S01]  /*16680*/  FMUL.FTZ R8, R2, R3 ;  /* 0x0000000302087220 */ /* 0x000fe20000410000 */
[----:B------:R-:W-:-:S05]  /*16690*/  HFMA2.MMA R28, -RZ, RZ, 1.875, 0 ;  /* 0x3f800000ff1c7435 */ /* 0x000fca00000001ff */
        /* <DEDUP_REMOVED lines=25> */
[----:B------:R-:W-:Y:S01]  /*16830*/  ISETP.GE.AND P0, PT, R7, -0x407fffff, PT ;  /* 0xbf8000010700780c */ /* 0x000fe20003f06270 */
[----:B------:R-:W-:-:S12]  /*16840*/  FADD.FTZ R8, R8, R3 ;  /* 0x0000000308087221 */ /* 0x000fd80000010000 */
[----:B------:R-:W-:-:S05]  /*16850*/  @P0 MOV R7, 0x7f800000 ;  /* 0x7f80000000070802 */ /* 0x000fca0000000f00 */
[C---:B------:R-:W-:Y:S01]  /*16860*/  @P0 FFMA.FTZ R9, R8.reuse, R7, +INF ;  /* 0x7f80000008090423 */ /* 0x040fe20000010007 */
[----:B------:R-:W-:-:S04]  /*16870*/  FSETP.NEU.FTZ.AND P0, PT, R8, RZ, PT ;  /* 0x000000ff0800720b */ /* 0x000fc80003f1d000 */
[----:B------:R-:W-:Y:S01]  /*16880*/  FSEL R9, R9, -RZ, P0 ;  /* 0x800000ff09097208 */ /* 0x000fe20000000000 */
[----:B------:R-:W-:Y:S08]  /*16890*/  BRA `(.L_x_9892) ;  /* 0x0000000000fc7947 */ /* 0x000ff00003800000 */
.L_x_9894:
        /* <DEDUP_REMOVED lines=10> */
.L_x_9896:
[----:B------:R-:W-:-:S04]  /*16940*/  FADD.FTZ R7, -R2, R5 ;  /* 0x0000000502077221 */ /* 0x000fc80000010100 */
[----:B------:R-:W-:-:S07]  /*16950*/  FMUL.FTZ R7, R7, 0.5 ;  /* 0x3f00000007077820 */ /* 0x000fce0000410000 */
.L_x_9897:
[----:B------:R-:W-:Y:S05]  /*16960*/  BSYNC B1 ;  /* 0x0000000000017941 */ /* 0x000fea0003800000 */
.L_x_9895:
        /* <DEDUP_REMOVED lines=11> */
.L_x_9899:
[----:B------:R-:W-:-:S04]  /*16a20*/  FADD.FTZ R8, R4, -R9 ;  /* 0x8000000904087221 */ /* 0x000fc80000010000 */
[----:B------:R-:W-:-:S07]  /*16a30*/  FMUL.FTZ R8, R8, 0.5 ;  /* 0x3f00000008087820 */ /* 0x000fce0000410000 */
.L_x_9900:
[----:B------:R-:W-:Y:S05]  /*16a40*/  BSYNC B1 ;  /* 0x0000000000017941 */ /* 0x000fea0003800000 */
.L_x_9898:
        /* <DEDUP_REMOVED lines=35> */
.L_x_9893:
[----:B------:R0:W1:Y:S02]  /*16c80*/  MUFU.SQRT R9, R0 ;  /* 0x0000000000097308 */ /* 0x0000640000002000 */
.L_x_9892:
[----:B------:R-:W-:Y:S05]  /*16c90*/  BSYNC B0 ;  /* 0x0000000000007941 */ /* 0x000fea0003800000 */
.L_x_9891:
[----:B------:R-:W-:Y:S01]  /*16ca0*/  FSETP.GEU.FTZ.AND P0, PT, |R17|, 4.336808689942017736e-19, PT ;  /* 0x210000001100780b */ /* 0x000fe20003f1e200 */
[----:B------:R-:W-:Y:S04]  /*16cb0*/  BSSY B3, `(.L_x_9901) ;  /* 0x0000097000037945 */ /* 0x000fe80003800000 */
[----:B------:R-:W-:Y:S08]  /*16cc0*/  BSSY B0, `(.L_x_9902) ;  /* 0x000005f000007945 */ /* 0x000ff00003800000 */
[----:B------:R-:W-:Y:S05]  /*16cd0*/  @!P0 BRA `(.L_x_9903) ;  /* 0x00000004006c8947 */ /* 0x000fea0003800000 */
[----:B------:R-:W2:Y:S02]  /*16ce0*/  MUFU.RCP R8, R6 ;  /* 0x0000000600087308 */ /* 0x000ea40000001000 */
[----:B--2---:R-:W-:-:S05]  /*16cf0*/  FMUL.FTZ R7, R8, |R17| ;  /* 0x4000001108077220 */ /* 0x004fca0000410000 */
[----:B------:R-:W-:-:S13]  /*16d00*/  FSETP.GT.FTZ.AND P0, PT, R7, 0.64170002937316894531, PT ;  /* 0x3f2446740700780b */ /* 0x000fda0003f14000 */
[----:B------:R-:W-:Y:S05]  /*16d10*/  @!P0 BREAK B0 ;  /* 0x0000000000008942 */ /* 0x000fea0003800000 */
[----:B------:R-:W-:Y:S05]  /*16d20*/  @P0 BRA `(.L_x_9904) ;  /* 0x0000000000680947 */ /* 0x000fea0003800000 */
[----:B------:R-:W-:Y:S01]  /*16d30*/  HFMA2.MMA R3, -RZ, RZ, 1.75, 0 ;  /* 0x3f000000ff037435 */ /* 0x000fe200000001ff */
[C---:B0-----:R-:W-:Y:S01]  /*16d40*/  FADD.FTZ R0, |R7|.reuse, -RZ ;  /* 0x800000ff07007221 */ /* 0x041fe20000010200 */
        /* <DEDUP_REMOVED lines=24> */
.L_x_9904:
[----:B------:R-:W-:Y:S01]  /*16ed0*/  FSETP.NEU.FTZ.AND P0, PT, |R17|, 1, PT ;  /* 0x3f8000001100780b */ /* 0x000fe20003f1d200 */
        /* <DEDUP_REMOVED lines=16> */
.L_x_9910:
[----:B0-----:R-:W-:-:S04]  /*16fe0*/  FADD.FTZ R0, -R2, R5 ;  /* 0x0000000502007221 */ /* 0x001fc80000010100 */
[----:B------:R-:W-:-:S07]  /*16ff0*/  FMUL.FTZ R0, R0, 0.5 ;  /* 0x3f00000000007820 */ /* 0x000fce0000410000 */
.L_x_9911:
[----:B------:R-:W-:Y:S05]  /*17000*/  BSYNC B4 ;  /* 0x0000000000047941 */ /* 0x000fea0003800000 */
.L_x_9909:
        /* <DEDUP_REMOVED lines=10> */
.L_x_9913:
[----:B------:R-:W-:-:S04]  /*170b0*/  FADD.FTZ R3, -R3, R4 ;  /* 0x0000000403037221 */ /* 0x000fc80000010100 */
[----:B------:R-:W-:-:S07]  /*170c0*/  FMUL.FTZ R3, R3, 0.5 ;  /* 0x3f00000003037820 */ /* 0x000fce0000410000 */
.L_x_9914:
[----:B------:R-:W-:Y:S05]  /*170d0*/  BSYNC B4 ;  /* 0x0000000000047941 */ /* 0x000fea0003800000 */
.L_x_9912:
[----:B------:R-:W-:Y:S01]  /*170e0*/  FADD.FTZ R3, R3, R0 ;  /* 0x0000000003037221 */ /* 0x000fe20000010000 */
[----:B------:R-:W-:Y:S01]  /*170f0*/  FADD.FTZ R6, R6, |R17| ;  /* 0x4000001106067221 */ /* 0x000fe20000010000 */
[----:B------:R-:W-:-:S03]  /*17100*/  MOV R14, R29 ;  /* 0x0000001d000e7202 */ /* 0x000fc60000000f00 */
[----:B------:R-:W-:-:S04]  /*17110*/  FMUL.FTZ R3, R6, R3 ;  /* 0x0000000306037220 */ /* 0x000fc80000410000 */
[----:B------:R2:W3:Y:S01]  /*17120*/  MUFU.SQRT R15, R3 ;  /* 0x00000003000f7308 */ /* 0x0004e20000002000 */
[----:B------:R-:W-:Y:S05]  /*17130*/  BRA `(.L_x_9915) ;  /* 0x00000000004c7947 */ /* 0x000fea0003800000 */
.L_x_9908:
[----:B------:R-:W-:-:S13]  /*17140*/  FSETP.GT.FTZ.AND P0, PT, |R17|, 1, PT ;  /* 0x3f8000001100780b */ /* 0x000fda0003f14200 */
[----:B------:R-:W-:Y:S01]  /*17150*/  @P0 FMUL.FTZ R4, R2, R3 ;  /* 0x0000000302040220 */ /* 0x000fe20000410000 */
[----:B------:R-:W-:Y:S01]  /*17160*/  @!P0 FADD.FTZ R3, -R29, 1 ;  /* 0x3f8000001d038421 */ /* 0x000fe20000010100 */
[----:B0-----:R-:W-:Y:S01]  /*17170*/  @P0 FMUL.FTZ R0, |R16|, 2.81474976710656000000e+14 ;  /* 0x5780000010000820 */ /* 0x001fe20000410200 */
[----:B------:R-:W-:Y:S01]  /*17180*/  @!P0 MOV R14, R29 ;  /* 0x0000001d000e8202 */ /* 0x000fe20000000f00 */
[----:B------:R-:W-:Y:S01]  /*17190*/  @P0 FMUL.FTZ R14, |R17|, 2.81474976710656000000e+14 ;  /* 0x57800000110e0820 */ /* 0x000fe20000410200 */
[----:B------:R-:W-:Y:S01]  /*171a0*/  @!P0 FMUL.FTZ R2, R2, R3 ;  /* 0x0000000302028220 */ /* 0x000fe20000410000 */
[----:B------:R-:W0:Y:S01]  /*171b0*/  @P0 MUFU.SQRT R4, R4 ;  /* 0x0000000400040308 */ /* 0x000e220000002000 */
[----:B------:R-:W-:-:S07]  /*171c0*/  @P0 FMUL.FTZ R0, R0, |R17| ;  /* 0x4000001100000220 */ /* 0x000fce0000410000 */
[----:B------:R-:W-:Y:S08]  /*171d0*/  @!P0 MUFU.SQRT R15, R2 ;  /* 0x00000002000f8308 */ /* 0x000ff00000002000 */
[----:B0-----:R-:W0:Y:S02]  /*171e0*/  @P0 MUFU.RCP R3, R4 ;  /* 0x0000000400030308 */ /* 0x001e240000001000 */
[----:B0-----:R-:W-:Y:S01]  /*171f0*/  @P0 FMUL.FTZ R15, R0, R3 ;  /* 0x00000003000f0220 */ /* 0x001fe20000410000 */
[----:B------:R-:W-:Y:S06]  /*17200*/  BRA `(.L_x_9915) ;  /* 0x0000000000187947 */ /* 0x000fec0003800000 */
.L_x_9907:
[----:B------:R-:W-:Y:S01]  /*17210*/  FADD.FTZ R2, R6, 1 ;  /* 0x3f80000006027421 */ /* 0x000fe20000010000 */
[----:B------:R-:W-:Y:S01]  /*17220*/  MUFU.SQRT R15, R0 ;  /* 0x00000000000f7308 */ /* 0x000fe20000002000 */
[----:B------:R-:W-:Y:S02]  /*17230*/  HFMA2.MMA R14, -RZ, RZ, 1.875, 0 ;  /* 0x3f800000ff0e7435 */ /* 0x000fe400000001ff */
[----:B------:R-:W-:-:S06]  /*17240*/  FMUL.FTZ R2, R2, 0.5 ;  /* 0x3f00000002027820 */ /* 0x000fcc0000410000 */
[----:B------:R-:W2:Y:S02]  /*17250*/  MUFU.SQRT R2, R2 ;  /* 0x0000000200027308 */ /* 0x000ea40000002000 */
[----:B--2---:R-:W-:-:S07]  /*17260*/  FMUL.FTZ R15, R15, R2 ;  /* 0x000000020f0f7220 */ /* 0x004fce0000410000 */
.L_x_9915:
[----:B------:R-:W-:Y:S05]  /*17270*/  BSYNC B1 ;  /* 0x0000000000017941 */ /* 0x000fea0003800000 */
.L_x_9906:
[----:B------:R-:W-:Y:S05]  /*17280*/  BRA `(.L_x_9916) ;  /* 0x0000000000087947 */ /* 0x000fea0003800000 */
.L_x_9903:
[----:B------:R-:W-:Y:S01]  /*17290*/  FMUL.FTZ R15, R6, 16777216 ;  /* 0x4b800000060f7820 */ /* 0x000fe20000410000 */
[----:B------:R-:W-:-:S07]  /*172a0*/  FMUL.FTZ R14, |R17|, 16777216 ;  /* 0x4b800000110e7820 */ /* 0x000fce0000410200 */
.L_x_9916:
[----:B------:R-:W-:Y:S05]  /*172b0*/  BSYNC B0 ;  /* 0x0000000000007941 */ /* 0x000fea0003800000 */
.L_x_9902:
[C---:B------:R-:W-:Y:S01]  /*172c0*/  FADD.FTZ R29, |R14|.reuse, -RZ ;  /* 0x800000ff0e1d7221 */ /* 0x040fe20000010200 */
[----:B0--3--:R-:W-:Y:S01]  /*172d0*/  FADD.FTZ R0, |R15|, -RZ ;  /* 0x800000ff0f007221 */ /* 0x009fe20000010200 */
[----:B------:R-:W-:Y:S01]  /*172e0*/  FSETP.GT.FTZ.AND P6, PT, |R14|, |R15|, PT ;  /* 0x4000000f0e00720b */ /* 0x000fe20003fd4200 */
[----:B------:R-:W-:Y:S03]  /*172f0*/  BSSY B4, `(.L_x_9917) ;  /* 0x000000e000047945 */ /* 0x000fe60003800000 */
[----:B------:R-:W-:Y:S02]  /*17300*/  FSEL R4, R29, R0, P6 ;  /* 0x000000001d047208 */ /* 0x000fe40003000000 */
[----:B------:R-:W-:Y:S02]  /*17310*/  FSEL R29, R0, R29, P6 ;  /* 0x0000001d001d7208 */ /* 0x000fe40003000000 */
[----:B------:R-:W2:Y:S08]  /*17320*/  MUFU.RCP R2, R4 ;  /* 0x0000000400027308 */ /* 0x000eb00000001000 */
[----:B------:R-:W0:Y:S01]  /*17330*/  FCHK P0, R29, R4 ;  /* 0x000000041d007302 */ /* 0x000e220000000000 */
[----:B--2---:R-:W-:-:S04]  /*17340*/  FFMA R3, -R4, R2, 1 ;  /* 0x3f80000004037423 */ /* 0x004fc80000000102 */
[----:B------:R-:W-:-:S04]  /*17350*/  FFMA R2, R2, R3, R2 ;  /* 0x0000000302027223 */ /* 0x000fc80000000002 */
[----:B------:R-:W-:-:S04]  /*17360*/  FFMA R3, R29, R2, RZ ;  /* 0x000000021d037223 */ /* 0x000fc800000000ff */
[----:B------:R-:W-:-:S04]  /*17370*/  FFMA R0, -R4, R3, R29 ;  /* 0x0000000304007223 */ /* 0x000fc8000000011d */
[----:B------:R-:W-:Y:S01]  /*17380*/  FFMA R0, R2, R0, R3 ;  /* 0x0000000002007223 */ /* 0x000fe20000000003 */
[----:B0-----:R-:W-:Y:S06]  /*17390*/  @!P0 BRA `(.L_x_9918) ;  /* 0x00000000000c8947 */ /* 0x001fec0003800000 */
[----:B------:R-:W-:Y:S02]  /*173a0*/  MOV R0, R4 ;  /* 0x0000000400007202 */ /* 0x000fe40000000f00 */
[----:B------:R-:W-:-:S07]  /*173b0*/  MOV R2, 0x173d0 ;  /* 0x000173d000027802 */ /* 0x000fce0000000f00 */
[----:B-1----:R-:W-:Y:S05]  /*173c0*/  CALL.REL.NOINC `($__internal_18_$__cuda_sm3x_div_rn_ftz_f32_slowpath) ;  /* 0x00000154002c7944 */ /* 0x002fea0003c00000 */
.L_x_9918:
[----:B------:R-:W-:Y:S05]  /*173d0*/  BSYNC B4 ;  /* 0x0000000000047941 */ /* 0x000fea0003800000 */
.L_x_9917:
        /* <DEDUP_REMOVED lines=18> */
.L_x_9920:
[----:B------:R-:W-:Y:S02]  /*17500*/  ISETP.GE.AND P0, PT, R15, RZ, PT ;  /* 0x000000ff0f00720c */ /* 0x000fe40003f06270 */
[----:B------:R-:W-:-:S11]  /*17510*/  MOV R3, 0x3fd774eb ;  /* 0x3fd774eb00037802 */ /* 0x000fd60000000f00 */
[----:B------:R-:W-:-:S04]  /*17520*/  @P0 FFMA.FTZ R0, R3, 0.93318945169448852539, -R0 ;  /* 0x3f6ee58103000823 */ /* 0x000fc80000010800 */
[----:B------:R-:W-:-:S07]  /*17530*/  @!P0 FFMA.FTZ R0, R3, 0.93318945169448852539, R0 ;  /* 0x3f6ee58103008823 */ /* 0x000fce0000010000 */
.L_x_9921:
[----:B------:R-:W-:Y:S05]  /*17540*/  BSYNC B0 ;  /* 0x0000000000007941 */ /* 0x000fea0003800000 */
.L_x_9919:
[----:B------:R-:W-:Y:S01]  /*17550*/  FSETP.GT.FTZ.AND P0, PT, |R14|, |R15|, PT ;  /* 0x4000000f0e00720b */ /* 0x000fe20003f14200 */
[C---:B------:R-:W-:Y:S01]  /*17560*/  FADD.FTZ R2, |R15|.reuse, -RZ ;  /* 0x800000ff0f027221 */ /* 0x040fe20000010200 */
[----:B------:R-:W-:-:S11]  /*17570*/  ISETP.GE.AND P2, PT, R15, RZ, PT ;  /* 0x000000ff0f00720c */ /* 0x000fd60003f46270 */
[C---:B------:R-:W-:Y:S01]  /*17580*/  @P0 FADD.FTZ R2, |R14|.reuse, -RZ ;  /* 0x800000ff0e020221 */ /* 0x040fe20000010200 */
[----:B------:R-:W-:Y:S01]  /*17590*/  FSETP.NEU.FTZ.AND P0, PT, |R15|, |R14|, PT ;  /* 0x4000000e0f00720b */ /* 0x000fe20003f1d200 */
[----:B------:R-:W-:-:S03]  /*175a0*/  FADD.FTZ R15, |R14|, |R15| ;  /* 0x4000000f0e0f7221 */ /* 0x000fc60000010200 */
[----:B------:R-:W-:Y:S01]  /*175b0*/  FSETP.NEU.FTZ.AND P1, PT, R2, RZ, PT ;  /* 0x000000ff0200720b */ /* 0x000fe20003f3d000 */
[----:B------:R-:W-:-:S10]  /*175c0*/  HFMA2.MMA R2, -RZ, RZ, 2.04296875, -15.78125 ;  /* 0x4016cbe4ff027435 */ /* 0x000fd400000001ff */
[----:B------:R-:W-:Y:S02]  /*175d0*/  @!P0 FSEL R0, R2, 0.78539818525314331055, !P2 ;  /* 0x3f490fdb02008808 */ /* 0x000fe40005000000 */
[----:B------:R-:W-:Y:S02]  /*175e0*/  @!P1 FSEL R0, RZ, 3.1415927410125732422, P2 ;  /* 0x40490fdbff009808 */ /* 0x000fe40001000000 */
[----:B------:R-:W-:Y:S02]  /*175f0*/  FSETP.GTU.FTZ.AND P0, PT, |R15|, +INF , PT ;  /* 0x7f8000000f00780b */ /* 0x000fe40003f1c200 */
[----:B------:R-:W-:-:S04]  /*17600*/  LOP3.LUT R0, R0, 0x80000000, R14, 0xb8, !PT ;  /* 0x8000000000007812 */ /* 0x000fc800078eb80e */
[----:B------:R-:W-:-:S07]  /*17610*/  FSEL R0, R15, R0, P0 ;  /* 0x000000000f007208 */ /* 0x000fce0000000000 */
.L_x_9905:
[----:B------:R-:W-:Y:S05]  /*17620*/  BSYNC B3 ;  /* 0x0000000000037941 */ /* 0x000fea0003800000 */
.L_x_9901:
[----:B------:R-:W-:Y:S02]  /*17630*/  LOP3.LUT R15, R0, 0x80000000, R17, 0xb8, !PT ;  /* 0x80000000000f7812 */ /* 0x000fe400078eb811 */
[----:B-1----:R-:W-:Y:S01]  /*17640*/  LOP3.LUT R14, R9, 0x80000000, R16, 0xb8, !PT ;  /* 0x80000000090e7812 */ /* 0x002fe200078eb810 */
[----:B------:R-:W-:Y:S06]  /*17650*/  BRA `(.L_x_9888) ;  /* 0x0000001800047947 */ /* 0x000fec0003800000 */
.L_x_9890:
        /* <DEDUP_REMOVED lines=30> */
.L_x_9927:
[----:B------:R-:W-:Y:S05]  /*17840*/  BSYNC B4 ;  /* 0x0000000000047941 */ /* 0x000fea0003800000 */
.L_x_9926:
        /* <DEDUP_REMOVED lines=13> */
[----:B------:R-:W-:-:S05]  /*17920*/  FADD.FTZ R2, -R16, -RZ ;  /* 0x800000ff10027221 */ /* 0x000fca0000010100 */
[----:B------:R-:W-:-:S13]  /*17930*/  ISETP.GT.AND P0, PT, R2, -0x1, PT ;  /* 0xffffffff0200780c */ /* 0x000fda0003f04270 */
[----:B------:R-:W-:Y:S05]  /*17940*/  @P0 BRA `(.L_x_9930) ;  /* 0x0000000000200947 */ /* 0x000fea0003800000 */
[----:B------:R-:W-:-:S05]  /*17950*/  MOV R3, 0x3fd774eb ;  /* 0x3fd774eb00037802 */ /* 0x000fca0000000f00 */
[----:B------:R-:W-:Y:S01]  /*17960*/  FFMA.FTZ R0, R3, 1.8663789033889770508, -R0 ;  /* 0x3feee58103007823 */ /* 0x000fe20000010800 */
[----:B------:R-:W-:Y:S06]  /*17970*/  BRA `(.L_x_9930) ;  /* 0x0000000000147947 */ /* 0x000fec0003800000 */
.L_x_9929:
[----:B------:R-:W-:Y:S01]  /*17980*/  FADD.FTZ R2, -R16, -RZ ;  /* 0x800000ff10027221 */ /* 0x000fe20000010100 */
[----:B------:R-:W-:-:S04]  /*17990*/  MOV R3, 0x3fd774eb ;  /* 0x3fd774eb00037802 */ /* 0x000fc80000000f00 */
[----:B------:R-:W-:-:S13]  /*179a0*/  ISETP.GE.AND P0, PT, R2, RZ, PT ;  /* 0x000000ff0200720c */ /* 0x000fda0003f06270 */
[----:B------:R-:W-:-:S04]  /*179b0*/  @P0 FFMA.FTZ R0, R3, 0.93318945169448852539, -R0 ;  /* 0x3f6ee58103000823 */ /* 0x000fc80000010800 */
[----:B------:R-:W-:-:S07]  /*179c0*/  @!P0 FFMA.FTZ R0, R3, 0.93318945169448852539, R0 ;  /* 0x3f6ee58103008823 */ /* 0x000fce0000010000 */
.L_x_9930:
[----:B------:R-:W-:Y:S05]  /*179d0*/  BSYNC B0 ;  /* 0x0000000000007941 */ /* 0x000fea0003800000 */
.L_x_9928:
[----:B------:R-:W-:Y:S01]  /*179e0*/  FADD.FTZ R3, -R17, -RZ ;  /* 0x800000ff11037221 */ /* 0x000fe20000010100 */
[----:B------:R-:W-:Y:S01]  /*179f0*/  FSETP.NEU.FTZ.AND P1, PT, R14, RZ, PT ;  /* 0x000000ff0e00720b */ /* 0x000fe20003f3d000 */
[----:B------:R-:W-:Y:S01]  /*17a00*/  HFMA2.MMA R4, -RZ, RZ, 2.04296875, -15.78125 ;  /* 0x4016cbe4ff047435 */ /* 0x000fe200000001ff */
[----:B------:R-:W0:Y:S01]  /*17a10*/  MUFU.LG2 R9, R9 ;  /* 0x0000000900097308 */ /* 0x000e220000000c00 */
[C---:B------:R-:W-:Y:S02]  /*17a20*/  ISETP.GE.AND P2, PT, R2.reuse, RZ, PT ;  /* 0x000000ff0200720c */ /* 0x040fe40003f46270 */
[C---:B------:R-:W-:Y:S01]  /*17a30*/  FSETP.NEU.FTZ.AND P0, PT, |R2|.reuse, |R3|, PT ;  /* 0x400000030200720b */ /* 0x040fe20003f1d200 */
[----:B------:R-:W-:-:S12]  /*17a40*/  FADD.FTZ R2, |R2|, |R3| ;  /* 0x4000000302027221 */ /* 0x000fd80000010200 */
[----:B------:R-:W-:Y:S01]  /*17a50*/  @!P0 FSEL R0, R4, 0.78539818525314331055, !P2 ;  /* 0x3f490fdb04008808 */ /* 0x000fe20005000000 */
[----:B0-----:R-:W-:Y:S01]  /*17a60*/  FMUL.FTZ.D2 R15, R9, 0.69314718246459960938 ;  /* 0x3f317218090f7820 */ /* 0x001fe20000310000 */
[----:B------:R-:W-:Y:S02]  /*17a70*/  @!P1 FSEL R0, RZ, 3.1415927410125732422, P2 ;  /* 0x40490fdbff009808 */ /* 0x000fe40001000000 */
[----:B------:R-:W-:Y:S02]  /*17a80*/  FSETP.GTU.FTZ.AND P0, PT, |R2|, +INF , PT ;  /* 0x7f8000000200780b */ /* 0x000fe40003f1c200 */
[----:B------:R-:W-:-:S04]  /*17a90*/  LOP3.LUT R3, R0, 0x80000000, R3, 0xb8, !PT ;  /* 0x8000000000037812 */ /* 0x000fc800078eb803 */
[----:B------:R-:W-:Y:S01]  /*17aa0*/  FSEL R0, R2, R3, P0 ;  /* 0x0000000302007208 */ /* 0x000fe20000000000 */
[----:B------:R-:W-:Y:S06]  /*17ab0*/  BRA `(.L_x_9931) ;  /* 0x00000010009c7947 */ /* 0x000fec0003800000 */
.L_x_9925:
        /* <DEDUP_REMOVED lines=12> */
.L_x_9933:
[----:B------:R-:W-:Y:S05]  /*17b80*/  BSYNC B4 ;  /* 0x0000000000047941 */ /* 0x000fea0003800000 */
.L_x_9932:
        /* <DEDUP_REMOVED lines=19> */
.L_x_9935:
[----:B------:R-:W-:Y:S01]  /*17cc0*/  FADD.FTZ R0, -R16, -RZ ;  /* 0x800000ff10007221 */ /* 0x000fe20000010100 */
[----:B------:R-:W-:-:S04]  /*17cd0*/  MOV R2, 0x3fd774eb ;  /* 0x3fd774eb00027802 */ /* 0x000fc80000000f00 */
[----:B------:R-:W-:-:S13]  /*17ce0*/  ISETP.GE.AND P0, PT, R0, RZ, PT ;  /* 0x000000ff0000720c */ /* 0x000fda0003f06270 */
[----:B------:R-:W-:-:S04]  /*17cf0*/  @P0 FFMA.FTZ R3, R2, 0.93318945169448852539, -R3 ;  /* 0x3f6ee58102030823 */ /* 0x000fc80000010803 */
[----:B------:R-:W-:-:S07]  /*17d00*/  @!P0 FFMA.FTZ R3, R2, 0.93318945169448852539, R3 ;  /* 0x3f6ee58102038823 */ /* 0x000fce0000010003 */
.L_x_9936:
[----:B------:R-:W-:Y:S05]  /*17d10*/  BSYNC B0 ;  /* 0x0000000000007941 */ /* 0x000fea0003800000 */
.L_x_9934:
[----:B------:R-:W-:Y:S01]  /*17d20*/  FADD.FTZ R9, -R17, -RZ ;  /* 0x800000ff11097221 */ /* 0x000fe20000010100 */
[----:B------:R-:W-:Y:S01]  /*17d30*/  FADD.FTZ R7, |R0|, -RZ ;  /* 0x800000ff00077221 */ /* 0x000fe20000010200 */
[----:B------:R-:W-:Y:S02]  /*17d40*/  FSETP.NEU.FTZ.AND P2, PT, R14, RZ, PT ;  /* 0x000000ff0e00720b */ /* 0x000fe40003f5d000 */
[----:B------:R-:W-:Y:S01]  /*17d50*/  FADD.FTZ R2, |R9|, -RZ ;  /* 0x800000ff09027221 */ /* 0x000fe20000010200 */
[----:B------:R-:W-:-:S04]  /*17d60*/  FSETP.NEU.FTZ.AND P1, PT, |R0|, |R9|, PT ;  /* 0x400000090000720b */ /* 0x000fc80003f3d200 */
        /* <DEDUP_REMOVED lines=25> */
.L_x_9924:
        /* <DEDUP_REMOVED lines=33> */
.L_x_9938:
[----:B------:R-:W-:Y:S05]  /*18110*/  BSYNC B4 ;  /* 0x0000000000047941 */ /* 0x000fea0003800000 */
.L_x_9937:
        /* <DEDUP_REMOVED lines=19> */
.L_x_9940:
[----:B------:R-:W-:Y:S01]  /*18250*/  FADD.FTZ R2, -R16, -RZ ;  /* 0x800000ff10027221 */ /* 0x000fe20000010100 */
[----:B------:R-:W-:-:S04]  /*18260*/  MOV R3, 0x3fd774eb ;  /* 0x3fd774eb00037802 */ /* 0x000fc80000000f00 */
[----:B------:R-:W-:-:S13]  /*18270*/  ISETP.GE.AND P0, PT, R2, RZ, PT ;  /* 0x000000ff0200720c */ /* 0x000fda0003f06270 */
[----:B------:R-:W-:-:S04]  /*18280*/  @P0 FFMA.FTZ R0, R3, 0.93318945169448852539, -R0 ;  /* 0x3f6ee58103000823 */ /* 0x000fc80000010800 */
[----:B------:R-:W-:-:S07]  /*18290*/  @!P0 FFMA.FTZ R0, R3, 0.93318945169448852539, R0 ;  /* 0x3f6ee58103008823 */ /* 0x000fce0000010000 */
.L_x_9941:
[----:B------:R-:W-:Y:S05]  /*182a0*/  BSYNC B0 ;  /* 0x0000000000007941 */ /* 0x000fea0003800000 */
.L_x_9939:
[----:B------:R-:W-:Y:S01]  /*182b0*/  FADD.FTZ R3, -R17, -RZ ;  /* 0x800000ff11037221 */ /* 0x000fe20000010100 */
[----:B------:R-:W-:Y:S01]  /*182c0*/  FSETP.NEU.FTZ.AND P2, PT, R14, RZ, PT ;  /* 0x000000ff0e00720b */ /* 0x000fe20003f5d000 */
[----:B------:R-:W-:Y:S01]  /*182d0*/  HFMA2.MMA R4, -RZ, RZ, 2.04296875, -15.78125 ;  /* 0x4016cbe4ff047435 */ /* 0x000fe200000001ff */
[C---:B------:R-:W-:Y:S01]  /*182e0*/  ISETP.GE.AND P0, PT, R2.reuse, RZ, PT ;  /* 0x000000ff0200720c */ /* 0x040fe20003f06270 */
[C---:B------:R-:W-:Y:S01]  /*182f0*/  FADD.FTZ R5, |R2|.reuse, |R3| ;  /* 0x4000000302057221 */ /* 0x040fe20000010200 */
[----:B------:R-:W-:-:S13]  /*18300*/  FSETP.NEU.FTZ.AND P1, PT, |R2|, |R3|, PT ;  /* 0x400000030200720b */ /* 0x000fda0003f3d200 */
[----:B------:R-:W-:Y:S02]  /*18310*/  @!P1 FSEL R0, R4, 0.78539818525314331055, !P0 ;  /* 0x3f490fdb04009808 */ /* 0x000fe40004000000 */
[----:B------:R-:W-:Y:S02]  /*18320*/  @!P2 FSEL R0, RZ, 3.1415927410125732422, P0 ;  /* 0x40490fdbff00a808 */ /* 0x000fe40000000000 */
[----:B------:R-:W-:Y:S02]  /*18330*/  FSETP.GTU.FTZ.AND P0, PT, |R5|, +INF , PT ;  /* 0x7f8000000500780b */ /* 0x000fe40003f1c200 */
[----:B------:R-:W-:-:S04]  /*18340*/  LOP3.LUT R0, R0, 0x80000000, R3, 0xb8, !PT ;  /* 0x8000000000007812 */ /* 0x000fc800078eb803 */
[----:B------:R-:W-:Y:S01]  /*18350*/  FSEL R0, R5, R0, P0 ;  /* 0x0000000005007208 */ /* 0x000fe20000000000 */
[----:B------:R-:W-:Y:S06]  /*18360*/  BRA `(.L_x_9931) ;  /* 0x0000000800707947 */ /* 0x000fec0003800000 */
.L_x_9923:
        /* <DEDUP_REMOVED lines=23> */
.L_x_9945:
[----:B------:R-:W-:Y:S05]  /*184e0*/  BSYNC B4 ;  /* 0x0000000000047941 */ /* 0x000fea0003800000 */
.L_x_9944:
[----:B------:R-:W-:Y:S01]  /*184f0*/  HFMA2.MMA R3, -RZ, RZ, 0.89990234375, 10328 ;  /* 0x3b33710bff037435 */ /* 0x000fe200000001ff */
[----:B------:R-:W-:Y:S01]  /*18500*/  FMUL.FTZ R2, R0, R0 ;  /* 0x0000000000027220 */ /* 0x000fe20000410000 */
[----:B------:R-:W-:Y:S01]  /*18510*/  @!P6 MOV R5, 0x3fd774eb ;  /* 0x3fd774eb0005e802 */ /* 0x000fe20000000f00 */
[----:B------:R-:W0:Y:S01]  /*18520*/  MUFU.LG2 R9, R9 ;  /* 0x0000000900097308 */ /* 0x000e220000000c00 */
[----:B------:R-:W-:Y:S02]  /*18530*/  FSETP.NEU.FTZ.AND P0, PT, |R16|, |R17|, PT ;  /* 0x400000111000720b */ /* 0x000fe40003f1d200 */
        /* <DEDUP_REMOVED lines=19> */
.L_x_9943:
        /* <DEDUP_REMOVED lines=12> */
.L_x_9947:
[----:B------:R-:W-:Y:S05]  /*18730*/  BSYNC B4 ;  /* 0x0000000000047941 */ /* 0x000fea0003800000 */
.L_x_9946:
[----:B------:R-:W-:Y:S01]  /*18740*/  FADD.FTZ R5, |R17|, -RZ ;  /* 0x800000ff11057221 */ /* 0x000fe20000010200 */
[----:B------:R-:W-:Y:S01]  /*18750*/  FADD.FTZ R4, |R16|, -RZ ;  /* 0x800000ff10047221 */ /* 0x000fe20000010200 */
[----:B------:R-:W-:Y:S01]  /*18760*/  HFMA2.MMA R28, -RZ, RZ, 0.89990234375, 10328 ;  /* 0x3b33710bff1c7435 */ /* 0x000fe200000001ff */
[----:B------:R-:W-:Y:S01]  /*18770*/  FMUL.FTZ R3, R0, R0 ;  /* 0x0000000000037220 */ /* 0x000fe20000410000 */
[----:B------:R-:W-:Y:S02]  /*18780*/  FSETP.NEU.FTZ.AND P1, PT, R14, RZ, PT ;  /* 0x000000ff0e00720b */ /* 0x000fe40003f3d000 */
[CC--:B------:R-:W-:Y:S02]  /*18790*/  VIMNMX R2, R4.reuse, R5.reuse, !PT ;  /* 0x0000000504027248 */ /* 0x0c0fe40007fe0100 */
[----:B------:R-:W-:Y:S02]  /*187a0*/  VIMNMX R5, R4, R5, PT ;  /* 0x0000000504057248 */ /* 0x000fe40003fe0100 */
[----:B------:R-:W-:-:S02]  /*187b0*/  LOP3.LUT R6, R2, 0xfe000000, RZ, 0xc0, !PT ;  /* 0xfe00000002067812 */ /* 0x000fc400078ec0ff */
[----:B------:R-:W-:Y:S02]  /*187c0*/  FSETP.NEU.FTZ.AND P0, PT, R5, RZ, PT ;  /* 0x000000ff0500720b */ /* 0x000fe40003f1d000 */
[C---:B------:R-:W-:Y:S02]  /*187d0*/  IADD3 R4, -R6.reuse, 0x7e800000, RZ ;  /* 0x7e80000006047810 */ /* 0x040fe40007ffe1ff */
[----:B------:R-:W-:-:S03]  /*187e0*/  LOP3.LUT R6, R6, 0x800000, RZ, 0xfc, !PT ;  /* 0x0080000006067812 */ /* 0x000fc600078efcff */
[-C--:B------:R-:W-:Y:S01]  /*187f0*/  FMUL.FTZ R7, R5, R4.reuse ;  /* 0x0000000405077220 */ /* 0x080fe20000410000 */
[----:B------:R-:W-:Y:S01]  /*18800*/  FMUL.FTZ R8, R2, R4 ;  /* 0x0000000402087220 */ /* 0x000fe20000410000 */
[----:B------:R-:W-:Y:S02]  /*18810*/  FFMA.FTZ R4, R3, R28, -0.015681877732276916504 ;  /* 0xbc80774803047423 */ /* 0x000fe4000001001c */
[----:B------:R-:W-:Y:S02]  /*18820*/  FMUL.FTZ R7, R7, R7 ;  /* 0x0000000707077220 */ /* 0x000fe40000410000 */
[C---:B------:R-:W-:Y:S02]  /*18830*/  FFMA.FTZ R4, R3.reuse, R4, 0.042200751602649688721 ;  /* 0x3d2cdab203047423 */ /* 0x040fe40000010004 */
[----:B------:R-:W-:Y:S02]  /*18840*/  FFMA.FTZ R7, R8, R8, R7 ;  /* 0x0000000808077223 */ /* 0x000fe40000010007 */
[----:B------:R-:W-:-:S04]  /*18850*/  FFMA.FTZ R4, R3, R4, -0.074792981147766113281 ;  /* 0xbd992d1003047423 */ /* 0x000fc80000010004 */
[----:B------:R-:W0:Y:S01]  /*18860*/  MUFU.SQRT R7, R7 ;  /* 0x0000000700077308 */ /* 0x000e220000002000 */
[----:B------:R-:W-:-:S04]  /*18870*/  FFMA.FTZ R4, R3, R4, 0.10640415549278259277 ;  /* 0x3dd9ea6c03047423 */ /* 0x000fc80000010004 */
[----:B------:R-:W-:-:S04]  /*18880*/  FFMA.FTZ R4, R3, R4, -0.14207722246646881104 ;  /* 0xbe117cb103047423 */ /* 0x000fc80000010004 */
[----:B------:R-:W-:-:S04]  /*18890*/  FFMA.FTZ R4, R3, R4, 0.19993925094604492188 ;  /* 0x3e4cbce003047423 */ /* 0x000fc80000010004 */
[----:B------:R-:W-:Y:S01]  /*188a0*/  FFMA.FTZ R4, R3, R4, -0.33333197236061096191 ;  /* 0xbeaaaa7d03047423 */ /* 0x000fe20000010004 */
[----:B0-----:R-:W-:Y:S01]  /*188b0*/  @P0 FMUL.FTZ R2, R6, R7 ;  /* 0x0000000706020220 */ /* 0x001fe20000410000 */
[----:B------:R-:W-:Y:S02]  /*188c0*/  FSETP.NEU.FTZ.AND P0, PT, R5, +INF , PT ;  /* 0x7f8000000500780b */ /* 0x000fe40003f1d000 */
[----:B------:R-:W-:Y:S01]  /*188d0*/  FMUL.FTZ R3, R3, R4 ;  /* 0x0000000403037220 */ /* 0x000fe20000410000 */
[----:B------:R-:W-:Y:S02]  /*188e0*/  @!P6 MOV R5, 0x3fd774eb ;  /* 0x3fd774eb0005e802 */ /* 0x000fe40000000f00 */
[----:B------:R-:W-:Y:S01]  /*188f0*/  FSEL R2, R2, +INF , P0 ;  /* 0x7f80000002027808 */ /* 0x000fe20000000000 */
[----:B------:R-:W-:Y:S01]  /*18900*/  FFMA.FTZ R0, R3, R0, R0 ;  /* 0x0000000003007223 */ /* 0x000fe20000010000 */
[C---:B------:R-:W-:Y:S01]  /*18910*/  FSETP.NEU.FTZ.AND P0, PT, |R16|.reuse, |R17|, PT ;  /* 0x400000111000720b */ /* 0x040fe20003f1d200 */
[----:B------:R-:W-:-:S02]  /*18920*/  FADD.FTZ R3, |R16|, |R17| ;  /* 0x4000001110037221 */ /* 0x000fc40000010200 */
[----:B------:R-:W-:Y:S01]  /*18930*/  @!P6 FFMA.FTZ R0, R5, 0.93318945169448852539, -R0 ;  /* 0x3f6ee5810500e823 */ /* 0x000fe20000010800 */
[----:B------:R-:W0:Y:S04]  /*18940*/  MUFU.LG2 R2, R2 ;  /* 0x0000000200027308 */ /* 0x000e280000000c00 */
[----:B------:R-:W-:Y:S02]  /*18950*/  FSEL R0, R0, 0.78539818525314331055, P0 ;  /* 0x3f490fdb00007808 */ /* 0x000fe40000000000 */
[----:B------:R-:W-:Y:S02]  /*18960*/  FSETP.GTU.FTZ.AND P0, PT, |R3|, +INF , PT ;  /* 0x7f8000000300780b */ /* 0x000fe40003f1c200 */
[----:B------:R-:W-:-:S04]  /*18970*/  FSEL R0, R0, RZ, P1 ;  /* 0x000000ff00007208 */ /* 0x000fc80000800000 */
[----:B------:R-:W-:-:S04]  /*18980*/  LOP3.LUT R0, R0, 0x80000000, R17, 0xb8, !PT ;  /* 0x8000000000007812 */ /* 0x000fc800078eb811 */
[----:B------:R-:W-:Y:S01]  /*18990*/  FSEL R0, R3, R0, P0 ;  /* 0x0000000003007208 */ /* 0x000fe20000000000 */
[----:B0-----:R-:W-:Y:S01]  /*189a0*/  FMUL.FTZ R15, R2, 0.69314718246459960938 ;  /* 0x3f317218020f7820 */ /* 0x001fe20000410000 */
[----:B------:R-:W-:Y:S06]  /*189b0*/  BRA `(.L_x_9931) ;  /* 0x0000000000dc7947 */ /* 0x000fec0003800000 */
.L_x_9942:
        /* <DEDUP_REMOVED lines=23> */
[----:B------:R-:W-:Y:S03]  /*18b30*/  MUFU.LG2 R9, R9 ;  /* 0x0000000900097308 */ /* 0x000fe60000000c00 */
[----:B------:R-:W-:-:S04]  /*18b40*/  FFMA R2, -R14, R3, R29 ;  /* 0x000000030e027223 */ /* 0x000fc8000000011d */
[----:B------:R-:W-:Y:S01]  /*18b50*/  FFMA R0, R0, R2, R3 ;  /* 0x0000000200007223 */ /* 0x000fe20000000003 */
[----:B------:R-:W0:Y:S02]  /*18b60*/  FCHK P0, R29, R14 ;  /* 0x0000000e1d007302 */ /* 0x000e240000000000 */
[----:B0-----:R-:W-:Y:S05]  /*18b70*/  @!P0 BRA `(.L_x_9949) ;  /* 0x00000000000c8947 */ /* 0x001fea0003800000 */
[----:B------:R-:W-:Y:S02]  /*18b80*/  MOV R0, R14 ;  /* 0x0000000e00007202 */ /* 0x000fe40000000f00 */
[----:B------:R-:W-:-:S07]  /*18b90*/  MOV R2, 0x18bb0 ;  /* 0x00018bb000027802 */ /* 0x000fce0000000f00 */
[----:B------:R-:W-:Y:S05]  /*18ba0*/  CALL.REL.NOINC `($__internal_18_$__cuda_sm3x_div_rn_ftz_f32_slowpath) ;  /* 0x0000013c00347944 */ /* 0x000fea0003c00000 */
.L_x_9949:
[----:B------:R-:W-:Y:S05]  /*18bb0*/  BSYNC B4 ;  /* 0x0000000000047941 */ /* 0x000fea0003800000 */
.L_x_9948:
[----:B------:R-:W-:Y:S01]  /*18bc0*/  HFMA2.MMA R3, -RZ, RZ, 0.89990234375, 10328 ;  /* 0x3b33710bff037435 */ /* 0x000fe200000001ff */
[----:B------:R-:W-:Y:S01]  /*18bd0*/  FMUL.FTZ R2, R0, R0 ;  /* 0x0000000000027220 */ /* 0x000fe20000410000 */
[----:B------:R-:W-:Y:S02]  /*18be0*/  @!P6 MOV R5, 0x3fd774eb ;  /* 0x3fd774eb0005e802 */ /* 0x000fe40000000f00 */
[----:B------:R-:W-:Y:S02]  /*18bf0*/  FSETP.NEU.FTZ.AND P0, PT, |R16|, |R17|, PT ;  /* 0x400000111000720b */ /* 0x000fe40003f1d200 */
        /* <DEDUP_REMOVED lines=9> */
[----:B------:R-:W-:-:S03]  /*18c90*/  HFMA2.MMA R2, -RZ, RZ, 1.875, 0 ;  /* 0x3f800000ff027435 */ /* 0x000fc600000001ff */
[----:B------:R-:W-:Y:S01]  /*18ca0*/  FFMA.FTZ R0, R3, R0, R0 ;  /* 0x0000000003007223 */ /* 0x000fe20000010000 */
[----:B------:R-:W-:-:S03]  /*18cb0*/  FADD.FTZ R3, |R16|, |R17| ;  /* 0x4000001110037221 */ /* 0x000fc60000010200 */
[----:B------:R-:W-:-:S03]  /*18cc0*/  @!P6 FFMA.FTZ R0, R5, 0.93318945169448852539, -R0 ;  /* 0x3f6ee5810500e823 */ /* 0x000fc60000010800 */
[----:B------:R-:W-:Y:S02]  /*18cd0*/  FFMA.FTZ R15, R9, 0.69314718246459960938, R2 ;  /* 0x3f317218090f7823 */ /* 0x000fe40000010002 */
[----:B------:R-:W-:Y:S02]  /*18ce0*/  FSEL R0, R0, 0.78539818525314331055, P0 ;  /* 0x3f490fdb00007808 */ /* 0x000fe40000000000 */
[----:B------:R-:W-:Y:S02]  /*18cf0*/  FSETP.GTU.FTZ.AND P0, PT, |R3|, +INF , PT ;  /* 0x7f8000000300780b */ /* 0x000fe40003f1c200 */
[----:B------:R-:W-:-:S04]  /*18d00*/  FSEL R0, R0, RZ, P1 ;  /* 0x000000ff00007208 */ /* 0x000fc80000800000 */
[----:B------:R-:W-:-:S04]  /*18d10*/  LOP3.LUT R0, R0, 0x80000000, R17, 0xb8, !PT ;  /* 0x8000000000007812 */ /* 0x000fc800078eb811 */
[----:B------:R-:W-:-:S07]  /*18d20*/  FSEL R0, R3, R0, P0 ;  /* 0x0000000003007208 */ /* 0x000fce0000000000 */
.L_x_9931:
[----:B------:R-:W-:Y:S05]  /*18d30*/  BSYNC B3 ;  /* 0x0000000000037941 */ /* 0x000fea0003800000 */
.L_x_9922:
[----:B------:R-:W-:Y:S01]  /*18d40*/  FADD.FTZ R3, R15, 0.69314718246459960938 ;  /* 0x3f3172180f037421 */ /* 0x000fe20000010000 */
[----:B------:R-:W-:-:S04]  /*18d50*/  LOP3.LUT R15, R0, 0x80000000, R17, 0xb8, !PT ;  /* 0x80000000000f7812 */ /* 0x000fc800078eb811 */
[----:B------:R-:W-:Y:S01]  /*18d60*/  LOP3.LUT R14, R3, 0x80000000, R16, 0xb8, !PT ;  /* 0x80000000030e7812 */ /* 0x000fe200078eb810 */
[----:B------:R-:W-:Y:S06]  /*18d70*/  BRA `(.L_x_9888) ;  /* 0x00000000003c7947 */ /* 0x000fec0003800000 */
.L_x_9889:
[----:B------:R-:W-:-:S13]  /*18d80*/  FSETP.NEU.FTZ.AND P0, PT, |R16|, +INF , PT ;  /* 0x7f8000001000780b */ /* 0x000fda0003f1d200 */
[----:B------:R-:W-:Y:S01]  /*18d90*/  @!P0 FADD.FTZ R15, R17, R17 ;  /* 0x00000011110f8221 */ /* 0x000fe20000010000 */
[----:B------:R-:W-:Y:S01]  /*18da0*/  @!P0 MOV R14, R16 ;  /* 0x00000010000e8202 */ /* 0x000fe20000000f00 */
[----:B------:R-:W-:Y:S06]  /*18db0*/  @!P0 BRA `(.L_x_9888) ;  /* 0x00000000002c8947 */ /* 0x000fec0003800000 */
[----:B------:R-:W-:-:S13]  /*18dc0*/  FSETP.NEU.FTZ.AND P0, PT, |R17|, +INF , PT ;  /* 0x7f8000001100780b */ /* 0x000fda0003f1d200 */
        /* <DEDUP_REMOVED lines=10> */
.L_x_9888:
[----:B------:R-:W-:Y:S05]  /*18e70*/  BSYNC B2 ;  /* 0x0000000000027941 */ /* 0x000fea0003800000 */
.L_x_9887:
[----:B------:R-:W-:Y:S05]  /*18e80*/  WARPSYNC.ALL ;  /* 0x0000000000007948 */ /* 0x000fea0003800000 */
[----:B------:R-:W0:Y:S01]  /*18e90*/  S2R R0, SR_TID.X ;  /* 0x0000000000007919 */ /* 0x000e220000002100 */
[----:B------:R-:W-:Y:S01]  /*18ea0*/  BSSY B2, `(.L_x_9950) ;  /* 0x00002d1000027945 */ /* 0x000fe20003800000 */
[----:B-----5:R-:W-:Y:S02]  /*18eb0*/  CS2R R16, SRZ ;  /* 0x0000000000107805 */ /* 0x020fe4000001ff00 */
[----:B0-----:R-:W-:-:S04]  /*18ec0*/  IADD3 R0, R0, 0x80, RZ ;  /* 0x0000008000007810 */ /* 0x001fc80007ffe0ff */
[----:B------:R-:W-:-:S13]  /*18ed0*/  ISETP.GE.AND P0, PT, R0, UR4, PT ;  /* 0x0000000400007c0c */ /* 0x000fda000bf06270 */
[----:B------:R-:W-:Y:S05]  /*18ee0*/  @P0 BRA `(.L_x_9951) ;  /* 0x0000002c00300947 */ /* 0x000fea0003800000 */
[----:B------:R-:W-:Y:S02]  /*18ef0*/  FSETP.GTU.FTZ.AND P0, PT, |R18|, +INF , PT ;  /* 0x7f8000001200780b */ /* 0x000fe40003f1c200 */
        /* <DEDUP_REMOVED lines=110> */
.L_x_9957:
        /* <DEDUP_REMOVED lines=10> */
.L_x_9959:
[----:B------:R-:W-:-:S04]  /*19680*/  FADD.FTZ R7, -R2, R5 ;  /* 0x0000000502077221 */ /* 0x000fc80000010100 */
[----:B------:R-:W-:-:S07]  /*19690*/  FMUL.FTZ R7, R7, 0.5 ;  /* 0x3f00000007077820 */ /* 0x000fce0000410000 */
.L_x_9960:
[----:B------:R-:W-:Y:S05]  /*196a0*/  BSYNC B1 ;  /* 0x0000000000017941 */ /* 0x000fea0003800000 */
.L_x_9958:
        /* <DEDUP_REMOVED lines=11> */
.L_x_9962:
[----:B------:R-:W-:-:S04]  /*19760*/  FADD.FTZ R8, R4, -R9 ;  /* 0x8000000904087221 */ /* 0x000fc80000010000 */
[----:B------:R-:W-:-:S07]  /*19770*/  FMUL.FTZ R8, R8, 0.5 ;  /* 0x3f00000008087820 */ /* 0x000fce0000410000 */
.L_x_9963:
[----:B------:R-:W-:Y:S05]  /*19780*/  BSYNC B1 ;  /* 0x0000000000017941 */ /* 0x000fea0003800000 */
.L_x_9961:
        /* <DEDUP_REMOVED lines=35> */
.L_x_9956:
[----:B------:R0:W1:Y:S02]  /*199c0*/  MUFU.SQRT R9, R0 ;  /* 0x0000000000097308 */ /* 0x0000640000002000 */
.L_x_9955:
[----:B------:R-:W-:Y:S05]  /*199d0*/  BSYNC B0 ;  /* 0x0000000000007941 */ /* 0x000fea0003800000 */
.L_x_9954:
        /* <DEDUP_REMOVED lines=35> */
.L_x_9967:
        /* <DEDUP_REMOVED lines=17> */
.L_x_9973:
[----:B0-----:R-:W-:-:S04]  /*19d20*/  FADD.FTZ R0, -R2, R5 ;  /* 0x0000000502007221 */ /* 0x001fc80000010100 */
[----:B------:R-:W-:-:S07]  /*19d30*/  FMUL.FTZ R0, R0, 0.5 ;  /* 0x3f00000000007820 */ /* 0x000fce0000410000 */
.L_x_9974:
[----:B------:R-:W-:Y:S05]  /*19d40*/  BSYNC B4 ;  /* 0x0000000000047941 */ /* 0x000fea0003800000 */
.L_x_9972:
        /* <DEDUP_REMOVED lines=10> */
.L_x_9976:
[----:B------:R-:W-:-:S04]  /*19df0*/  FADD.FTZ R3, -R3, R4 ;  /* 0x0000000403037221 */ /* 0x000fc80000010100 */
[----:B------:R-:W-:-:S07]  /*19e00*/  FMUL.FTZ R3, R3, 0.5 ;  /* 0x3f00000003037820 */ /* 0x000fce0000410000 */
.L_x_9977:
[----:B------:R-:W-:Y:S05]  /*19e10*/  BSYNC B4 ;  /* 0x0000000000047941 */ /* 0x000fea0003800000 */
.L_x_9975:
[----:B------:R-:W-:Y:S01]  /*19e20*/  FADD.FTZ R3, R3, R0 ;  /* 0x0000000003037221 */ /* 0x000fe20000010000 */
[----:B------:R-:W-:Y:S01]  /*19e30*/  FADD.FTZ R6, R6, |R19| ;  /* 0x4000001306067221 */ /* 0x000fe20000010000 */
[----:B------:R-:W-:-:S03]  /*19e40*/  MOV R16, R29 ;  /* 0x0000001d00107202 */ /* 0x000fc60000000f00 */
[----:B------:R-:W-:-:S04]  /*19e50*/  FMUL.FTZ R3, R6, R3 ;  /* 0x0000000306037220 */ /* 0x000fc80000410000 */
[----:B------:R2:W3:Y:S01]  /*19e60*/  MUFU.SQRT R17, R3 ;  /* 0x0000000300117308 */ /* 0x0004e20000002000 */
[----:B------:R-:W-:Y:S05]  /*19e70*/  BRA `(.L_x_9978) ;  /* 0x00000000004c7947 */ /* 0x000fea0003800000 */
.L_x_9971:
        /* <DEDUP_REMOVED lines=13> */
.L_x_9970:
[----:B------:R-:W-:Y:S01]  /*19f50*/  FADD.FTZ R2, R6, 1 ;  /* 0x3f80000006027421 */ /* 0x000fe20000010000 */
[----:B------:R-:W-:Y:S01]  /*19f60*/  MUFU.SQRT R17, R0 ;  /* 0x0000000000117308 */ /* 0x000fe20000002000 */
[----:B------:R-:W-:Y:S02]  /*19f70*/  HFMA2.MMA R16, -RZ, RZ, 1.875, 0 ;  /* 0x3f800000ff107435 */ /* 0x000fe400000001ff */
[----:B------:R-:W-:-:S06]  /*19f80*/  FMUL.FTZ R2, R2, 0.5 ;  /* 0x3f00000002027820 */ /* 0x000fcc0000410000 */
[----:B------:R-:W2:Y:S02]  /*19f90*/  MUFU.SQRT R2, R2 ;  /* 0x0000000200027308 */ /* 0x000ea40000002000 */
[----:B--2---:R-:W-:-:S07]  /*19fa0*/  FMUL.FTZ R17, R17, R2 ;  /* 0x0000000211117220 */ /* 0x004fce0000410000 */
.L_x_9978:
[----:B------:R-:W-:Y:S05]  /*19fb0*/  BSYNC B1 ;  /* 0x0000000000017941 */ /* 0x000fea0003800000 */
.L_x_9969:
[----:B------:R-:W-:Y:S05]  /*19fc0*/  BRA `(.L_x_9979) ;  /* 0x0000000000087947 */ /* 0x000fea0003800000 */
.L_x_9966:
[----:B------:R-:W-:Y:S01]  /*19fd0*/  FMUL.FTZ R17, R6, 16777216 ;  /* 0x4b80000006117820 */ /* 0x000fe20000410000 */
[----:B------:R-:W-:-:S07]  /*19fe0*/  FMUL.FTZ R16, |R19|, 16777216 ;  /* 0x4b80000013107820 */ /* 0x000fce0000410200 */
.L_x_9979:
[----:B------:R-:W-:Y:S05]  /*19ff0*/  BSYNC B0 ;  /* 0x0000000000007941 */ /* 0x000fea0003800000 */
.L_x_9965:
        /* <DEDUP_REMOVED lines=17> */
.L_x_9981:
[----:B------:R-:W-:Y:S05]  /*1a110*/  BSYNC B4 ;  /* 0x0000000000047941 */ /* 0x000fea0003800000 */
.L_x_9980:
        /* <DEDUP_REMOVED lines=18> */
.L_x_9983:
[----:B------:R-:W-:Y:S02]  /*1a240*/  ISETP.GE.AND P0, PT, R17, RZ, PT ;  /* 0x000000ff1100720c */ /* 0x000fe40003f06270 */
[----:B------:R-:W-:-:S11]  /*1a250*/  MOV R3, 0x3fd774eb ;  /* 0x3fd774eb00037802 */ /* 0x000fd60000000f00 */
[----:B------:R-:W-:-:S04]  /*1a260*/  @P0 FFMA.FTZ R0, R3, 0.93318945169448852539, -R0 ;  /* 0x3f6ee58103000823 */ /* 0x000fc80000010800 */
[----:B------:R-:W-:-:S07]  /*1a270*/  @!P0 FFMA.FTZ R0, R3, 0.93318945169448852539, R0 ;  /* 0x3f6ee58103008823 */ /* 0x000fce0000010000 */
.L_x_9984:
[----:B------:R-:W-:Y:S05]  /*1a280*/  BSYNC B0 ;  /* 0x0000000000007941 */ /* 0x000fea0003800000 */
.L_x_9982:
        /* <DEDUP_REMOVED lines=13> */
.L_x_9968:
[----:B------:R-:W-:Y:S05]  /*1a360*/  BSYNC B3 ;  /* 0x0000000000037941 */ /* 0x000fea0003800000 */
.L_x_9964:
[----:B------:R-:W-:Y:S02]  /*1a370*/  LOP3.LUT R17, R0, 0x80000000, R19, 0xb8, !PT ;  /* 0x8000000000117812 */ /* 0x000fe400078eb813 */
[----:B-1----:R-:W-:Y:S01]  /*1a380*/  LOP3.LUT R16, R9, 0x80000000, R18, 0xb8, !PT ;  /* 0x8000000009107812 */ /* 0x002fe200078eb812 */
[----:B------:R-:W-:Y:S06]  /*1a390*/  BRA `(.L_x_9951) ;  /* 0x0000001800047947 */ /* 0x000fec0003800000 */
.L_x_9953:
        /* <DEDUP_REMOVED lines=30> */
.L_x_9990:
[----:B------:R-:W-:Y:S05]  /*1a580*/  BSYNC B4 ;  /* 0x0000000000047941 */ /* 0x000fea0003800000 */
.L_x_9989:
        /* <DEDUP_REMOVED lines=19> */
.L_x_9992:
[----:B------:R-:W-:Y:S01]  /*1a6c0*/  FADD.FTZ R2, -R18, -RZ ;  /* 0x800000ff12027221 */ /* 0x000fe20000010100 */
[----:B------:R-:W-:-:S04]  /*1a6d0*/  MOV R3, 0x3fd774eb ;  /* 0x3fd774eb00037802 */ /* 0x000fc80000000f00 */
[----:B------:R-:W-:-:S13]  /*1a6e0*/  ISETP.GE.AND P0, PT, R2, RZ, PT ;  /* 0x000000ff0200720c */ /* 0x000fda0003f06270 */
[----:B------:R-:W-:-:S04]  /*1a6f0*/  @P0 FFMA.FTZ R0, R3, 0.93318945169448852539, -R0 ;  /* 0x3f6ee58103000823 */ /* 0x000fc80000010800 */
[----:B------:R-:W-:-:S07]  /*1a700*/  @!P0 FFMA.FTZ R0, R3, 0.93318945169448852539, R0 ;  /* 0x3f6ee58103008823 */ /* 0x000fce0000010000 */
.L_x_9993:
[----:B------:R-:W-:Y:S05]  /*1a710*/  BSYNC B0 ;  /* 0x0000000000007941 */ /* 0x000fea0003800000 */
.L_x_9991:
        /* <DEDUP_REMOVED lines=14> */
.L_x_9988:
        /* <DEDUP_REMOVED lines=12> */
.L_x_9996:
[----:B------:R-:W-:Y:S05]  /*1a8c0*/  BSYNC B4 ;  /* 0x0000000000047941 */ /* 0x000fea0003800000 */
.L_x_9995:
        /* <DEDUP_REMOVED lines=19> */
.L_x_9998:
[----:B------:R-:W-:Y:S01]  /*1aa00*/  FADD.FTZ R0, -R18, -RZ ;  /* 0x800000ff12007221 */ /* 0x000fe20000010100 */
[----:B------:R-:W-:-:S04]  /*1aa10*/  MOV R2, 0x3fd774eb ;  /* 0x3fd774eb00027802 */ /* 0x000fc80000000f00 */
[----:B------:R-:W-:-:S13]  /*1aa20*/  ISETP.GE.AND P0, PT, R0, RZ, PT ;  /* 0x000000ff0000720c */ /* 0x000fda0003f06270 */
[----:B------:R-:W-:-:S04]  /*1aa30*/  @P0 FFMA.FTZ R3, R2, 0.93318945169448852539, -R3 ;  /* 0x3f6ee58102030823 */ /* 0x000fc80000010803 */
[----:B------:R-:W-:-:S07]  /*1aa40*/  @!P0 FFMA.FTZ R3, R2, 0.93318945169448852539, R3 ;  /* 0x3f6ee58102038823 */ /* 0x000fce0000010003 */
.L_x_9999:
[----:B------:R-:W-:Y:S05]  /*1aa50*/  BSYNC B0 ;  /* 0x0000000000007941 */ /* 0x000fea0003800000 */
.L_x_9997:
        /* <DEDUP_REMOVED lines=30> */
.L_x_9987:
        /* <DEDUP_REMOVED lines=33> */
.L_x_10001:
[----:B------:R-:W-:Y:S05]  /*1ae50*/  BSYNC B4 ;  /* 0x0000000000047941 */ /* 0x000fea0003800000 */
.L_x_10000:
        /* <DEDUP_REMOVED lines=19> */
.L_x_10003:
[----:B------:R-:W-:Y:S01]  /*1af90*/  FADD.FTZ R2, -R18, -RZ ;  /* 0x800000ff12027221 */ /* 0x000fe20000010100 */
[----:B------:R-:W-:-:S04]  /*1afa0*/  MOV R3, 0x3fd774eb ;  /* 0x3fd774eb00037802 */ /* 0x000fc80000000f00 */
[----:B------:R-:W-:-:S13]  /*1afb0*/  ISETP.GE.AND P0, PT, R2, RZ, PT ;  /* 0x000000ff0200720c */ /* 0x000fda0003f06270 */
[----:B------:R-:W-:-:S04]  /*1afc0*/  @P0 FFMA.FTZ R0, R3, 0.93318945169448852539, -R0 ;  /* 0x3f6ee58103000823 */ /* 0x000fc80000010800 */
[----:B------:R-:W-:-:S07]  /*1afd0*/  @!P0 FFMA.FTZ R0, R3, 0.93318945169448852539, R0 ;  /* 0x3f6ee58103008823 */ /* 0x000fce0000010000 */
.L_x_10004:
[----:B------:R-:W-:Y:S05]  /*1afe0*/  BSYNC B0 ;  /* 0x0000000000007941 */ /* 0x000fea0003800000 */
.L_x_10002:
        /* <DEDUP_REMOVED lines=12> */
.L_x_9986:
        /* <DEDUP_REMOVED lines=23> */
.L_x_10008:
[----:B------:R-:W-:Y:S05]  /*1b220*/  BSYNC B4 ;  /* 0x0000000000047941 */ /* 0x000fea0003800000 */
.L_x_10007:
        /* <DEDUP_REMOVED lines=24> */
.L_x_10006:
        /* <DEDUP_REMOVED lines=12> */
.L_x_10010:
[----:B------:R-:W-:Y:S05]  /*1b470*/  BSYNC B4 ;  /* 0x0000000000047941 */ /* 0x000fea0003800000 */
.L_x_10009:
        /* <DEDUP_REMOVED lines=40> */
.L_x_10005:
        /* <DEDUP_REMOVED lines=33> */
.L_x_10012:
[----:B------:R-:W-:Y:S05]  /*1b910*/  BSYNC B4 ;  /* 0x0000000000047941 */ /* 0x000fea0003800000 */
.L_x_10011:
        /* <DEDUP_REMOVED lines=21> */
.L_x_9994:
[----:B------:R-:W-:Y:S05]  /*1ba70*/  BSYNC B3 ;  /* 0x0000000000037941 */ /* 0x000fea0003800000 */
.L_x_9985:
[----:B------:R-:W-:Y:S01]  /*1ba80*/  FADD.FTZ R3, R17, 0.69314718246459960938 ;  /* 0x3f31721811037421 */ /* 0x000fe20000010000 */
[----:B------:R-:W-:-:S04]  /*1ba90*/  LOP3.LUT R17, R0, 0x80000000, R19, 0xb8, !PT ;  /* 0x8000000000117812 */ /* 0x000fc800078eb813 */
[----:B------:R-:W-:Y:S01]  /*1baa0*/  LOP3.LUT R16, R3, 0x80000000, R18, 0xb8, !PT ;  /* 0x8000000003107812 */ /* 0x000fe200078eb812 */
[----:B------:R-:W-:Y:S06]  /*1bab0*/  BRA `(.L_x_9951) ;  /* 0x00000000003c7947 */ /* 0x000fec0003800000 */
.L_x_9952:
        /* <DEDUP_REMOVED lines=15> */
.L_x_9951:
[----:B------:R-:W-:Y:S05]  /*1bbb0*/  BSYNC B2 ;  /* 0x0000000000027941 */ /* 0x000fea0003800000 */
.L_x_9950:
[----:B------:R-:W-:Y:S05]  /*1bbc0*/  WARPSYNC.ALL ;  /* 0x0000000000007948 */ /* 0x000fea0003800000 */
[----:B------:R-:W0:Y:S01]  /*1bbd0*/  S2R R0, SR_TID.X ;  /* 0x0000000000007919 */ /* 0x000e220000002100 */
[----:B------:R-:W-:Y:S01]  /*1bbe0*/  BSSY B2, `(.L_x_10013) ;  /* 0x00002c5000027945 */ /* 0x000fe20003800000 */
[----:B------:R-:W-:Y:S02]  /*1bbf0*/  CS2R R18, SRZ ;  /* 0x0000000000127805 */ /* 0x000fe4000001ff00 */
        /* <DEDUP_REMOVED lines=35> */
[----:B------:R-:W-:-:S03]  /*1be30*/  LOP3.LUT R7, R6, 0x800000, RZ, 0xfc, !PT ;  /* 0x0080000006077812 */ /* 0x000fc600078efcff */
[----:B------:R-:W-:Y:S01]  /*1be40*/  FFMA.FTZ R8, R3, R3, R8 ;  /* 0x0000000303087223 */ /* 0x000fe20000010008 */
[----:B------:R-:W-:-:S04]  /*1be50*/  FADD.FTZ R3, |R21|, -1 ;  /* 0xbf80000015037421 */ /* 0x000fc80000010200 */
[----:B------:R-:W-:Y:S01]  /*1be60*/  FADD.FTZ R19, |R3|, -RZ ;  /* 0x800000ff03137221 */ /* 0x000fe20000010200 */
[----:B------:R-:W0:Y:S04]  /*1be70*/  MUFU.SQRT R8, R8 ;  /* 0x0000000800087308 */ /* 0x000e280000002000 */
[CC--:B------:R-:W-:Y:S02]  /*1be80*/  VIMNMX R6, R4.reuse, R19.reuse, !PT ;  /* 0x0000001304067248 */ /* 0x0c0fe40007fe0100 */
[----:B------:R-:W-:-:S04]  /*1be90*/  VIMNMX R4, R4, R19, PT ;  /* 0x0000001304047248 */ /* 0x000fc80003fe0100 */
[----:B------:R-:W-:Y:S01]  /*1bea0*/  FSETP.NEU.FTZ.AND P1, PT, R4, RZ, PT ;  /* 0x000000ff0400720b */ /* 0x000fe20003f3d000 */
[----:B0-----:R-:W-:Y:S01]  /*1beb0*/  @P0 FMUL.FTZ R2, R8, R7 ;  /* 0x0000000708020220 */ /* 0x001fe20000410000 */
[----:B------:R-:W-:Y:S02]  /*1bec0*/  LOP3.LUT R7, R6, 0xfe000000, RZ, 0xc0, !PT ;  /* 0xfe00000006077812 */ /* 0x000fe400078ec0ff */
[----:B------:R-:W-:Y:S02]  /*1bed0*/  FSETP.NEU.FTZ.AND P0, PT, R5, +INF , PT ;  /* 0x7f8000000500780b */ /* 0x000fe40003f1d000 */
[C---:B------:R-:W-:Y:S02]  /*1bee0*/  IADD3 R19, -R7.reuse, 0x7e800000, RZ ;  /* 0x7e80000007137810 */ /* 0x040fe40007ffe1ff */
[----:B------:R-:W-:-:S03]  /*1bef0*/  LOP3.LUT R7, R7, 0x800000, RZ, 0xfc, !PT ;  /* 0x0080000007077812 */ /* 0x000fc600078efcff */
[-C--:B------:R-:W-:Y:S01]  /*1bf00*/  FMUL.FTZ R5, R4, R19.reuse ;  /* 0x0000001304057220 */ /* 0x080fe20000410000 */
[----:B------:R-:W-:-:S03]  /*1bf10*/  FMUL.FTZ R19, R6, R19 ;  /* 0x0000001306137220 */ /* 0x000fc60000410000 */
[----:B------:R-:W-:Y:S01]  /*1bf20*/  FMUL.FTZ R8, R5, R5 ;  /* 0x0000000505087220 */ /* 0x000fe20000410000 */
[----:B------:R-:W-:-:S03]  /*1bf30*/  FSEL R5, R2, +INF , P0 ;  /* 0x7f80000002057808 */ /* 0x000fc60000000000 */
[----:B------:R-:W-:-:S06]  /*1bf40*/  FFMA.FTZ R8, R19, R19, R8 ;  /* 0x0000001313087223 */ /* 0x000fcc0000010008 */
        /* <DEDUP_REMOVED lines=61> */
.L_x_10020:
        /* <DEDUP_REMOVED lines=10> */
.L_x_10022:
[----:B------:R-:W-:-:S04]  /*1c3c0*/  FADD.FTZ R4, -R0, R5 ;  /* 0x0000000500047221 */ /* 0x000fc80000010100 */
[----:B------:R-:W-:-:S07]  /*1c3d0*/  FMUL.FTZ R4, R4, 0.5 ;  /* 0x3f00000004047820 */ /* 0x000fce0000410000 */
.L_x_10023:
[----:B------:R-:W-:Y:S05]  /*1c3e0*/  BSYNC B1 ;  /* 0x0000000000017941 */ /* 0x000fea0003800000 */
.L_x_10021:
        /* <DEDUP_REMOVED lines=11> */
.L_x_10025:
[----:B------:R-:W-:-:S04]  /*1c4a0*/  FADD.FTZ R6, R2, -R7 ;  /* 0x8000000702067221 */ /* 0x000fc80000010000 */
[----:B------:R-:W-:-:S07]  /*1c4b0*/  FMUL.FTZ R7, R6, 0.5 ;  /* 0x3f00000006077820 */ /* 0x000fce0000410000 */
.L_x_10026:
[----:B------:R-:W-:Y:S05]  /*1c4c0*/  BSYNC B1 ;  /* 0x0000000000017941 */ /* 0x000fea0003800000 */
.L_x_10024:
        /* <DEDUP_REMOVED lines=35> */
.L_x_10019:
[----:B------:R0:W1:Y:S02]  /*1c700*/  MUFU.SQRT R31, R30 ;  /* 0x0000001e001f7308 */ /* 0x0000640000002000 */
.L_x_10018:
[----:B------:R-:W-:Y:S05]  /*1c710*/  BSYNC B0 ;  /* 0x0000000000007941 */ /* 0x000fea0003800000 */
.L_x_10017:
        /* <DEDUP_REMOVED lines=35> */
.L_x_10030:
        /* <DEDUP_REMOVED lines=17> */
.L_x_10036:
[----:B------:R-:W-:-:S04]  /*1ca60*/  FADD.FTZ R0, -R0, R5 ;  /* 0x0000000500007221 */ /* 0x000fc80000010100 */
[----:B------:R-:W-:-:S07]  /*1ca70*/  FMUL.FTZ R0, R0, 0.5 ;  /* 0x3f00000000007820 */ /* 0x000fce0000410000 */
.L_x_10037:
[----:B------:R-:W-:Y:S05]  /*1ca80*/  BSYNC B4 ;  /* 0x0000000000047941 */ /* 0x000fea0003800000 */
.L_x_10035:
        /* <DEDUP_REMOVED lines=10> */
.L_x_10039:
[----:B------:R-:W-:-:S04]  /*1cb30*/  FADD.FTZ R2, -R3, R2 ;  /* 0x0000000203027221 */ /* 0x000fc80000010100 */
[----:B------:R-:W-:-:S07]  /*1cb40*/  FMUL.FTZ R3, R2, 0.5 ;  /* 0x3f00000002037820 */ /* 0x000fce0000410000 */
.L_x_10040:
[----:B------:R-:W-:Y:S05]  /*1cb50*/  BSYNC B4 ;  /* 0x0000000000047941 */ /* 0x000fea0003800000 */
.L_x_10038:
[----:B------:R-:W-:Y:S01]  /*1cb60*/  FADD.FTZ R3, R3, R0 ;  /* 0x0000000003037221 */ /* 0x000fe20000010000 */
[----:B------:R-:W-:-:S04]  /*1cb70*/  FADD.FTZ R18, R18, |R21| ;  /* 0x4000001512127221 */ /* 0x000fc80000010000 */
[----:B------:R-:W-:-:S06]  /*1cb80*/  FMUL.FTZ R18, R18, R3 ;  /* 0x0000000312127220 */ /* 0x000fcc0000410000 */
[----:B------:R-:W2:Y:S01]  /*1cb90*/  MUFU.SQRT R18, R18 ;  /* 0x0000001200127308 */ /* 0x000ea20000002000 */
[----:B------:R-:W-:Y:S05]  /*1cba0*/  BRA `(.L_x_10041) ;  /* 0x0000000000487947 */ /* 0x000fea0003800000 */
.L_x_10034:
[----:B------:R-:W-:-:S13]  /*1cbb0*/  FSETP.GT.FTZ.AND P0, PT, |R21|, 1, PT ;  /* 0x3f8000001500780b */ /* 0x000fda0003f14200 */
[----:B------:R-:W-:Y:S01]  /*1cbc0*/  @P0 FMUL.FTZ R4, R0, R3 ;  /* 0x0000000300040220 */ /* 0x000fe20000410000 */
[----:B------:R-:W-:Y:S01]  /*1cbd0*/  @!P0 FADD.FTZ R3, -R9, 1 ;  /* 0x3f80000009038421 */ /* 0x000fe20000010100 */
[----:B------:R-:W-:-:S03]  /*1cbe0*/  @P0 FMUL.FTZ R9, |R21|, 2.81474976710656000000e+14 ;  /* 0x5780000015090820 */ /* 0x000fc60000410200 */
[----:B------:R-:W-:Y:S01]  /*1cbf0*/  @!P0 FMUL.FTZ R2, R0, R3 ;  /* 0x0000000300028220 */ /* 0x000fe20000410000 */
[----:B------:R-:W2:Y:S01]  /*1cc00*/  @P0 MUFU.SQRT R4, R4 ;  /* 0x0000000400040308 */ /* 0x000ea20000002000 */
[----:B------:R-:W-:-:S04]  /*1cc10*/  @P0 FMUL.FTZ R0, |R20|, 2.81474976710656000000e+14 ;  /* 0x5780000014000820 */ /* 0x000fc80000410200 */
[----:B------:R-:W-:-:S03]  /*1cc20*/  @P0 FMUL.FTZ R0, R0, |R21| ;  /* 0x4000001500000220 */ /* 0x000fc60000410000 */
[----:B------:R-:W-:Y:S08]  /*1cc30*/  @!P0 MUFU.SQRT R18, R2 ;  /* 0x0000000200128308 */ /* 0x000ff00000002000 */
[----:B--2---:R-:W2:Y:S02]  /*1cc40*/  @P0 MUFU.RCP R3, R4 ;  /* 0x0000000400030308 */ /* 0x004ea40000001000 */
[----:B--2---:R-:W-:Y:S01]  /*1cc50*/  @P0 FMUL.FTZ R18, R0, R3 ;  /* 0x0000000300120220 */ /* 0x004fe20000410000 */
[----:B------:R-:W-:Y:S06]  /*1cc60*/  BRA `(.L_x_10041) ;  /* 0x0000000000187947 */ /* 0x000fec0003800000 */
.L_x_10033:
[----:B------:R-:W-:Y:S01]  /*1cc70*/  FADD.FTZ R0, R18, 1 ;  /* 0x3f80000012007421 */ /* 0x000fe20000010000 */
[----:B------:R-:W-:Y:S01]  /*1cc80*/  MUFU.SQRT R3, R30 ;  /* 0x0000001e00037308 */ /* 0x000fe20000002000 */
[----:B------:R-:W-:Y:S02]  /*1cc90*/  MOV R9, 0x3f800000 ;  /* 0x3f80000000097802 */ /* 0x000fe40000000f00 */
[----:B------:R-:W-:-:S06]  /*1cca0*/  FMUL.FTZ R0, R0, 0.5 ;  /* 0x3f00000000007820 */ /* 0x000fcc0000410000 */
[----:B------:R-:W2:Y:S02]  /*1ccb0*/  MUFU.SQRT R0, R0 ;  /* 0x0000000000007308 */ /* 0x000ea40000002000 */
[----:B--2---:R-:W-:-:S07]  /*1ccc0*/  FMUL.FTZ R18, R3, R0 ;  /* 0x0000000003127220 */ /* 0x004fce0000410000 */
.L_x_10041:
[----:B------:R-:W-:Y:S05]  /*1ccd0*/  BSYNC B1 ;  /* 0x0000000000017941 */ /* 0x000fea0003800000 */
.L_x_10032:
[----:B------:R-:W-:Y:S05]  /*1cce0*/  BRA `(.L_x_10042) ;  /* 0x0000000000087947 */ /* 0x000fea0003800000 */
.L_x_10029:
[----:B------:R-:W-:Y:S01]  /*1ccf0*/  FMUL.FTZ R18, R18, 16777216 ;  /* 0x4b80000012127820 */ /* 0x000fe20000410000 */
[----:B------:R-:W-:-:S07]  /*1cd00*/  FMUL.FTZ R9, |R21|, 16777216 ;  /* 0x4b80000015097820 */ /* 0x000fce0000410200 */
.L_x_10042:
[----:B------:R-:W-:Y:S05]  /*1cd10*/  BSYNC B0 ;  /* 0x0000000000007941 */ /* 0x000fea0003800000 */
.L_x_10028:
        /* <DEDUP_REMOVED lines=16> */
[----:B01----:R-:W-:Y:S05]  /*1ce20*/  CALL.REL.NOINC `($__internal_18_$__cuda_sm3x_div_rn_ftz_f32_slowpath) ;  /* 0x000000f800947944 */ /* 0x003fea0003c00000 */
.L_x_10044:
[----:B------:R-:W-:Y:S05]  /*1ce30*/  BSYNC B4 ;  /* 0x0000000000047941 */ /* 0x000fea0003800000 */
.L_x_10043:
        /* <DEDUP_REMOVED lines=18> */
.L_x_10046:
[----:B------:R-:W-:Y:S02]  /*1cf60*/  ISETP.GE.AND P0, PT, R18, RZ, PT ;  /* 0x000000ff1200720c */ /* 0x000fe40003f06270 */
[----:B------:R-:W-:-:S11]  /*1cf70*/  MOV R3, 0x3fd774eb ;  /* 0x3fd774eb00037802 */ /* 0x000fd60000000f00 */
[----:B------:R-:W-:-:S04]  /*1cf80*/  @P0 FFMA.FTZ R0, R3, 0.93318945169448852539, -R0 ;  /* 0x3f6ee58103000823 */ /* 0x000fc80000010800 */
[----:B------:R-:W-:-:S07]  /*1cf90*/  @!P0 FFMA.FTZ R0, R3, 0.93318945169448852539, R0 ;  /* 0x3f6ee58103008823 */ /* 0x000fce0000010000 */
.L_x_10047:
[----:B------:R-:W-:Y:S05]  /*1cfa0*/  BSYNC B0 ;  /* 0x0000000000007941 */ /* 0x000fea0003800000 */
.L_x_10045:
[C---:B------:R-:W-:Y:S01]  /*1cfb0*/  FSETP.GT.FTZ.AND P0, PT, |R9|.reuse, |R18|, PT ;  /* 0x400000120900720b */ /* 0x040fe20003f14200 */
[C---:B------:R-:W-:Y:S01]  /*1cfc0*/  FADD.FTZ R2, |R18|.reuse, -RZ ;  /* 0x800000ff12027221 */ /* 0x040fe20000010200 */
[----:B------:R-:W-:Y:S01]  /*1cfd0*/  ISETP.GE.AND P2, PT, R18, RZ, PT ;  /* 0x000000ff1200720c */ /* 0x000fe20003f46270 */
[----:B------:R-:W-:-:S10]  /*1cfe0*/  FADD.FTZ R4, |R9|, |R18| ;  /* 0x4000001209047221 */ /* 0x000fd40000010200 */
[----:B------:R-:W-:Y:S01]  /*1cff0*/  @P0 FADD.FTZ R2, |R9|, -RZ ;  /* 0x800000ff09020221 */ /* 0x000fe20000010200 */
[----:B------:R-:W-:-:S04]  /*1d000*/  FSETP.NEU.FTZ.AND P0, PT, |R18|, |R9|, PT ;  /* 0x400000091200720b */ /* 0x000fc80003f1d200 */
[----:B------:R-:W-:Y:S01]  /*1d010*/  FSETP.NEU.FTZ.AND P1, PT, R2, RZ, PT ;  /* 0x000000ff0200720b */ /* 0x000fe20003f3d000 */
[----:B------:R-:W-:-:S10]  /*1d020*/  HFMA2.MMA R2, -RZ, RZ, 2.04296875, -15.78125 ;  /* 0x4016cbe4ff027435 */ /* 0x000fd400000001ff */
[----:B------:R-:W-:Y:S02]  /*1d030*/  @!P0 FSEL R0, R2, 0.78539818525314331055, !P2 ;  /* 0x3f490fdb02008808 */ /* 0x000fe40005000000 */
[----:B------:R-:W-:Y:S02]  /*1d040*/  @!P1 FSEL R0, RZ, 3.1415927410125732422, P2 ;  /* 0x40490fdbff009808 */ /* 0x000fe40001000000 */
[----:B------:R-:W-:Y:S02]  /*1d050*/  FSETP.GTU.FTZ.AND P0, PT, |R4|, +INF , PT ;  /* 0x7f8000000400780b */ /* 0x000fe40003f1c200 */
[----:B------:R-:W-:-:S04]  /*1d060*/  LOP3.LUT R9, R0, 0x80000000, R9, 0xb8, !PT ;  /* 0x8000000000097812 */ /* 0x000fc800078eb809 */
[----:B------:R-:W-:-:S07]  /*1d070*/  FSEL R4, R4, R9, P0 ;  /* 0x0000000904047208 */ /* 0x000fce0000000000 */
.L_x_10031:
[----:B------:R-:W-:Y:S05]  /*1d080*/  BSYNC B3 ;  /* 0x0000000000037941 */ /* 0x000fea0003800000 */
.L_x_10027:
[----:B------:R-:W-:Y:S02]  /*1d090*/  LOP3.LUT R19, R4, 0x80000000, R21, 0xb8, !PT ;  /* 0x8000000004137812 */ /* 0x000fe400078eb815 */
[----:B-1----:R-:W-:Y:S01]  /*1d0a0*/  LOP3.LUT R18, R31, 0x80000000, R20, 0xb8, !PT ;  /* 0x800000001f127812 */ /* 0x002fe200078eb814 */
[----:B------:R-:W-:Y:S06]  /*1d0b0*/  BRA `(.L_x_10014) ;  /* 0x0000001400dc7947 */ /* 0x000fec0003800000 */
.L_x_10016:
        /* <DEDUP_REMOVED lines=30> */
.L_x_10053:
[----:B------:R-:W-:Y:S05]  /*1d2a0*/  BSYNC B4 ;  /* 0x0000000000047941 */ /* 0x000fea0003800000 */
.L_x_10052:
        /* <DEDUP_REMOVED lines=18> */
.L_x_10055:
[----:B------:R-:W-:Y:S02]  /*1d3d0*/  ISETP.GE.AND P0, PT, R19, RZ, PT ;  /* 0x000000ff1300720c */ /* 0x000fe40003f06270 */
[----:B------:R-:W-:-:S11]  /*1d3e0*/  MOV R3, 0x3fd774eb ;  /* 0x3fd774eb00037802 */ /* 0x000fd60000000f00 */
[----:B------:R-:W-:-:S04]  /*1d3f0*/  @P0 FFMA.FTZ R0, R3, 0.93318945169448852539, -R0 ;  /* 0x3f6ee58103000823 */ /* 0x000fc80000010800 */
[----:B------:R-:W-:-:S07]  /*1d400*/  @!P0 FFMA.FTZ R0, R3, 0.93318945169448852539, R0 ;  /* 0x3f6ee58103008823 */ /* 0x000fce0000010000 */
.L_x_10056:
[----:B------:R-:W-:Y:S05]  /*1d410*/  BSYNC B0 ;  /* 0x0000000000007941 */ /* 0x000fea0003800000 */
.L_x_10054:
[----:B------:R-:W-:Y:S01]  /*1d420*/  FSETP.NEU.FTZ.AND P0, PT, |R19|, |R18|, PT ;  /* 0x400000121300720b */ /* 0x000fe20003f1d200 */
[----:B------:R-:W-:Y:S01]  /*1d430*/  HFMA2.MMA R2, -RZ, RZ, 2.04296875, -15.78125 ;  /* 0x4016cbe4ff027435 */ /* 0x000fe200000001ff */
[----:B------:R-:W-:Y:S01]  /*1d440*/  FSETP.NEU.FTZ.AND P1, PT, R31, RZ, PT ;  /* 0x000000ff1f00720b */ /* 0x000fe20003f3d000 */
[----:B------:R-:W0:Y:S01]  /*1d450*/  MUFU.LG2 R9, R9 ;  /* 0x0000000900097308 */ /* 0x000e220000000c00 */
[C---:B------:R-:W-:Y:S01]  /*1d460*/  ISETP.GE.AND P2, PT, R19.reuse, RZ, PT ;  /* 0x000000ff1300720c */ /* 0x040fe20003f46270 */
[----:B------:R-:W-:Y:S01]  /*1d470*/  FADD.FTZ R19, |R19|, |R18| ;  /* 0x4000001213137221 */ /* 0x000fe20000010200 */
[----:B------:R-:W-:-:S07]  /*1d480*/  FADD.FTZ R3, -R21, -RZ ;  /* 0x800000ff15037221 */ /* 0x000fce0000010100 */
[----:B------:R-:W-:Y:S02]  /*1d490*/  @!P0 FSEL R0, R2, 0.78539818525314331055, !P2 ;  /* 0x3f490fdb02008808 */ /* 0x000fe40005000000 */
[----:B------:R-:W-:Y:S02]  /*1d4a0*/  @!P1 FSEL R0, RZ, 3.1415927410125732422, P2 ;  /* 0x40490fdbff009808 */ /* 0x000fe40001000000 */
[----:B------:R-:W-:Y:S02]  /*1d4b0*/  FSETP.GTU.FTZ.AND P0, PT, |R19|, +INF , PT ;  /* 0x7f8000001300780b */ /* 0x000fe40003f1c200 */
[----:B------:R-:W-:Y:S01]  /*1d4c0*/  LOP3.LUT R0, R0, 0x80000000, R3, 0xb8, !PT ;  /* 0x8000000000007812 */ /* 0x000fe200078eb803 */
[----:B0-----:R-:W-:-:S03]  /*1d4d0*/  FMUL.FTZ.D2 R18, R9, 0.69314718246459960938 ;  /* 0x3f31721809127820 */ /* 0x001fc60000310000 */
[----:B------:R-:W-:Y:S01]  /*1d4e0*/  FSEL R0, R19, R0, P0 ;  /* 0x0000000013007208 */ /* 0x000fe20000000000 */
[----:B------:R-:W-:Y:S06]  /*1d4f0*/  BRA `(.L_x_10057) ;  /* 0x00000010007c7947 */ /* 0x000fec0003800000 */
.L_x_10051:
        /* <DEDUP_REMOVED lines=12> */
.L_x_10059:
[----:B------:R-:W-:Y:S05]  /*1d5c0*/  BSYNC B4 ;  /* 0x0000000000047941 */ /* 0x000fea0003800000 */
.L_x_10058:
        /* <DEDUP_REMOVED lines=18> */
.L_x_10061:
[----:B------:R-:W-:Y:S02]  /*1d6f0*/  ISETP.GE.AND P0, PT, R19, RZ, PT ;  /* 0x000000ff1300720c */ /* 0x000fe40003f06270 */
[----:B------:R-:W-:-:S11]  /*1d700*/  MOV R3, 0x3fd774eb ;  /* 0x3fd774eb00037802 */ /* 0x000fd60000000f00 */
[----:B------:R-:W-:-:S04]  /*1d710*/  @P0 FFMA.FTZ R0, R3, 0.93318945169448852539, -R0 ;  /* 0x3f6ee58103000823 */ /* 0x000fc80000010800 */
[----:B------:R-:W-:-:S07]  /*1d720*/  @!P0 FFMA.FTZ R0, R3, 0.93318945169448852539, R0 ;  /* 0x3f6ee58103008823 */ /* 0x000fce0000010000 */
.L_x_10062:
[----:B------:R-:W-:Y:S05]  /*1d730*/  BSYNC B0 ;  /* 0x0000000000007941 */ /* 0x000fea0003800000 */
.L_x_10060:
        /* <DEDUP_REMOVED lines=20> */
[----:B------:R-:W-:Y:S01]  /*1d880*/  @!P1 FSEL R0, R3, 0.78539818525314331055, !P0 ;  /* 0x3f490fdb03009808 */ /* 0x000fe20004000000 */
[----:B------:R-:W-:Y:S01]  /*1d890*/  FADD.FTZ R3, -R21, -RZ ;  /* 0x800000ff15037221 */ /* 0x000fe20000010100 */
[----:B------:R-:W-:Y:S02]  /*1d8a0*/  @!P2 FSEL R0, RZ, 3.1415927410125732422, P0 ;  /* 0x40490fdbff00a808 */ /* 0x000fe40000000000 */
[----:B------:R-:W-:Y:S02]  /*1d8b0*/  FSETP.GTU.FTZ.AND P0, PT, |R19|, +INF , PT ;  /* 0x7f8000001300780b */ /* 0x000fe40003f1c200 */
[----:B------:R-:W-:-:S04]  /*1d8c0*/  LOP3.LUT R0, R0, 0x80000000, R3, 0xb8, !PT ;  /* 0x8000000000007812 */ /* 0x000fc800078eb803 */
[----:B------:R-:W-:Y:S01]  /*1d8d0*/  FSEL R0, R19, R0, P0 ;  /* 0x0000000013007208 */ /* 0x000fe20000000000 */
[----:B0-----:R-:W-:Y:S01]  /*1d8e0*/  FMUL.FTZ R18, R2, 0.69314718246459960938 ;  /* 0x3f31721802127820 */ /* 0x001fe20000410000 */
[----:B------:R-:W-:Y:S06]  /*1d8f0*/  BRA `(.L_x_10057) ;  /* 0x0000000c007c7947 */ /* 0x000fec0003800000 */
.L_x_10050:
[----:B------:R-:W-:Y:S01]  /*1d900*/  FMUL.FTZ R0, R20, -0.36787945032119750977 ;  /* 0xbebc5ab214007820 */ /* 0x000fe20000410000 */
[----:B------:R-:W-:Y:S01]  /*1d910*/  FMUL.FTZ R2, R21, -0.36787945032119750977 ;  /* 0xbebc5ab215027820 */ /* 0x000fe20000410000 */
        /* <DEDUP_REMOVED lines=31> */
.L_x_10064:
[----:B------:R-:W-:Y:S05]  /*1db10*/  BSYNC B4 ;  /* 0x0000000000047941 */ /* 0x000fea0003800000 */
.L_x_10063:
        /* <DEDUP_REMOVED lines=18> */
.L_x_10066:
[----:B------:R-:W-:Y:S02]  /*1dc40*/  ISETP.GE.AND P0, PT, R19, RZ, PT ;  /* 0x000000ff1300720c */ /* 0x000fe40003f06270 */
[----:B------:R-:W-:-:S11]  /*1dc50*/  MOV R3, 0x3fd774eb ;  /* 0x3fd774eb00037802 */ /* 0x000fd60000000f00 */
[----:B------:R-:W-:-:S04]  /*1dc60*/  @P0 FFMA.FTZ R0, R3, 0.93318945169448852539, -R0 ;  /* 0x3f6ee58103000823 */ /* 0x000fc80000010800 */
[----:B------:R-:W-:-:S07]  /*1dc70*/  @!P0 FFMA.FTZ R0, R3, 0.93318945169448852539, R0 ;  /* 0x3f6ee58103008823 */ /* 0x000fce0000010000 */
.L_x_10067:
[----:B------:R-:W-:Y:S05]  /*1dc80*/  BSYNC B0 ;  /* 0x0000000000007941 */ /* 0x000fea0003800000 */
.L_x_10065:
[----:B------:R-:W-:Y:S01]  /*1dc90*/  FADD.FTZ R2, -R21, -RZ ;  /* 0x800000ff15027221 */ /* 0x000fe20000010100 */
[----:B------:R-:W-:Y:S01]  /*1dca0*/  FSETP.NEU.FTZ.AND P2, PT, R31, RZ, PT ;  /* 0x000000ff1f00720b */ /* 0x000fe20003f5d000 */
[----:B------:R-:W-:Y:S01]  /*1dcb0*/  HFMA2.MMA R3, -RZ, RZ, 2.04296875, -15.78125 ;  /* 0x4016cbe4ff037435 */ /* 0x000fe200000001ff */
[C---:B------:R-:W-:Y:S02]  /*1dcc0*/  ISETP.GE.AND P1, PT, R19.reuse, RZ, PT ;  /* 0x000000ff1300720c */ /* 0x040fe40003f26270 */
[C---:B------:R-:W-:Y:S01]  /*1dcd0*/  FSETP.NEU.FTZ.AND P0, PT, |R19|.reuse, |R2|, PT ;  /* 0x400000021300720b */ /* 0x040fe20003f1d200 */
[----:B------:R-:W-:-:S12]  /*1dce0*/  FADD.FTZ R19, |R19|, |R2| ;  /* 0x4000000213137221 */ /* 0x000fd80000010200 */
[----:B------:R-:W-:Y:S02]  /*1dcf0*/  @!P0 FSEL R0, R3, 0.78539818525314331055, !P1 ;  /* 0x3f490fdb03008808 */ /* 0x000fe40004800000 */
[----:B------:R-:W-:Y:S02]  /*1dd00*/  @!P2 FSEL R0, RZ, 3.1415927410125732422, P1 ;  /* 0x40490fdbff00a808 */ /* 0x000fe40000800000 */
[----:B------:R-:W-:Y:S02]  /*1dd10*/  FSETP.GTU.FTZ.AND P0, PT, |R19|, +INF , PT ;  /* 0x7f8000001300780b */ /* 0x000fe40003f1c200 */
[----:B------:R-:W-:-:S04]  /*1dd20*/  LOP3.LUT R0, R0, 0x80000000, R2, 0xb8, !PT ;  /* 0x8000000000007812 */ /* 0x000fc800078eb802 */
[----:B------:R-:W-:Y:S01]  /*1dd30*/  FSEL R0, R19, R0, P0 ;  /* 0x0000000013007208 */ /* 0x000fe20000000000 */
[----:B------:R-:W-:Y:S06]  /*1dd40*/  BRA `(.L_x_10057) ;  /* 0x0000000800687947 */ /* 0x000fec0003800000 */
.L_x_10049:
        /* <DEDUP_REMOVED lines=23> */
.L_x_10071:
[----:B------:R-:W-:Y:S05]  /*1dec0*/  BSYNC B4 ;  /* 0x0000000000047941 */ /* 0x000fea0003800000 */
.L_x_10070:
        /* <DEDUP_REMOVED lines=24> */
.L_x_10069:
        /* <DEDUP_REMOVED lines=12> */
.L_x_10073:
[----:B------:R-:W-:Y:S05]  /*1e110*/  BSYNC B4 ;  /* 0x0000000000047941 */ /* 0x000fea0003800000 */
.L_x_10072:
[CC--:B------:R-:W-:Y:S01]  /*1e120*/  VIMNMX R2, R30.reuse, R9.reuse, !PT ;  /* 0x000000091e027248 */ /* 0x0c0fe20007fe0100 */
[----:B------:R-:W-:Y:S01]  /*1e130*/  HFMA2.MMA R8, -RZ, RZ, 0.89990234375, 10328 ;  /* 0x3b33710bff087435 */ /* 0x000fe200000001ff */
[----:B------:R-:W-:Y:S01]  /*1e140*/  VIMNMX R9, R30, R9, PT ;  /* 0x000000091e097248 */ /* 0x000fe20003fe0100 */
[----:B------:R-:W-:Y:S01]  /*1e150*/  FMUL.FTZ R3, R0, R0 ;  /* 0x0000000000037220 */ /* 0x000fe20000410000 */
[----:B------:R-:W-:Y:S02]  /*1e160*/  LOP3.LUT R5, R2, 0xfe000000, RZ, 0xc0, !PT ;  /* 0xfe00000002057812 */ /* 0x000fe400078ec0ff */
[----:B------:R-:W-:Y:S02]  /*1e170*/  FSETP.NEU.FTZ.AND P0, PT, R9, RZ, PT ;  /* 0x000000ff0900720b */ /* 0x000fe40003f1d000 */
[C---:B------:R-:W-:Y:S02]  /*1e180*/  IADD3 R4, -R5.reuse, 0x7e800000, RZ ;  /* 0x7e80000005047810 */ /* 0x040fe40007ffe1ff */
[----:B------:R-:W-:-:S02]  /*1e190*/  LOP3.LUT R5, R5, 0x800000, RZ, 0xfc, !PT ;  /* 0x0080000005057812 */ /* 0x000fc400078efcff */
[----:B------:R-:W-:Y:S01]  /*1e1a0*/  FSETP.NEU.FTZ.AND P1, PT, R19, RZ, PT ;  /* 0x000000ff1300720b */ /* 0x000fe20003f3d000 */
[-C--:B------:R-:W-:Y:S01]  /*1e1b0*/  FMUL.FTZ R6, R9, R4.reuse ;  /* 0x0000000409067220 */ /* 0x080fe20000410000 */
[----:B------:R-:W-:Y:S01]  /*1e1c0*/  FMUL.FTZ R7, R2, R4 ;  /* 0x0000000402077220 */ /* 0x000fe20000410000 */
[C---:B------:R-:W-:Y:S02]  /*1e1d0*/  FFMA.FTZ R4, R3.reuse, R8, -0.015681877732276916504 ;  /* 0xbc80774803047423 */ /* 0x040fe40000010008 */
[----:B------:R-:W-:Y:S02]  /*1e1e0*/  FMUL.FTZ R6, R6, R6 ;  /* 0x0000000606067220 */ /* 0x000fe40000410000 */
[----:B------:R-:W-:Y:S02]  /*1e1f0*/  FFMA.FTZ R4, R3, R4, 0.042200751602649688721 ;  /* 0x3d2cdab203047423 */ /* 0x000fe40000010004 */
        /* <DEDUP_REMOVED lines=24> */
.L_x_10068:
        /* <DEDUP_REMOVED lines=33> */
.L_x_10075:
[----:B------:R-:W-:Y:S05]  /*1e590*/  BSYNC B4 ;  /* 0x0000000000047941 */ /* 0x000fea0003800000 */
.L_x_10074:
        /* <DEDUP_REMOVED lines=21> */
.L_x_10057:
[----:B------:R-:W-:Y:S05]  /*1e6f0*/  BSYNC B3 ;  /* 0x0000000000037941 */ /* 0x000fea0003800000 */
.L_x_10048:
[----:B------:R-:W-:Y:S01]  /*1e700*/  FADD.FTZ R3, R18, 0.69314718246459960938 ;  /* 0x3f31721812037421 */ /* 0x000fe20000010000 */
[----:B------:R-:W-:-:S04]  /*1e710*/  LOP3.LUT R19, R0, 0x80000000, R21, 0xb8, !PT ;  /* 0x8000000000137812 */ /* 0x000fc800078eb815 */
[----:B------:R-:W-:Y:S01]  /*1e720*/  LOP3.LUT R18, R3, 0x80000000, R20, 0xb8, !PT ;  /* 0x8000000003127812 */ /* 0x000fe200078eb814 */
[----:B------:R-:W-:Y:S06]  /*1e730*/  BRA `(.L_x_10014) ;  /* 0x00000000003c7947 */ /* 0x000fec0003800000 */
.L_x_10015:
        /* <DEDUP_REMOVED lines=15> */
.L_x_10014:
[----:B------:R-:W-:Y:S05]  /*1e830*/  BSYNC B2 ;  /* 0x0000000000027941 */ /* 0x000fea0003800000 */
.L_x_10013:
[----:B------:R-:W-:Y:S05]  /*1e840*/  WARPSYNC.ALL ;  /* 0x0000000000007948 */ /* 0x000fea0003800000 */
[----:B------:R-:W1:Y:S01]  /*1e850*/  S2R R0, SR_TID.X ;  /* 0x0000000000007919 */ /* 0x000e620000002100 */
[----:B------:R-:W-:Y:S01]  /*1e860*/  BSSY B2, `(.L_x_10076) ;  /* 0x00002be000027945 */ /* 0x000fe20003800000 */
[----:B------:R-:W-:Y:S02]  /*1e870*/  CS2R R20, SRZ ;  /* 0x0000000000147805 */ /* 0x000fe4000001ff00 */
[----:B-1----:R-:W-:-:S04]  /*1e880*/  IADD3 R0, R0, 0x180, RZ ;  /* 0x0000018000007810 */ /* 0x002fc80007ffe0ff */
[----:B------:R-:W-:-:S13]  /*1e890*/  ISETP.GE.AND P0, PT, R0, UR4, PT ;  /* 0x0000000400007c0c */ /* 0x000fda000bf06270 */
[----:B------:R-:W-:Y:S05]  /*1e8a0*/  @P0 BRA `(.L_x_10077) ;  /* 0x0000002800e40947 */ /* 0x000fea0003800000 */
[----:B------:R-:W-:Y:S02]  /*1e8b0*/  FSETP.GTU.FTZ.AND P0, PT, |R22|, +INF , PT ;  /* 0x7f8000001600780b */ /* 0x000fe40003f1c200 */
[----:B------:R-:W-:-:S04]  /*1e8c0*/  FSETP.GTU.FTZ.AND P1, PT, |R23|, +INF , PT ;  /* 0x7f8000001700780b */ /* 0x000fc80003f3c200 */
[----:B------:R-:W-:-:S13]  /*1e8d0*/  PLOP3.LUT P0, PT, P0, P1, PT, 0xa8, 0x0 ;  /* 0x000000000000781c */ /* 0x000fda0000703570 */
[----:B------:R-:W-:Y:S05]  /*1e8e0*/  @P0 BRA `(.L_x_10078) ;  /* 0x0000002800980947 */ /* 0x000fea0003800000 */
[C---:B------:R-:W-:Y:S01]  /*1e8f0*/  FSETP.GT.FTZ.AND P0, PT, |R22|.reuse, 8388608, PT ;  /* 0x4b0000001600780b */ /* 0x040fe20003f14200 */
[----:B0-----:R-:W-:Y:S01]  /*1e900*/  FADD.FTZ R30, |R22|, -RZ ;  /* 0x800000ff161e7221 */ /* 0x001fe20000010200 */
        /* <DEDUP_REMOVED lines=104> */
.L_x_10083:
        /* <DEDUP_REMOVED lines=10> */
.L_x_10085:
[----:B------:R-:W-:-:S04]  /*1f030*/  FADD.FTZ R4, -R0, R5 ;  /* 0x0000000500047221 */ /* 0x000fc80000010100 */
[----:B------:R-:W-:-:S07]  /*1f040*/  FMUL.FTZ R4, R4, 0.5 ;  /* 0x3f00000004047820 */ /* 0x000fce0000410000 */
.L_x_10086:
[----:B------:R-:W-:Y:S05]  /*1f050*/  BSYNC B1 ;  /* 0x0000000000017941 */ /* 0x000fea0003800000 */
.L_x_10084:
        /* <DEDUP_REMOVED lines=11> */
.L_x_10088:
[----:B------:R-:W-:-:S04]  /*1f110*/  FADD.FTZ R6, R2, -R7 ;  /* 0x8000000702067221 */ /* 0x000fc80000010000 */
[----:B------:R-:W-:-:S07]  /*1f120*/  FMUL.FTZ R7, R6, 0.5 ;  /* 0x3f00000006077820 */ /* 0x000fce0000410000 */
.L_x_10089:
[----:B------:R-:W-:Y:S05]  /*1f130*/  BSYNC B1 ;  /* 0x0000000000017941 */ /* 0x000fea0003800000 */
.L_x_10087:
        /* <DEDUP_REMOVED lines=35> */
.L_x_10082:
[----:B------:R0:W1:Y:S02]  /*1f370*/  MUFU.SQRT R31, R30 ;  /* 0x0000001e001f7308 */ /* 0x0000640000002000 */
.L_x_10081:
[----:B------:R-:W-:Y:S05]  /*1f380*/  BSYNC B0 ;  /* 0x0000000000007941 */ /* 0x000fea0003800000 */
.L_x_10080:
        /* <DEDUP_REMOVED lines=35> */
.L_x_10093:
        /* <DEDUP_REMOVED lines=17> */
.L_x_10099:
[----:B------:R-:W-:-:S04]  /*1f6d0*/  FADD.FTZ R0, -R0, R5 ;  /* 0x0000000500007221 */ /* 0x000fc80000010100 */
[----:B------:R-:W-:-:S07]  /*1f6e0*/  FMUL.FTZ R0, R0, 0.5 ;  /* 0x3f00000000007820 */ /* 0x000fce0000410000 */
.L_x_10100:
[----:B------:R-:W-:Y:S05]  /*1f6f0*/  BSYNC B4 ;  /* 0x0000000000047941 */ /* 0x000fea0003800000 */
.L_x_10098:
        /* <DEDUP_REMOVED lines=10> */
.L_x_10102:
[----:B------:R-:W-:-:S04]  /*1f7a0*/  FADD.FTZ R2, -R3, R2 ;  /* 0x0000000203027221 */ /* 0x000fc80000010100 */
[----:B------:R-:W-:-:S07]  /*1f7b0*/  FMUL.FTZ R3, R2, 0.5 ;  /* 0x3f00000002037820 */ /* 0x000fce0000410000 */
.L_x_10103:
[----:B------:R-:W-:Y:S05]  /*1f7c0*/  BSYNC B4 ;  /* 0x0000000000047941 */ /* 0x000fea0003800000 */
.L_x_10101:
[----:B------:R-:W-:Y:S01]  /*1f7d0*/  FADD.FTZ R3, R3, R0 ;  /* 0x0000000003037221 */ /* 0x000fe20000010000 */
[----:B------:R-:W-:-:S04]  /*1f7e0*/  FADD.FTZ R20, R20, |R23| ;  /* 0x4000001714147221 */ /* 0x000fc80000010000 */
[----:B------:R-:W-:-:S06]  /*1f7f0*/  FMUL.FTZ R20, R20, R3 ;  /* 0x0000000314147220 */ /* 0x000fcc0000410000 */
[----:B------:R-:W2:Y:S01]  /*1f800*/  MUFU.SQRT R20, R20 ;  /* 0x0000001400147308 */ /* 0x000ea20000002000 */
[----:B------:R-:W-:Y:S05]  /*1f810*/  BRA `(.L_x_10104) ;  /* 0x0000000000487947 */ /* 0x000fea0003800000 */
.L_x_10097:
        /* <DEDUP_REMOVED lines=12> */
.L_x_10096:
[----:B------:R-:W-:Y:S01]  /*1f8e0*/  FADD.FTZ R0, R20, 1 ;  /* 0x3f80000014007421 */ /* 0x000fe20000010000 */
[----:B0-----:R-:W-:Y:S01]  /*1f8f0*/  MUFU.SQRT R30, R30 ;  /* 0x0000001e001e7308 */ /* 0x001fe20000002000 */
[----:B------:R-:W-:Y:S02]  /*1f900*/  MOV R9, 0x3f800000 ;  /* 0x3f80000000097802 */ /* 0x000fe40000000f00 */
[----:B------:R-:W-:-:S05]  /*1f910*/  FMUL.FTZ R0, R0, 0.5 ;  /* 0x3f00000000007820 */ /* 0x000fca0000410000 */
[----:B------:R-:W0:Y:S02]  /*1f920*/  MUFU.SQRT R3, R0 ;  /* 0x0000000000037308 */ /* 0x000e240000002000 */
[----:B0-----:R-:W-:-:S07]  /*1f930*/  FMUL.FTZ R20, R30, R3 ;  /* 0x000000031e147220 */ /* 0x001fce0000410000 */
.L_x_10104:
[----:B------:R-:W-:Y:S05]  /*1f940*/  BSYNC B1 ;  /* 0x0000000000017941 */ /* 0x000fea0003800000 */
.L_x_10095:
[----:B------:R-:W-:Y:S05]  /*1f950*/  BRA `(.L_x_10105) ;  /* 0x0000000000087947 */ /* 0x000fea0003800000 */
.L_x_10092:
[----:B------:R-:W-:Y:S01]  /*1f960*/  FMUL.FTZ R20, R20, 16777216 ;  /* 0x4b80000014147820 */ /* 0x000fe20000410000 */
[----:B------:R-:W-:-:S07]  /*1f970*/  FMUL.FTZ R9, |R23|, 16777216 ;  /* 0x4b80000017097820 */ /* 0x000fce0000410200 */
.L_x_10105:
[----:B------:R-:W-:Y:S05]  /*1f980*/  BSYNC B0 ;  /* 0x0000000000007941 */ /* 0x000fea0003800000 */
.L_x_10091:
        /* <DEDUP_REMOVED lines=17> */
.L_x_10107:
[----:B------:R-:W-:Y:S05]  /*1faa0*/  BSYNC B4 ;  /* 0x0000000000047941 */ /* 0x000fea0003800000 */
.L_x_10106:
        /* <DEDUP_REMOVED lines=18> */
.L_x_10109:
[----:B------:R-:W-:Y:S02]  /*1fbd0*/  ISETP.GE.AND P0, PT, R20, RZ, PT ;  /* 0x000000ff1400720c */ /* 0x000fe40003f06270 */
[----:B------:R-:W-:-:S11]  /*1fbe0*/  MOV R3, 0x3fd774eb ;  /* 0x3fd774eb00037802 */ /* 0x000fd60000000f00 */
[----:B------:R-:W-:-:S04]  /*1fbf0*/  @P0 FFMA.FTZ R0, R3, 0.93318945169448852539, -R0 ;  /* 0x3f6ee58103000823 */ /* 0x000fc80000010800 */
[----:B------:R-:W-:-:S07]  /*1fc00*/  @!P0 FFMA.FTZ R0, R3, 0.93318945169448852539, R0 ;  /* 0x3f6ee58103008823 */ /* 0x000fce0000010000 */
.L_x_10110:
[----:B------:R-:W-:Y:S05]  /*1fc10*/  BSYNC B0 ;  /* 0x0000000000007941 */ /* 0x000fea0003800000 */
.L_x_10108:
[C---:B------:R-:W-:Y:S01]  /*1fc20*/  FSETP.NEU.FTZ.AND P0, PT, |R20|.reuse, |R9|, PT ;  /* 0x400000091400720b */ /* 0x040fe20003f1d200 */
[----:B------:R-:W-:Y:S01]  /*1fc30*/  HFMA2.MMA R2, -RZ, RZ, 2.04296875, -15.78125 ;  /* 0x4016cbe4ff027435 */ /* 0x000fe200000001ff */
[----:B------:R-:W-:Y:S01]  /*1fc40*/  FSETP.NEU.FTZ.AND P1, PT, R21, RZ, PT ;  /* 0x000000ff1500720b */ /* 0x000fe20003f3d000 */
[----:B------:R-:W-:Y:S01]  /*1fc50*/  FADD.FTZ R4, |R9|, |R20| ;  /* 0x4000001409047221 */ /* 0x000fe20000010200 */
[----:B------:R-:W-:-:S09]  /*1fc60*/  ISETP.GE.AND P2, PT, R20, RZ, PT ;  /* 0x000000ff1400720c */ /* 0x000fd20003f46270 */
[----:B------:R-:W-:Y:S02]  /*1fc70*/  @!P0 FSEL R0, R2, 0.78539818525314331055, !P2 ;  /* 0x3f490fdb02008808 */ /* 0x000fe40005000000 */
[----:B------:R-:W-:Y:S02]  /*1fc80*/  @!P1 FSEL R0, RZ, 3.1415927410125732422, P2 ;  /* 0x40490fdbff009808 */ /* 0x000fe40001000000 */
[----:B------:R-:W-:Y:S02]  /*1fc90*/  FSETP.GTU.FTZ.AND P0, PT, |R4|, +INF , PT ;  /* 0x7f8000000400780b */ /* 0x000fe40003f1c200 */
[----:B------:R-:W-:-:S04]  /*1fca0*/  LOP3.LUT R9, R0, 0x80000000, R9, 0xb8, !PT ;  /* 0x8000000000097812 */ /* 0x000fc800078eb809 */
[----:B------:R-:W-:-:S07]  /*1fcb0*/  FSEL R4, R4, R9, P0 ;  /* 0x0000000904047208 */ /* 0x000fce0000000000 */
.L_x_10094:
[----:B------:R-:W-:Y:S05]  /*1fcc0*/  BSYNC B3 ;  /* 0x0000000000037941 */ /* 0x000fea0003800000 */
.L_x_10090:
[----:B------:R-:W-:Y:S02]  /*1fcd0*/  LOP3.LUT R21, R4, 0x80000000, R23, 0xb8, !PT ;  /* 0x8000000004157812 */ /* 0x000fe400078eb817 */
[----:B-1----:R-:W-:Y:S01]  /*1fce0*/  LOP3.LUT R20, R31, 0x80000000, R22, 0xb8, !PT ;  /* 0x800000001f147812 */ /* 0x002fe200078eb816 */
[----:B------:R-:W-:Y:S06]  /*1fcf0*/  BRA `(.L_x_10077) ;  /* 0x0000001400d07947 */ /* 0x000fec0003800000 */
.L_x_10079:
        /* <DEDUP_REMOVED lines=30> */
.L_x_10116:
[----:B------:R-:W-:Y:S05]  /*1fee0*/  BSYNC B4 ;  /* 0x0000000000047941 */ /* 0x000fea0003800000 */
.L_x_10115:
        /* <DEDUP_REMOVED lines=18> */
.L_x_10118:
[----:B------:R-:W-:Y:S02]  /*20010*/  ISETP.GE.AND P0, PT, R21, RZ, PT ;  /* 0x000000ff1500720c */ /* 0x000fe40003f06270 */
[----:B------:R-:W-:-:S11]  /*20020*/  MOV R3, 0x3fd774eb ;  /* 0x3fd774eb00037802 */ /* 0x000fd60000000f00 */
[----:B------:R-:W-:-:S04]  /*20030*/  @P0 FFMA.FTZ R0, R3, 0.93318945169448852539, -R0 ;  /* 0x3f6ee58103000823 */ /* 0x000fc80000010800 */
[----:B------:R-:W-:-:S07]  /*20040*/  @!P0 FFMA.FTZ R0, R3, 0.93318945169448852539, R0 ;  /* 0x3f6ee58103008823 */ /* 0x000fce0000010000 */
.L_x_10119:
[----:B------:R-:W-:Y:S05]  /*20050*/  BSYNC B0 ;  /* 0x0000000000007941 */ /* 0x000fea0003800000 */
.L_x_10117:
        /* <DEDUP_REMOVED lines=13> */
.L_x_10114:
        /* <DEDUP_REMOVED lines=12> */
.L_x_10122:
[----:B------:R-:W-:Y:S05]  /*201f0*/  BSYNC B4 ;  /* 0x0000000000047941 */ /* 0x000fea0003800000 */
.L_x_10121:
        /* <DEDUP_REMOVED lines=18> */
.L_x_10124:
[----:B------:R-:W-:Y:S02]  /*20320*/  ISETP.GE.AND P0, PT, R21, RZ, PT ;  /* 0x000000ff1500720c */ /* 0x000fe40003f06270 */
[----:B------:R-:W-:-:S11]  /*20330*/  MOV R3, 0x3fd774eb ;  /* 0x3fd774eb00037802 */ /* 0x000fd60000000f00 */
[----:B------:R-:W-:-:S04]  /*20340*/  @P0 FFMA.FTZ R0, R3, 0.93318945169448852539, -R0 ;  /* 0x3f6ee58103000823 */ /* 0x000fc80000010800 */
[----:B------:R-:W-:-:S07]  /*20350*/  @!P0 FFMA.FTZ R0, R3, 0.93318945169448852539, R0 ;  /* 0x3f6ee58103008823 */ /* 0x000fce0000010000 */
.L_x_10125:
[----:B------:R-:W-:Y:S05]  /*20360*/  BSYNC B0 ;  /* 0x0000000000007941 */ /* 0x000fea0003800000 */
.L_x_10123:
        /* <DEDUP_REMOVED lines=27> */
.L_x_10113:
        /* <DEDUP_REMOVED lines=33> */
.L_x_10127:
[----:B------:R-:W-:Y:S05]  /*20730*/  BSYNC B4 ;  /* 0x0000000000047941 */ /* 0x000fea0003800000 */
.L_x_10126:
        /* <DEDUP_REMOVED lines=18> */
.L_x_10129:
[----:B------:R-:W-:Y:S02]  /*20860*/  ISETP.GE.AND P0, PT, R21, RZ, PT ;  /* 0x000000ff1500720c */ /* 0x000fe40003f06270 */
[----:B------:R-:W-:-:S11]  /*20870*/  MOV R3, 0x3fd774eb ;  /* 0x3fd774eb00037802 */ /* 0x000fd60000000f00 */
[----:B------:R-:W-:-:S04]  /*20880*/  @P0 FFMA.FTZ R0, R3, 0.93318945169448852539, -R0 ;  /* 0x3f6ee58103000823 */ /* 0x000fc80000010800 */
[----:B------:R-:W-:-:S07]  /*20890*/  @!P0 FFMA.FTZ R0, R3, 0.93318945169448852539, R0 ;  /* 0x3f6ee58103008823 */ /* 0x000fce0000010000 */
.L_x_10130:
[----:B------:R-:W-:Y:S05]  /*208a0*/  BSYNC B0 ;  /* 0x0000000000007941 */ /* 0x000fea0003800000 */
.L_x_10128:
        /* <DEDUP_REMOVED lines=11> */
.L_x_10112:
        /* <DEDUP_REMOVED lines=23> */
.L_x_10134:
[----:B------:R-:W-:Y:S05]  /*20ad0*/  BSYNC B4 ;  /* 0x0000000000047941 */ /* 0x000fea0003800000 */
.L_x_10133:
        /* <DEDUP_REMOVED lines=24> */
.L_x_10132:
        /* <DEDUP_REMOVED lines=12> */
.L_x_10136:
[----:B------:R-:W-:Y:S05]  /*20d20*/  BSYNC B4 ;  /* 0x0000000000047941 */ /* 0x000fea0003800000 */
.L_x_10135:
        /* <DEDUP_REMOVED lines=38> */
.L_x_10131:
        /* <DEDUP_REMOVED lines=33> */
.L_x_10138:
[----:B------:R-:W-:Y:S05]  /*211a0*/  BSYNC B4 ;  /* 0x0000000000047941 */ /* 0x000fea0003800000 */
.L_x_10137:
        /* <DEDUP_REMOVED lines=21> */
.L_x_10120:
[----:B------:R-:W-:Y:S05]  /*21300*/  BSYNC B3 ;  /* 0x0000000000037941 */ /* 0x000fea0003800000 */
.L_x_10111:
[----:B------:R-:W-:Y:S01]  /*21310*/  FADD.FTZ R3, R30, 0.69314718246459960938 ;  /* 0x3f3172181e037421 */ /* 0x000fe20000010000 */
[----:B------:R-:W-:-:S04]  /*21320*/  LOP3.LUT R21, R0, 0x80000000, R23, 0xb8, !PT ;  /* 0x8000000000157812 */ /* 0x000fc800078eb817 */
[----:B------:R-:W-:Y:S01]  /*21330*/  LOP3.LUT R20, R3, 0x80000000, R22, 0xb8, !PT ;  /* 0x8000000003147812 */ /* 0x000fe200078eb816 */
[----:B------:R-:W-:Y:S06]  /*21340*/  BRA `(.L_x_10077) ;  /* 0x00000000003c7947 */ /* 0x000fec0003800000 */
.L_x_10078:
        /* <DEDUP_REMOVED lines=15> */
.L_x_10077:
[----:B------:R-:W-:Y:S05]  /*21440*/  BSYNC B2 ;  /* 0x0000000000027941 */ /* 0x000fea0003800000 */
.L_x_10076:
[----:B------:R-:W-:Y:S05]  /*21450*/  WARPSYNC.ALL ;  /* 0x0000000000007948 */ /* 0x000fea0003800000 */
[----:B------:R-:W1:Y:S01]  /*21460*/  S2R R0, SR_TID.X ;  /* 0x0000000000007919 */ /* 0x000e620000002100 */
[----:B------:R-:W-:Y:S01]  /*21470*/  BSSY B2, `(.L_x_10139) ;  /* 0x00002be000027945 */ /* 0x000fe20003800000 */
[----:B------:R-:W-:Y:S02]  /*21480*/  CS2R R22, SRZ ;  /* 0x0000000000167805 */ /* 0x000fe4000001ff00 */
[----:B-1----:R-:W-:-:S04]  /*21490*/  IADD3 R0, R0, 0x200, RZ ;  /* 0x0000020000007810 */ /* 0x002fc80007ffe0ff */
[----:B------:R-:W-:-:S13]  /*214a0*/  ISETP.GE.AND P0, PT, R0, UR4, PT ;  /* 0x0000000400007c0c */ /* 0x000fda000bf06270 */
        /* <DEDUP_REMOVED lines=35> */
[----:B------:R-:W-:-:S04]  /*216e0*/  FADD.FTZ R3, R9, -1 ;  /* 0xbf80000009037421 */ /* 0x000fc80000010000 */
        /* <DEDUP_REMOVED lines=75> */
.L_x_10146:
        /* <DEDUP_REMOVED lines=10> */
.L_x_10148:
[----:B------:R-:W-:-:S04]  /*21c40*/  FADD.FTZ R4, -R0, R5 ;  /* 0x0000000500047221 */ /* 0x000fc80000010100 */
[----:B------:R-:W-:-:S07]  /*21c50*/  FMUL.FTZ R4, R4, 0.5 ;  /* 0x3f00000004047820 */ /* 0x000fce0000410000 */
.L_x_10149:
[----:B------:R-:W-:Y:S05]  /*21c60*/  BSYNC B1 ;  /* 0x0000000000017941 */ /* 0x000fea0003800000 */
.L_x_10147:
        /* <DEDUP_REMOVED lines=11> */
.L_x_10151:
[----:B------:R-:W-:-:S04]  /*21d20*/  FADD.FTZ R6, R2, -R7 ;  /* 0x8000000702067221 */ /* 0x000fc80000010000 */
[----:B------:R-:W-:-:S07]  /*21d30*/  FMUL.FTZ R7, R6, 0.5 ;  /* 0x3f00000006077820 */ /* 0x000fce0000410000 */
.L_x_10152:
[----:B------:R-:W-:Y:S05]  /*21d40*/  BSYNC B1 ;  /* 0x0000000000017941 */ /* 0x000fea0003800000 */
.L_x_10150:
        /* <DEDUP_REMOVED lines=35> */
.L_x_10145:
[----:B------:R0:W1:Y:S02]  /*21f80*/  MUFU.SQRT R31, R30 ;  /* 0x0000001e001f7308 */ /* 0x0000640000002000 */
.L_x_10144:
[----:B------:R-:W-:Y:S05]  /*21f90*/  BSYNC B0 ;  /* 0x0000000000007941 */ /* 0x000fea0003800000 */
.L_x_10143:
        /* <DEDUP_REMOVED lines=35> */
.L_x_10156:
        /* <DEDUP_REMOVED lines=17> */
.L_x_10162:
[----:B------:R-:W-:-:S04]  /*222e0*/  FADD.FTZ R0, -R0, R5 ;  /* 0x0000000500007221 */ /* 0x000fc80000010100 */
[----:B------:R-:W-:-:S07]  /*222f0*/  FMUL.FTZ R0, R0, 0.5 ;  /* 0x3f00000000007820 */ /* 0x000fce0000410000 */
.L_x_10163:
[----:B------:R-:W-:Y:S05]  /*22300*/  BSYNC B4 ;  /* 0x0000000000047941 */ /* 0x000fea0003800000 */
.L_x_10161:
        /* <DEDUP_REMOVED lines=10> */
.L_x_10165:
[----:B------:R-:W-:-:S04]  /*223b0*/  FADD.FTZ R2, -R3, R2 ;  /* 0x0000000203027221 */ /* 0x000fc80000010100 */
[----:B------:R-:W-:-:S07]  /*223c0*/  FMUL.FTZ R3, R2, 0.5 ;  /* 0x3f00000002037820 */ /* 0x000fce0000410000 */
.L_x_10166:
[----:B------:R-:W-:Y:S05]  /*223d0*/  BSYNC B4 ;  /* 0x0000000000047941 */ /* 0x000fea0003800000 */
.L_x_10164:
[----:B------:R-:W-:Y:S01]  /*223e0*/  FADD.FTZ R3, R3, R0 ;  /* 0x0000000003037221 */ /* 0x000fe20000010000 */
[----:B------:R-:W-:-:S04]  /*223f0*/  FADD.FTZ R22, R9, R22 ;  /* 0x0000001609167221 */ /* 0x000fc80000010000 */
[----:B------:R-:W-:-:S06]  /*22400*/  FMUL.FTZ R22, R22, R3 ;  /* 0x0000000316167220 */ /* 0x000fcc0000410000 */
[----:B------:R-:W2:Y:S01]  /*22410*/  MUFU.SQRT R22, R22 ;  /* 0x0000001600167308 */ /* 0x000ea20000002000 */
[----:B------:R-:W-:Y:S05]  /*22420*/  BRA `(.L_x_10167) ;  /* 0x0000000000487947 */ /* 0x000fea0003800000 */
.L_x_10160:
        /* <DEDUP_REMOVED lines=12> */
.L_x_10159:
[----:B------:R-:W-:Y:S01]  /*224f0*/  FADD.FTZ R0, R22, 1 ;  /* 0x3f80000016007421 */ /* 0x000fe20000010000 */
[----:B------:R-:W-:Y:S01]  /*22500*/  MUFU.SQRT R3, R30 ;  /* 0x0000001e00037308 */ /* 0x000fe20000002000 */
[----:B------:R-:W-:Y:S02]  /*22510*/  MOV R9, 0x3f800000 ;  /* 0x3f80000000097802 */ /* 0x000fe40000000f00 */
[----:B------:R-:W-:-:S06]  /*22520*/  FMUL.FTZ R0, R0, 0.5 ;  /* 0x3f00000000007820 */ /* 0x000fcc0000410000 */
[----:B------:R-:W2:Y:S02]  /*22530*/  MUFU.SQRT R0, R0 ;  /* 0x0000000000007308 */ /* 0x000ea40000002000 */
[----:B--2---:R-:W-:-:S07]  /*22540*/  FMUL.FTZ R22, R3, R0 ;  /* 0x0000000003167220 */ /* 0x004fce0000410000 */
.L_x_10167:
[----:B------:R-:W-:Y:S05]  /*22550*/  BSYNC B1 ;  /* 0x0000000000017941 */ /* 0x000fea0003800000 */
.L_x_10158:
[----:B------:R-:W-:Y:S05]  /*22560*/  BRA `(.L_x_10168) ;  /* 0x0000000000087947 */ /* 0x000fea0003800000 */
.L_x_10155:
[----:B------:R-:W-:Y:S01]  /*22570*/  FMUL.FTZ R22, R22, 16777216 ;  /* 0x4b80000016167820 */ /* 0x000fe20000410000 */
[----:B------:R-:W-:-:S07]  /*22580*/  FMUL.FTZ R9, R9, 16777216 ;  /* 0x4b80000009097820 */ /* 0x000fce0000410000 */
.L_x_10168:
[----:B------:R-:W-:Y:S05]  /*22590*/  BSYNC B0 ;  /* 0x0000000000007941 */ /* 0x000fea0003800000 */
.L_x_10154:
        /* <DEDUP_REMOVED lines=17> */
.L_x_10170:
[----:B------:R-:W-:Y:S05]  /*226b0*/  BSYNC B4 ;  /* 0x0000000000047941 */ /* 0x000fea0003800000 */
.L_x_10169:
        /* <DEDUP_REMOVED lines=18> */
.L_x_10172:
[----:B------:R-:W-:Y:S02]  /*227e0*/  ISETP.GE.AND P0, PT, R22, RZ, PT ;  /* 0x000000ff1600720c */ /* 0x000fe40003f06270 */
[----:B------:R-:W-:-:S11]  /*227f0*/  MOV R3, 0x3fd774eb ;  /* 0x3fd774eb00037802 */ /* 0x000fd60000000f00 */
[----:B------:R-:W-:-:S04]  /*22800*/  @P0 FFMA.FTZ R0, R3, 0.93318945169448852539, -R0 ;  /* 0x3f6ee58103000823 */ /* 0x000fc80000010800 */
[----:B------:R-:W-:-:S07]  /*22810*/  @!P0 FFMA.FTZ R0, R3, 0.93318945169448852539, R0 ;  /* 0x3f6ee58103008823 */ /* 0x000fce0000010000 */
.L_x_10173:
[----:B------:R-:W-:Y:S05]  /*22820*/  BSYNC B0 ;  /* 0x0000000000007941 */ /* 0x000fea0003800000 */
.L_x_10171:
        /* <DEDUP_REMOVED lines=10> */
.L_x_10157:
[----:B------:R-:W-:Y:S05]  /*228d0*/  BSYNC B3 ;  /* 0x0000000000037941 */ /* 0x000fea0003800000 */
.L_x_10153:
[----:B------:R-:W-:Y:S02]  /*228e0*/  LOP3.LUT R23, R4, 0x80000000, R25, 0xb8, !PT ;  /* 0x8000000004177812 */ /* 0x000fe400078eb819 */
[----:B-1----:R-:W-:Y:S01]  /*228f0*/  LOP3.LUT R22, R31, 0x80000000, R24, 0xb8, !PT ;  /* 0x800000001f167812 */ /* 0x002fe200078eb818 */
[----:B------:R-:W-:Y:S06]  /*22900*/  BRA `(.L_x_10140) ;  /* 0x0000001400d07947 */ /* 0x000fec0003800000 */
.L_x_10142:
        /* <DEDUP_REMOVED lines=30> */
.L_x_10179:
[----:B------:R-:W-:Y:S05]  /*22af0*/  BSYNC B4 ;  /* 0x0000000000047941 */ /* 0x000fea0003800000 */
.L_x_10178:
        /* <DEDUP_REMOVED lines=18> */
.L_x_10181:
[----:B------:R-:W-:Y:S02]  /*22c20*/  ISETP.GE.AND P0, PT, R23, RZ, PT ;  /* 0x000000ff1700720c */ /* 0x000fe40003f06270 */
[----:B------:R-:W-:-:S11]  /*22c30*/  MOV R3, 0x3fd774eb ;  /* 0x3fd774eb00037802 */ /* 0x000fd60000000f00 */
[----:B------:R-:W-:-:S04]  /*22c40*/  @P0 FFMA.FTZ R0, R3, 0.93318945169448852539, -R0 ;  /* 0x3f6ee58103000823 */ /* 0x000fc80000010800 */
[----:B------:R-:W-:-:S07]  /*22c50*/  @!P0 FFMA.FTZ R0, R3, 0.93318945169448852539, R0 ;  /* 0x3f6ee58103008823 */ /* 0x000fce0000010000 */
.L_x_10182:
[----:B------:R-:W-:Y:S05]  /*22c60*/  BSYNC B0 ;  /* 0x0000000000007941 */ /* 0x000fea0003800000 */
.L_x_10180:
        /* <DEDUP_REMOVED lines=13> */
.L_x_10177:
        /* <DEDUP_REMOVED lines=12> */
.L_x_10185:
[----:B------:R-:W-:Y:S05]  /*22e00*/  BSYNC B4 ;  /* 0x0000000000047941 */ /* 0x000fea0003800000 */
.L_x_10184:
        /* <DEDUP_REMOVED lines=18> */
.L_x_10187:
[----:B------:R-:W-:Y:S02]  /*22f30*/  ISETP.GE.AND P0, PT, R23, RZ, PT ;  /* 0x000000ff1700720c */ /* 0x000fe40003f06270 */
[----:B------:R-:W-:-:S11]  /*22f40*/  MOV R3, 0x3fd774eb ;  /* 0x3fd774eb00037802 */ /* 0x000fd60000000f00 */
[----:B------:R-:W-:-:S04]  /*22f50*/  @P0 FFMA.FTZ R0, R3, 0.93318945169448852539, -R0 ;  /* 0x3f6ee58103000823 */ /* 0x000fc80000010800 */
[----:B------:R-:W-:-:S07]  /*22f60*/  @!P0 FFMA.FTZ R0, R3, 0.93318945169448852539, R0 ;  /* 0x3f6ee58103008823 */ /* 0x000fce0000010000 */
.L_x_10188:
[----:B------:R-:W-:Y:S05]  /*22f70*/  BSYNC B0 ;  /* 0x0000000000007941 */ /* 0x000fea0003800000 */
.L_x_10186:
        /* <DEDUP_REMOVED lines=27> */
.L_x_10176:
        /* <DEDUP_REMOVED lines=33> */
.L_x_10190:
[----:B------:R-:W-:Y:S05]  /*23340*/  BSYNC B4 ;  /* 0x0000000000047941 */ /* 0x000fea0003800000 */
.L_x_10189:
        /* <DEDUP_REMOVED lines=18> */
.L_x_10192:
[----:B------:R-:W-:Y:S02]  /*23470*/  ISETP.GE.AND P0, PT, R23, RZ, PT ;  /* 0x000000ff1700720c */ /* 0x000fe40003f06270 */
[----:B------:R-:W-:-:S11]  /*23480*/  MOV R3, 0x3fd774eb ;  /* 0x3fd774eb00037802 */ /* 0x000fd60000000f00 */
[----:B------:R-:W-:-:S04]  /*23490*/  @P0 FFMA.FTZ R0, R3, 0.93318945169448852539, -R0 ;  /* 0x3f6ee58103000823 */ /* 0x000fc80000010800 */
[----:B------:R-:W-:-:S07]  /*234a0*/  @!P0 FFMA.FTZ R0, R3, 0.93318945169448852539, R0 ;  /* 0x3f6ee58103008823 */ /* 0x000fce0000010000 */
.L_x_10193:
[----:B------:R-:W-:Y:S05]  /*234b0*/  BSYNC B0 ;  /* 0x0000000000007941 */ /* 0x000fea0003800000 */
.L_x_10191:
        /* <DEDUP_REMOVED lines=11> */
.L_x_10175:
        /* <DEDUP_REMOVED lines=23> */
.L_x_10197:
[----:B------:R-:W-:Y:S05]  /*236e0*/  BSYNC B4 ;  /* 0x0000000000047941 */ /* 0x000fea0003800000 */
.L_x_10196:
        /* <DEDUP_REMOVED lines=24> */
.L_x_10195:
        /* <DEDUP_REMOVED lines=12> */
.L_x_10199:
[----:B------:R-:W-:Y:S05]  /*23930*/  BSYNC B4 ;  /* 0x0000000000047941 */ /* 0x000fea0003800000 */
.L_x_10198:
        /* <DEDUP_REMOVED lines=10> */
[----:B------:R-:W-:-:S03]  /*239e0*/  FMUL.FTZ R7, R2, R7 ;  /* 0x0000000702077220 */ /* 0x000fc60000410000 */
[----:B------:R-:W-:Y:S01]  /*239f0*/  FMUL.FTZ R6, R4, R4 ;  /* 0x0000000404067220 */ /* 0x000fe20000410000 */
[----:B------:R-:W-:-:S03]  /*23a00*/  FFMA.FTZ R4, R3, R8, -0.015681877732276916504 ;  /* 0xbc80774803047423 */ /* 0x000fc60000010008 */
[----:B------:R-:W-:Y:S01]  /*23a10*/  FFMA.FTZ R6, R7, R7, R6 ;  /* 0x0000000707067223 */ /* 0x000fe20000010006 */
[----:B------:R-:W-:-:S04]  /*23a20*/  FFMA.FTZ R4, R3, R4, 0.042200751602649688721 ;  /* 0x3d2cdab203047423 */ /* 0x000fc80000010004 */
[C---:B------:R-:W-:Y:S01]  /*23a30*/  FFMA.FTZ R4, R3.reuse, R4, -0.074792981147766113281 ;  /* 0xbd992d1003047423 */ /* 0x040fe20000010004 */
[----:B------:R-:W0:Y:S03]  /*23a40*/  MUFU.SQRT R6, R6 ;  /* 0x0000000600067308 */ /* 0x000e260000002000 */
        /* <DEDUP_REMOVED lines=10> */
[----:B------:R-:W-:Y:S01]  /*23af0*/  FSETP.NEU.FTZ.AND P0, PT, |R24|, R9, PT ;  /* 0x000000091800720b */ /* 0x000fe20003f1d200 */
[----:B------:R-:W-:-:S02]  /*23b00*/  FADD.FTZ R9, R9, |R24| ;  /* 0x4000001809097221 */ /* 0x000fc40000010000 */
        /* <DEDUP_REMOVED lines=9> */
.L_x_10194:
        /* <DEDUP_REMOVED lines=33> */
.L_x_10201:
[----:B------:R-:W-:Y:S05]  /*23db0*/  BSYNC B4 ;  /* 0x0000000000047941 */ /* 0x000fea0003800000 */
.L_x_10200:
[----:B------:R-:W-:Y:S01]  /*23dc0*/  MOV R3, 0x3b33710b ;  /* 0x3b33710b00037802 */ /* 0x000fe20000000f00 */
[----:B------:R-:W-:Y:S01]  /*23dd0*/  FMUL.FTZ R2, R0, R0 ;  /* 0x0000000000027220 */ /* 0x000fe20000410000 */
[----:B------:R-:W-:Y:S02]  /*23de0*/  @!P6 MOV R5, 0x3fd774eb ;  /* 0x3fd774eb0005e802 */ /* 0x000fe40000000f00 */
[----:B------:R-:W-:Y:S01]  /*23df0*/  FSETP.NEU.FTZ.AND P0, PT, |R24|, R9, PT ;  /* 0x000000091800720b */ /* 0x000fe20003f1d200 */
[----:B------:R-:W-:Y:S01]  /*23e00*/  FFMA.FTZ R3, R2, R3, -0.015681877732276916504 ;  /* 0xbc80774802037423 */ /* 0x000fe20000010003 */
[----:B------:R-:W-:Y:S01]  /*23e10*/  FSETP.NEU.FTZ.AND P1, PT, R22, RZ, PT ;  /* 0x000000ff1600720b */ /* 0x000fe20003f3d000 */
[----:B------:R-:W-:Y:S02]  /*23e20*/  FADD.FTZ R9, R9, |R24| ;  /* 0x4000001809097221 */ /* 0x000fe40000010000 */
        /* <DEDUP_REMOVED lines=14> */
.L_x_10183:
[----:B------:R-:W-:Y:S05]  /*23f10*/  BSYNC B3 ;  /* 0x0000000000037941 */ /* 0x000fea0003800000 */
.L_x_10174:
[----:B------:R-:W-:Y:S01]  /*23f20*/  FADD.FTZ R3, R30, 0.69314718246459960938 ;  /* 0x3f3172181e037421 */ /* 0x000fe20000010000 */
[----:B------:R-:W-:-:S04]  /*23f30*/  LOP3.LUT R23, R0, 0x80000000, R25, 0xb8, !PT ;  /* 0x8000000000177812 */ /* 0x000fc800078eb819 */
[----:B------:R-:W-:Y:S01]  /*23f40*/  LOP3.LUT R22, R3, 0x80000000, R24, 0xb8, !PT ;  /* 0x8000000003167812 */ /* 0x000fe200078eb818 */
[----:B------:R-:W-:Y:S06]  /*23f50*/  BRA `(.L_x_10140) ;  /* 0x00000000003c7947 */ /* 0x000fec0003800000 */
.L_x_10141:
        /* <DEDUP_REMOVED lines=15> */
.L_x_10140:
[----:B------:R-:W-:Y:S05]  /*24050*/  BSYNC B2 ;  /* 0x0000000000027941 */ /* 0x000fea0003800000 */
.L_x_10139:
        /* <DEDUP_REMOVED lines=117> */
.L_x_10209:
        /* <DEDUP_REMOVED lines=10> */
.L_x_10211:
[----:B------:R-:W-:-:S04]  /*24850*/  FADD.FTZ R4, -R0, R5 ;  /* 0x0000000500047221 */ /* 0x000fc80000010100 */
[----:B------:R-:W-:-:S07]  /*24860*/  FMUL.FTZ R4, R4, 0.5 ;  /* 0x3f00000004047820 */ /* 0x000fce0000410000 */
.L_x_10212:
[----:B------:R-:W-:Y:S05]  /*24870*/  BSYNC B1 ;  /* 0x0000000000017941 */ /* 0x000fea0003800000 */
.L_x_10210:
        /* <DEDUP_REMOVED lines=11> */
.L_x_10214:
[----:B------:R-:W-:-:S04]  /*24930*/  FADD.FTZ R6, R2, -R7 ;  /* 0x8000000702067221 */ /* 0x000fc80000010000 */
[----:B------:R-:W-:-:S07]  /*24940*/  FMUL.FTZ R7, R6, 0.5 ;  /* 0x3f00000006077820 */ /* 0x000fce0000410000 */
.L_x_10215:
[----:B------:R-:W-:Y:S05]  /*24950*/  BSYNC B1 ;  /* 0x0000000000017941 */ /* 0x000fea0003800000 */
.L_x_10213:
        /* <DEDUP_REMOVED lines=35> */
.L_x_10208:
[----:B------:R0:W1:Y:S02]  /*24b90*/  MUFU.SQRT R31, R30 ;  /* 0x0000001e001f7308 */ /* 0x0000640000002000 */
.L_x_10207:
[----:B------:R-:W-:Y:S05]  /*24ba0*/  BSYNC B0 ;  /* 0x0000000000007941 */ /* 0x000fea0003800000 */
.L_x_10206:
        /* <DEDUP_REMOVED lines=35> */
.L_x_10219:
        /* <DEDUP_REMOVED lines=17> */
.L_x_10225:
[----:B------:R-:W-:-:S04]  /*24ef0*/  FADD.FTZ R0, -R0, R5 ;  /* 0x0000000500007221 */ /* 0x000fc80000010100 */
[----:B------:R-:W-:-:S07]  /*24f00*/  FMUL.FTZ R0, R0, 0.5 ;  /* 0x3f00000000007820 */ /* 0x000fce0000410000 */
.L_x_10226:
[----:B------:R-:W-:Y:S05]  /*24f10*/  BSYNC B4 ;  /* 0x0000000000047941 */ /* 0x000fea0003800000 */
.L_x_10224:
        /* <DEDUP_REMOVED lines=10> */
.L_x_10228:
[----:B------:R-:W-:-:S04]  /*24fc0*/  FADD.FTZ R2, -R3, R2 ;  /* 0x0000000203027221 */ /* 0x000fc80000010100 */
[----:B------:R-:W-:-:S07]  /*24fd0*/  FMUL.FTZ R3, R2, 0.5 ;  /* 0x3f00000002037820 */ /* 0x000fce0000410000 */
.L_x_10229:
[----:B------:R-:W-:Y:S05]  /*24fe0*/  BSYNC B4 ;  /* 0x0000000000047941 */ /* 0x000fea0003800000 */
.L_x_10227:
[----:B------:R-:W-:Y:S01]  /*24ff0*/  FADD.FTZ R3, R3, R0 ;  /* 0x0000000003037221 */ /* 0x000fe20000010000 */
[----:B------:R-:W-:-:S04]  /*25000*/  FADD.FTZ R24, R9, R24 ;  /* 0x0000001809187221 */ /* 0x000fc80000010000 */
[----:B------:R-:W-:-:S06]  /*25010*/  FMUL.FTZ R24, R24, R3 ;  /* 0x0000000318187220 */ /* 0x000fcc0000410000 */
[----:B------:R-:W2:Y:S01]  /*25020*/  MUFU.SQRT R24, R24 ;  /* 0x0000001800187308 */ /* 0x000ea20000002000 */
[----:B------:R-:W-:Y:S05]  /*25030*/  BRA `(.L_x_10230) ;  /* 0x0000000000487947 */ /* 0x000fea0003800000 */
.L_x_10223:
        /* <DEDUP_REMOVED lines=12> */
.L_x_10222:
[----:B------:R-:W-:Y:S01]  /*25100*/  FADD.FTZ R0, R24, 1 ;  /* 0x3f80000018007421 */ /* 0x000fe20000010000 */
[----:B------:R-:W-:Y:S01]  /*25110*/  MUFU.SQRT R3, R30 ;  /* 0x0000001e00037308 */ /* 0x000fe20000002000 */
[----:B------:R-:W-:Y:S02]  /*25120*/  MOV R9, 0x3f800000 ;  /* 0x3f80000000097802 */ /* 0x000fe40000000f00 */
[----:B------:R-:W-:-:S06]  /*25130*/  FMUL.FTZ R0, R0, 0.5 ;  /* 0x3f00000000007820 */ /* 0x000fcc0000410000 */
[----:B------:R-:W2:Y:S02]  /*25140*/  MUFU.SQRT R0, R0 ;  /* 0x0000000000007308 */ /* 0x000ea40000002000 */
[----:B--2---:R-:W-:-:S07]  /*25150*/  FMUL.FTZ R24, R3, R0 ;  /* 0x0000000003187220 */ /* 0x004fce0000410000 */
.L_x_10230:
[----:B------:R-:W-:Y:S05]  /*25160*/  BSYNC B1 ;  /* 0x0000000000017941 */ /* 0x000fea0003800000 */
.L_x_10221:
[----:B------:R-:W-:Y:S05]  /*25170*/  BRA `(.L_x_10231) ;  /* 0x0000000000087947 */ /* 0x000fea0003800000 */
.L_x_10218:
[----:B------:R-:W-:Y:S01]  /*25180*/  FMUL.FTZ R24, R24, 16777216 ;  /* 0x4b80000018187820 */ /* 0x000fe20000410000 */
[----:B------:R-:W-:-:S07]  /*25190*/  FMUL.FTZ R9, R9, 16777216 ;  /* 0x4b80000009097820 */ /* 0x000fce0000410000 */
.L_x_10231:
[----:B------:R-:W-:Y:S05]  /*251a0*/  BSYNC B0 ;  /* 0x0000000000007941 */ /* 0x000fea0003800000 */
.L_x_10217:
        /* <DEDUP_REMOVED lines=17> */
.L_x_10233:
[----:B------:R-:W-:Y:S05]  /*252c0*/  BSYNC B4 ;  /* 0x0000000000047941 */ /* 0x000fea0003800000 */
.L_x_10232:
        /* <DEDUP_REMOVED lines=18> */
.L_x_10235:
[----:B------:R-:W-:Y:S02]  /*253f0*/  ISETP.GE.AND P0, PT, R24, RZ, PT ;  /* 0x000000ff1800720c */ /* 0x000fe40003f06270 */
[----:B------:R-:W-:-:S11]  /*25400*/  MOV R3, 0x3fd774eb ;  /* 0x3fd774eb00037802 */ /* 0x000fd60000000f00 */
[----:B------:R-:W-:-:S04]  /*25410*/  @P0 FFMA.FTZ R0, R3, 0.93318945169448852539, -R0 ;  /* 0x3f6ee58103000823 */ /* 0x000fc80000010800 */
[----:B------:R-:W-:-:S07]  /*25420*/  @!P0 FFMA.FTZ R0, R3, 0.93318945169448852539, R0 ;  /* 0x3f6ee58103008823 */ /* 0x000fce0000010000 */
.L_x_10236:
[----:B------:R-:W-:Y:S05]  /*25430*/  BSYNC B0 ;  /* 0x0000000000007941 */ /* 0x000fea0003800000 */
.L_x_10234:
        /* <DEDUP_REMOVED lines=10> */
.L_x_10220:
[----:B------:R-:W-:Y:S05]  /*254e0*/  BSYNC B3 ;  /* 0x0000000000037941 */ /* 0x000fea0003800000 */
.L_x_10216:
[----:B------:R-:W-:Y:S02]  /*254f0*/  LOP3.LUT R25, R4, 0x80000000, R27, 0xb8, !PT ;  /* 0x8000000004197812 */ /* 0x000fe400078eb81b */
[----:B-1----:R-:W-:Y:S01]  /*25500*/  LOP3.LUT R24, R31, 0x80000000, R26, 0xb8, !PT ;  /* 0x800000001f187812 */ /* 0x002fe200078eb81a */
[----:B------:R-:W-:Y:S06]  /*25510*/  BRA `(.L_x_10203) ;  /* 0x0000001400d07947 */ /* 0x000fec0003800000 */
.L_x_10205:
        /* <DEDUP_REMOVED lines=30> */
.L_x_10242:
[----:B------:R-:W-:Y:S05]  /*25700*/  BSYNC B4 ;  /* 0x0000000000047941 */ /* 0x000fea0003800000 */
.L_x_10241:
        /* <DEDUP_REMOVED lines=18> */
.L_x_10244:
[----:B------:R-:W-:Y:S02]  /*25830*/  ISETP.GE.AND P0, PT, R25, RZ, PT ;  /* 0x000000ff1900720c */ /* 0x000fe40003f06270 */
[----:B------:R-:W-:-:S11]  /*25840*/  MOV R3, 0x3fd774eb ;  /* 0x3fd774eb00037802 */ /* 0x000fd60000000f00 */
[----:B------:R-:W-:-:S04]  /*25850*/  @P0 FFMA.FTZ R0, R3, 0.93318945169448852539, -R0 ;  /* 0x3f6ee58103000823 */ /* 0x000fc80000010800 */
[----:B------:R-:W-:-:S07]  /*25860*/  @!P0 FFMA.FTZ R0, R3, 0.93318945169448852539, R0 ;  /* 0x3f6ee58103008823 */ /* 0x000fce0000010000 */
.L_x_10245:
[----:B------:R-:W-:Y:S05]  /*25870*/  BSYNC B0 ;  /* 0x0000000000007941 */ /* 0x000fea0003800000 */
.L_x_10243:
        /* <DEDUP_REMOVED lines=13> */
.L_x_10240:
        /* <DEDUP_REMOVED lines=12> */
.L_x_10248:
[----:B------:R-:W-:Y:S05]  /*25a10*/  BSYNC B4 ;  /* 0x0000000000047941 */ /* 0x000fea0003800000 */
.L_x_10247:
        /* <DEDUP_REMOVED lines=18> */
.L_x_10250:
[----:B------:R-:W-:Y:S02]  /*25b40*/  ISETP.GE.AND P0, PT, R25, RZ, PT ;  /* 0x000000ff1900720c */ /* 0x000fe40003f06270 */
[----:B------:R-:W-:-:S11]  /*25b50*/  MOV R3, 0x3fd774eb ;  /* 0x3fd774eb00037802 */ /* 0x000fd60000000f00 */
[----:B------:R-:W-:-:S04]  /*25b60*/  @P0 FFMA.FTZ R0, R3, 0.93318945169448852539, -R0 ;  /* 0x3f6ee58103000823 */ /* 0x000fc80000010800 */
[----:B------:R-:W-:-:S07]  /*25b70*/  @!P0 FFMA.FTZ R0, R3, 0.93318945169448852539, R0 ;  /* 0x3f6ee58103008823 */ /* 0x000fce0000010000 */
.L_x_10251:
[----:B------:R-:W-:Y:S05]  /*25b80*/  BSYNC B0 ;  /* 0x0000000000007941 */ /* 0x000fea0003800000 */
.L_x_10249:
        /* <DEDUP_REMOVED lines=27> */
.L_x_10239:
        /* <DEDUP_REMOVED lines=33> */
.L_x_10253:
[----:B------:R-:W-:Y:S05]  /*25f50*/  BSYNC B4 ;  /* 0x0000000000047941 */ /* 0x000fea0003800000 */
.L_x_10252:
        /* <DEDUP_REMOVED lines=18> */
.L_x_10255:
[----:B------:R-:W-:Y:S02]  /*26080*/  ISETP.GE.AND P0, PT, R25, RZ, PT ;  /* 0x000000ff1900720c */ /* 0x000fe40003f06270 */
[----:B------:R-:W-:-:S11]  /*26090*/  MOV R3, 0x3fd774eb ;  /* 0x3fd774eb00037802 */ /* 0x000fd60000000f00 */
[----:B------:R-:W-:-:S04]  /*260a0*/  @P0 FFMA.FTZ R0, R3, 0.93318945169448852539, -R0 ;  /* 0x3f6ee58103000823 */ /* 0x000fc80000010800 */
[----:B------:R-:W-:-:S07]  /*260b0*/  @!P0 FFMA.FTZ R0, R3, 0.93318945169448852539, R0 ;  /* 0x3f6ee58103008823 */ /* 0x000fce0000010000 */
.L_x_10256:
[----:B------:R-:W-:Y:S05]  /*260c0*/  BSYNC B0 ;  /* 0x0000000000007941 */ /* 0x000fea0003800000 */
.L_x_10254:
        /* <DEDUP_REMOVED lines=11> */
.L_x_10238:
        /* <DEDUP_REMOVED lines=23> */
.L_x_10260:
[----:B------:R-:W-:Y:S05]  /*262f0*/  BSYNC B4 ;  /* 0x0000000000047941 */ /* 0x000fea0003800000 */
.L_x_10259:
        /* <DEDUP_REMOVED lines=24> */
.L_x_10258:
        /* <DEDUP_REMOVED lines=12> */
.L_x_10262:
[----:B------:R-:W-:Y:S05]  /*26540*/  BSYNC B4 ;  /* 0x0000000000047941 */ /* 0x000fea0003800000 */
.L_x_10261:
        /* <DEDUP_REMOVED lines=38> */
.L_x_10257:
        /* <DEDUP_REMOVED lines=33> */
.L_x_10264:
[----:B------:R-:W-:Y:S05]  /*269c0*/  BSYNC B4 ;  /* 0x0000000000047941 */ /* 0x000fea0003800000 */
.L_x_10263:
        /* <DEDUP_REMOVED lines=21> */
.L_x_10246:
[----:B------:R-:W-:Y:S05]  /*26b20*/  BSYNC B3 ;  /* 0x0000000000037941 */ /* 0x000fea0003800000 */
.L_x_10237:
[----:B------:R-:W-:Y:S01]  /*26b30*/  FADD.FTZ R3, R30, 0.69314718246459960938 ;  /* 0x3f3172181e037421 */ /* 0x000fe20000010000 */
[----:B------:R-:W-:-:S04]  /*26b40*/  LOP3.LUT R25, R0, 0x80000000, R27, 0xb8, !PT ;  /* 0x8000000000197812 */ /* 0x000fc800078eb81b */
[----:B------:R-:W-:Y:S01]  /*26b50*/  LOP3.LUT R24, R3, 0x80000000, R26, 0xb8, !PT ;  /* 0x8000000003187812 */ /* 0x000fe200078eb81a */
[----:B------:R-:W-:Y:S06]  /*26b60*/  BRA `(.L_x_10203) ;  /* 0x00000000003c7947 */ /* 0x000fec0003800000 */
.L_x_10204:
        /* <DEDUP_REMOVED lines=15> */
.L_x_10203:
[----:B------:R-:W-:Y:S05]  /*26c60*/  BSYNC B2 ;  /* 0x0000000000027941 */ /* 0x000fea0003800000 */
.L_x_10202:
[----:B------:R-:W-:Y:S05]  /*26c70*/  WARPSYNC.ALL ;  /* 0x0000000000007948 */ /* 0x000fea0003800000 */
[----:B------:R-:W1:Y:S01]  /*26c80*/  S2R R0, SR_TID.X ;  /* 0x0000000000007919 */ /* 0x000e620000002100 */
[----:B------:R-:W-:Y:S01]  /*26c90*/  BSSY B2, `(.L_x_10265) ;  /* 0x00002bf000027945 */ /* 0x000fe20003800000 */
[----:B------:R-:W-:Y:S01]  /*26ca0*/  HFMA2.MMA R9, -RZ, RZ, 0, 0 ;  /* 0x00000000ff097435 */ /* 0x000fe200000001ff */
        /* <DEDUP_REMOVED lines=114> */
.L_x_10272:
        /* <DEDUP_REMOVED lines=10> */
.L_x_10274:
[----:B------:R-:W-:-:S04]  /*27470*/  FADD.FTZ R4, -R0, R5 ;  /* 0x0000000500047221 */ /* 0x000fc80000010100 */
[----:B------:R-:W-:-:S07]  /*27480*/  FMUL.FTZ R4, R4, 0.5 ;  /* 0x3f00000004047820 */ /* 0x000fce0000410000 */
.L_x_10275:
[----:B------:R-:W-:Y:S05]  /*27490*/  BSYNC B1 ;  /* 0x0000000000017941 */ /* 0x000fea0003800000 */
.L_x_10273:
        /* <DEDUP_REMOVED lines=11> */
.L_x_10277:
[----:B------:R-:W-:-:S04]  /*27550*/  FADD.FTZ R6, R2, -R7 ;  /* 0x8000000702067221 */ /* 0x000fc80000010000 */
[----:B------:R-:W-:-:S07]  /*27560*/  FMUL.FTZ R7, R6, 0.5 ;  /* 0x3f00000006077820 */ /* 0x000fce0000410000 */
.L_x_10278:
[----:B------:R-:W-:Y:S05]  /*27570*/  BSYNC B1 ;  /* 0x0000000000017941 */ /* 0x000fea0003800000 */
.L_x_10276:
        /* <DEDUP_REMOVED lines=35> */
.L_x_10271:
[----:B------:R0:W1:Y:S02]  /*277b0*/  MUFU.SQRT R31, R30 ;  /* 0x0000001e001f7308 */ /* 0x0000640000002000 */
.L_x_10270:
[----:B------:R-:W-:Y:S05]  /*277c0*/  BSYNC B0 ;  /* 0x0000000000007941 */ /* 0x000fea0003800000 */
.L_x_10269:
        /* <DEDUP_REMOVED lines=35> */
.L_x_10282:
        /* <DEDUP_REMOVED lines=17> */
.L_x_10288:
[----:B------:R-:W-:-:S04]  /*27b10*/  FADD.FTZ R0, -R0, R5 ;  /* 0x0000000500007221 */ /* 0x000fc80000010100 */
[----:B------:R-:W-:-:S07]  /*27b20*/  FMUL.FTZ R0, R0, 0.5 ;  /* 0x3f00000000007820 */ /* 0x000fce0000410000 */
.L_x_10289:
[----:B------:R-:W-:Y:S05]  /*27b30*/  BSYNC B4 ;  /* 0x0000000000047941 */ /* 0x000fea0003800000 */
.L_x_10287:
        /* <DEDUP_REMOVED lines=10> */
.L_x_10291:
[----:B------:R-:W-:-:S04]  /*27be0*/  FADD.FTZ R2, -R3, R2 ;  /* 0x0000000203027221 */ /* 0x000fc80000010100 */
[----:B------:R-:W-:-:S07]  /*27bf0*/  FMUL.FTZ R3, R2, 0.5 ;  /* 0x3f00000002037820 */ /* 0x000fce0000410000 */
.L_x_10292:
[----:B------:R-:W-:Y:S05]  /*27c00*/  BSYNC B4 ;  /* 0x0000000000047941 */ /* 0x000fea0003800000 */
.L_x_10290:
[----:B------:R-:W-:Y:S01]  /*27c10*/  FADD.FTZ R3, R3, R0 ;  /* 0x0000000003037221 */ /* 0x000fe20000010000 */
[----:B------:R-:W-:-:S04]  /*27c20*/  FADD.FTZ R26, R33, R26 ;  /* 0x0000001a211a7221 */ /* 0x000fc80000010000 */
[----:B------:R-:W-:-:S06]  /*27c30*/  FMUL.FTZ R26, R26, R3 ;  /* 0x000000031a1a7220 */ /* 0x000fcc0000410000 */
[----:B------:R-:W2:Y:S01]  /*27c40*/  MUFU.SQRT R26, R26 ;  /* 0x0000001a001a7308 */ /* 0x000ea20000002000 */
[----:B------:R-:W-:Y:S05]  /*27c50*/  BRA `(.L_x_10293) ;  /* 0x0000000000487947 */ /* 0x000fea0003800000 */
.L_x_10286:
        /* <DEDUP_REMOVED lines=12> */
.L_x_10285:
[----:B------:R-:W-:Y:S01]  /*27d20*/  FADD.FTZ R0, R26, 1 ;  /* 0x3f8000001a007421 */ /* 0x000fe20000010000 */
[----:B------:R-:W-:Y:S01]  /*27d30*/  MUFU.SQRT R3, R30 ;  /* 0x0000001e00037308 */ /* 0x000fe20000002000 */
[----:B------:R-:W-:Y:S02]  /*27d40*/  MOV R33, 0x3f800000 ;  /* 0x3f80000000217802 */ /* 0x000fe40000000f00 */
[----:B------:R-:W-:-:S06]  /*27d50*/  FMUL.FTZ R0, R0, 0.5 ;  /* 0x3f00000000007820 */ /* 0x000fcc0000410000 */
[----:B------:R-:W2:Y:S02]  /*27d60*/  MUFU.SQRT R0, R0 ;  /* 0x0000000000007308 */ /* 0x000ea40000002000 */
[----:B--2---:R-:W-:-:S07]  /*27d70*/  FMUL.FTZ R26, R3, R0 ;  /* 0x00000000031a7220 */ /* 0x004fce0000410000 */
.L_x_10293:
[----:B------:R-:W-:Y:S05]  /*27d80*/  BSYNC B1 ;  /* 0x0000000000017941 */ /* 0x000fea0003800000 */
.L_x_10284:
[----:B------:R-:W-:Y:S05]  /*27d90*/  BRA `(.L_x_10294) ;  /* 0x0000000000087947 */ /* 0x000fea0003800000 */
.L_x_10281:
[----:B------:R-:W-:Y:S01]  /*27da0*/  FMUL.FTZ R26, R26, 16777216 ;  /* 0x4b8000001a1a7820 */ /* 0x000fe20000410000 */
[----:B------:R-:W-:-:S07]  /*27db0*/  FMUL.FTZ R33, R33, 16777216 ;  /* 0x4b80000021217820 */ /* 0x000fce0000410000 */
.L_x_10294:
[----:B------:R-:W-:Y:S05]  /*27dc0*/  BSYNC B0 ;  /* 0x0000000000007941 */ /* 0x000fea0003800000 */
.L_x_10280:
        /* <DEDUP_REMOVED lines=17> */
.L_x_10296:
[----:B------:R-:W-:Y:S05]  /*27ee0*/  BSYNC B4 ;  /* 0x0000000000047941 */ /* 0x000fea0003800000 */
.L_x_10295:
        /* <DEDUP_REMOVED lines=18> */
.L_x_10298:
[----:B------:R-:W-:Y:S02]  /*28010*/  ISETP.GE.AND P0, PT, R26, RZ, PT ;  /* 0x000000ff1a00720c */ /* 0x000fe40003f06270 */
[----:B------:R-:W-:-:S11]  /*28020*/  MOV R3, 0x3fd774eb ;  /* 0x3fd774eb00037802 */ /* 0x000fd60000000f00 */
[----:B------:R-:W-:-:S04]  /*28030*/  @P0 FFMA.FTZ R0, R3, 0.93318945169448852539, -R0 ;  /* 0x3f6ee58103000823 */ /* 0x000fc80000010800 */
[----:B------:R-:W-:-:S07]  /*28040*/  @!P0 FFMA.FTZ R0, R3, 0.93318945169448852539, R0 ;  /* 0x3f6ee58103008823 */ /* 0x000fce0000010000 */
.L_x_10299:
[----:B------:R-:W-:Y:S05]  /*28050*/  BSYNC B0 ;  /* 0x0000000000007941 */ /* 0x000fea0003800000 */
.L_x_10297:
        /* <DEDUP_REMOVED lines=10> */
.L_x_10283:
[----:B------:R-:W-:Y:S05]  /*28100*/  BSYNC B3 ;  /* 0x0000000000037941 */ /* 0x000fea0003800000 */
.L_x_10279:
[----:B------:R-:W-:Y:S02]  /*28110*/  LOP3.LUT R27, R4, 0x80000000, R11, 0xb8, !PT ;  /* 0x80000000041b7812 */ /* 0x000fe400078eb80b */
[----:B-1----:R-:W-:Y:S01]  /*28120*/  LOP3.LUT R26, R31, 0x80000000, R10, 0xb8, !PT ;  /* 0x800000001f1a7812 */ /* 0x002fe200078eb80a */
[----:B------:R-:W-:Y:S06]  /*28130*/  BRA `(.L_x_10266) ;  /* 0x0000001400d07947 */ /* 0x000fec0003800000 */
.L_x_10268:
        /* <DEDUP_REMOVED lines=30> */
.L_x_10305:
[----:B------:R-:W-:Y:S05]  /*28320*/  BSYNC B4 ;  /* 0x0000000000047941 */ /* 0x000fea0003800000 */
.L_x_10304:
        /* <DEDUP_REMOVED lines=18> */
.L_x_10307:
[----:B------:R-:W-:Y:S02]  /*28450*/  ISETP.GE.AND P0, PT, R30, RZ, PT ;  /* 0x000000ff1e00720c */ /* 0x000fe40003f06270 */
[----:B------:R-:W-:-:S11]  /*28460*/  MOV R3, 0x3fd774eb ;  /* 0x3fd774eb00037802 */ /* 0x000fd60000000f00 */
[----:B------:R-:W-:-:S04]  /*28470*/  @P0 FFMA.FTZ R0, R3, 0.93318945169448852539, -R0 ;  /* 0x3f6ee58103000823 */ /* 0x000fc80000010800 */
[----:B------:R-:W-:-:S07]  /*28480*/  @!P0 FFMA.FTZ R0, R3, 0.93318945169448852539, R0 ;  /* 0x3f6ee58103008823 */ /* 0x000fce0000010000 */
.L_x_10308:
[----:B------:R-:W-:Y:S05]  /*28490*/  BSYNC B0 ;  /* 0x0000000000007941 */ /* 0x000fea0003800000 */
.L_x_10306:
        /* <DEDUP_REMOVED lines=13> */
.L_x_10303:
        /* <DEDUP_REMOVED lines=12> */
.L_x_10311:
[----:B------:R-:W-:Y:S05]  /*28630*/  BSYNC B4 ;  /* 0x0000000000047941 */ /* 0x000fea0003800000 */
.L_x_10310:
        /* <DEDUP_REMOVED lines=18> */
.L_x_10313:
[----:B------:R-:W-:Y:S02]  /*28760*/  ISETP.GE.AND P0, PT, R30, RZ, PT ;  /* 0x000000ff1e00720c */ /* 0x000fe40003f06270 */
[----:B------:R-:W-:-:S11]  /*28770*/  MOV R3, 0x3fd774eb ;  /* 0x3fd774eb00037802 */ /* 0x000fd60000000f00 */
[----:B------:R-:W-:-:S04]  /*28780*/  @P0 FFMA.FTZ R0, R3, 0.93318945169448852539, -R0 ;  /* 0x3f6ee58103000823 */ /* 0x000fc80000010800 */
[----:B------:R-:W-:-:S07]  /*28790*/  @!P0 FFMA.FTZ R0, R3, 0.93318945169448852539, R0 ;  /* 0x3f6ee58103008823 */ /* 0x000fce0000010000 */
.L_x_10314:
[----:B------:R-:W-:Y:S05]  /*287a0*/  BSYNC B0 ;  /* 0x0000000000007941 */ /* 0x000fea0003800000 */
.L_x_10312:
        /* <DEDUP_REMOVED lines=27> */
.L_x_10302:
        /* <DEDUP_REMOVED lines=33> */
.L_x_10316:
[----:B------:R-:W-:Y:S05]  /*28b70*/  BSYNC B4 ;  /* 0x0000000000047941 */ /* 0x000fea0003800000 */
.L_x_10315:
        /* <DEDUP_REMOVED lines=18> */
.L_x_10318:
[----:B------:R-:W-:Y:S02]  /*28ca0*/  ISETP.GE.AND P0, PT, R30, RZ, PT ;  /* 0x000000ff1e00720c */ /* 0x000fe40003f06270 */
[----:B------:R-:W-:-:S11]  /*28cb0*/  MOV R3, 0x3fd774eb ;  /* 0x3fd774eb00037802 */ /* 0x000fd60000000f00 */
[----:B------:R-:W-:-:S04]  /*28cc0*/  @P0 FFMA.FTZ R0, R3, 0.93318945169448852539, -R0 ;  /* 0x3f6ee58103000823 */ /* 0x000fc80000010800 */
[----:B------:R-:W-:-:S07]  /*28cd0*/  @!P0 FFMA.FTZ R0, R3, 0.93318945169448852539, R0 ;  /* 0x3f6ee58103008823 */ /* 0x000fce0000010000 */
.L_x_10319:
[----:B------:R-:W-:Y:S05]  /*28ce0*/  BSYNC B0 ;  /* 0x0000000000007941 */ /* 0x000fea0003800000 */
.L_x_10317:
        /* <DEDUP_REMOVED lines=11> */
.L_x_10301:
        /* <DEDUP_REMOVED lines=23> */
.L_x_10323:
[----:B------:R-:W-:Y:S05]  /*28f10*/  BSYNC B4 ;  /* 0x0000000000047941 */ /* 0x000fea0003800000 */
.L_x_10322:
        /* <DEDUP_REMOVED lines=24> */
.L_x_10321:
        /* <DEDUP_REMOVED lines=12> */
.L_x_10325:
[----:B------:R-:W-:Y:S05]  /*29160*/  BSYNC B4 ;  /* 0x0000000000047941 */ /* 0x000fea0003800000 */
.L_x_10324:
[----:B------:R-:W-:Y:S01]  /*29170*/  HFMA2.MMA R2, -RZ, RZ, 0.89990234375, 10328 ;  /* 0x3b33710bff027435 */ /* 0x000fe200000001ff */
[----:B------:R-:W-:Y:S01]  /*29180*/  FMUL.FTZ R3, R0, R0 ;  /* 0x0000000000037220 */ /* 0x000fe20000410000 */
[----:B------:R-:W-:-:S08]  /*29190*/  FSETP.NEU.FTZ.AND P1, PT, R26, RZ, PT ;  /* 0x000000ff1a00720b */ /* 0x000fd00003f3d000 */
[----:B------:R-:W-:-:S04]  /*291a0*/  FFMA.FTZ R2, R3, R2, -0.015681877732276916504 ;  /* 0xbc80774803027423 */ /* 0x000fc80000010002 */
[----:B------:R-:W-:-:S04]  /*291b0*/  FFMA.FTZ R2, R3, R2, 0.042200751602649688721 ;  /* 0x3d2cdab203027423 */ /* 0x000fc80000010002 */
[----:B------:R-:W-:-:S04]  /*291c0*/  FFMA.FTZ R2, R3, R2, -0.074792981147766113281 ;  /* 0xbd992d1003027423 */ /* 0x000fc80000010002 */
[----:B------:R-:W-:-:S04]  /*291d0*/  FFMA.FTZ R2, R3, R2, 0.10640415549278259277 ;  /* 0x3dd9ea6c03027423 */ /* 0x000fc80000010002 */
[C---:B------:R-:W-:Y:S01]  /*291e0*/  FFMA.FTZ R4, R3.reuse, R2, -0.14207722246646881104 ;  /* 0xbe117cb103047423 */ /* 0x040fe20000010002 */
[CC--:B------:R-:W-:Y:S02]  /*291f0*/  VIMNMX R2, R30.reuse, R33.reuse, !PT ;  /* 0x000000211e027248 */ /* 0x0c0fe40007fe0100 */
[----:B------:R-:W-:Y:S01]  /*29200*/  VIMNMX R30, R30, R33, PT ;  /* 0x000000211e1e7248 */ /* 0x000fe20003fe0100 */
[C---:B------:R-:W-:Y:S01]  /*29210*/  FFMA.FTZ R4, R3.reuse, R4, 0.19993925094604492188 ;  /* 0x3e4cbce003047423 */ /* 0x040fe20000010004 */
[----:B------:R-:W-:Y:S02]  /*29220*/  LOP3.LUT R5, R2, 0xfe000000, RZ, 0xc0, !PT ;  /* 0xfe00000002057812 */ /* 0x000fe400078ec0ff */
[----:B------:R-:W-:Y:S01]  /*29230*/  FSETP.NEU.FTZ.AND P0, PT, R30, RZ, PT ;  /* 0x000000ff1e00720b */ /* 0x000fe20003f1d000 */
[----:B------:R-:W-:Y:S01]  /*29240*/  FFMA.FTZ R4, R3, R4, -0.33333197236061096191 ;  /* 0xbeaaaa7d03047423 */ /* 0x000fe20000010004 */
[C---:B------:R-:W-:Y:S02]  /*29250*/  IADD3 R7, -R5.reuse, 0x7e800000, RZ ;  /* 0x7e80000005077810 */ /* 0x040fe40007ffe1ff */
[----:B------:R-:W-:Y:S01]  /*29260*/  LOP3.LUT R5, R5, 0x800000, RZ, 0xfc, !PT ;  /* 0x0080000005057812 */ /* 0x000fe200078efcff */
[----:B------:R-:W-:-:S02]  /*29270*/  FMUL.FTZ R3, R3, R4 ;  /* 0x0000000403037220 */ /* 0x000fc40000410000 */
[-C--:B------:R-:W-:Y:S01]  /*29280*/  FMUL.FTZ R4, R30, R7.reuse ;  /* 0x000000071e047220 */ /* 0x080fe20000410000 */
[----:B------:R-:W-:Y:S01]  /*29290*/  FMUL.FTZ R7, R2, R7 ;  /* 0x0000000702077220 */ /* 0x000fe20000410000 */
[----:B------:R-:W-:Y:S01]  /*292a0*/  FFMA.FTZ R0, R3, R0, R0 ;  /* 0x0000000003007223 */ /* 0x000fe20000010000 */
[----:B------:R-:W-:Y:S01]  /*292b0*/  @!P6 MOV R3, 0x3fd774eb ;  /* 0x3fd774eb0003e802 */ /* 0x000fe20000000f00 */
[----:B------:R-:W-:-:S04]  /*292c0*/  FMUL.FTZ R4, R4, R4 ;  /* 0x0000000404047220 */ /* 0x000fc80000410000 */
[----:B------:R-:W-:Y:S01]  /*292d0*/  FFMA.FTZ R4, R7, R7, R4 ;  /* 0x0000000707047223 */ /* 0x000fe20000010004 */
[----:B------:R-:W-:-:S05]  /*292e0*/  @!P6 FFMA.FTZ R0, R3, 0.93318945169448852539, -R0 ;  /* 0x3f6ee5810300e823 */ /* 0x000fca0000010800 */
[----:B------:R-:W0:Y:S02]  /*292f0*/  MUFU.SQRT R4, R4 ;  /* 0x0000000400047308 */ /* 0x000e240000002000 */
[----:B0-----:R-:W-:Y:S01]  /*29300*/  @P0 FMUL.FTZ R2, R5, R4 ;  /* 0x0000000405020220 */ /* 0x001fe20000410000 */
[----:B------:R-:W-:-:S04]  /*29310*/  FSETP.NEU.FTZ.AND P0, PT, R30, +INF , PT ;  /* 0x7f8000001e00780b */ /* 0x000fc80003f1d000 */
[----:B------:R-:W-:Y:S02]  /*29320*/  FSEL R2, R2, +INF , P0 ;  /* 0x7f80000002027808 */ /* 0x000fe40000000000 */
[----:B------:R-:W-:Y:S01]  /*29330*/  FSETP.NEU.FTZ.AND P0, PT, |R10|, R33, PT ;  /* 0x000000210a00720b */ /* 0x000fe20003f1d200 */
[----:B------:R-:W-:-:S03]  /*29340*/  FADD.FTZ R33, R33, |R10| ;  /* 0x4000000a21217221 */ /* 0x000fc60000010000 */
        /* <DEDUP_REMOVED lines=8> */
.L_x_10320:
        /* <DEDUP_REMOVED lines=33> */
.L_x_10327:
[----:B------:R-:W-:Y:S05]  /*295e0*/  BSYNC B4 ;  /* 0x0000000000047941 */ /* 0x000fea0003800000 */
.L_x_10326:
        /* <DEDUP_REMOVED lines=21> */
.L_x_10309:
[----:B------:R-:W-:Y:S05]  /*29740*/  BSYNC B3 ;  /* 0x0000000000037941 */ /* 0x000fea0003800000 */
.L_x_10300:
[----:B------:R-:W-:Y:S01]  /*29750*/  FADD.FTZ R31, R31, 0.69314718246459960938 ;  /* 0x3f3172181f1f7421 */ /* 0x000fe20000010000 */
[----:B------:R-:W-:-:S04]  /*29760*/  LOP3.LUT R27, R0, 0x80000000, R11, 0xb8, !PT ;  /* 0x80000000001b7812 */ /* 0x000fc800078eb80b */
[----:B------:R-:W-:Y:S01]  /*29770*/  LOP3.LUT R26, R31, 0x80000000, R10, 0xb8, !PT ;  /* 0x800000001f1a7812 */ /* 0x000fe200078eb80a */
[----:B------:R-:W-:Y:S06]  /*29780*/  BRA `(.L_x_10266) ;  /* 0x00000000003c7947 */ /* 0x000fec0003800000 */
.L_x_10267:
        /* <DEDUP_REMOVED lines=15> */
.L_x_10266:
[----:B------:R-:W-:Y:S05]  /*29880*/  BSYNC B2 ;  /* 0x0000000000027941 */ /* 0x000fea0003800000 */
.L_x_10265:
[----:B------:R-:W-:Y:S05]  /*29890*/  WARPSYNC.ALL ;  /* 0x0000000000007948 */ /* 0x000fea0003800000 */
[----:B------:R-:W1:Y:S01]  /*298a0*/  S2R R0, SR_TID.X ;  /* 0x0000000000007919 */ /* 0x000e620000002100 */
[----:B------:R-:W-:Y:S01]  /*298b0*/  BSSY B2, `(.L_x_10328) ;  /* 0x00002be000027945 */ /* 0x000fe20003800000 */
[----:B------:R-:W-:Y:S01]  /*298c0*/  HFMA2.MMA R8, -RZ, RZ, 0, 0 ;  /* 0x00000000ff087435 */ /* 0x000fe200000001ff */
        /* <DEDUP_REMOVED lines=39> */
[----:B------:R-:W1:Y:S04]  /*29b40*/  MUFU.SQRT R8, R8 ;  /* 0x0000000800087308 */ /* 0x000e680000002000 */
[CC--:B------:R-:W-:Y:S02]  /*29b50*/  VIMNMX R6, R4.reuse, R9.reuse, !PT ;  /* 0x0000000904067248 */ /* 0x0c0fe40007fe0100 */
[----:B------:R-:W-:-:S04]  /*29b60*/  VIMNMX R4, R4, R9, PT ;  /* 0x0000000904047248 */ /* 0x000fc80003fe0100 */
[----:B------:R-:W-:Y:S01]  /*29b70*/  FSETP.NEU.FTZ.AND P1, PT, R4, RZ, PT ;  /* 0x000000ff0400720b */ /* 0x000fe20003f3d000 */
[----:B-1----:R-:W-:Y:S01]  /*29b80*/  @P0 FMUL.FTZ R2, R8, R7 ;  /* 0x0000000708020220 */ /* 0x002fe20000410000 */
        /* <DEDUP_REMOVED lines=9> */
[----:B------:R-:W1:Y:S02]  /*29c20*/  MUFU.SQRT R8, R8 ;  /* 0x0000000800087308 */ /* 0x000e640000002000 */
[----:B-1----:R-:W-:Y:S01]  /*29c30*/  @P1 FMUL.FTZ R6, R8, R7 ;  /* 0x0000000708061220 */ /* 0x002fe20000410000 */
[----:B------:R-:W-:-:S04]  /*29c40*/  FSETP.NEU.FTZ.AND P1, PT, R4, +INF , PT ;  /* 0x7f8000000400780b */ /* 0x000fc80003f3d000 */
[----:B------:R-:W-:-:S05]  /*29c50*/  FSEL R2, R6, +INF , P1 ;  /* 0x7f80000006027808 */ /* 0x000fca0000800000 */
[----:B------:R-:W-:-:S04]  /*29c60*/  FADD.FTZ R4, R5, R2 ;  /* 0x0000000205047221 */ /* 0x000fc80000010000 */
[----:B------:R-:W-:-:S05]  /*29c70*/  FMUL.FTZ R4, R4, 0.5 ;  /* 0x3f00000004047820 */ /* 0x000fca0000410000 */
[----:B0-----:R-:W-:-:S04]  /*29c80*/  FMNMX.NAN R30, R4, 1, !PT ;  /* 0x3f800000041e7809 */ /* 0x001fc80007820000 */
        /* <DEDUP_REMOVED lines=53> */
.L_x_10335:
        /* <DEDUP_REMOVED lines=10> */
.L_x_10337:
[----:B------:R-:W-:-:S04]  /*2a080*/  FADD.FTZ R4, -R0, R5 ;  /* 0x0000000500047221 */ /* 0x000fc80000010100 */
[----:B------:R-:W-:-:S07]  /*2a090*/  FMUL.FTZ R4, R4, 0.5 ;  /* 0x3f00000004047820 */ /* 0x000fce0000410000 */
.L_x_10338:
[----:B------:R-:W-:Y:S05]  /*2a0a0*/  BSYNC B1 ;  /* 0x0000000000017941 */ /* 0x000fea0003800000 */
.L_x_10336:
        /* <DEDUP_REMOVED lines=11> */
.L_x_10340:
[----:B------:R-:W-:-:S04]  /*2a160*/  FADD.FTZ R6, R2, -R7 ;  /* 0x8000000702067221 */ /* 0x000fc80000010000 */
[----:B------:R-:W-:-:S07]  /*2a170*/  FMUL.FTZ R7, R6, 0.5 ;  /* 0x3f00000006077820 */ /* 0x000fce0000410000 */
.L_x_10341:
[----:B------:R-:W-:Y:S05]  /*2a180*/  BSYNC B1 ;  /* 0x0000000000017941 */ /* 0x000fea0003800000 */
.L_x_10339:
        /* <DEDUP_REMOVED lines=35> */
.L_x_10334:
[----:B------:R0:W1:Y:S02]  /*2a3c0*/  MUFU.SQRT R31, R10 ;  /* 0x0000000a001f7308 */ /* 0x0000640000002000 */
.L_x_10333:
[----:B------:R-:W-:Y:S05]  /*2a3d0*/  BSYNC B0 ;  /* 0x0000000000007941 */ /* 0x000fea0003800000 */
.L_x_10332:
        /* <DEDUP_REMOVED lines=35> */
.L_x_10345:
        /* <DEDUP_REMOVED lines=17> */
.L_x_10351:
[----:B------:R-:W-:-:S04]  /*2a720*/  FADD.FTZ R0, -R0, R5 ;  /* 0x0000000500007221 */ /* 0x000fc80000010100 */
[----:B------:R-:W-:-:S07]  /*2a730*/  FMUL.FTZ R0, R0, 0.5 ;  /* 0x3f00000000007820 */ /* 0x000fce0000410000 */
.L_x_10352:
[----:B------:R-:W-:Y:S05]  /*2a740*/  BSYNC B4 ;  /* 0x0000000000047941 */ /* 0x000fea0003800000 */
.L_x_10350:
        /* <DEDUP_REMOVED lines=10> */
.L_x_10354:
[----:B------:R-:W-:-:S04]  /*2a7f0*/  FADD.FTZ R2, -R3, R2 ;  /* 0x0000000203027221 */ /* 0x000fc80000010100 */
[----:B------:R-:W-:-:S07]  /*2a800*/  FMUL.FTZ R3, R2, 0.5 ;  /* 0x3f00000002037820 */ /* 0x000fce0000410000 */
.L_x_10355:
[----:B------:R-:W-:Y:S05]  /*2a810*/  BSYNC B4 ;  /* 0x0000000000047941 */ /* 0x000fea0003800000 */
.L_x_10353:
[----:B------:R-:W-:Y:S01]  /*2a820*/  FADD.FTZ R3, R3, R0 ;  /* 0x0000000003037221 */ /* 0x000fe20000010000 */
[----:B------:R-:W-:-:S04]  /*2a830*/  FADD.FTZ R30, R11, R30 ;  /* 0x0000001e0b1e7221 */ /* 0x000fc80000010000 */
[----:B------:R-:W-:-:S06]  /*2a840*/  FMUL.FTZ R30, R30, R3 ;  /* 0x000000031e1e7220 */ /* 0x000fcc0000410000 */
[----:B------:R-:W2:Y:S01]  /*2a850*/  MUFU.SQRT R30, R30 ;  /* 0x0000001e001e7308 */ /* 0x000ea20000002000 */
[----:B------:R-:W-:Y:S05]  /*2a860*/  BRA `(.L_x_10356) ;  /* 0x0000000000487947 */ /* 0x000fea0003800000 */
.L_x_10349:
        /* <DEDUP_REMOVED lines=12> */
.L_x_10348:
[----:B------:R-:W-:Y:S01]  /*2a930*/  FADD.FTZ R0, R30, 1 ;  /* 0x3f8000001e007421 */ /* 0x000fe20000010000 */
[----:B------:R-:W-:Y:S01]  /*2a940*/  MUFU.SQRT R3, R10 ;  /* 0x0000000a00037308 */ /* 0x000fe20000002000 */
[----:B------:R-:W-:Y:S02]  /*2a950*/  MOV R11, 0x3f800000 ;  /* 0x3f800000000b7802 */ /* 0x000fe40000000f00 */
[----:B------:R-:W-:-:S06]  /*2a960*/  FMUL.FTZ R0, R0, 0.5 ;  /* 0x3f00000000007820 */ /* 0x000fcc0000410000 */
[----:B------:R-:W2:Y:S02]  /*2a970*/  MUFU.SQRT R0, R0 ;  /* 0x0000000000007308 */ /* 0x000ea40000002000 */
[----:B--2---:R-:W-:-:S07]  /*2a980*/  FMUL.FTZ R30, R3, R0 ;  /* 0x00000000031e7220 */ /* 0x004fce0000410000 */
.L_x_10356:
[----:B------:R-:W-:Y:S05]  /*2a990*/  BSYNC B1 ;  /* 0x0000000000017941 */ /* 0x000fea0003800000 */
.L_x_10347:
[----:B------:R-:W-:Y:S05]  /*2a9a0*/  BRA `(.L_x_10357) ;  /* 0x0000000000087947 */ /* 0x000fea0003800000 */
.L_x_10344:
[----:B------:R-:W-:Y:S01]  /*2a9b0*/  FMUL.FTZ R30, R30, 16777216 ;  /* 0x4b8000001e1e7820 */ /* 0x000fe20000410000 */
[----:B------:R-:W-:-:S07]  /*2a9c0*/  FMUL.FTZ R11, R11, 16777216 ;  /* 0x4b8000000b0b7820 */ /* 0x000fce0000410000 */
.L_x_10357:
[----:B------:R-:W-:Y:S05]  /*2a9d0*/  BSYNC B0 ;  /* 0x0000000000007941 */ /* 0x000fea0003800000 */
.L_x_10343:
        /* <DEDUP_REMOVED lines=17> */
.L_x_10359:
[----:B------:R-:W-:Y:S05]  /*2aaf0*/  BSYNC B4 ;  /* 0x0000000000047941 */ /* 0x000fea0003800000 */
.L_x_10358:
        /* <DEDUP_REMOVED lines=18> */
.L_x_10361:
[----:B------:R-:W-:Y:S02]  /*2ac20*/  ISETP.GE.AND P0, PT, R30, RZ, PT ;  /* 0x000000ff1e00720c */ /* 0x000fe40003f06270 */
[----:B------:R-:W-:-:S11]  /*2ac30*/  MOV R3, 0x3fd774eb ;  /* 0x3fd774eb00037802 */ /* 0x000fd60000000f00 */
[----:B------:R-:W-:-:S04]  /*2ac40*/  @P0 FFMA.FTZ R0, R3, 0.93318945169448852539, -R0 ;  /* 0x3f6ee58103000823 */ /* 0x000fc80000010800 */
[----:B------:R-:W-:-:S07]  /*2ac50*/  @!P0 FFMA.FTZ R0, R3, 0.93318945169448852539, R0 ;  /* 0x3f6ee58103008823 */ /* 0x000fce0000010000 */
.L_x_10362:
[----:B------:R-:W-:Y:S05]  /*2ac60*/  BSYNC B0 ;  /* 0x0000000000007941 */ /* 0x000fea0003800000 */
.L_x_10360:
        /* <DEDUP_REMOVED lines=10> */
.L_x_10346:
[----:B------:R-:W-:Y:S05]  /*2ad10*/  BSYNC B3 ;  /* 0x0000000000037941 */ /* 0x000fea0003800000 */
.L_x_10342:
[----:B------:R-:W-:Y:S02]  /*2ad20*/  LOP3.LUT R9, R4, 0x80000000, R13, 0xb8, !PT ;  /* 0x8000000004097812 */ /* 0x000fe400078eb80d */
[----:B-1----:R-:W-:Y:S01]  /*2ad30*/  LOP3.LUT R8, R31, 0x80000000, R12, 0xb8, !PT ;  /* 0x800000001f087812 */ /* 0x002fe200078eb80c */
[----:B------:R-:W-:Y:S06]  /*2ad40*/  BRA `(.L_x_10329) ;  /* 0x0000001400d07947 */ /* 0x000fec0003800000 */
.L_x_10331:
[----:B------:R-:W-:Y:S01]  /*2ad50*/  ISETP.GT.AND P0, PT, R12, -0x1, PT ;  /* 0xffffffff0c00780c */ /* 0x000fe20003f04270 */
[----:B------:R-:W-:-:S12]  /*2ad60*/  BSSY B3, `(.L_x_10363) ;  /* 0x000015f000037945 */ /* 0x000fd80003800000 */
[----:B------:R-:W-:Y:S05]  /*2ad70*/  @P0 BRA `(.L_x_10364) ;  /* 0x0000000c000c0947 */ /* 0x000fea0003800000 */
[----:B------:R-:W-:Y:S01]  /*2ad80*/  FADD.FTZ R11, -R12, -RZ ;  /* 0x800000ff0c0b7221 */ /* 0x000fe20000010100 */
[----:B------:R-:W-:-:S03]  /*2ad90*/  FADD.FTZ R10, -R13, -RZ ;  /* 0x800000ff0d0a7221 */ /* 0x000fc60000010100 */
[C---:B0-----:R-:W-:Y:S01]  /*2ada0*/  FADD.FTZ R30, |R11|.reuse, -RZ ;  /* 0x800000ff0b1e7221 */ /* 0x041fe20000010200 */
        /* <DEDUP_REMOVED lines=24> */
.L_x_10368:
[----:B------:R-:W-:Y:S05]  /*2af30*/  BSYNC B4 ;  /* 0x0000000000047941 */ /* 0x000fea0003800000 */
.L_x_10367:
        /* <DEDUP_REMOVED lines=18> */
.L_x_10370:
[----:B------:R-:W-:Y:S02]  /*2b060*/  ISETP.GE.AND P0, PT, R11, RZ, PT ;  /* 0x000000ff0b00720c */ /* 0x000fe40003f06270 */
[----:B------:R-:W-:-:S11]  /*2b070*/  MOV R3, 0x3fd774eb ;  /* 0x3fd774eb00037802 */ /* 0x000fd60000000f00 */
[----:B------:R-:W-:-:S04]  /*2b080*/  @P0 FFMA.FTZ R0, R3, 0.93318945169448852539, -R0 ;  /* 0x3f6ee58103000823 */ /* 0x000fc80000010800 */
[----:B------:R-:W-:-:S07]  /*2b090*/  @!P0 FFMA.FTZ R0, R3, 0.93318945169448852539, R0 ;  /* 0x3f6ee58103008823 */ /* 0x000fce0000010000 */
.L_x_10371:
[----:B------:R-:W-:Y:S05]  /*2b0a0*/  BSYNC B0 ;  /* 0x0000000000007941 */ /* 0x000fea0003800000 */
.L_x_10369:
        /* <DEDUP_REMOVED lines=13> */
.L_x_10366:
        /* <DEDUP_REMOVED lines=12> */
.L_x_10374:
[----:B------:R-:W-:Y:S05]  /*2b240*/  BSYNC B4 ;  /* 0x0000000000047941 */ /* 0x000fea0003800000 */
.L_x_10373:
        /* <DEDUP_REMOVED lines=18> */
.L_x_10376:
[----:B------:R-:W-:Y:S02]  /*2b370*/  ISETP.GE.AND P0, PT, R11, RZ, PT ;  /* 0x000000ff0b00720c */ /* 0x000fe40003f06270 */
[----:B------:R-:W-:-:S11]  /*2b380*/  MOV R3, 0x3fd774eb ;  /* 0x3fd774eb00037802 */ /* 0x000fd60000000f00 */
[----:B------:R-:W-:-:S04]  /*2b390*/  @P0 FFMA.FTZ R0, R3, 0.93318945169448852539, -R0 ;  /* 0x3f6ee58103000823 */ /* 0x000fc80000010800 */
[----:B------:R-:W-:-:S07]  /*2b3a0*/  @!P0 FFMA.FTZ R0, R3, 0.93318945169448852539, R0 ;  /* 0x3f6ee58103008823 */ /* 0x000fce0000010000 */
.L_x_10377:
[----:B------:R-:W-:Y:S05]  /*2b3b0*/  BSYNC B0 ;  /* 0x0000000000007941 */ /* 0x000fea0003800000 */
.L_x_10375:
        /* <DEDUP_REMOVED lines=27> */
.L_x_10365:
        /* <DEDUP_REMOVED lines=33> */
.L_x_10379:
[----:B------:R-:W-:Y:S05]  /*2b780*/  BSYNC B4 ;  /* 0x0000000000047941 */ /* 0x000fea0003800000 */
.L_x_10378:
        /* <DEDUP_REMOVED lines=18> */
.L_x_10381:
[----:B------:R-:W-:Y:S02]  /*2b8b0*/  ISETP.GE.AND P0, PT, R11, RZ, PT ;  /* 0x000000ff0b00720c */ /* 0x000fe40003f06270 */
[----:B------:R-:W-:-:S11]  /*2b8c0*/  MOV R3, 0x3fd774eb ;  /* 0x3fd774eb00037802 */ /* 0x000fd60000000f00 */
[----:B------:R-:W-:-:S04]  /*2b8d0*/  @P0 FFMA.FTZ R0, R3, 0.93318945169448852539, -R0 ;  /* 0x3f6ee58103000823 */ /* 0x000fc80000010800 */
[----:B------:R-:W-:-:S07]  /*2b8e0*/  @!P0 FFMA.FTZ R0, R3, 0.93318945169448852539, R0 ;  /* 0x3f6ee58103008823 */ /* 0x000fce0000010000 */
.L_x_10382:
[----:B------:R-:W-:Y:S05]  /*2b8f0*/  BSYNC B0 ;  /* 0x0000000000007941 */ /* 0x000fea0003800000 */
.L_x_10380:
        /* <DEDUP_REMOVED lines=11> */
.L_x_10364:
        /* <DEDUP_REMOVED lines=22> */
[----:B0-----:R-:W-:Y:S05]  /*2bb10*/  CALL.REL.NOINC `($__internal_18_$__cuda_sm3x_div_rn_ftz_f32_slowpath) ;  /* 0x0000000c00587944 */ /* 0x001fea0003c00000 */
.L_x_10386:
[----:B------:R-:W-:Y:S05]  /*2bb20*/  BSYNC B4 ;  /* 0x0000000000047941 */ /* 0x000fea0003800000 */
.L_x_10385:
        /* <DEDUP_REMOVED lines=24> */
.L_x_10384:
        /* <DEDUP_REMOVED lines=12> */
.L_x_10388:
[----:B------:R-:W-:Y:S05]  /*2bd70*/  BSYNC B4 ;  /* 0x0000000000047941 */ /* 0x000fea0003800000 */
.L_x_10387:
        /* <DEDUP_REMOVED lines=16> */
[----:B------:R-:W1:Y:S03]  /*2be80*/  MUFU.SQRT R6, R6 ;  /* 0x0000000600067308 */ /* 0x000e660000002000 */
[----:B------:R-:W-:-:S04]  /*2be90*/  FFMA.FTZ R4, R3, R4, 0.10640415549278259277 ;  /* 0x3dd9ea6c03047423 */ /* 0x000fc80000010004 */
[----:B------:R-:W-:-:S04]  /*2bea0*/  FFMA.FTZ R4, R3, R4, -0.14207722246646881104 ;  /* 0xbe117cb103047423 */ /* 0x000fc80000010004 */
[----:B------:R-:W-:-:S04]  /*2beb0*/  FFMA.FTZ R4, R3, R4, 0.19993925094604492188 ;  /* 0x3e4cbce003047423 */ /* 0x000fc80000010004 */
[----:B------:R-:W-:Y:S01]  /*2bec0*/  FFMA.FTZ R4, R3, R4, -0.33333197236061096191 ;  /* 0xbeaaaa7d03047423 */ /* 0x000fe20000010004 */
[----:B-1----:R-:W-:Y:S01]  /*2bed0*/  @P0 FMUL.FTZ R2, R5, R6 ;  /* 0x0000000605020220 */ /* 0x002fe20000410000 */
        /* <DEDUP_REMOVED lines=16> */
.L_x_10383:
        /* <DEDUP_REMOVED lines=33> */
.L_x_10390:
[----:B------:R-:W-:Y:S05]  /*2c1f0*/  BSYNC B4 ;  /* 0x0000000000047941 */ /* 0x000fea0003800000 */
.L_x_10389:
[----:B------:R-:W-:Y:S01]  /*2c200*/  MOV R3, 0x3b33710b ;  /* 0x3b33710b00037802 */ /* 0x000fe20000000f00 */
[----:B------:R-:W-:Y:S01]  /*2c210*/  FMUL.FTZ R2, R0, R0 ;  /* 0x0000000000027220 */ /* 0x000fe20000410000 */
[----:B------:R-:W-:Y:S02]  /*2c220*/  @!P6 MOV R5, 0x3fd774eb ;  /* 0x3fd774eb0005e802 */ /* 0x000fe40000000f00 */
[----:B------:R-:W-:Y:S01]  /*2c230*/  FSETP.NEU.FTZ.AND P0, PT, |R12|, R11, PT ;  /* 0x0000000b0c00720b */ /* 0x000fe20003f1d200 */
[C---:B------:R-:W-:Y:S01]  /*2c240*/  FFMA.FTZ R3, R2.reuse, R3, -0.015681877732276916504 ;  /* 0xbc80774802037423 */ /* 0x040fe20000010003 */
        /* <DEDUP_REMOVED lines=16> */
.L_x_10372:
[----:B------:R-:W-:Y:S05]  /*2c350*/  BSYNC B3 ;  /* 0x0000000000037941 */ /* 0x000fea0003800000 */
.L_x_10363:
[----:B------:R-:W-:Y:S01]  /*2c360*/  FADD.FTZ R3, R30, 0.69314718246459960938 ;  /* 0x3f3172181e037421 */ /* 0x000fe20000010000 */
[----:B------:R-:W-:-:S04]  /*2c370*/  LOP3.LUT R9, R0, 0x80000000, R13, 0xb8, !PT ;  /* 0x8000000000097812 */ /* 0x000fc800078eb80d */
[----:B------:R-:W-:Y:S01]  /*2c380*/  LOP3.LUT R8, R3, 0x80000000, R12, 0xb8, !PT ;  /* 0x8000000003087812 */ /* 0x000fe200078eb80c */
[----:B------:R-:W-:Y:S06]  /*2c390*/  BRA `(.L_x_10329) ;  /* 0x00000000003c7947 */ /* 0x000fec0003800000 */
.L_x_10330:
        /* <DEDUP_REMOVED lines=15> */
.L_x_10329:
[----:B------:R-:W-:Y:S05]  /*2c490*/  BSYNC B2 ;  /* 0x0000000000027941 */ /* 0x000fea0003800000 */
.L_x_10328:
[----:B------:R-:W-:Y:S05]  /*2c4a0*/  WARPSYNC.ALL ;  /* 0x0000000000007948 */ /* 0x000fea0003800000 */
[----:B------:R-:W1:Y:S01]  /*2c4b0*/  S2R R0, SR_TID.X ;  /* 0x0000000000007919 */ /* 0x000e620000002100 */
[----:B------:R-:W-:Y:S04]  /*2c4c0*/  BSSY B0, `(.L_x_10391) ;  /* 0x0000033000007945 */ /* 0x000fe80003800000 */
[----:B------:R-:W-:Y:S01]  /*2c4d0*/  BSSY B1, `(.L_x_10392) ;  /* 0x000002b000017945 */ /* 0x000fe20003800000 */
[----:B-1----:R-:W-:-:S13]  /*2c4e0*/  ISETP.GE.AND P0, PT, R0, UR4, PT ;  /* 0x0000000400007c0c */ /* 0x002fda000bf06270 */
[----:B------:R-:W1:Y:S01]  /*2c4f0*/  @!P0 LDC.64 R2, c[0x0][0x218] ;  /* 0x00008600ff028b82 */ /* 0x000e620000000a00 */
[C---:B------:R-:W-:Y:S02]  /*2c500*/  @!P0 IADD3 R5, R0.reuse, UR6, RZ ;  /* 0x0000000600058c10 */ /* 0x040fe4000fffe0ff */
[----:B------:R-:W-:-:S03]  /*2c510*/  @!P0 IADD3 R0, R0, 0x80, RZ ;  /* 0x0000008000008810 */ /* 0x000fc60007ffe0ff */
[----:B-1----:R-:W-:-:S05]  /*2c520*/  @!P0 IMAD.WIDE.U32 R2, R5, 0x8, R2 ;  /* 0x0000000805028825 */ /* 0x002fca00078e0002 */
[----:B------:R1:W-:Y:S01]  /*2c530*/  @!P0 STG.E.64 desc[UR8][R2.64], R14 ;  /* 0x0000000e02008986 */ /* 0x0003e2000c101b08 */
[----:B------:R-:W-:-:S13]  /*2c540*/  ISETP.GE.AND P0, PT, R0, UR4, PT ;  /* 0x0000000400007c0c */ /* 0x000fda000bf06270 */
[----:B-1----:R-:W-:Y:S05]  /*2c550*/  @P0 BRA `(.L_x_10393) ;  /* 0x0000000000300947 */ /* 0x002fea0003800000 */
[----:B------:R-:W1:Y:S01]  /*2c560*/  LDC.64 R2, c[0x0][0x218] ;  /* 0x00008600ff027b82 */ /* 0x000e620000000a00 */
[C---:B------:R-:W-:Y:S02]  /*2c570*/  IADD3 R5, R0.reuse, UR6, RZ ;  /* 0x0000000600057c10 */ /* 0x040fe4000fffe0ff */
[----:B------:R-:W-:-:S04]  /*2c580*/  IADD3 R0, R0, 0x80, RZ ;  /* 0x0000008000007810 */ /* 0x000fc80007ffe0ff */
[----:B------:R-:W-:Y:S01]  /*2c590*/  ISETP.GE.AND P0, PT, R0, UR4, PT ;  /* 0x0000000400007c0c */ /* 0x000fe2000bf06270 */
[----:B-1----:R-:W-:-:S05]  /*2c5a0*/  IMAD.WIDE.U32 R2, R5, 0x8, R2 ;  /* 0x0000000805027825 */ /* 0x002fca00078e0002 */
[----:B------:R1:W-:Y:S07]  /*2c5b0*/  STG.E.64 desc[UR8][R2.64], R16 ;  /* 0x0000001002007986 */ /* 0x0003ee000c101b08 */
[----:B------:R-:W-:Y:S05]  /*2c5c0*/  @P0 BRA `(.L_x_10394) ;  /* 0x0000000000300947 */ /* 0x000fea0003800000 */
[----:B-1----:R-:W1:Y:S01]  /*2c5d0*/  LDC.64 R2, c[0x0][0x218] ;  /* 0x00008600ff027b82 */ /* 0x002e620000000a00 */
[C---:B------:R-:W-:Y:S02]  /*2c5e0*/  IADD3 R5, R0.reuse, UR6, RZ ;  /* 0x0000000600057c10 */ /* 0x040fe4000fffe0ff */
[----:B------:R-:W-:-:S03]  /*2c5f0*/  IADD3 R0, R0, 0x80, RZ ;  /* 0x0000008000007810 */ /* 0x000fc60007ffe0ff */
[----:B-1----:R-:W-:-:S05]  /*2c600*/  IMAD.WIDE.U32 R2, R5, 0x8, R2 ;  /* 0x0000000805027825 */ /* 0x002fca00078e0002 */
[----:B------:R1:W-:Y:S02]  /*2c610*/  STG.E.64 desc[UR8][R2.64], R18 ;  /* 0x0000001202007986 */ /* 0x0003e4000c101b08 */
.L_x_10393:
[----:B------:R-:W-:-:S13]  /*2c620*/  ISETP.GE.AND P0, PT, R0, UR4, PT ;  /* 0x0000000400007c0c */ /* 0x000fda000bf06270 */
[----:B------:R-:W-:Y:S05]  /*2c630*/  @P0 BRA `(.L_x_10395) ;  /* 0x0000000000300947 */ /* 0x000fea0003800000 */
[----:B-1----:R-:W1:Y:S01]  /*2c640*/  LDC.64 R2, c[0x0][0x218] ;  /* 0x00008600ff027b82 */ /* 0x002e620000000a00 */
[C---:B------:R-:W-:Y:S02]  /*2c650*/  IADD3 R5, R0.reuse, UR6, RZ ;  /* 0x0000000600057c10 */ /* 0x040fe4000fffe0ff */
[----:B------:R-:W-:-:S03]  /*2c660*/  IADD3 R0, R0, 0x80, RZ ;  /* 0x0000008000007810 */ /* 0x000fc60007ffe0ff */
[----:B-1----:R-:W-:-:S05]  /*2c670*/  IMAD.WIDE.U32 R2, R5, 0x8, R2 ;  /* 0x0000000805027825 */ /* 0x002fca00078e0002 */
[----:B------:R2:W-:Y:S02]  /*2c680*/  STG.E.64 desc[UR8][R2.64], R20 ;  /* 0x0000001402007986 */ /* 0x0005e4000c101b08 */
.L_x_10394:
[----:B------:R-:W-:-:S13]  /*2c690*/  ISETP.GE.AND P0, PT, R0, UR4, PT ;  /* 0x0000000400007c0c */ /* 0x000fda000bf06270 */
[----:B------:R-:W-:Y:S05]  /*2c6a0*/  @P0 BRA `(.L_x_10396) ;  /* 0x0000000000340947 */ /* 0x000fea0003800000 */
[----:B-12---:R-:W1:Y:S01]  /*2c6b0*/  LDC.64 R2, c[0x0][0x218] ;  /* 0x00008600ff027b82 */ /* 0x006e620000000a00 */
[C---:B------:R-:W-:Y:S02]  /*2c6c0*/  IADD3 R5, R0.reuse, UR6, RZ ;  /* 0x0000000600057c10 */ /* 0x040fe4000fffe0ff */
[----:B------:R-:W-:-:S03]  /*2c6d0*/  IADD3 R0, R0, 0x80, RZ ;  /* 0x0000008000007810 */ /* 0x000fc60007ffe0ff */
[----:B-1----:R-:W-:-:S05]  /*2c6e0*/  IMAD.WIDE.U32 R2, R5, 0x8, R2 ;  /* 0x0000000805027825 */ /* 0x002fca00078e0002 */
[----:B------:R2:W-:Y:S02]  /*2c6f0*/  STG.E.64 desc[UR8][R2.64], R22 ;  /* 0x0000001602007986 */ /* 0x0005e4000c101b08 */
.L_x_10395:
[----:B------:R-:W-:-:S13]  /*2c700*/  ISETP.GE.AND P0, PT, R0, UR4, PT ;  /* 0x0000000400007c0c */ /* 0x000fda000bf06270 */
[----:B------:R-:W-:Y:S05]  /*2c710*/  @P0 BREAK B1 ;  /* 0x0000000000010942 */ /* 0x000fea0003800000 */
[----:B------:R-:W-:Y:S05]  /*2c720*/  @P0 BRA `(.L_x_10397) ;  /* 0x0000000000300947 */ /* 0x000fea0003800000 */
[----:B-12---:R-:W1:Y:S01]  /*2c730*/  LDC.64 R2, c[0x0][0x218] ;  /* 0x00008600ff027b82 */ /* 0x006e620000000a00 */
[C---:B------:R-:W-:Y:S02]  /*2c740*/  IADD3 R5, R0.reuse, UR6, RZ ;  /* 0x0000000600057c10 */ /* 0x040fe4000fffe0ff */
[----:B------:R-:W-:-:S03]  /*2c750*/  IADD3 R0, R0, 0x80, RZ ;  /* 0x0000008000007810 */ /* 0x000fc60007ffe0ff */
[----:B-1----:R-:W-:-:S05]  /*2c760*/  IMAD.WIDE.U32 R2, R5, 0x8, R2 ;  /* 0x0000000805027825 */ /* 0x002fca00078e0002 */
[----:B------:R3:W-:Y:S02]  /*2c770*/  STG.E.64 desc[UR8][R2.64], R24 ;  /* 0x0000001802007986 */ /* 0x0007e4000c101b08 */
.L_x_10396:
[----:B------:R-:W-:Y:S05]  /*2c780*/  BSYNC B1 ;  /* 0x0000000000017941 */ /* 0x000fea0003800000 */
.L_x_10392:
[----:B------:R-:W-:-:S13]  /*2c790*/  ISETP.GE.AND P0, PT, R0, UR4, PT ;  /* 0x0000000400007c0c */ /* 0x000fda000bf06270 */
[----:B-123--:R-:W1:Y:S01]  /*2c7a0*/  @!P0 LDC.64 R2, c[0x0][0x218] ;  /* 0x00008600ff028b82 */ /* 0x00ee620000000a00 */
[C---:B------:R-:W-:Y:S02]  /*2c7b0*/  @!P0 IADD3 R5, R0.reuse, UR6, RZ ;  /* 0x0000000600058c10 */ /* 0x040fe4000fffe0ff */
[----:B------:R-:W-:-:S03]  /*2c7c0*/  @!P0 IADD3 R0, R0, 0x80, RZ ;  /* 0x0000008000008810 */ /* 0x000fc60007ffe0ff */
[----:B-1----:R-:W-:-:S05]  /*2c7d0*/  @!P0 IMAD.WIDE.U32 R2, R5, 0x8, R2 ;  /* 0x0000000805028825 */ /* 0x002fca00078e0002 */
[----:B------:R3:W-:Y:S02]  /*2c7e0*/  @!P0 STG.E.64 desc[UR8][R2.64], R26 ;  /* 0x0000001a02008986 */ /* 0x0007e4000c101b08 */
.L_x_10397:
[----:B------:R-:W-:Y:S05]  /*2c7f0*/  BSYNC B0 ;  /* 0x0000000000007941 */ /* 0x000fea0003800000 */
.L_x_10391:
[----:B------:R-:W-:Y:S05]  /*2c800*/  WARPSYNC.ALL ;  /* 0x0000000000007948 */ /* 0x000fea0003800000 */
[----:B------:R-:W-:-:S13]  /*2c810*/  ISETP.GE.AND P0, PT, R0, UR4, PT ;  /* 0x0000000400007c0c */ /* 0x000fda000bf06270 */
[----:B------:R-:W-:Y:S05]  /*2c820*/  @P0 EXIT ;  /* 0x000000000000094d */ /* 0x000fea0003800000 */
[----:B-123--:R-:W1:Y:S01]  /*2c830*/  LDC.64 R2, c[0x0][0x218] ;  /* 0x00008600ff027b82 */ /* 0x00ee620000000a00 */
[----:B------:R-:W-:-:S05]  /*2c840*/  IADD3 R5, R0, UR6, RZ ;  /* 0x0000000600057c10 */ /* 0x000fca000fffe0ff */
[----:B-1----:R-:W-:-:S05]  /*2c850*/  IMAD.WIDE.U32 R2, R5, 0x8, R2 ;  /* 0x0000000805027825 */ /* 0x002fca00078e0002 */
[----:B------:R-:W-:Y:S01]  /*2c860*/  STG.E.64 desc[UR8][R2.64], R8 ;  /* 0x0000000802007986 */ /* 0x000fe2000c101b08 */
[----:B------:R-:W-:Y:S05]  /*2c870*/  EXIT ;  /* 0x000000000000794d */ /* 0x000fea0003800000 */
        .weak           $__internal_18_$__cuda_sm3x_div_rn_ftz_f32_slowpath
        .type           $__internal_18_$__cuda_sm3x_div_rn_ftz_f32_slowpath,@function
        .size           $__internal_18_$__cuda_sm3x_div_rn_ftz_f32_slowpath,(.L_x_21434 - $__internal_18_$__cuda_sm3x_div_rn_ftz_f32_slowpath)
$__internal_18_$__cuda_sm3x_div_rn_ftz_f32_slowpath:
[----:B------:R-:W-:Y:S01]  /*2c880*/  SHF.R.U32.HI R3, RZ, 0x17, R0 ;  /* 0x00000017ff037819 */ /* 0x000fe20000011600 */
[----:B------:R-:W-:Y:S04]  /*2c890*/  BSSY B0, `(.L_x_10398) ;  /* 0x0000046000007945 */ /* 0x000fe80003800000 */
[----:B------:R-:W-:Y:S01]  /*2c8a0*/  BSSY B1, `(.L_x_10399) ;  /* 0x000001e000017945 */ /* 0x000fe20003800000 */
[----:B------:R-:W-:-:S04]  /*2c8b0*/  LOP3.LUT R3, R3, 0xff, RZ, 0xc0, !PT ;  /* 0x000000ff03037812 */ /* 0x000fc800078ec0ff */
[----:B------:R-:W-:-:S04]  /*2c8c0*/  IADD3 R4, R3, -0x1, RZ ;  /* 0xffffffff03047810 */ /* 0x000fc80007ffe0ff */
[----:B------:R-:W-:Y:S02]  /*2c8d0*/  ISETP.GT.U32.AND P0, PT, R4, 0xfd, PT ;  /* 0x000000fd0400780c */ /* 0x000fe40003f04070 */
[----:B------:R-:W-:-:S04]  /*2c8e0*/  SHF.R.U32.HI R4, RZ, 0x17, R29 ;  /* 0x00000017ff047819 */ /* 0x000fc8000001161d */
[----:B------:R-:W-:-:S04]  /*2c8f0*/  LOP3.LUT R4, R4, 0xff, RZ, 0xc0, !PT ;  /* 0x000000ff04047812 */ /* 0x000fc800078ec0ff */
        /* <DEDUP_REMOVED lines=24> */
.L_x_10400:
[----:B------:R-:W-:Y:S05]  /*2ca80*/  BSYNC B1 ;  /* 0x0000000000017941 */ /* 0x000fea0003800000 */
.L_x_10399:
[----:B------:R-:W-:Y:S01]  /*2ca90*/  IADD3 R3, R3, -0x7f, RZ ;  /* 0xffffff8103037810 */ /* 0x000fe20007ffe0ff */
[----:B------:R-:W-:Y:S01]  /*2caa0*/  BSSY B1, `(.L_x_10405) ;  /* 0x000001b000017945 */ /* 0x000fe20003800000 */
[----:B------:R-:W-:-:S03]  /*2cab0*/  IADD3 R4, R4, -0x7f, RZ ;  /* 0xffffff8104047810 */ /* 0x000fc60007ffe0ff */
[----:B------:R-:W-:-:S04]  /*2cac0*/  IMAD R28, R3, -0x800000, R0 ;  /* 0xff800000031c7824 */ /* 0x000fc800078e0200 */
        /* <DEDUP_REMOVED lines=8> */
[----:B------:R-:W-:Y:S01]  /*2cb50*/  FFMA R0, R5, R29, R0 ;  /* 0x0000001d05007223 */ /* 0x000fe20000000000 */
[----:B------:R-:W-:-:S03]  /*2cb60*/  IADD3 R5, R4, -R3, RZ ;  /* 0x8000000304057210 */ /* 0x000fc60007ffe0ff */
[----:B------:R-:W-:-:S05]  /*2cb70*/  FFMA.FTZ R0, R7, R0, R29 ;  /* 0x0000000007007223 */ /* 0x000fca000001001d */
[----:B------:R-:W-:-:S04]  /*2cb80*/  SHF.R.U32.HI R4, RZ, 0x17, R0 ;  /* 0x00000017ff047819 */ /* 0x000fc80000011600 */
[----:B------:R-:W-:-:S04]  /*2cb90*/  LOP3.LUT R4, R4, 0xff, RZ, 0xc0, !PT ;  /* 0x000000ff04047812 */ /* 0x000fc800078ec0ff */
[----:B------:R-:W-:-:S04]  /*2cba0*/  IADD3 R3, R4, R5, RZ ;  /* 0x0000000504037210 */ /* 0x000fc80007ffe0ff */
[----:B------:R-:W-:-:S04]  /*2cbb0*/  IADD3 R4, R3, -0x1, RZ ;  /* 0xffffffff03047810 */ /* 0x000fc80007ffe0ff */
[----:B------:R-:W-:-:S13]  /*2cbc0*/  ISETP.GE.U32.AND P0, PT, R4, 0xfe, PT ;  /* 0x000000fe0400780c */ /* 0x000fda0003f06070 */
[----:B------:R-:W-:Y:S05]  /*2cbd0*/  @!P0 BRA `(.L_x_10406) ;  /* 0x0000000000188947 */ /* 0x000fea0003800000 */
[----:B------:R-:W-:-:S13]  /*2cbe0*/  ISETP.GT.AND P0, PT, R3, 0xfe, PT ;  /* 0x000000fe0300780c */ /* 0x000fda0003f04270 */
[----:B------:R-:W-:Y:S02]  /*2cbf0*/  @!P0 ISETP.GE.AND P1, PT, R3, 0x1, PT ;  /* 0x000000010300880c */ /* 0x000fe40003f26270 */
[----:B------:R-:W-:-:S04]  /*2cc00*/  LOP3.LUT R3, R0, 0x80000000, RZ, 0xc0, !PT ;  /* 0x8000000000037812 */ /* 0x000fc800078ec0ff */
[C---:B------:R-:W-:Y:S02]  /*2cc10*/  @!P0 SEL R0, R3.reuse, R0, !P1 ;  /* 0x0000000003008207 */ /* 0x040fe40004800000 */
[----:B------:R-:W-:Y:S01]  /*2cc20*/  @P0 LOP3.LUT R0, R3, 0x7f800000, RZ, 0xfc, !PT ;  /* 0x7f80000003000812 */ /* 0x000fe200078efcff */
[----:B------:R-:W-:Y:S06]  /*2cc30*/  BRA `(.L_x_10407) ;  /* 0x0000000000047947 */ /* 0x000fec0003800000 */
.L_x_10406:
[----:B------:R-:W-:-:S07]  /*2cc40*/  LEA R0, R5, R0, 0x17 ;  /* 0x0000000005007211 */ /* 0x000fce00078eb8ff */
.L_x_10407:
[----:B------:R-:W-:Y:S05]  /*2cc50*/  BSYNC B1 ;  /* 0x0000000000017941 */ /* 0x000fea0003800000 */
.L_x_10405:
[----:B------:R-:W-:Y:S05]  /*2cc60*/  BRA `(.L_x_10408) ;  /* 0x0000000000207947 */ /* 0x000fea0003800000 */
.L_x_10404:
[----:B------:R-:W-:-:S04]  /*2cc70*/  LOP3.LUT R29, R0, 0x80000000, R29, 0x48, !PT ;  /* 0x80000000001d7812 */ /* 0x000fc800078e481d */
[----:B------:R-:W-:Y:S01]  /*2cc80*/  LOP3.LUT R0, R29, 0x7f800000, RZ, 0xfc, !PT ;  /* 0x7f8000001d007812 */ /* 0x000fe200078efcff */
[----:B------:R-:W-:Y:S06]  /*2cc90*/  BRA `(.L_x_10408) ;  /* 0x0000000000147947 */ /* 0x000fec0003800000 */
.L_x_10403:
[----:B------:R-:W-:Y:S01]  /*2cca0*/  LOP3.LUT R0, R0, 0x80000000, R29, 0x48, !PT ;  /* 0x8000000000007812 */ /* 0x000fe200078e481d */
[----:B------:R-:W-:Y:S06]  /*2ccb0*/  BRA `(.L_x_10408) ;  /* 0x00000000000c7947 */ /* 0x000fec0003800000 */
.L_x_10402:
[----:B------:R-:W0:Y:S01]  /*2ccc0*/  MUFU.RSQ R0, -QNAN ;  /* 0xffc0000000007908 */ /* 0x000e220000001400 */
[----:B------:R-:W-:Y:S05]  /*2ccd0*/  BRA `(.L_x_10408) ;  /* 0x0000000000047947 */ /* 0x000fea0003800000 */
.L_x_10401:
[----:B------:R-:W-:-:S07]  /*2cce0*/  FADD.FTZ R0, R29, R0 ;  /* 0x000000001d007221 */ /* 0x000fce0000010000 */
.L_x_10408:
[----:B------:R-:W-:Y:S05]  /*2ccf0*/  BSYNC B0 ;  /* 0x0000000000007941 */ /* 0x000fea0003800000 */
.L_x_10398:
[----:B------:R-:W-:-:S06]  /*2cd00*/  HFMA2.MMA R3, -RZ, RZ, 0, 0 ;  /* 0x00000000ff037435 */ /* 0x000fcc00000001ff */
[----:B0-----:R-:W-:Y:S05]  /*2cd10*/  RET.REL.NODEC R2 `(_ZN2at6native29vectorized_elementwise_kernelILi2EZZZNS0_17asinh_kernel_cudaERNS_18TensorIteratorBaseEENKUlvE_clEvENKUlvE0_clEvEUlN3c107complexIfEEE_St5arrayIPcLm2EEEEviT0_T1_) ;  /* 0xfffffd3002b87950 */ /* 0x001fea0003c3ffff */
.L_x_10409:
        /* <DEDUP_REMOVED lines=14> */
.L_x_21434:


//--------------------- .text._ZN2at6native29vectorized_elementwise_kernelILi4EZZZNS0_17asinh_kernel_cudaERNS_18TensorIteratorBaseEENKUlvE_clEvENKUlvE0_clEvEUlN3c107complexIfEEE_St5arrayIPcLm2EEEEviT0_T1_ --------------------------
	.section	.text._ZN2at6native29vectorized_elementwise_kernelILi4EZZZNS0_17asinh_kernel_cudaERNS_18TensorIteratorBaseEENKUlvE_clEvENKUlvE0_clEvEUlN3c107complexIfEEE_St5arrayIPcLm2EEEEviT0_T1_,"ax",@progbits
	.align	128
        .global         _ZN2at6native29vectorized_elementwise_kernelILi4EZZZNS0_17asinh_kernel_cudaERNS_18TensorIteratorBaseEENKUlvE_clEvENKUlvE0_clEvEUlN3c107complexIfEEE_St5arrayIPcLm2EEEEviT0_T1_
        .type           _ZN2at6native29vectorized_elementwise_kernelILi4EZZZNS0_17asinh_kernel_cudaERNS_18TensorIteratorBaseEENKUlvE_clEvENKUlvE0_clEvEUlN3c107complexIfEEE_St5arrayIPcLm2EEEEviT0_T1_,@function
        .size           _ZN2at6native29vectorized_elementwise_kernelILi4EZZZNS0_17asinh_kernel_cudaERNS_18TensorIteratorBaseEENKUlvE_clEvENKUlvE0_clEvEUlN3c107complexIfEEE_St5arrayIPcLm2EEEEviT0_T1_,(.L_x_21435 - _ZN2at6native29vectorized_elementwise_kernelILi4EZZZNS0_17asinh_kernel_cudaERNS_18TensorIteratorBaseEENKUlvE_clEvENKUlvE0_clEvEUlN3c107complexIfEEE_St5arrayIPcLm2EEEEviT0_T1_)
        .other          _ZN2at6native29vectorized_elementwise_kernelILi4EZZZNS0_17asinh_kernel_cudaERNS_18TensorIteratorBaseEENKUlvE_clEvENKUlvE0_clEvEUlN3c107complexIfEEE_St5arrayIPcLm2EEEEviT0_T1_,@"STO_CUDA_ENTRY STV_DEFAULT"
_ZN2at6native29vectorized_elementwise_kernelILi4EZZZNS0_17asinh_kernel_cudaERNS_18TensorIteratorBaseEENKUlvE_clEvENKUlvE0_clEvEUlN3c107complexIfEEE_St5arrayIPcLm2EEEEviT0_T1_:
.text._ZN2at6native29vectorized_elementwise_kernelILi4EZZZNS0_17asinh_kernel_cudaERNS_18TensorIteratorBaseEENKUlvE_clEvENKUlvE0_clEvEUlN3c107complexIfEEE_St5arrayIPcLm2EEEEviT0_T1_:
        /* <DEDUP_REMOVED lines=129> */
.L_x_10418:
        /* <DEDUP_REMOVED lines=10> */
.L_x_10420:
[----:B------:R-:W-:-:S04]  /*08b0*/  FADD.FTZ R4, -R0, R5 ;  /* 0x0000000500047221 */ /* 0x000fc80000010100 */
[----:B------:R-:W-:-:S07]  /*08c0*/  FMUL.FTZ R4, R4, 0.5 ;  /* 0x3f00000004047820 */ /* 0x000fce0000410000 */
.L_x_10421:
[----:B------:R-:W-:Y:S05]  /*08d0*/  BSYNC B1 ;  /* 0x0000000000017941 */ /* 0x000fea0003800000 */
.L_x_10419:
        /* <DEDUP_REMOVED lines=11> */
.L_x_10423:
[----:B------:R-:W-:-:S04]  /*0990*/  FADD.FTZ R6, R2, -R7 ;  /* 0x8000000702067221 */ /* 0x000fc80000010000 */
[----:B------:R-:W-:-:S07]  /*09a0*/  FMUL.FTZ R7, R6, 0.5 ;  /* 0x3f00000006077820 */ /* 0x000fce0000410000 */
.L_x_10424:
[----:B------:R-:W-:Y:S05]  /*09b0*/  BSYNC B1 ;  /* 0x0000000000017941 */ /* 0x000fea0003800000 */
.L_x_10422:
        /* <DEDUP_REMOVED lines=35> */
.L_x_10417:
[----:B------:R0:W1:Y:S02]  /*0bf0*/  MUFU.SQRT R30, R26 ;  /* 0x0000001a001e7308 */ /* 0x0000640000002000 */
.L_x_10416:
[----:B------:R-:W-:Y:S05]  /*0c00*/  BSYNC B0 ;  /* 0x0000000000007941 */ /* 0x000fea0003800000 */
.L_x_10415:
        /* <DEDUP_REMOVED lines=35> */
.L_x_10428:
        /* <DEDUP_REMOVED lines=17> */
.L_x_10434:
[----:B------:R-:W-:-:S04]  /*0f50*/  FADD.FTZ R0, -R0, R5 ;  /* 0x0000000500007221 */ /* 0x000fc80000010100 */
[----:B------:R-:W-:-:S07]  /*0f60*/  FMUL.FTZ R0, R0, 0.5 ;  /* 0x3f00000000007820 */ /* 0x000fce0000410000 */
.L_x_10435:
[----:B------:R-:W-:Y:S05]  /*0f70*/  BSYNC B4 ;  /* 0x0000000000047941 */ /* 0x000fea0003800000 */
.L_x_10433:
        /* <DEDUP_REMOVED lines=10> */
.L_x_10437:
[----:B------:R-:W-:-:S04]  /*1020*/  FADD.FTZ R2, -R3, R2 ;  /* 0x0000000203027221 */ /* 0x000fc80000010100 */
[----:B------:R-:W-:-:S07]  /*1030*/  FMUL.FTZ R3, R2, 0.5 ;  /* 0x3f00000002037820 */ /* 0x000fce0000410000 */
.L_x_10438:
[----:B------:R-:W-:Y:S05]  /*1040*/  BSYNC B4 ;  /* 0x0000000000047941 */ /* 0x000fea0003800000 */
.L_x_10436:
[----:B------:R-:W-:Y:S01]  /*1050*/  FADD.FTZ R3, R3, R0 ;  /* 0x0000000003037221 */ /* 0x000fe20000010000 */
[----:B------:R-:W-:-:S04]  /*1060*/  FADD.FTZ R34, R25, R34 ;  /* 0x0000002219227221 */ /* 0x000fc80000010000 */
[----:B------:R-:W-:-:S06]  /*1070*/  FMUL.FTZ R34, R34, R3 ;  /* 0x0000000322227220 */ /* 0x000fcc0000410000 */
[----:B------:R-:W2:Y:S01]  /*1080*/  MUFU.SQRT R34, R34 ;  /* 0x0000002200227308 */ /* 0x000ea20000002000 */
[----:B------:R-:W-:Y:S05]  /*1090*/  BRA `(.L_x_10439) ;  /* 0x0000000000487947 */ /* 0x000fea0003800000 */
.L_x_10432:
        /* <DEDUP_REMOVED lines=12> */
.L_x_10431:
[----:B------:R-:W-:Y:S01]  /*1160*/  FADD.FTZ R0, R34, 1 ;  /* 0x3f80000022007421 */ /* 0x000fe20000010000 */
[----:B------:R-:W-:Y:S01]  /*1170*/  MUFU.SQRT R3, R26 ;  /* 0x0000001a00037308 */ /* 0x000fe20000002000 */
[----:B------:R-:W-:Y:S02]  /*1180*/  MOV R25, 0x3f800000 ;  /* 0x3f80000000197802 */ /* 0x000fe40000000f00 */
[----:B------:R-:W-:-:S06]  /*1190*/  FMUL.FTZ R0, R0, 0.5 ;  /* 0x3f00000000007820 */ /* 0x000fcc0000410000 */
[----:B------:R-:W2:Y:S02]  /*11a0*/  MUFU.SQRT R0, R0 ;  /* 0x0000000000007308 */ /* 0x000ea40000002000 */
[----:B--2---:R-:W-:-:S07]  /*11b0*/  FMUL.FTZ R34, R3, R0 ;  /* 0x0000000003227220 */ /* 0x004fce0000410000 */
.L_x_10439:
[----:B------:R-:W-:Y:S05]  /*11c0*/  BSYNC B1 ;  /* 0x0000000000017941 */ /* 0x000fea0003800000 */
.L_x_10430:
[----:B------:R-:W-:Y:S05]  /*11d0*/  BRA `(.L_x_10440) ;  /* 0x0000000000087947 */ /* 0x000fea0003800000 */
.L_x_10427:
[----:B------:R-:W-:Y:S01]  /*11e0*/  FMUL.FTZ R34, R34, 16777216 ;  /* 0x4b80000022227820 */ /* 0x000fe20000410000 */
[----:B------:R-:W-:-:S07]  /*11f0*/  FMUL.FTZ R25, R25, 16777216 ;  /* 0x4b80000019197820 */ /* 0x000fce0000410000 */
.L_x_10440:
[----:B------:R-:W-:Y:S05]  /*1200*/  BSYNC B0 ;  /* 0x0000000000007941 */ /* 0x000fea0003800000 */
.L_x_10426:
        /* <DEDUP_REMOVED lines=16> */
[----:B-1---5:R-:W-:Y:S05]  /*1310*/  CALL.REL.NOINC `($__internal_19_$__cuda_sm3x_div_rn_ftz_f32_slowpath) ;  /* 0x000002b400587944 */ /* 0x022fea0003c00000 */
.L_x_10442:
[----:B------:R-:W-:Y:S05]  /*1320*/  BSYNC B4 ;  /* 0x0000000000047941 */ /* 0x000fea0003800000 */
.L_x_10441:
        /* <DEDUP_REMOVED lines=18> */
.L_x_10444:
[----:B------:R-:W-:Y:S02]  /*1450*/  ISETP.GE.AND P0, PT, R34, RZ, PT ;  /* 0x000000ff2200720c */ /* 0x000fe40003f06270 */
[----:B------:R-:W-:-:S11]  /*1460*/  MOV R3, 0x3fd774eb ;  /* 0x3fd774eb00037802 */ /* 0x000fd60000000f00 */
[----:B------:R-:W-:-:S04]  /*1470*/  @P0 FFMA.FTZ R0, R3, 0.93318945169448852539, -R0 ;  /* 0x3f6ee58103000823 */ /* 0x000fc80000010800 */
[----:B------:R-:W-:-:S07]  /*1480*/  @!P0 FFMA.FTZ R0, R3, 0.93318945169448852539, R0 ;  /* 0x3f6ee58103008823 */ /* 0x000fce0000010000 */
.L_x_10445:
[----:B------:R-:W-:Y:S05]  /*1490*/  BSYNC B0 ;  /* 0x0000000000007941 */ /* 0x000fea0003800000 */
.L_x_10443:
        /* <DEDUP_REMOVED lines=10> */
.L_x_10429:
[----:B------:R-:W-:Y:S05]  /*1540*/  BSYNC B3 ;  /* 0x0000000000037941 */ /* 0x000fea0003800000 */
.L_x_10425:
[----:B-1----:R-:W-:Y:S02]  /*1550*/  LOP3.LUT R31, R30, 0x80000000, R31, 0xb8, !PT ;  /* 0x800000001e1f7812 */ /* 0x002fe400078eb81f */
[----:B------:R-:W-:Y:S01]  /*1560*/  LOP3.LUT R9, R4, 0x80000000, R9, 0xb8, !PT ;  /* 0x8000000004097812 */ /* 0x000fe200078eb809 */
[----:B------:R-:W-:Y:S06]  /*1570*/  BRA `(.L_x_10414) ;  /* 0x0000001400cc7947 */ /* 0x000fec0003800000 */
.L_x_10413:
        /* <DEDUP_REMOVED lines=29> */
[----:B-----5:R-:W-:Y:S05]  /*1750*/  CALL.REL.NOINC `($__internal_19_$__cuda_sm3x_div_rn_ftz_f32_slowpath) ;  /* 0x000002b000487944 */ /* 0x020fea0003c00000 */
.L_x_10451:
[----:B------:R-:W-:Y:S05]  /*1760*/  BSYNC B4 ;  /* 0x0000000000047941 */ /* 0x000fea0003800000 */
.L_x_10450:
        /* <DEDUP_REMOVED lines=18> */
.L_x_10453:
[----:B------:R-:W-:Y:S02]  /*1890*/  ISETP.GE.AND P0, PT, R27, RZ, PT ;  /* 0x000000ff1b00720c */ /* 0x000fe40003f06270 */
[----:B------:R-:W-:-:S11]  /*18a0*/  MOV R3, 0x3fd774eb ;  /* 0x3fd774eb00037802 */ /* 0x000fd60000000f00 */
[----:B------:R-:W-:-:S04]  /*18b0*/  @P0 FFMA.FTZ R0, R3, 0.93318945169448852539, -R0 ;  /* 0x3f6ee58103000823 */ /* 0x000fc80000010800 */
[----:B------:R-:W-:-:S07]  /*18c0*/  @!P0 FFMA.FTZ R0, R3, 0.93318945169448852539, R0 ;  /* 0x3f6ee58103008823 */ /* 0x000fce0000010000 */
.L_x_10454:
[----:B------:R-:W-:Y:S05]  /*18d0*/  BSYNC B0 ;  /* 0x0000000000007941 */ /* 0x000fea0003800000 */
.L_x_10452:
        /* <DEDUP_REMOVED lines=13> */
.L_x_10449:
        /* <DEDUP_REMOVED lines=12> */
.L_x_10457:
[----:B------:R-:W-:Y:S05]  /*1a70*/  BSYNC B4 ;  /* 0x0000000000047941 */ /* 0x000fea0003800000 */
.L_x_10456:
        /* <DEDUP_REMOVED lines=18> */
.L_x_10459:
[----:B------:R-:W-:Y:S02]  /*1ba0*/  ISETP.GE.AND P0, PT, R27, RZ, PT ;  /* 0x000000ff1b00720c */ /* 0x000fe40003f06270 */
[----:B------:R-:W-:-:S11]  /*1bb0*/  MOV R3, 0x3fd774eb ;  /* 0x3fd774eb00037802 */ /* 0x000fd60000000f00 */
[----:B------:R-:W-:-:S04]  /*1bc0*/  @P0 FFMA.FTZ R0, R3, 0.93318945169448852539, -R0 ;  /* 0x3f6ee58103000823 */ /* 0x000fc80000010800 */
[----:B------:R-:W-:-:S07]  /*1bd0*/  @!P0 FFMA.FTZ R0, R3, 0.93318945169448852539, R0 ;  /* 0x3f6ee58103008823 */ /* 0x000fce0000010000 */
.L_x_10460:
[----:B------:R-:W-:Y:S05]  /*1be0*/  BSYNC B0 ;  /* 0x0000000000007941 */ /* 0x000fea0003800000 */
.L_x_10458:
        /* <DEDUP_REMOVED lines=27> */
.L_x_10448:
        /* <DEDUP_REMOVED lines=32> */
[----:B-----5:R-:W-:Y:S05]  /*1fa0*/  CALL.REL.NOINC `($__internal_19_$__cuda_sm3x_div_rn_ftz_f32_slowpath) ;  /* 0x000002a800347944 */ /* 0x020fea0003c00000 */
.L_x_10462:
[----:B------:R-:W-:Y:S05]  /*1fb0*/  BSYNC B4 ;  /* 0x0000000000047941 */ /* 0x000fea0003800000 */
.L_x_10461:
        /* <DEDUP_REMOVED lines=18> */
.L_x_10464:
[----:B------:R-:W-:Y:S02]  /*20e0*/  ISETP.GE.AND P0, PT, R27, RZ, PT ;  /* 0x000000ff1b00720c */ /* 0x000fe40003f06270 */
[----:B------:R-:W-:-:S11]  /*20f0*/  MOV R3, 0x3fd774eb ;  /* 0x3fd774eb00037802 */ /* 0x000fd60000000f00 */
[----:B------:R-:W-:-:S04]  /*2100*/  @P0 FFMA.FTZ R0, R3, 0.93318945169448852539, -R0 ;  /* 0x3f6ee58103000823 */ /* 0x000fc80000010800 */
[----:B------:R-:W-:-:S07]  /*2110*/  @!P0 FFMA.FTZ R0, R3, 0.93318945169448852539, R0 ;  /* 0x3f6ee58103008823 */ /* 0x000fce0000010000 */
.L_x_10465:
[----:B------:R-:W-:Y:S05]  /*2120*/  BSYNC B0 ;  /* 0x0000000000007941 */ /* 0x000fea0003800000 */
.L_x_10463:
        /* <DEDUP_REMOVED lines=11> */
.L_x_10447:
        /* <DEDUP_REMOVED lines=23> */
.L_x_10469:
[----:B------:R-:W-:Y:S05]  /*2350*/  BSYNC B4 ;  /* 0x0000000000047941 */ /* 0x000fea0003800000 */
.L_x_10468:
        /* <DEDUP_REMOVED lines=24> */
.L_x_10467:
        /* <DEDUP_REMOVED lines=12> */
.L_x_10471:
[----:B------:R-:W-:Y:S05]  /*25a0*/  BSYNC B4 ;  /* 0x0000000000047941 */ /* 0x000fea0003800000 */
.L_x_10470:
        /* <DEDUP_REMOVED lines=38> */
.L_x_10466:
        /* <DEDUP_REMOVED lines=33> */
.L_x_10473:
[----:B------:R-:W-:Y:S05]  /*2a20*/  BSYNC B4 ;  /* 0x0000000000047941 */ /* 0x000fea0003800000 */
.L_x_10472:
        /* <DEDUP_REMOVED lines=21> */
.L_x_10455:
[----:B------:R-:W-:Y:S05]  /*2b80*/  BSYNC B3 ;  /* 0x0000000000037941 */ /* 0x000fea0003800000 */
.L_x_10446:
[----:B------:R-:W-:Y:S01]  /*2b90*/  FADD.FTZ R30, R30, 0.69314718246459960938 ;  /* 0x3f3172181e1e7421 */ /* 0x000fe20000010000 */
[----:B------:R-:W-:-:S04]  /*2ba0*/  LOP3.LUT R9, R0, 0x80000000, R9, 0xb8, !PT ;  /* 0x8000000000097812 */ /* 0x000fc800078eb809 */
[----:B------:R-:W-:Y:S01]  /*2bb0*/  LOP3.LUT R31, R30, 0x80000000, R31, 0xb8, !PT ;  /* 0x800000001e1f7812 */ /* 0x000fe200078eb81f */
[----:B------:R-:W-:Y:S06]  /*2bc0*/  BRA `(.L_x_10414) ;  /* 0x0000000000387947 */ /* 0x000fec0003800000 */
.L_x_10412:
        /* <DEDUP_REMOVED lines=14> */
.L_x_10414:
[----:B------:R-:W-:Y:S05]  /*2cb0*/  BSYNC B2 ;  /* 0x0000000000027941 */ /* 0x000fea0003800000 */
.L_x_10411:
        /* <DEDUP_REMOVED lines=109> */
.L_x_10481:
        /* <DEDUP_REMOVED lines=10> */
.L_x_10483:
[----:B------:R-:W-:-:S04]  /*3430*/  FADD.FTZ R4, -R0, R5 ;  /* 0x0000000500047221 */ /* 0x000fc80000010100 */
[----:B------:R-:W-:-:S07]  /*3440*/  FMUL.FTZ R4, R4, 0.5 ;  /* 0x3f00000004047820 */ /* 0x000fce0000410000 */
.L_x_10484:
[----:B------:R-:W-:Y:S05]  /*3450*/  BSYNC B1 ;  /* 0x0000000000017941 */ /* 0x000fea0003800000 */
.L_x_10482:
        /* <DEDUP_REMOVED lines=11> */
.L_x_10486:
[----:B------:R-:W-:-:S04]  /*3510*/  FADD.FTZ R6, R2, -R7 ;  /* 0x8000000702067221 */ /* 0x000fc80000010000 */
[----:B------:R-:W-:-:S07]  /*3520*/  FMUL.FTZ R7, R6, 0.5 ;  /* 0x3f00000006077820 */ /* 0x000fce0000410000 */
.L_x_10487:
[----:B------:R-:W-:Y:S05]  /*3530*/  BSYNC B1 ;  /* 0x0000000000017941 */ /* 0x000fea0003800000 */
.L_x_10485:
        /* <DEDUP_REMOVED lines=35> */
.L_x_10480:
[----:B------:R0:W1:Y:S02]  /*3770*/  MUFU.SQRT R25, R26 ;  /* 0x0000001a00197308 */ /* 0x0000640000002000 */
.L_x_10479:
[----:B------:R-:W-:Y:S05]  /*3780*/  BSYNC B0 ;  /* 0x0000000000007941 */ /* 0x000fea0003800000 */
.L_x_10478:
        /* <DEDUP_REMOVED lines=35> */
.L_x_10491:
        /* <DEDUP_REMOVED lines=17> */
.L_x_10497:
[----:B------:R-:W-:-:S04]  /*3ad0*/  FADD.FTZ R0, -R0, R5 ;  /* 0x0000000500007221 */ /* 0x000fc80000010100 */
[----:B------:R-:W-:-:S07]  /*3ae0*/  FMUL.FTZ R0, R0, 0.5 ;  /* 0x3f00000000007820 */ /* 0x000fce0000410000 */
.L_x_10498:
[----:B------:R-:W-:Y:S05]  /*3af0*/  BSYNC B4 ;  /* 0x0000000000047941 */ /* 0x000fea0003800000 */
.L_x_10496:
        /* <DEDUP_REMOVED lines=10> */
.L_x_10500:
[----:B------:R-:W-:-:S04]  /*3ba0*/  FADD.FTZ R2, -R3, R2 ;  /* 0x0000000203027221 */ /* 0x000fc80000010100 */
[----:B------:R-:W-:-:S07]  /*3bb0*/  FMUL.FTZ R3, R2, 0.5 ;  /* 0x3f00000002037820 */ /* 0x000fce0000410000 */
.L_x_10501:
[----:B------:R-:W-:Y:S05]  /*3bc0*/  BSYNC B4 ;  /* 0x0000000000047941 */ /* 0x000fea0003800000 */
.L_x_10499:
[----:B------:R-:W-:Y:S01]  /*3bd0*/  FADD.FTZ R3, R3, R0 ;  /* 0x0000000003037221 */ /* 0x000fe20000010000 */
[----:B------:R-:W-:-:S04]  /*3be0*/  FADD.FTZ R30, R27, R30 ;  /* 0x0000001e1b1e7221 */ /* 0x000fc80000010000 */
[----:B------:R-:W-:-:S06]  /*3bf0*/  FMUL.FTZ R30, R30, R3 ;  /* 0x000000031e1e7220 */ /* 0x000fcc0000410000 */
[----:B------:R-:W2:Y:S01]  /*3c00*/  MUFU.SQRT R30, R30 ;  /* 0x0000001e001e7308 */ /* 0x000ea20000002000 */
[----:B------:R-:W-:Y:S05]  /*3c10*/  BRA `(.L_x_10502) ;  /* 0x0000000000487947 */ /* 0x000fea0003800000 */
.L_x_10495:
        /* <DEDUP_REMOVED lines=12> */
.L_x_10494:
[----:B------:R-:W-:Y:S01]  /*3ce0*/  FADD.FTZ R0, R30, 1 ;  /* 0x3f8000001e007421 */ /* 0x000fe20000010000 */
[----:B------:R-:W-:Y:S01]  /*3cf0*/  MUFU.SQRT R3, R26 ;  /* 0x0000001a00037308 */ /* 0x000fe20000002000 */
[----:B------:R-:W-:Y:S02]  /*3d00*/  MOV R27, 0x3f800000 ;  /* 0x3f800000001b7802 */ /* 0x000fe40000000f00 */
[----:B------:R-:W-:-:S06]  /*3d10*/  FMUL.FTZ R0, R0, 0.5 ;  /* 0x3f00000000007820 */ /* 0x000fcc0000410000 */
[----:B------:R-:W2:Y:S02]  /*3d20*/  MUFU.SQRT R0, R0 ;  /* 0x0000000000007308 */ /* 0x000ea40000002000 */
[----:B--2---:R-:W-:-:S07]  /*3d30*/  FMUL.FTZ R30, R3, R0 ;  /* 0x00000000031e7220 */ /* 0x004fce0000410000 */
.L_x_10502:
[----:B------:R-:W-:Y:S05]  /*3d40*/  BSYNC B1 ;  /* 0x0000000000017941 */ /* 0x000fea0003800000 */
.L_x_10493:
[----:B------:R-:W-:Y:S05]  /*3d50*/  BRA `(.L_x_10503) ;  /* 0x0000000000087947 */ /* 0x000fea0003800000 */
.L_x_10490:
[----:B------:R-:W-:Y:S01]  /*3d60*/  FMUL.FTZ R30, R30, 16777216 ;  /* 0x4b8000001e1e7820 */ /* 0x000fe20000410000 */
[----:B------:R-:W-:-:S07]  /*3d70*/  FMUL.FTZ R27, R27, 16777216 ;  /* 0x4b8000001b1b7820 */ /* 0x000fce0000410000 */
.L_x_10503:
[----:B------:R-:W-:Y:S05]  /*3d80*/  BSYNC B0 ;  /* 0x0000000000007941 */ /* 0x000fea0003800000 */
.L_x_10489:
        /* <DEDUP_REMOVED lines=17> */
.L_x_10505:
[----:B------:R-:W-:Y:S05]  /*3ea0*/  BSYNC B4 ;  /* 0x0000000000047941 */ /* 0x000fea0003800000 */
.L_x_10504:
        /* <DEDUP_REMOVED lines=18> */
.L_x_10507:
[----:B------:R-:W-:Y:S02]  /*3fd0*/  ISETP.GE.AND P0, PT, R30, RZ, PT ;  /* 0x000000ff1e00720c */ /* 0x000fe40003f06270 */
[----:B------:R-:W-:-:S11]  /*3fe0*/  MOV R3, 0x3fd774eb ;  /* 0x3fd774eb00037802 */ /* 0x000fd60000000f00 */
[----:B------:R-:W-:-:S04]  /*3ff0*/  @P0 FFMA.FTZ R0, R3, 0.93318945169448852539, -R0 ;  /* 0x3f6ee58103000823 */ /* 0x000fc80000010800 */
[----:B------:R-:W-:-:S07]  /*4000*/  @!P0 FFMA.FTZ R0, R3, 0.93318945169448852539, R0 ;  /* 0x3f6ee58103008823 */ /* 0x000fce0000010000 */
.L_x_10508:
[----:B------:R-:W-:Y:S05]  /*4010*/  BSYNC B0 ;  /* 0x0000000000007941 */ /* 0x000fea0003800000 */
.L_x_10506:
        /* <DEDUP_REMOVED lines=10> */
.L_x_10492:
[----:B------:R-:W-:Y:S05]  /*40c0*/  BSYNC B3 ;  /* 0x0000000000037941 */ /* 0x000fea0003800000 */
.L_x_10488:
[----:B------:R-:W-:Y:S02]  /*40d0*/  LOP3.LUT R11, R4, 0x80000000, R11, 0xb8, !PT ;  /* 0x80000000040b7812 */ /* 0x000fe400078eb80b */
[----:B-1----:R-:W-:Y:S01]  /*40e0*/  LOP3.LUT R10, R25, 0x80000000, R10, 0xb8, !PT ;  /* 0x80000000190a7812 */ /* 0x002fe200078eb80a */
[----:B------:R-:W-:Y:S06]  /*40f0*/  BRA `(.L_x_10477) ;  /* 0x0000001400cc7947 */ /* 0x000fec0003800000 */
.L_x_10476:
        /* <DEDUP_REMOVED lines=29> */
[----:B-----5:R-:W-:Y:S05]  /*42d0*/  CALL.REL.NOINC `($__internal_19_$__cuda_sm3x_div_rn_ftz_f32_slowpath) ;  /* 0x0000028400687944 */ /* 0x020fea0003c00000 */
.L_x_10514:
[----:B------:R-:W-:Y:S05]  /*42e0*/  BSYNC B4 ;  /* 0x0000000000047941 */ /* 0x000fea0003800000 */
.L_x_10513:
        /* <DEDUP_REMOVED lines=18> */
.L_x_10516:
[----:B------:R-:W-:Y:S02]  /*4410*/  ISETP.GE.AND P0, PT, R27, RZ, PT ;  /* 0x000000ff1b00720c */ /* 0x000fe40003f06270 */
[----:B------:R-:W-:-:S11]  /*4420*/  MOV R3, 0x3fd774eb ;  /* 0x3fd774eb00037802 */ /* 0x000fd60000000f00 */
[----:B------:R-:W-:-:S04]  /*4430*/  @P0 FFMA.FTZ R0, R3, 0.93318945169448852539, -R0 ;  /* 0x3f6ee58103000823 */ /* 0x000fc80000010800 */
[----:B------:R-:W-:-:S07]  /*4440*/  @!P0 FFMA.FTZ R0, R3, 0.93318945169448852539, R0 ;  /* 0x3f6ee58103008823 */ /* 0x000fce0000010000 */
.L_x_10517:
[----:B------:R-:W-:Y:S05]  /*4450*/  BSYNC B0 ;  /* 0x0000000000007941 */ /* 0x000fea0003800000 */
.L_x_10515:
        /* <DEDUP_REMOVED lines=13> */
.L_x_10512:
        /* <DEDUP_REMOVED lines=12> */
.L_x_10520:
[----:B------:R-:W-:Y:S05]  /*45f0*/  BSYNC B4 ;  /* 0x0000000000047941 */ /* 0x000fea0003800000 */
.L_x_10519:
        /* <DEDUP_REMOVED lines=18> */
.L_x_10522:
[----:B------:R-:W-:Y:S02]  /*4720*/  ISETP.GE.AND P0, PT, R27, RZ, PT ;  /* 0x000000ff1b00720c */ /* 0x000fe40003f06270 */
[----:B------:R-:W-:-:S11]  /*4730*/  MOV R3, 0x3fd774eb ;  /* 0x3fd774eb00037802 */ /* 0x000fd60000000f00 */
[----:B------:R-:W-:-:S04]  /*4740*/  @P0 FFMA.FTZ R0, R3, 0.93318945169448852539, -R0 ;  /* 0x3f6ee58103000823 */ /* 0x000fc80000010800 */
[----:B------:R-:W-:-:S07]  /*4750*/  @!P0 FFMA.FTZ R0, R3, 0.93318945169448852539, R0 ;  /* 0x3f6ee58103008823 */ /* 0x000fce0000010000 */
.L_x_10523:
[----:B------:R-:W-:Y:S05]  /*4760*/  BSYNC B0 ;  /* 0x0000000000007941 */ /* 0x000fea0003800000 */
.L_x_10521:
        /* <DEDUP_REMOVED lines=27> */
.L_x_10511:
        /* <DEDUP_REMOVED lines=33> */
.L_x_10525:
[----:B------:R-:W-:Y:S05]  /*4b30*/  BSYNC B4 ;  /* 0x0000000000047941 */ /* 0x000fea0003800000 */
.L_x_10524:
        /* <DEDUP_REMOVED lines=18> */
.L_x_10527:
[----:B------:R-:W-:Y:S02]  /*4c60*/  ISETP.GE.AND P0, PT, R27, RZ, PT ;  /* 0x000000ff1b00720c */ /* 0x000fe40003f06270 */
[----:B------:R-:W-:-:S11]  /*4c70*/  MOV R3, 0x3fd774eb ;  /* 0x3fd774eb00037802 */ /* 0x000fd60000000f00 */
[----:B------:R-:W-:-:S04]  /*4c80*/  @P0 FFMA.FTZ R0, R3, 0.93318945169448852539, -R0 ;  /* 0x3f6ee58103000823 */ /* 0x000fc80000010800 */
[----:B------:R-:W-:-:S07]  /*4c90*/  @!P0 FFMA.FTZ R0, R3, 0.93318945169448852539, R0 ;  /* 0x3f6ee58103008823 */ /* 0x000fce0000010000 */
.L_x_10528:
[----:B------:R-:W-:Y:S05]  /*4ca0*/  BSYNC B0 ;  /* 0x0000000000007941 */ /* 0x000fea0003800000 */
.L_x_10526:
        /* <DEDUP_REMOVED lines=11> */
.L_x_10510:
        /* <DEDUP_REMOVED lines=23> */
.L_x_10532:
[----:B------:R-:W-:Y:S05]  /*4ed0*/  BSYNC B4 ;  /* 0x0000000000047941 */ /* 0x000fea0003800000 */
.L_x_10531:
        /* <DEDUP_REMOVED lines=24> */
.L_x_10530:
        /* <DEDUP_REMOVED lines=12> */
.L_x_10534:
[----:B------:R-:W-:Y:S05]  /*5120*/  BSYNC B4 ;  /* 0x0000000000047941 */ /* 0x000fea0003800000 */
.L_x_10533:
        /* <DEDUP_REMOVED lines=38> */
.L_x_10529:
        /* <DEDUP_REMOVED lines=33> */
.L_x_10536:
[----:B------:R-:W-:Y:S05]  /*55a0*/  BSYNC B4 ;  /* 0x0000000000047941 */ /* 0x000fea0003800000 */
.L_x_10535:
        /* <DEDUP_REMOVED lines=21> */
.L_x_10518:
[----:B------:R-:W-:Y:S05]  /*5700*/  BSYNC B3 ;  /* 0x0000000000037941 */ /* 0x000fea0003800000 */
.L_x_10509:
[----:B------:R-:W-:Y:S01]  /*5710*/  FADD.FTZ R25, R25, 0.69314718246459960938 ;  /* 0x3f31721819197421 */ /* 0x000fe20000010000 */
[----:B------:R-:W-:-:S04]  /*5720*/  LOP3.LUT R11, R0, 0x80000000, R11, 0xb8, !PT ;  /* 0x80000000000b7812 */ /* 0x000fc800078eb80b */
[----:B------:R-:W-:Y:S01]  /*5730*/  LOP3.LUT R10, R25, 0x80000000, R10, 0xb8, !PT ;  /* 0x80000000190a7812 */ /* 0x000fe200078eb80a */
[----:B------:R-:W-:Y:S06]  /*5740*/  BRA `(.L_x_10477) ;  /* 0x0000000000387947 */ /* 0x000fec0003800000 */
.L_x_10475:
        /* <DEDUP_REMOVED lines=14> */
.L_x_10477:
[----:B------:R-:W-:Y:S05]  /*5830*/  BSYNC B2 ;  /* 0x0000000000027941 */ /* 0x000fea0003800000 */
.L_x_10474:
        /* <DEDUP_REMOVED lines=109> */
.L_x_10544:
        /* <DEDUP_REMOVED lines=10> */
.L_x_10546:
[----:B------:R-:W-:-:S04]  /*5fb0*/  FADD.FTZ R4, -R0, R5 ;  /* 0x0000000500047221 */ /* 0x000fc80000010100 */
[----:B------:R-:W-:-:S07]  /*5fc0*/  FMUL.FTZ R4, R4, 0.5 ;  /* 0x3f00000004047820 */ /* 0x000fce0000410000 */
.L_x_10547:
[----:B------:R-:W-:Y:S05]  /*5fd0*/  BSYNC B1 ;  /* 0x0000000000017941 */ /* 0x000fea0003800000 */
.L_x_10545:
        /* <DEDUP_REMOVED lines=11> */
.L_x_10549:
[----:B------:R-:W-:-:S04]  /*6090*/  FADD.FTZ R6, R2, -R7 ;  /* 0x8000000702067221 */ /* 0x000fc80000010000 */
[----:B------:R-:W-:-:S07]  /*60a0*/  FMUL.FTZ R7, R6, 0.5 ;  /* 0x3f00000006077820 */ /* 0x000fce0000410000 */
.L_x_10550:
[----:B------:R-:W-:Y:S05]  /*60b0*/  BSYNC B1 ;  /* 0x0000000000017941 */ /* 0x000fea0003800000 */
.L_x_10548:
        /* <DEDUP_REMOVED lines=35> */
.L_x_10543:
[----:B------:R0:W1:Y:S02]  /*62f0*/  MUFU.SQRT R25, R26 ;  /* 0x0000001a00197308 */ /* 0x0000640000002000 */
.L_x_10542:
[----:B------:R-:W-:Y:S05]  /*6300*/  BSYNC B0 ;  /* 0x0000000000007941 */ /* 0x000fea0003800000 */
.L_x_10541:
        /* <DEDUP_REMOVED lines=35> */
.L_x_10554:
        /* <DEDUP_REMOVED lines=17> */
.L_x_10560:
[----:B------:R-:W-:-:S04]  /*6650*/  FADD.FTZ R0, -R0, R5 ;  /* 0x0000000500007221 */ /* 0x000fc80000010100 */
[----:B------:R-:W-:-:S07]  /*6660*/  FMUL.FTZ R0, R0, 0.5 ;  /* 0x3f00000000007820 */ /* 0x000fce0000410000 */
.L_x_10561:
[----:B------:R-:W-:Y:S05]  /*6670*/  BSYNC B4 ;  /* 0x0000000000047941 */ /* 0x000fea0003800000 */
.L_x_10559:
        /* <DEDUP_REMOVED lines=10> */
.L_x_10563:
[----:B------:R-:W-:-:S04]  /*6720*/  FADD.FTZ R2, -R3, R2 ;  /* 0x0000000203027221 */ /* 0x000fc80000010100 */
[----:B------:R-:W-:-:S07]  /*6730*/  FMUL.FTZ R3, R2, 0.5 ;  /* 0x3f00000002037820 */ /* 0x000fce0000410000 */
.L_x_10564:
[----:B------:R-:W-:Y:S05]  /*6740*/  BSYNC B4 ;  /* 0x0000000000047941 */ /* 0x000fea0003800000 */
.L_x_10562:
[----:B------:R-:W-:Y:S01]  /*6750*/  FADD.FTZ R3, R3, R0 ;  /* 0x0000000003037221 */ /* 0x000fe20000010000 */
[----:B------:R-:W-:-:S04]  /*6760*/  FADD.FTZ R30, R27, R30 ;  /* 0x0000001e1b1e7221 */ /* 0x000fc80000010000 */
[----:B------:R-:W-:-:S06]  /*6770*/  FMUL.FTZ R30, R30, R3 ;  /* 0x000000031e1e7220 */ /* 0x000fcc0000410000 */
[----:B------:R-:W2:Y:S01]  /*6780*/  MUFU.SQRT R30, R30 ;  /* 0x0000001e001e7308 */ /* 0x000ea20000002000 */
[----:B------:R-:W-:Y:S05]  /*6790*/  BRA `(.L_x_10565) ;  /* 0x0000000000487947 */ /* 0x000fea0003800000 */
.L_x_10558:
        /* <DEDUP_REMOVED lines=12> */
.L_x_10557:
[----:B------:R-:W-:Y:S01]  /*6860*/  FADD.FTZ R0, R30, 1 ;  /* 0x3f8000001e007421 */ /* 0x000fe20000010000 */
[----:B------:R-:W-:Y:S01]  /*6870*/  MUFU.SQRT R3, R26 ;  /* 0x0000001a00037308 */ /* 0x000fe20000002000 */
[----:B------:R-:W-:Y:S02]  /*6880*/  MOV R27, 0x3f800000 ;  /* 0x3f800000001b7802 */ /* 0x000fe40000000f00 */
[----:B------:R-:W-:-:S06]  /*6890*/  FMUL.FTZ R0, R0, 0.5 ;  /* 0x3f00000000007820 */ /* 0x000fcc0000410000 */
[----:B------:R-:W2:Y:S02]  /*68a0*/  MUFU.SQRT R0, R0 ;  /* 0x0000000000007308 */ /* 0x000ea40000002000 */
[----:B--2---:R-:W-:-:S07]  /*68b0*/  FMUL.FTZ R30, R3, R0 ;  /* 0x00000000031e7220 */ /* 0x004fce0000410000 */
.L_x_10565:
[----:B------:R-:W-:Y:S05]  /*68c0*/  BSYNC B1 ;  /* 0x0000000000017941 */ /* 0x000fea0003800000 */
.L_x_10556:
[----:B------:R-:W-:Y:S05]  /*68d0*/  BRA `(.L_x_10566) ;  /* 0x0000000000087947 */ /* 0x000fea0003800000 */
.L_x_10553:
[----:B------:R-:W-:Y:S01]  /*68e0*/  FMUL.FTZ R30, R30, 16777216 ;  /* 0x4b8000001e1e7820 */ /* 0x000fe20000410000 */
[----:B------:R-:W-:-:S07]  /*68f0*/  FMUL.FTZ R27, R27, 16777216 ;  /* 0x4b8000001b1b7820 */ /* 0x000fce0000410000 */
.L_x_10566:
[----:B------:R-:W-:Y:S05]  /*6900*/  BSYNC B0 ;  /* 0x0000000000007941 */ /* 0x000fea0003800000 */
.L_x_10552:
        /* <DEDUP_REMOVED lines=16> */
[----:B-1----:R-:W-:Y:S05]  /*6a10*/  CALL.REL.NOINC `($__internal_19_$__cuda_sm3x_div_rn_ftz_f32_slowpath) ;  /* 0x0000025c00987944 */ /* 0x002fea0003c00000 */
.L_x_10568:
[----:B------:R-:W-:Y:S05]  /*6a20*/  BSYNC B4 ;  /* 0x0000000000047941 */ /* 0x000fea0003800000 */
.L_x_10567:
        /* <DEDUP_REMOVED lines=18> */
.L_x_10570:
[----:B------:R-:W-:Y:S02]  /*6b50*/  ISETP.GE.AND P0, PT, R30, RZ, PT ;  /* 0x000000ff1e00720c */ /* 0x000fe40003f06270 */
[----:B------:R-:W-:-:S11]  /*6b60*/  MOV R3, 0x3fd774eb ;  /* 0x3fd774eb00037802 */ /* 0x000fd60000000f00 */
[----:B------:R-:W-:-:S04]  /*6b70*/  @P0 FFMA.FTZ R0, R3, 0.93318945169448852539, -R0 ;  /* 0x3f6ee58103000823 */ /* 0x000fc80000010800 */
[----:B------:R-:W-:-:S07]  /*6b80*/  @!P0 FFMA.FTZ R0, R3, 0.93318945169448852539, R0 ;  /* 0x3f6ee58103008823 */ /* 0x000fce0000010000 */
.L_x_10571:
[----:B------:R-:W-:Y:S05]  /*6b90*/  BSYNC B0 ;  /* 0x0000000000007941 */ /* 0x000fea0003800000 */
.L_x_10569:
        /* <DEDUP_REMOVED lines=10> */
.L_x_10555:
[----:B------:R-:W-:Y:S05]  /*6c40*/  BSYNC B3 ;  /* 0x0000000000037941 */ /* 0x000fea0003800000 */
.L_x_10551:
[----:B------:R-:W-:Y:S02]  /*6c50*/  LOP3.LUT R13, R4, 0x80000000, R13, 0xb8, !PT ;  /* 0x80000000040d7812 */ /* 0x000fe400078eb80d */
[----:B-1----:R-:W-:Y:S01]  /*6c60*/  LOP3.LUT R12, R25, 0x80000000, R12, 0xb8, !PT ;  /* 0x80000000190c7812 */ /* 0x002fe200078eb80c */
[----:B------:R-:W-:Y:S06]  /*6c70*/  BRA `(.L_x_10540) ;  /* 0x0000001400cc7947 */ /* 0x000fec0003800000 */
.L_x_10539:
        /* <DEDUP_REMOVED lines=29> */
[----:B------:R-:W-:Y:S05]  /*6e50*/  CALL.REL.NOINC `($__internal_19_$__cuda_sm3x_div_rn_ftz_f32_slowpath) ;  /* 0x0000025800887944 */ /* 0x000fea0003c00000 */
.L_x_10577:
[----:B------:R-:W-:Y:S05]  /*6e60*/  BSYNC B4 ;  /* 0x0000000000047941 */ /* 0x000fea0003800000 */
.L_x_10576:
        /* <DEDUP_REMOVED lines=18> */
.L_x_10579:
[----:B------:R-:W-:Y:S02]  /*6f90*/  ISETP.GE.AND P0, PT, R27, RZ, PT ;  /* 0x000000ff1b00720c */ /* 0x000fe40003f06270 */
[----:B------:R-:W-:-:S11]  /*6fa0*/  MOV R3, 0x3fd774eb ;  /* 0x3fd774eb00037802 */ /* 0x000fd60000000f00 */
[----:B------:R-:W-:-:S04]  /*6fb0*/  @P0 FFMA.FTZ R0, R3, 0.93318945169448852539, -R0 ;  /* 0x3f6ee58103000823 */ /* 0x000fc80000010800 */
[----:B------:R-:W-:-:S07]  /*6fc0*/  @!P0 FFMA.FTZ R0, R3, 0.93318945169448852539, R0 ;  /* 0x3f6ee58103008823 */ /* 0x000fce0000010000 */
.L_x_10580:
[----:B------:R-:W-:Y:S05]  /*6fd0*/  BSYNC B0 ;  /* 0x0000000000007941 */ /* 0x000fea0003800000 */
.L_x_10578:
        /* <DEDUP_REMOVED lines=13> */
.L_x_10575:
        /* <DEDUP_REMOVED lines=11> */
[----:B------:R-:W-:Y:S05]  /*7160*/  CALL.REL.NOINC `($__internal_19_$__cuda_sm3x_div_rn_ftz_f32_slowpath) ;  /* 0x0000025400c47944 */ /* 0x000fea0003c00000 */
.L_x_10583:
[----:B------:R-:W-:Y:S05]  /*7170*/  BSYNC B4 ;  /* 0x0000000000047941 */ /* 0x000fea0003800000 */
.L_x_10582:
        /* <DEDUP_REMOVED lines=18> */
.L_x_10585:
[----:B------:R-:W-:Y:S02]  /*72a0*/  ISETP.GE.AND P0, PT, R27, RZ, PT ;  /* 0x000000ff1b00720c */ /* 0x000fe40003f06270 */
[----:B------:R-:W-:-:S11]  /*72b0*/  MOV R3, 0x3fd774eb ;  /* 0x3fd774eb00037802 */ /* 0x000fd60000000f00 */
[----:B------:R-:W-:-:S04]  /*72c0*/  @P0 FFMA.FTZ R0, R3, 0.93318945169448852539, -R0 ;  /* 0x3f6ee58103000823 */ /* 0x000fc80000010800 */
[----:B------:R-:W-:-:S07]  /*72d0*/  @!P0 FFMA.FTZ R0, R3, 0.93318945169448852539, R0 ;  /* 0x3f6ee58103008823 */ /* 0x000fce0000010000 */
.L_x_10586:
[----:B------:R-:W-:Y:S05]  /*72e0*/  BSYNC B0 ;  /* 0x0000000000007941 */ /* 0x000fea0003800000 */
.L_x_10584:
        /* <DEDUP_REMOVED lines=27> */
.L_x_10574:
        /* <DEDUP_REMOVED lines=32> */
[----:B------:R-:W-:Y:S05]  /*76a0*/  CALL.REL.NOINC `($__internal_19_$__cuda_sm3x_div_rn_ftz_f32_slowpath) ;  /* 0x0000025000747944 */ /* 0x000fea0003c00000 */
.L_x_10588:
[----:B------:R-:W-:Y:S05]  /*76b0*/  BSYNC B4 ;  /* 0x0000000000047941 */ /* 0x000fea0003800000 */
.L_x_10587:
        /* <DEDUP_REMOVED lines=18> */
.L_x_10590:
[----:B------:R-:W-:Y:S02]  /*77e0*/  ISETP.GE.AND P0, PT, R27, RZ, PT ;  /* 0x000000ff1b00720c */ /* 0x000fe40003f06270 */
[----:B------:R-:W-:-:S11]  /*77f0*/  MOV R3, 0x3fd774eb ;  /* 0x3fd774eb00037802 */ /* 0x000fd60000000f00 */
[----:B------:R-:W-:-:S04]  /*7800*/  @P0 FFMA.FTZ R0, R3, 0.93318945169448852539, -R0 ;  /* 0x3f6ee58103000823 */ /* 0x000fc80000010800 */
[----:B------:R-:W-:-:S07]  /*7810*/  @!P0 FFMA.FTZ R0, R3, 0.93318945169448852539, R0 ;  /* 0x3f6ee58103008823 */ /* 0x000fce0000010000 */
.L_x_10591:
[----:B------:R-:W-:Y:S05]  /*7820*/  BSYNC B0 ;  /* 0x0000000000007941 */ /* 0x000fea0003800000 */
.L_x_10589:
        /* <DEDUP_REMOVED lines=11> */
.L_x_10573:
        /* <DEDUP_REMOVED lines=23> */
.L_x_10595:
[----:B------:R-:W-:Y:S05]  /*7a50*/  BSYNC B4 ;  /* 0x0000000000047941 */ /* 0x000fea0003800000 */
.L_x_10594:
        /* <DEDUP_REMOVED lines=24> */
.L_x_10593:
        /* <DEDUP_REMOVED lines=12> */
.L_x_10597:
[----:B------:R-:W-:Y:S05]  /*7ca0*/  BSYNC B4 ;  /* 0x0000000000047941 */ /* 0x000fea0003800000 */
.L_x_10596:
        /* <DEDUP_REMOVED lines=38> */
.L_x_10592:
        /* <DEDUP_REMOVED lines=33> */
.L_x_10599:
[----:B------:R-:W-:Y:S05]  /*8120*/  BSYNC B4 ;  /* 0x0000000000047941 */ /* 0x000fea0003800000 */
.L_x_10598:
        /* <DEDUP_REMOVED lines=21> */
.L_x_10581:
[----:B------:R-:W-:Y:S05]  /*8280*/  BSYNC B3 ;  /* 0x0000000000037941 */ /* 0x000fea0003800000 */
.L_x_10572:
[----:B------:R-:W-:Y:S01]  /*8290*/  FADD.FTZ R25, R25, 0.69314718246459960938 ;  /* 0x3f31721819197421 */ /* 0x000fe20000010000 */
[----:B------:R-:W-:-:S04]  /*82a0*/  LOP3.LUT R13, R0, 0x80000000, R13, 0xb8, !PT ;  /* 0x80000000000d7812 */ /* 0x000fc800078eb80d */
[----:B------:R-:W-:Y:S01]  /*82b0*/  LOP3.LUT R12, R25, 0x80000000, R12, 0xb8, !PT ;  /* 0x80000000190c7812 */ /* 0x000fe200078eb80c */
[----:B------:R-:W-:Y:S06]  /*82c0*/  BRA `(.L_x_10540) ;  /* 0x0000000000387947 */ /* 0x000fec0003800000 */
.L_x_10538:
        /* <DEDUP_REMOVED lines=14> */
.L_x_10540:
[----:B------:R-:W-:Y:S05]  /*83b0*/  BSYNC B2 ;  /* 0x0000000000027941 */ /* 0x000fea0003800000 */
.L_x_10537:
        /* <DEDUP_REMOVED lines=109> */
.L_x_10607:
        /* <DEDUP_REMOVED lines=10> */
.L_x_10609:
[----:B------:R-:W-:-:S04]  /*8b30*/  FADD.FTZ R4, -R0, R5 ;  /* 0x0000000500047221 */ /* 0x000fc80000010100 */
[----:B------:R-:W-:-:S07]  /*8b40*/  FMUL.FTZ R4, R4, 0.5 ;  /* 0x3f00000004047820 */ /* 0x000fce0000410000 */
.L_x_10610:
[----:B------:R-:W-:Y:S05]  /*8b50*/  BSYNC B1 ;  /* 0x0000000000017941 */ /* 0x000fea0003800000 */
.L_x_10608:
        /* <DEDUP_REMOVED lines=11> */
.L_x_10612:
[----:B------:R-:W-:-:S04]  /*8c10*/  FADD.FTZ R6, R2, -R7 ;  /* 0x8000000702067221 */ /* 0x000fc80000010000 */
[----:B------:R-:W-:-:S07]  /*8c20*/  FMUL.FTZ R7, R6, 0.5 ;  /* 0x3f00000006077820 */ /* 0x000fce0000410000 */
.L_x_10613:
[----:B------:R-:W-:Y:S05]  /*8c30*/  BSYNC B1 ;  /* 0x0000000000017941 */ /* 0x000fea0003800000 */
.L_x_10611:
        /* <DEDUP_REMOVED lines=35> */
.L_x_10606:
[----:B------:R0:W1:Y:S02]  /*8e70*/  MUFU.SQRT R25, R26 ;  /* 0x0000001a00197308 */ /* 0x0000640000002000 */
.L_x_10605:
[----:B------:R-:W-:Y:S05]  /*8e80*/  BSYNC B0 ;  /* 0x0000000000007941 */ /* 0x000fea0003800000 */
.L_x_10604:
        /* <DEDUP_REMOVED lines=35> */
.L_x_10617:
        /* <DEDUP_REMOVED lines=17> */
.L_x_10623:
[----:B------:R-:W-:-:S04]  /*91d0*/  FADD.FTZ R0, -R0, R5 ;  /* 0x0000000500007221 */ /* 0x000fc80000010100 */
[----:B------:R-:W-:-:S07]  /*91e0*/  FMUL.FTZ R0, R0, 0.5 ;  /* 0x3f00000000007820 */ /* 0x000fce0000410000 */
.L_x_10624:
[----:B------:R-:W-:Y:S05]  /*91f0*/  BSYNC B4 ;  /* 0x0000000000047941 */ /* 0x000fea0003800000 */
.L_x_10622:
        /* <DEDUP_REMOVED lines=10> */
.L_x_10626:
[----:B------:R-:W-:-:S04]  /*92a0*/  FADD.FTZ R2, -R3, R2 ;  /* 0x0000000203027221 */ /* 0x000fc80000010100 */
[----:B------:R-:W-:-:S07]  /*92b0*/  FMUL.FTZ R3, R2, 0.5 ;  /* 0x3f00000002037820 */ /* 0x000fce0000410000 */
.L_x_10627:
[----:B------:R-:W-:Y:S05]  /*92c0*/  BSYNC B4 ;  /* 0x0000000000047941 */ /* 0x000fea0003800000 */
.L_x_10625:
[----:B------:R-:W-:Y:S01]  /*92d0*/  FADD.FTZ R3, R3, R0 ;  /* 0x0000000003037221 */ /* 0x000fe20000010000 */
[----:B------:R-:W-:-:S04]  /*92e0*/  FADD.FTZ R30, R27, R30 ;  /* 0x0000001e1b1e7221 */ /* 0x000fc80000010000 */
[----:B------:R-:W-:-:S06]  /*92f0*/  FMUL.FTZ R30, R30, R3 ;  /* 0x000000031e1e7220 */ /* 0x000fcc0000410000 */
[----:B------:R-:W2:Y:S01]  /*9300*/  MUFU.SQRT R30, R30 ;  /* 0x0000001e001e7308 */ /* 0x000ea20000002000 */
[----:B------:R-:W-:Y:S05]  /*9310*/  BRA `(.L_x_10628) ;  /* 0x0000000000487947 */ /* 0x000fea0003800000 */
.L_x_10621:
        /* <DEDUP_REMOVED lines=12> */
.L_x_10620:
[----:B------:R-:W-:Y:S01]  /*93e0*/  FADD.FTZ R0, R30, 1 ;  /* 0x3f8000001e007421 */ /* 0x000fe20000010000 */
[----:B------:R-:W-:Y:S01]  /*93f0*/  MUFU.SQRT R3, R26 ;  /* 0x0000001a00037308 */ /* 0x000fe20000002000 */
[----:B------:R-:W-:Y:S02]  /*9400*/  MOV R27, 0x3f800000 ;  /* 0x3f800000001b7802 */ /* 0x000fe40000000f00 */
[----:B------:R-:W-:-:S06]  /*9410*/  FMUL.FTZ R0, R0, 0.5 ;  /* 0x3f00000000007820 */ /* 0x000fcc0000410000 */
[----:B------:R-:W2:Y:S02]  /*9420*/  MUFU.SQRT R0, R0 ;  /* 0x0000000000007308 */ /* 0x000ea40000002000 */
[----:B--2---:R-:W-:-:S07]  /*9430*/  FMUL.FTZ R30, R3, R0 ;  /* 0x00000000031e7220 */ /* 0x004fce0000410000 */
.L_x_10628:
[----:B------:R-:W-:Y:S05]  /*9440*/  BSYNC B1 ;  /* 0x0000000000017941 */ /* 0x000fea0003800000 */
.L_x_10619:
[----:B------:R-:W-:Y:S05]  /*9450*/  BRA `(.L_x_10629) ;  /* 0x0000000000087947 */ /* 0x000fea0003800000 */
.L_x_10616:
[----:B------:R-:W-:Y:S01]  /*9460*/  FMUL.FTZ R30, R30, 16777216 ;  /* 0x4b8000001e1e7820 */ /* 0x000fe20000410000 */
[----:B------:R-:W-:-:S07]  /*9470*/  FMUL.FTZ R27, R27, 16777216 ;  /* 0x4b8000001b1b7820 */ /* 0x000fce0000410000 */
.L_x_10629:
[----:B------:R-:W-:Y:S05]  /*9480*/  BSYNC B0 ;  /* 0x0000000000007941 */ /* 0x000fea0003800000 */
.L_x_10615:
        /* <DEDUP_REMOVED lines=17> */
.L_x_10631:
[----:B------:R-:W-:Y:S05]  /*95a0*/  BSYNC B4 ;  /* 0x0000000000047941 */ /* 0x000fea0003800000 */
.L_x_10630:
        /* <DEDUP_REMOVED lines=18> */
.L_x_10633:
[----:B------:R-:W-:Y:S02]  /*96d0*/  ISETP.GE.AND P0, PT, R30, RZ, PT ;  /* 0x000000ff1e00720c */ /* 0x000fe40003f06270 */
[----:B------:R-:W-:-:S11]  /*96e0*/  MOV R3, 0x3fd774eb ;  /* 0x3fd774eb00037802 */ /* 0x000fd60000000f00 */
[----:B------:R-:W-:-:S04]  /*96f0*/  @P0 FFMA.FTZ R0, R3, 0.93318945169448852539, -R0 ;  /* 0x3f6ee58103000823 */ /* 0x000fc80000010800 */
[----:B------:R-:W-:-:S07]  /*9700*/  @!P0 FFMA.FTZ R0, R3, 0.93318945169448852539, R0 ;  /* 0x3f6ee58103008823 */ /* 0x000fce0000010000 */
.L_x_10634:
[----:B------:R-:W-:Y:S05]  /*9710*/  BSYNC B0 ;  /* 0x0000000000007941 */ /* 0x000fea0003800000 */
.L_x_10632:
        /* <DEDUP_REMOVED lines=10> */
.L_x_10618:
[----:B------:R-:W-:Y:S05]  /*97c0*/  BSYNC B3 ;  /* 0x0000000000037941 */ /* 0x000fea0003800000 */
.L_x_10614:
[----:B------:R-:W-:Y:S02]  /*97d0*/  LOP3.LUT R15, R4, 0x80000000, R15, 0xb8, !PT ;  /* 0x80000000040f7812 */ /* 0x000fe400078eb80f */
[----:B-1----:R-:W-:Y:S01]  /*97e0*/  LOP3.LUT R14, R25, 0x80000000, R14, 0xb8, !PT ;  /* 0x80000000190e7812 */ /* 0x002fe200078eb80e */
[----:B------:R-:W-:Y:S06]  /*97f0*/  BRA `(.L_x_10603) ;  /* 0x0000001400cc7947 */ /* 0x000fec0003800000 */
.L_x_10602:
        /* <DEDUP_REMOVED lines=30> */
.L_x_10640:
[----:B------:R-:W-:Y:S05]  /*99e0*/  BSYNC B4 ;  /* 0x0000000000047941 */ /* 0x000fea0003800000 */
.L_x_10639:
        /* <DEDUP_REMOVED lines=18> */
.L_x_10642:
[----:B------:R-:W-:Y:S02]  /*9b10*/  ISETP.GE.AND P0, PT, R27, RZ, PT ;  /* 0x000000ff1b00720c */ /* 0x000fe40003f06270 */
[----:B------:R-:W-:-:S11]  /*9b20*/  MOV R3, 0x3fd774eb ;  /* 0x3fd774eb00037802 */ /* 0x000fd60000000f00 */
[----:B------:R-:W-:-:S04]  /*9b30*/  @P0 FFMA.FTZ R0, R3, 0.93318945169448852539, -R0 ;  /* 0x3f6ee58103000823 */ /* 0x000fc80000010800 */
[----:B------:R-:W-:-:S07]  /*9b40*/  @!P0 FFMA.FTZ R0, R3, 0.93318945169448852539, R0 ;  /* 0x3f6ee58103008823 */ /* 0x000fce0000010000 */
.L_x_10643:
[----:B------:R-:W-:Y:S05]  /*9b50*/  BSYNC B0 ;  /* 0x0000000000007941 */ /* 0x000fea0003800000 */
.L_x_10641:
        /* <DEDUP_REMOVED lines=13> */
.L_x_10638:
        /* <DEDUP_REMOVED lines=12> */
.L_x_10646:
[----:B------:R-:W-:Y:S05]  /*9cf0*/  BSYNC B4 ;  /* 0x0000000000047941 */ /* 0x000fea0003800000 */
.L_x_10645:
        /* <DEDUP_REMOVED lines=18> */
.L_x_10648:
[----:B------:R-:W-:Y:S02]  /*9e20*/  ISETP.GE.AND P0, PT, R27, RZ, PT ;  /* 0x000000ff1b00720c */ /* 0x000fe40003f06270 */
[----:B------:R-:W-:-:S11]  /*9e30*/  MOV R3, 0x3fd774eb ;  /* 0x3fd774eb00037802 */ /* 0x000fd60000000f00 */
[----:B------:R-:W-:-:S04]  /*9e40*/  @P0 FFMA.FTZ R0, R3, 0.93318945169448852539, -R0 ;  /* 0x3f6ee58103000823 */ /* 0x000fc80000010800 */
[----:B------:R-:W-:-:S07]  /*9e50*/  @!P0 FFMA.FTZ R0, R3, 0.93318945169448852539, R0 ;  /* 0x3f6ee58103008823 */ /* 0x000fce0000010000 */
.L_x_10649:
[----:B------:R-:W-:Y:S05]  /*9e60*/  BSYNC B0 ;  /* 0x0000000000007941 */ /* 0x000fea0003800000 */
.L_x_10647:
        /* <DEDUP_REMOVED lines=27> */
.L_x_10637:
        /* <DEDUP_REMOVED lines=33> */
.L_x_10651:
[----:B------:R-:W-:Y:S05]  /*a230*/  BSYNC B4 ;  /* 0x0000000000047941 */ /* 0x000fea0003800000 */
.L_x_10650:
        /* <DEDUP_REMOVED lines=18> */
.L_x_10653:
[----:B------:R-:W-:Y:S02]  /*a360*/  ISETP.GE.AND P0, PT, R27, RZ, PT ;  /* 0x000000ff1b00720c */ /* 0x000fe40003f06270 */
[----:B------:R-:W-:-:S11]  /*a370*/  MOV R3, 0x3fd774eb ;  /* 0x3fd774eb00037802 */ /* 0x000fd60000000f00 */
[----:B------:R-:W-:-:S04]  /*a380*/  @P0 FFMA.FTZ R0, R3, 0.93318945169448852539, -R0 ;  /* 0x3f6ee58103000823 */ /* 0x000fc80000010800 */
[----:B------:R-:W-:-:S07]  /*a390*/  @!P0 FFMA.FTZ R0, R3, 0.93318945169448852539, R0 ;  /* 0x3f6ee58103008823 */ /* 0x000fce0000010000 */
.L_x_10654:
[----:B------:R-:W-:Y:S05]  /*a3a0*/  BSYNC B0 ;  /* 0x0000000000007941 */ /* 0x000fea0003800000 */
.L_x_10652:
        /* <DEDUP_REMOVED lines=11> */
.L_x_10636:
        /* <DEDUP_REMOVED lines=23> */
.L_x_10658:
[----:B------:R-:W-:Y:S05]  /*a5d0*/  BSYNC B4 ;  /* 0x0000000000047941 */ /* 0x000fea0003800000 */
.L_x_10657:
        /* <DEDUP_REMOVED lines=24> */
.L_x_10656:
        /* <DEDUP_REMOVED lines=12> */
.L_x_10660:
[----:B------:R-:W-:Y:S05]  /*a820*/  BSYNC B4 ;  /* 0x0000000000047941 */ /* 0x000fea0003800000 */
.L_x_10659:
        /* <DEDUP_REMOVED lines=38> */
.L_x_10655:
        /* <DEDUP_REMOVED lines=33> */
.L_x_10662:
[----:B------:R-:W-:Y:S05]  /*aca0*/  BSYNC B4 ;  /* 0x0000000000047941 */ /* 0x000fea0003800000 */
.L_x_10661:
        /* <DEDUP_REMOVED lines=21> */
.L_x_10644:
[----:B------:R-:W-:Y:S05]  /*ae00*/  BSYNC B3 ;  /* 0x0000000000037941 */ /* 0x000fea0003800000 */
.L_x_10635:
[----:B------:R-:W-:Y:S01]  /*ae10*/  FADD.FTZ R25, R25, 0.69314718246459960938 ;  /* 0x3f31721819197421 */ /* 0x000fe20000010000 */
[----:B------:R-:W-:-:S04]  /*ae20*/  LOP3.LUT R15, R0, 0x80000000, R15, 0xb8, !PT ;  /* 0x80000000000f7812 */ /* 0x000fc800078eb80f */
[----:B------:R-:W-:Y:S01]  /*ae30*/  LOP3.LUT R14, R25, 0x80000000, R14, 0xb8, !PT ;  /* 0x80000000190e7812 */ /* 0x000fe200078eb80e */
[----:B------:R-:W-:Y:S06]  /*ae40*/  BRA `(.L_x_10603) ;  /* 0x0000000000387947 */ /* 0x000fec0003800000 */
.L_x_10601:
        /* <DEDUP_REMOVED lines=14> */
.L_x_10603:
[----:B------:R-:W-:Y:S05]  /*af30*/  BSYNC B2 ;  /* 0x0000000000027941 */ /* 0x000fea0003800000 */
.L_x_10600:
        /* <DEDUP_REMOVED lines=109> */
.L_x_10670:
        /* <DEDUP_REMOVED lines=10> */
.L_x_10672:
[----:B------:R-:W-:-:S04]  /*b6b0*/  FADD.FTZ R4, -R0, R5 ;  /* 0x0000000500047221 */ /* 0x000fc80000010100 */
[----:B------:R-:W-:-:S07]  /*b6c0*/  FMUL.FTZ R4, R4, 0.5 ;  /* 0x3f00000004047820 */ /* 0x000fce0000410000 */
.L_x_10673:
[----:B------:R-:W-:Y:S05]  /*b6d0*/  BSYNC B1 ;  /* 0x0000000000017941 */ /* 0x000fea0003800000 */
.L_x_10671:
        /* <DEDUP_REMOVED lines=11> */
.L_x_10675:
[----:B------:R-:W-:-:S04]  /*b790*/  FADD.FTZ R6, R2, -R7 ;  /* 0x8000000702067221 */ /* 0x000fc80000010000 */
[----:B------:R-:W-:-:S07]  /*b7a0*/  FMUL.FTZ R7, R6, 0.5 ;  /* 0x3f00000006077820 */ /* 0x000fce0000410000 */
.L_x_10676:
[----:B------:R-:W-:Y:S05]  /*b7b0*/  BSYNC B1 ;  /* 0x0000000000017941 */ /* 0x000fea0003800000 */
.L_x_10674:
        /* <DEDUP_REMOVED lines=35> */
.L_x_10669:
[----:B------:R0:W1:Y:S02]  /*b9f0*/  MUFU.SQRT R25, R26 ;  /* 0x0000001a00197308 */ /* 0x0000640000002000 */
.L_x_10668:
[----:B------:R-:W-:Y:S05]  /*ba00*/  BSYNC B0 ;  /* 0x0000000000007941 */ /* 0x000fea0003800000 */
.L_x_10667:
        /* <DEDUP_REMOVED lines=35> */
.L_x_10680:
        /* <DEDUP_REMOVED lines=17> */
.L_x_10686:
[----:B------:R-:W-:-:S04]  /*bd50*/  FADD.FTZ R0, -R0, R5 ;  /* 0x0000000500007221 */ /* 0x000fc80000010100 */
[----:B------:R-:W-:-:S07]  /*bd60*/  FMUL.FTZ R0, R0, 0.5 ;  /* 0x3f00000000007820 */ /* 0x000fce0000410000 */
.L_x_10687:
[----:B------:R-:W-:Y:S05]  /*bd70*/  BSYNC B4 ;  /* 0x0000000000047941 */ /* 0x000fea0003800000 */
.L_x_10685:
        /* <DEDUP_REMOVED lines=10> */
.L_x_10689:
[----:B------:R-:W-:-:S04]  /*be20*/  FADD.FTZ R2, -R3, R2 ;  /* 0x0000000203027221 */ /* 0x000fc80000010100 */
[----:B------:R-:W-:-:S07]  /*be30*/  FMUL.FTZ R3, R2, 0.5 ;  /* 0x3f00000002037820 */ /* 0x000fce0000410000 */
.L_x_10690:
[----:B------:R-:W-:Y:S05]  /*be40*/  BSYNC B4 ;  /* 0x0000000000047941 */ /* 0x000fea0003800000 */
.L_x_10688:
[----:B------:R-:W-:Y:S01]  /*be50*/  FADD.FTZ R3, R3, R0 ;  /* 0x0000000003037221 */ /* 0x000fe20000010000 */
[----:B------:R-:W-:-:S04]  /*be60*/  FADD.FTZ R30, R27, R30 ;  /* 0x0000001e1b1e7221 */ /* 0x000fc80000010000 */
[----:B------:R-:W-:-:S06]  /*be70*/  FMUL.FTZ R30, R30, R3 ;  /* 0x000000031e1e7220 */ /* 0x000fcc0000410000 */
[----:B------:R-:W2:Y:S01]  /*be80*/  MUFU.SQRT R30, R30 ;  /* 0x0000001e001e7308 */ /* 0x000ea20000002000 */
[----:B------:R-:W-:Y:S05]  /*be90*/  BRA `(.L_x_10691) ;  /* 0x0000000000487947 */ /* 0x000fea0003800000 */
.L_x_10684:
        /* <DEDUP_REMOVED lines=12> */
.L_x_10683:
[----:B------:R-:W-:Y:S01]  /*bf60*/  FADD.FTZ R0, R30, 1 ;  /* 0x3f8000001e007421 */ /* 0x000fe20000010000 */
[----:B------:R-:W-:Y:S01]  /*bf70*/  MUFU.SQRT R3, R26 ;  /* 0x0000001a00037308 */ /* 0x000fe20000002000 */
[----:B------:R-:W-:Y:S02]  /*bf80*/  MOV R27, 0x3f800000 ;  /* 0x3f800000001b7802 */ /* 0x000fe40000000f00 */
[----:B------:R-:W-:-:S06]  /*bf90*/  FMUL.FTZ R0, R0, 0.5 ;  /* 0x3f00000000007820 */ /* 0x000fcc0000410000 */
[----:B------:R-:W2:Y:S02]  /*bfa0*/  MUFU.SQRT R0, R0 ;  /* 0x0000000000007308 */ /* 0x000ea40000002000 */
[----:B--2---:R-:W-:-:S07]  /*bfb0*/  FMUL.FTZ R30, R3, R0 ;  /* 0x00000000031e7220 */ /* 0x004fce0000410000 */
.L_x_10691:
[----:B------:R-:W-:Y:S05]  /*bfc0*/  BSYNC B1 ;  /* 0x0000000000017941 */ /* 0x000fea0003800000 */
.L_x_10682:
[----:B------:R-:W-:Y:S05]  /*bfd0*/  BRA `(.L_x_10692) ;  /* 0x0000000000087947 */ /* 0x000fea0003800000 */
.L_x_10679:
[----:B------:R-:W-:Y:S01]  /*bfe0*/  FMUL.FTZ R30, R30, 16777216 ;  /* 0x4b8000001e1e7820 */ /* 0x000fe20000410000 */
[----:B------:R-:W-:-:S07]  /*bff0*/  FMUL.FTZ R27, R27, 16777216 ;  /* 0x4b8000001b1b7820 */ /* 0x000fce0000410000 */
.L_x_10692:
[----:B------:R-:W-:Y:S05]  /*c000*/  BSYNC B0 ;  /* 0x0000000000007941 */ /* 0x000fea0003800000 */
.L_x_10678:
        /* <DEDUP_REMOVED lines=17> */
.L_x_10694:
[----:B------:R-:W-:Y:S05]  /*c120*/  BSYNC B4 ;  /* 0x0000000000047941 */ /* 0x000fea0003800000 */
.L_x_10693:
        /* <DEDUP_REMOVED lines=18> */
.L_x_10696:
[----:B------:R-:W-:Y:S02]  /*c250*/  ISETP.GE.AND P0, PT, R30, RZ, PT ;  /* 0x000000ff1e00720c */ /* 0x000fe40003f06270 */
[----:B------:R-:W-:-:S11]  /*c260*/  MOV R3, 0x3fd774eb ;  /* 0x3fd774eb00037802 */ /* 0x000fd60000000f00 */
[----:B------:R-:W-:-:S04]  /*c270*/  @P0 FFMA.FTZ R0, R3, 0.93318945169448852539, -R0 ;  /* 0x3f6ee58103000823 */ /* 0x000fc80000010800 */
[----:B------:R-:W-:-:S07]  /*c280*/  @!P0 FFMA.FTZ R0, R3, 0.93318945169448852539, R0 ;  /* 0x3f6ee58103008823 */ /* 0x000fce0000010000 */
.L_x_10697:
[----:B------:R-:W-:Y:S05]  /*c290*/  BSYNC B0 ;  /* 0x0000000000007941 */ /* 0x000fea0003800000 */
.L_x_10695:
        /* <DEDUP_REMOVED lines=10> */
.L_x_10681:
[----:B------:R-:W-:Y:S05]  /*c340*/  BSYNC B3 ;  /* 0x0000000000037941 */ /* 0x000fea0003800000 */
.L_x_10677:
[----:B------:R-:W-:Y:S02]  /*c350*/  LOP3.LUT R17, R4, 0x80000000, R17, 0xb8, !PT ;  /* 0x8000000004117812 */ /* 0x000fe400078eb811 */
[----:B-1----:R-:W-:Y:S01]  /*c360*/  LOP3.LUT R16, R25, 0x80000000, R16, 0xb8, !PT ;  /* 0x8000000019107812 */ /* 0x002fe200078eb810 */
[----:B------:R-:W-:Y:S06]  /*c370*/  BRA `(.L_x_10666) ;  /* 0x0000001400cc7947 */ /* 0x000fec0003800000 */
.L_x_10665:
        /* <DEDUP_REMOVED lines=30> */
.L_x_10703:
[----:B------:R-:W-:Y:S05]  /*c560*/  BSYNC B4 ;  /* 0x0000000000047941 */ /* 0x000fea0003800000 */
.L_x_10702:
        /* <DEDUP_REMOVED lines=18> */
.L_x_10705:
[----:B------:R-:W-:Y:S02]  /*c690*/  ISETP.GE.AND P0, PT, R27, RZ, PT ;  /* 0x000000ff1b00720c */ /* 0x000fe40003f06270 */
[----:B------:R-:W-:-:S11]  /*c6a0*/  MOV R3, 0x3fd774eb ;  /* 0x3fd774eb00037802 */ /* 0x000fd60000000f00 */
[----:B------:R-:W-:-:S04]  /*c6b0*/  @P0 FFMA.FTZ R0, R3, 0.93318945169448852539, -R0 ;  /* 0x3f6ee58103000823 */ /* 0x000fc80000010800 */
[----:B------:R-:W-:-:S07]  /*c6c0*/  @!P0 FFMA.FTZ R0, R3, 0.93318945169448852539, R0 ;  /* 0x3f6ee58103008823 */ /* 0x000fce0000010000 */
.L_x_10706:
[----:B------:R-:W-:Y:S05]  /*c6d0*/  BSYNC B0 ;  /* 0x0000000000007941 */ /* 0x000fea0003800000 */
.L_x_10704:
        /* <DEDUP_REMOVED lines=13> */
.L_x_10701:
        /* <DEDUP_REMOVED lines=12> */
.L_x_10709:
[----:B------:R-:W-:Y:S05]  /*c870*/  BSYNC B4 ;  /* 0x0000000000047941 */ /* 0x000fea0003800000 */
.L_x_10708:
        /* <DEDUP_REMOVED lines=18> */
.L_x_10711:
[----:B------:R-:W-:Y:S02]  /*c9a0*/  ISETP.GE.AND P0, PT, R27, RZ, PT ;  /* 0x000000ff1b00720c */ /* 0x000fe40003f06270 */
[----:B------:R-:W-:-:S11]  /*c9b0*/  MOV R3, 0x3fd774eb ;  /* 0x3fd774eb00037802 */ /* 0x000fd60000000f00 */
[----:B------:R-:W-:-:S04]  /*c9c0*/  @P0 FFMA.FTZ R0, R3, 0.93318945169448852539, -R0 ;  /* 0x3f6ee58103000823 */ /* 0x000fc80000010800 */
[----:B------:R-:W-:-:S07]  /*c9d0*/  @!P0 FFMA.FTZ R0, R3, 0.93318945169448852539, R0 ;  /* 0x3f6ee58103008823 */ /* 0x000fce0000010000 */
.L_x_10712:
[----:B------:R-:W-:Y:S05]  /*c9e0*/  BSYNC B0 ;  /* 0x0000000000007941 */ /* 0x000fea0003800000 */
.L_x_10710:
        /* <DEDUP_REMOVED lines=27> */
.L_x_10700:
        /* <DEDUP_REMOVED lines=33> */
.L_x_10714:
[----:B------:R-:W-:Y:S05]  /*cdb0*/  BSYNC B4 ;  /* 0x0000000000047941 */ /* 0x000fea0003800000 */
.L_x_10713:
        /* <DEDUP_REMOVED lines=18> */
.L_x_10716:
[----:B------:R-:W-:Y:S02]  /*cee0*/  ISETP.GE.AND P0, PT, R27, RZ, PT ;  /* 0x000000ff1b00720c */ /* 0x000fe40003f06270 */
[----:B------:R-:W-:-:S11]  /*cef0*/  MOV R3, 0x3fd774eb ;  /* 0x3fd774eb00037802 */ /* 0x000fd60000000f00 */
[----:B------:R-:W-:-:S04]  /*cf00*/  @P0 FFMA.FTZ R0, R3, 0.93318945169448852539, -R0 ;  /* 0x3f6ee58103000823 */ /* 0x000fc80000010800 */
[----:B------:R-:W-:-:S07]  /*cf10*/  @!P0 FFMA.FTZ R0, R3, 0.93318945169448852539, R0 ;  /* 0x3f6ee58103008823 */ /* 0x000fce0000010000 */
.L_x_10717:
[----:B------:R-:W-:Y:S05]  /*cf20*/  BSYNC B0 ;  /* 0x0000000000007941 */ /* 0x000fea0003800000 */
.L_x_10715:
        /* <DEDUP_REMOVED lines=11> */
.L_x_10699:
        /* <DEDUP_REMOVED lines=23> */
.L_x_10721:
[----:B------:R-:W-:Y:S05]  /*d150*/  BSYNC B4 ;  /* 0x0000000000047941 */ /* 0x000fea0003800000 */
.L_x_10720:
        /* <DEDUP_REMOVED lines=24> */
.L_x_10719:
        /* <DEDUP_REMOVED lines=12> */
.L_x_10723:
[----:B------:R-:W-:Y:S05]  /*d3a0*/  BSYNC B4 ;  /* 0x0000000000047941 */ /* 0x000fea0003800000 */
.L_x_10722:
        /* <DEDUP_REMOVED lines=38> */
.L_x_10718:
        /* <DEDUP_REMOVED lines=33> */
.L_x_10725:
[----:B------:R-:W-:Y:S05]  /*d820*/  BSYNC B4 ;  /* 0x0000000000047941 */ /* 0x000fea0003800000 */
.L_x_10724:
        /* <DEDUP_REMOVED lines=21> */
.L_x_10707:
[----:B------:R-:W-:Y:S05]  /*d980*/  BSYNC B3 ;  /* 0x0000000000037941 */ /* 0x000fea0003800000 */
.L_x_10698:
[----:B------:R-:W-:Y:S01]  /*d990*/  FADD.FTZ R25, R25, 0.69314718246459960938 ;  /* 0x3f31721819197421 */ /* 0x000fe20000010000 */
[----:B------:R-:W-:-:S04]  /*d9a0*/  LOP3.LUT R17, R0, 0x80000000, R17, 0xb8, !PT ;  /* 0x8000000000117812 */ /* 0x000fc800078eb811 */
[----:B------:R-:W-:Y:S01]  /*d9b0*/  LOP3.LUT R16, R25, 0x80000000, R16, 0xb8, !PT ;  /* 0x8000000019107812 */ /* 0x000fe200078eb810 */
[----:B------:R-:W-:Y:S06]  /*d9c0*/  BRA `(.L_x_10666) ;  /* 0x0000000000387947 */ /* 0x000fec0003800000 */
.L_x_10664:
        /* <DEDUP_REMOVED lines=14> */
.L_x_10666:
[----:B------:R-:W-:Y:S05]  /*dab0*/  BSYNC B2 ;  /* 0x0000000000027941 */ /* 0x000fea0003800000 */
.L_x_10663:
        /* <DEDUP_REMOVED lines=109> */
.L_x_10733:
        /* <DEDUP_REMOVED lines=10> */
.L_x_10735:
[----:B------:R-:W-:-:S04]  /*e230*/  FADD.FTZ R4, -R0, R5 ;  /* 0x0000000500047221 */ /* 0x000fc80000010100 */
[----:B------:R-:W-:-:S07]  /*e240*/  FMUL.FTZ R4, R4, 0.5 ;  /* 0x3f00000004047820 */ /* 0x000fce0000410000 */
.L_x_10736:
[----:B------:R-:W-:Y:S05]  /*e250*/  BSYNC B1 ;  /* 0x0000000000017941 */ /* 0x000fea0003800000 */
.L_x_10734:
        /* <DEDUP_REMOVED lines=11> */
.L_x_10738:
[----:B------:R-:W-:-:S04]  /*e310*/  FADD.FTZ R6, R2, -R7 ;  /* 0x8000000702067221 */ /* 0x000fc80000010000 */
[----:B------:R-:W-:-:S07]  /*e320*/  FMUL.FTZ R7, R6, 0.5 ;  /* 0x3f00000006077820 */ /* 0x000fce0000410000 */
.L_x_10739:
[----:B------:R-:W-:Y:S05]  /*e330*/  BSYNC B1 ;  /* 0x0000000000017941 */ /* 0x000fea0003800000 */
.L_x_10737:
        /* <DEDUP_REMOVED lines=35> */
.L_x_10732:
[----:B------:R0:W1:Y:S02]  /*e570*/  MUFU.SQRT R25, R26 ;  /* 0x0000001a00197308 */ /* 0x0000640000002000 */
.L_x_10731:
[----:B------:R-:W-:Y:S05]  /*e580*/  BSYNC B0 ;  /* 0x0000000000007941 */ /* 0x000fea0003800000 */
.L_x_10730:
        /* <DEDUP_REMOVED lines=35> */
.L_x_10743:
        /* <DEDUP_REMOVED lines=17> */
.L_x_10749:
[----:B------:R-:W-:-:S04]  /*e8d0*/  FADD.FTZ R0, -R0, R5 ;  /* 0x0000000500007221 */ /* 0x000fc80000010100 */
[----:B------:R-:W-:-:S07]  /*e8e0*/  FMUL.FTZ R0, R0, 0.5 ;  /* 0x3f00000000007820 */ /* 0x000fce0000410000 */
.L_x_10750:
[----:B------:R-:W-:Y:S05]  /*e8f0*/  BSYNC B4 ;  /* 0x0000000000047941 */ /* 0x000fea0003800000 */
.L_x_10748:
        /* <DEDUP_REMOVED lines=10> */
.L_x_10752:
[----:B------:R-:W-:-:S04]  /*e9a0*/  FADD.FTZ R2, -R3, R2 ;  /* 0x0000000203027221 */ /* 0x000fc80000010100 */
[----:B------:R-:W-:-:S07]  /*e9b0*/  FMUL.FTZ R3, R2, 0.5 ;  /* 0x3f00000002037820 */ /* 0x000fce0000410000 */
.L_x_10753:
[----:B------:R-:W-:Y:S05]  /*e9c0*/  BSYNC B4 ;  /* 0x0000000000047941 */ /* 0x000fea0003800000 */
.L_x_10751:
[----:B------:R-:W-:Y:S01]  /*e9d0*/  FADD.FTZ R3, R3, R0 ;  /* 0x0000000003037221 */ /* 0x000fe20000010000 */
[----:B------:R-:W-:-:S04]  /*e9e0*/  FADD.FTZ R30, R27, R30 ;  /* 0x0000001e1b1e7221 */ /* 0x000fc80000010000 */
[----:B------:R-:W-:-:S06]  /*e9f0*/  FMUL.FTZ R30, R30, R3 ;  /* 0x000000031e1e7220 */ /* 0x000fcc0000410000 */
[----:B------:R-:W2:Y:S01]  /*ea00*/  MUFU.SQRT R30, R30 ;  /* 0x0000001e001e7308 */ /* 0x000ea20000002000 */
[----:B------:R-:W-:Y:S05]  /*ea10*/  BRA `(.L_x_10754) ;  /* 0x0000000000487947 */ /* 0x000fea0003800000 */
.L_x_10747:
        /* <DEDUP_REMOVED lines=12> */
.L_x_10746:
[----:B------:R-:W-:Y:S01]  /*eae0*/  FADD.FTZ R0, R30, 1 ;  /* 0x3f8000001e007421 */ /* 0x000fe20000010000 */
[----:B------:R-:W-:Y:S01]  /*eaf0*/  MUFU.SQRT R3, R26 ;  /* 0x0000001a00037308 */ /* 0x000fe20000002000 */
[----:B------:R-:W-:Y:S02]  /*eb00*/  MOV R27, 0x3f800000 ;  /* 0x3f800000001b7802 */ /* 0x000fe40000000f00 */
[----:B------:R-:W-:-:S06]  /*eb10*/  FMUL.FTZ R0, R0, 0.5 ;  /* 0x3f00000000007820 */ /* 0x000fcc0000410000 */
[----:B------:R-:W2:Y:S02]  /*eb20*/  MUFU.SQRT R0, R0 ;  /* 0x0000000000007308 */ /* 0x000ea40000002000 */
[----:B--2---:R-:W-:-:S07]  /*eb30*/  FMUL.FTZ R30, R3, R0 ;  /* 0x00000000031e7220 */ /* 0x004fce0000410000 */
.L_x_10754:
[----:B------:R-:W-:Y:S05]  /*eb40*/  BSYNC B1 ;  /* 0x0000000000017941 */ /* 0x000fea0003800000 */
.L_x_10745:
[----:B------:R-:W-:Y:S05]  /*eb50*/  BRA `(.L_x_10755) ;  /* 0x0000000000087947 */ /* 0x000fea0003800000 */
.L_x_10742:
[----:B------:R-:W-:Y:S01]  /*eb60*/  FMUL.FTZ R30, R30, 16777216 ;  /* 0x4b8000001e1e7820 */ /* 0x000fe20000410000 */
[----:B------:R-:W-:-:S07]  /*eb70*/  FMUL.FTZ R27, R27, 16777216 ;  /* 0x4b8000001b1b7820 */ /* 0x000fce0000410000 */
.L_x_10755:
[----:B------:R-:W-:Y:S05]  /*eb80*/  BSYNC B0 ;  /* 0x0000000000007941 */ /* 0x000fea0003800000 */
.L_x_10741:
        /* <DEDUP_REMOVED lines=17> */
.L_x_10757:
[----:B------:R-:W-:Y:S05]  /*eca0*/  BSYNC B4 ;  /* 0x0000000000047941 */ /* 0x000fea0003800000 */
.L_x_10756:
        /* <DEDUP_REMOVED lines=18> */
.L_x_10759:
[----:B------:R-:W-:Y:S02]  /*edd0*/  ISETP.GE.AND P0, PT, R30, RZ, PT ;  /* 0x000000ff1e00720c */ /* 0x000fe40003f06270 */
[----:B------:R-:W-:-:S11]  /*ede0*/  MOV R3, 0x3fd774eb ;  /* 0x3fd774eb00037802 */ /* 0x000fd60000000f00 */
[----:B------:R-:W-:-:S04]  /*edf0*/  @P0 FFMA.FTZ R0, R3, 0.93318945169448852539, -R0 ;  /* 0x3f6ee58103000823 */ /* 0x000fc80000010800 */
[----:B------:R-:W-:-:S07]  /*ee00*/  @!P0 FFMA.FTZ R0, R3, 0.93318945169448852539, R0 ;  /* 0x3f6ee58103008823 */ /* 0x000fce0000010000 */
.L_x_10760:
[----:B------:R-:W-:Y:S05]  /*ee10*/  BSYNC B0 ;  /* 0x0000000000007941 */ /* 0x000fea0003800000 */
.L_x_10758:
        /* <DEDUP_REMOVED lines=10> */
.L_x_10744:
[----:B------:R-:W-:Y:S05]  /*eec0*/  BSYNC B3 ;  /* 0x0000000000037941 */ /* 0x000fea0003800000 */
.L_x_10740:
[----:B------:R-:W-:Y:S02]  /*eed0*/  LOP3.LUT R19, R4, 0x80000000, R19, 0xb8, !PT ;  /* 0x8000000004137812 */ /* 0x000fe400078eb813 */
[----:B-1----:R-:W-:Y:S01]  /*eee0*/  LOP3.LUT R18, R25, 0x80000000, R18, 0xb8, !PT ;  /* 0x8000000019127812 */ /* 0x002fe200078eb812 */
[----:B------:R-:W-:Y:S06]  /*eef0*/  BRA `(.L_x_10729) ;  /* 0x0000001400cc7947 */ /* 0x000fec0003800000 */
.L_x_10728:
        /* <DEDUP_REMOVED lines=30> */
.L_x_10766:
[----:B------:R-:W-:Y:S05]  /*f0e0*/  BSYNC B4 ;  /* 0x0000000000047941 */ /* 0x000fea0003800000 */
.L_x_10765:
        /* <DEDUP_REMOVED lines=18> */
.L_x_10768:
[----:B------:R-:W-:Y:S02]  /*f210*/  ISETP.GE.AND P0, PT, R27, RZ, PT ;  /* 0x000000ff1b00720c */ /* 0x000fe40003f06270 */
[----:B------:R-:W-:-:S11]  /*f220*/  MOV R3, 0x3fd774eb ;  /* 0x3fd774eb00037802 */ /* 0x000fd60000000f00 */
[----:B------:R-:W-:-:S04]  /*f230*/  @P0 FFMA.FTZ R0, R3, 0.93318945169448852539, -R0 ;  /* 0x3f6ee58103000823 */ /* 0x000fc80000010800 */
[----:B------:R-:W-:-:S07]  /*f240*/  @!P0 FFMA.FTZ R0, R3, 0.93318945169448852539, R0 ;  /* 0x3f6ee58103008823 */ /* 0x000fce0000010000 */
.L_x_10769:
[----:B------:R-:W-:Y:S05]  /*f250*/  BSYNC B0 ;  /* 0x0000000000007941 */ /* 0x000fea0003800000 */
.L_x_10767:
        /* <DEDUP_REMOVED lines=13> */
.L_x_10764:
        /* <DEDUP_REMOVED lines=12> */
.L_x_10772:
[----:B------:R-:W-:Y:S05]  /*f3f0*/  BSYNC B4 ;  /* 0x0000000000047941 */ /* 0x000fea0003800000 */
.L_x_10771:
        /* <DEDUP_REMOVED lines=18> */
.L_x_10774:
[----:B------:R-:W-:Y:S02]  /*f520*/  ISETP.GE.AND P0, PT, R27, RZ, PT ;  /* 0x000000ff1b00720c */ /* 0x000fe40003f06270 */
[----:B------:R-:W-:-:S11]  /*f530*/  MOV R3, 0x3fd774eb ;  /* 0x3fd774eb00037802 */ /* 0x000fd60000000f00 */
[----:B------:R-:W-:-:S04]  /*f540*/  @P0 FFMA.FTZ R0, R3, 0.93318945169448852539, -R0 ;  /* 0x3f6ee58103000823 */ /* 0x000fc80000010800 */
[----:B------:R-:W-:-:S07]  /*f550*/  @!P0 FFMA.FTZ R0, R3, 0.93318945169448852539, R0 ;  /* 0x3f6ee58103008823 */ /* 0x000fce0000010000 */
.L_x_10775:
[----:B------:R-:W-:Y:S05]  /*f560*/  BSYNC B0 ;  /* 0x0000000000007941 */ /* 0x000fea0003800000 */
.L_x_10773:
        /* <DEDUP_REMOVED lines=27> */
.L_x_10763:
        /* <DEDUP_REMOVED lines=33> */
.L_x_10777:
[----:B------:R-:W-:Y:S05]  /*f930*/  BSYNC B4 ;  /* 0x0000000000047941 */ /* 0x000fea0003800000 */
.L_x_10776:
        /* <DEDUP_REMOVED lines=18> */
.L_x_10779:
[----:B------:R-:W-:Y:S02]  /*fa60*/  ISETP.GE.AND P0, PT, R27, RZ, PT ;  /* 0x000000ff1b00720c */ /* 0x000fe40003f06270 */
[----:B------:R-:W-:-:S11]  /*fa70*/  MOV R3, 0x3fd774eb ;  /* 0x3fd774eb00037802 */ /* 0x000fd60000000f00 */
[----:B------:R-:W-:-:S04]  /*fa80*/  @P0 FFMA.FTZ R0, R3, 0.93318945169448852539, -R0 ;  /* 0x3f6ee58103000823 */ /* 0x000fc80000010800 */
[----:B------:R-:W-:-:S07]  /*fa90*/  @!P0 FFMA.FTZ R0, R3, 0.93318945169448852539, R0 ;  /* 0x3f6ee58103008823 */ /* 0x000fce0000010000 */
.L_x_10780:
[----:B------:R-:W-:Y:S05]  /*faa0*/  BSYNC B0 ;  /* 0x0000000000007941 */ /* 0x000fea0003800000 */
.L_x_10778:
        /* <DEDUP_REMOVED lines=11> */
.L_x_10762:
        /* <DEDUP_REMOVED lines=23> */
.L_x_10784:
[----:B------:R-:W-:Y:S05]  /*fcd0*/  BSYNC B4 ;  /* 0x0000000000047941 */ /* 0x000fea0003800000 */
.L_x_10783:
        /* <DEDUP_REMOVED lines=24> */
.L_x_10782:
        /* <DEDUP_REMOVED lines=12> */
.L_x_10786:
[----:B------:R-:W-:Y:S05]  /*ff20*/  BSYNC B4 ;  /* 0x0000000000047941 */ /* 0x000fea0003800000 */
.L_x_10785:
        /* <DEDUP_REMOVED lines=38> */
.L_x_10781:
        /* <DEDUP_REMOVED lines=33> */
.L_x_10788:
[----:B------:R-:W-:Y:S05]  /*103a0*/  BSYNC B4 ;  /* 0x0000000000047941 */ /* 0x000fea0003800000 */
.L_x_10787:
        /* <DEDUP_REMOVED lines=21> */
.L_x_10770:
[----:B------:R-:W-:Y:S05]  /*10500*/  BSYNC B3 ;  /* 0x0000000000037941 */ /* 0x000fea0003800000 */
.L_x_10761:
[----:B------:R-:W-:Y:S01]  /*10510*/  FADD.FTZ R25, R25, 0.69314718246459960938 ;  /* 0x3f31721819197421 */ /* 0x000fe20000010000 */
[----:B------:R-:W-:-:S04]  /*10520*/  LOP3.LUT R19, R0, 0x80000000, R19, 0xb8, !PT ;  /* 0x8000000000137812 */ /* 0x000fc800078eb813 */
[----:B------:R-:W-:Y:S01]  /*10530*/  LOP3.LUT R18, R25, 0x80000000, R18, 0xb8, !PT ;  /* 0x8000000019127812 */ /* 0x000fe200078eb812 */
[----:B------:R-:W-:Y:S06]  /*10540*/  BRA `(.L_x_10729) ;  /* 0x0000000000387947 */ /* 0x000fec0003800000 */
.L_x_10727:
        /* <DEDUP_REMOVED lines=14> */
.L_x_10729:
[----:B------:R-:W-:Y:S05]  /*10630*/  BSYNC B2 ;  /* 0x0000000000027941 */ /* 0x000fea0003800000 */
.L_x_10726:
        /* <DEDUP_REMOVED lines=109> */
.L_x_10796:
        /* <DEDUP_REMOVED lines=10> */
.L_x_10798:
[----:B------:R-:W-:-:S04]  /*10db0*/  FADD.FTZ R4, -R0, R5 ;  /* 0x0000000500047221 */ /* 0x000fc80000010100 */
[----:B------:R-:W-:-:S07]  /*10dc0*/  FMUL.FTZ R4, R4, 0.5 ;  /* 0x3f00000004047820 */ /* 0x000fce0000410000 */
.L_x_10799:
[----:B------:R-:W-:Y:S05]  /*10dd0*/  BSYNC B1 ;  /* 0x0000000000017941 */ /* 0x000fea0003800000 */
.L_x_10797:
        /* <DEDUP_REMOVED lines=11> */
.L_x_10801:
[----:B------:R-:W-:-:S04]  /*10e90*/  FADD.FTZ R6, R2, -R7 ;  /* 0x8000000702067221 */ /* 0x000fc80000010000 */
[----:B------:R-:W-:-:S07]  /*10ea0*/  FMUL.FTZ R7, R6, 0.5 ;  /* 0x3f00000006077820 */ /* 0x000fce0000410000 */
.L_x_10802:
[----:B------:R-:W-:Y:S05]  /*10eb0*/  BSYNC B1 ;  /* 0x0000000000017941 */ /* 0x000fea0003800000 */
.L_x_10800:
        /* <DEDUP_REMOVED lines=35> */
.L_x_10795:
[----:B------:R0:W1:Y:S02]  /*110f0*/  MUFU.SQRT R25, R26 ;  /* 0x0000001a00197308 */ /* 0x0000640000002000 */
.L_x_10794:
[----:B------:R-:W-:Y:S05]  /*11100*/  BSYNC B0 ;  /* 0x0000000000007941 */ /* 0x000fea0003800000 */
.L_x_10793:
        /* <DEDUP_REMOVED lines=35> */
.L_x_10806:
        /* <DEDUP_REMOVED lines=17> */
.L_x_10812:
[----:B------:R-:W-:-:S04]  /*11450*/  FADD.FTZ R0, -R0, R5 ;  /* 0x0000000500007221 */ /* 0x000fc80000010100 */
[----:B------:R-:W-:-:S07]  /*11460*/  FMUL.FTZ R0, R0, 0.5 ;  /* 0x3f00000000007820 */ /* 0x000fce0000410000 */
.L_x_10813:
[----:B------:R-:W-:Y:S05]  /*11470*/  BSYNC B4 ;  /* 0x0000000000047941 */ /* 0x000fea0003800000 */
.L_x_10811:
        /* <DEDUP_REMOVED lines=10> */
.L_x_10815:
[----:B------:R-:W-:-:S04]  /*11520*/  FADD.FTZ R2, -R3, R2 ;  /* 0x0000000203027221 */ /* 0x000fc80000010100 */
[----:B------:R-:W-:-:S07]  /*11530*/  FMUL.FTZ R3, R2, 0.5 ;  /* 0x3f00000002037820 */ /* 0x000fce0000410000 */
.L_x_10816:
[----:B------:R-:W-:Y:S05]  /*11540*/  BSYNC B4 ;  /* 0x0000000000047941 */ /* 0x000fea0003800000 */
.L_x_10814:
[----:B------:R-:W-:Y:S01]  /*11550*/  FADD.FTZ R3, R3, R0 ;  /* 0x0000000003037221 */ /* 0x000fe20000010000 */
[----:B------:R-:W-:-:S04]  /*11560*/  FADD.FTZ R30, R27, R30 ;  /* 0x0000001e1b1e7221 */ /* 0x000fc80000010000 */
[----:B------:R-:W-:-:S06]  /*11570*/  FMUL.FTZ R30, R30, R3 ;  /* 0x000000031e1e7220 */ /* 0x000fcc0000410000 */
[----:B------:R-:W2:Y:S01]  /*11580*/  MUFU.SQRT R30, R30 ;  /* 0x0000001e001e7308 */ /* 0x000ea20000002000 */
[----:B------:R-:W-:Y:S05]  /*11590*/  BRA `(.L_x_10817) ;  /* 0x0000000000487947 */ /* 0x000fea0003800000 */
.L_x_10810:
        /* <DEDUP_REMOVED lines=12> */
.L_x_10809:
[----:B------:R-:W-:Y:S01]  /*11660*/  FADD.FTZ R0, R30, 1 ;  /* 0x3f8000001e007421 */ /* 0x000fe20000010000 */
[----:B------:R-:W-:Y:S01]  /*11670*/  MUFU.SQRT R3, R26 ;  /* 0x0000001a00037308 */ /* 0x000fe20000002000 */
[----:B------:R-:W-:Y:S02]  /*11680*/  MOV R27, 0x3f800000 ;  /* 0x3f800000001b7802 */ /* 0x000fe40000000f00 */
[----:B------:R-:W-:-:S06]  /*11690*/  FMUL.FTZ R0, R0, 0.5 ;  /* 0x3f00000000007820 */ /* 0x000fcc0000410000 */
[----:B------:R-:W2:Y:S02]  /*116a0*/  MUFU.SQRT R0, R0 ;  /* 0x0000000000007308 */ /* 0x000ea40000002000 */
[----:B--2---:R-:W-:-:S07]  /*116b0*/  FMUL.FTZ R30, R3, R0 ;  /* 0x00000000031e7220 */ /* 0x004fce0000410000 */
.L_x_10817:
[----:B------:R-:W-:Y:S05]  /*116c0*/  BSYNC B1 ;  /* 0x0000000000017941 */ /* 0x000fea0003800000 */
.L_x_10808:
[----:B------:R-:W-:Y:S05]  /*116d0*/  BRA `(.L_x_10818) ;  /* 0x0000000000087947 */ /* 0x000fea0003800000 */
.L_x_10805:
[----:B------:R-:W-:Y:S01]  /*116e0*/  FMUL.FTZ R30, R30, 16777216 ;  /* 0x4b8000001e1e7820 */ /* 0x000fe20000410000 */
[----:B------:R-:W-:-:S07]  /*116f0*/  FMUL.FTZ R27, R27, 16777216 ;  /* 0x4b8000001b1b7820 */ /* 0x000fce0000410000 */
.L_x_10818:
[----:B------:R-:W-:Y:S05]  /*11700*/  BSYNC B0 ;  /* 0x0000000000007941 */ /* 0x000fea0003800000 */
.L_x_10804:
        /* <DEDUP_REMOVED lines=17> */
.L_x_10820:
[----:B------:R-:W-:Y:S05]  /*11820*/  BSYNC B4 ;  /* 0x0000000000047941 */ /* 0x000fea0003800000 */
.L_x_10819:
        /* <DEDUP_REMOVED lines=18> */
.L_x_10822:
[----:B------:R-:W-:Y:S02]  /*11950*/  ISETP.GE.AND P0, PT, R30, RZ, PT ;  /* 0x000000ff1e00720c */ /* 0x000fe40003f06270 */
[----:B------:R-:W-:-:S11]  /*11960*/  MOV R3, 0x3fd774eb ;  /* 0x3fd774eb00037802 */ /* 0x000fd60000000f00 */
[----:B------:R-:W-:-:S04]  /*11970*/  @P0 FFMA.FTZ R0, R3, 0.93318945169448852539, -R0 ;  /* 0x3f6ee58103000823 */ /* 0x000fc80000010800 */
[----:B------:R-:W-:-:S07]  /*11980*/  @!P0 FFMA.FTZ R0, R3, 0.93318945169448852539, R0 ;  /* 0x3f6ee58103008823 */ /* 0x000fce0000010000 */
.L_x_10823:
[----:B------:R-:W-:Y:S05]  /*11990*/  BSYNC B0 ;  /* 0x0000000000007941 */ /* 0x000fea0003800000 */
.L_x_10821:
        /* <DEDUP_REMOVED lines=10> */
.L_x_10807:
[----:B------:R-:W-:Y:S05]  /*11a40*/  BSYNC B3 ;  /* 0x0000000000037941 */ /* 0x000fea0003800000 */
.L_x_10803:
[----:B------:R-:W-:Y:S02]  /*11a50*/  LOP3.LUT R21, R4, 0x80000000, R21, 0xb8, !PT ;  /* 0x8000000004157812 */ /* 0x000fe400078eb815 */
[----:B-1----:R-:W-:Y:S01]  /*11a60*/  LOP3.LUT R20, R25, 0x80000000, R20, 0xb8, !PT ;  /* 0x8000000019147812 */ /* 0x002fe200078eb814 */
[----:B------:R-:W-:Y:S06]  /*11a70*/  BRA `(.L_x_10792) ;  /* 0x0000001400cc7947 */ /* 0x000fec0003800000 */
.L_x_10791:
        /* <DEDUP_REMOVED lines=30> */
.L_x_10829:
[----:B------:R-:W-:Y:S05]  /*11c60*/  BSYNC B4 ;  /* 0x0000000000047941 */ /* 0x000fea0003800000 */
.L_x_10828:
        /* <DEDUP_REMOVED lines=18> */
.L_x_10831:
[----:B------:R-:W-:Y:S02]  /*11d90*/  ISETP.GE.AND P0, PT, R27, RZ, PT ;  /* 0x000000ff1b00720c */ /* 0x000fe40003f06270 */
[----:B------:R-:W-:-:S11]  /*11da0*/  MOV R3, 0x3fd774eb ;  /* 0x3fd774eb00037802 */ /* 0x000fd60000000f00 */
[----:B------:R-:W-:-:S04]  /*11db0*/  @P0 FFMA.FTZ R0, R3, 0.93318945169448852539, -R0 ;  /* 0x3f6ee58103000823 */ /* 0x000fc80000010800 */
[----:B------:R-:W-:-:S07]  /*11dc0*/  @!P0 FFMA.FTZ R0, R3, 0.93318945169448852539, R0 ;  /* 0x3f6ee58103008823 */ /* 0x000fce0000010000 */
.L_x_10832:
[----:B------:R-:W-:Y:S05]  /*11dd0*/  BSYNC B0 ;  /* 0x0000000000007941 */ /* 0x000fea0003800000 */
.L_x_10830:
        /* <DEDUP_REMOVED lines=13> */
.L_x_10827:
        /* <DEDUP_REMOVED lines=12> */
.L_x_10835:
[----:B------:R-:W-:Y:S05]  /*11f70*/  BSYNC B4 ;  /* 0x0000000000047941 */ /* 0x000fea0003800000 */
.L_x_10834:
        /* <DEDUP_REMOVED lines=18> */
.L_x_10837:
[----:B------:R-:W-:Y:S02]  /*120a0*/  ISETP.GE.AND P0, PT, R27, RZ, PT ;  /* 0x000000ff1b00720c */ /* 0x000fe40003f06270 */
[----:B------:R-:W-:-:S11]  /*120b0*/  MOV R3, 0x3fd774eb ;  /* 0x3fd774eb00037802 */ /* 0x000fd60000000f00 */
[----:B------:R-:W-:-:S04]  /*120c0*/  @P0 FFMA.FTZ R0, R3, 0.93318945169448852539, -R0 ;  /* 0x3f6ee58103000823 */ /* 0x000fc80000010800 */
[----:B------:R-:W-:-:S07]  /*120d0*/  @!P0 FFMA.FTZ R0, R3, 0.93318945169448852539, R0 ;  /* 0x3f6ee58103008823 */ /* 0x000fce0000010000 */
.L_x_10838:
[----:B------:R-:W-:Y:S05]  /*120e0*/  BSYNC B0 ;  /* 0x0000000000007941 */ /* 0x000fea0003800000 */
.L_x_10836:
        /* <DEDUP_REMOVED lines=27> */
.L_x_10826:
        /* <DEDUP_REMOVED lines=33> */
.L_x_10840:
[----:B------:R-:W-:Y:S05]  /*124b0*/  BSYNC B4 ;  /* 0x0000000000047941 */ /* 0x000fea0003800000 */
.L_x_10839:
        /* <DEDUP_REMOVED lines=18> */
.L_x_10842:
[----:B------:R-:W-:Y:S02]  /*125e0*/  ISETP.GE.AND P0, PT, R27, RZ, PT ;  /* 0x000000ff1b00720c */ /* 0x000fe40003f06270 */
[----:B------:R-:W-:-:S11]  /*125f0*/  MOV R3, 0x3fd774eb ;  /* 0x3fd774eb00037802 */ /* 0x000fd60000000f00 */
[----:B------:R-:W-:-:S04]  /*12600*/  @P0 FFMA.FTZ R0, R3, 0.93318945169448852539, -R0 ;  /* 0x3f6ee58103000823 */ /* 0x000fc80000010800 */
[----:B------:R-:W-:-:S07]  /*12610*/  @!P0 FFMA.FTZ R0, R3, 0.93318945169448852539, R0 ;  /* 0x3f6ee58103008823 */ /* 0x000fce0000010000 */
.L_x_10843:
[----:B------:R-:W-:Y:S05]  /*12620*/  BSYNC B0 ;  /* 0x0000000000007941 */ /* 0x000fea0003800000 */
.L_x_10841:
        /* <DEDUP_REMOVED lines=11> */
.L_x_10825:
        /* <DEDUP_REMOVED lines=23> */
.L_x_10847:
[----:B------:R-:W-:Y:S05]  /*12850*/  BSYNC B4 ;  /* 0x0000000000047941 */ /* 0x000fea0003800000 */
.L_x_10846:
        /* <DEDUP_REMOVED lines=24> */
.L_x_10845:
        /* <DEDUP_REMOVED lines=12> */
.L_x_10849:
[----:B------:R-:W-:Y:S05]  /*12aa0*/  BSYNC B4 ;  /* 0x0000000000047941 */ /* 0x000fea0003800000 */
.L_x_10848:
        /* <DEDUP_REMOVED lines=38> */
.L_x_10844:
        /* <DEDUP_REMOVED lines=33> */
.L_x_10851:
[----:B------:R-:W-:Y:S05]  /*12f20*/  BSYNC B4 ;  /* 0x0000000000047941 */ /* 0x000fea0003800000 */
.L_x_10850:
        /* <DEDUP_REMOVED lines=21> */
.L_x_10833:
[----:B------:R-:W-:Y:S05]  /*13080*/  BSYNC B3 ;  /* 0x0000000000037941 */ /* 0x000fea0003800000 */
.L_x_10824:
[----:B------:R-:W-:Y:S01]  /*13090*/  FADD.FTZ R25, R25, 0.69314718246459960938 ;  /* 0x3f31721819197421 */ /* 0x000fe20000010000 */
[----:B------:R-:W-:-:S04]  /*130a0*/  LOP3.LUT R21, R0, 0x80000000, R21, 0xb8, !PT ;  /* 0x8000000000157812 */ /* 0x000fc800078eb815 */
[----:B------:R-:W-:Y:S01]  /*130b0*/  LOP3.LUT R20, R25, 0x80000000, R20, 0xb8, !PT ;  /* 0x8000000019147812 */ /* 0x000fe200078eb814 */
[----:B------:R-:W-:Y:S06]  /*130c0*/  BRA `(.L_x_10792) ;  /* 0x0000000000387947 */ /* 0x000fec0003800000 */
.L_x_10790:
        /* <DEDUP_REMOVED lines=14> */
.L_x_10792:
[----:B------:R-:W-:Y:S05]  /*131b0*/  BSYNC B2 ;  /* 0x0000000000027941 */ /* 0x000fea0003800000 */
.L_x_10789:
        /* <DEDUP_REMOVED lines=109> */
.L_x_10859:
        /* <DEDUP_REMOVED lines=10> */
.L_x_10861:
[----:B------:R-:W-:-:S04]  /*13930*/  FADD.FTZ R4, -R0, R5 ;  /* 0x0000000500047221 */ /* 0x000fc80000010100 */
[----:B------:R-:W-:-:S07]  /*13940*/  FMUL.FTZ R4, R4, 0.5 ;  /* 0x3f00000004047820 */ /* 0x000fce0000410000 */
.L_x_10862:
[----:B------:R-:W-:Y:S05]  /*13950*/  BSYNC B1 ;  /* 0x0000000000017941 */ /* 0x000fea0003800000 */
.L_x_10860:
        /* <DEDUP_REMOVED lines=11> */
.L_x_10864:
[----:B------:R-:W-:-:S04]  /*13a10*/  FADD.FTZ R6, R2, -R7 ;  /* 0x8000000702067221 */ /* 0x000fc80000010000 */
[----:B------:R-:W-:-:S07]  /*13a20*/  FMUL.FTZ R7, R6, 0.5 ;  /* 0x3f00000006077820 */ /* 0x000fce0000410000 */
.L_x_10865:
[----:B------:R-:W-:Y:S05]  /*13a30*/  BSYNC B1 ;  /* 0x0000000000017941 */ /* 0x000fea0003800000 */
.L_x_10863:
        /* <DEDUP_REMOVED lines=35> */
.L_x_10858:
[----:B------:R0:W1:Y:S02]  /*13c70*/  MUFU.SQRT R25, R26 ;  /* 0x0000001a00197308 */ /* 0x0000640000002000 */
.L_x_10857:
[----:B------:R-:W-:Y:S05]  /*13c80*/  BSYNC B0 ;  /* 0x0000000000007941 */ /* 0x000fea0003800000 */
.L_x_10856:
        /* <DEDUP_REMOVED lines=35> */
.L_x_10869:
        /* <DEDUP_REMOVED lines=17> */
.L_x_10875:
[----:B------:R-:W-:-:S04]  /*13fd0*/  FADD.FTZ R0, -R0, R5 ;  /* 0x0000000500007221 */ /* 0x000fc80000010100 */
[----:B------:R-:W-:-:S07]  /*13fe0*/  FMUL.FTZ R0, R0, 0.5 ;  /* 0x3f00000000007820 */ /* 0x000fce0000410000 */
.L_x_10876:
[----:B------:R-:W-:Y:S05]  /*13ff0*/  BSYNC B4 ;  /* 0x0000000000047941 */ /* 0x000fea0003800000 */
.L_x_10874:
        /* <DEDUP_REMOVED lines=10> */
.L_x_10878:
[----:B------:R-:W-:-:S04]  /*140a0*/  FADD.FTZ R2, -R3, R2 ;  /* 0x0000000203027221 */ /* 0x000fc80000010100 */
[----:B------:R-:W-:-:S07]  /*140b0*/  FMUL.FTZ R3, R2, 0.5 ;  /* 0x3f00000002037820 */ /* 0x000fce0000410000 */
.L_x_10879:
[----:B------:R-:W-:Y:S05]  /*140c0*/  BSYNC B4 ;  /* 0x0000000000047941 */ /* 0x000fea0003800000 */
.L_x_10877:
[----:B------:R-:W-:Y:S01]  /*140d0*/  FADD.FTZ R3, R3, R0 ;  /* 0x0000000003037221 */ /* 0x000fe20000010000 */
[----:B------:R-:W-:-:S04]  /*140e0*/  FADD.FTZ R30, R27, R30 ;  /* 0x0000001e1b1e7221 */ /* 0x000fc80000010000 */
[----:B------:R-:W-:-:S06]  /*140f0*/  FMUL.FTZ R30, R30, R3 ;  /* 0x000000031e1e7220 */ /* 0x000fcc0000410000 */
[----:B------:R-:W2:Y:S01]  /*14100*/  MUFU.SQRT R30, R30 ;  /* 0x0000001e001e7308 */ /* 0x000ea20000002000 */
[----:B------:R-:W-:Y:S05]  /*14110*/  BRA `(.L_x_10880) ;  /* 0x0000000000487947 */ /* 0x000fea0003800000 */
.L_x_10873:
        /* <DEDUP_REMOVED lines=12> */
.L_x_10872:
[----:B------:R-:W-:Y:S01]  /*141e0*/  FADD.FTZ R0, R30, 1 ;  /* 0x3f8000001e007421 */ /* 0x000fe20000010000 */
[----:B------:R-:W-:Y:S01]  /*141f0*/  MUFU.SQRT R3, R26 ;  /* 0x0000001a00037308 */ /* 0x000fe20000002000 */
[----:B------:R-:W-:Y:S02]  /*14200*/  MOV R27, 0x3f800000 ;  /* 0x3f800000001b7802 */ /* 0x000fe40000000f00 */
[----:B------:R-:W-:-:S06]  /*14210*/  FMUL.FTZ R0, R0, 0.5 ;  /* 0x3f00000000007820 */ /* 0x000fcc0000410000 */
[----:B------:R-:W2:Y:S02]  /*14220*/  MUFU.SQRT R0, R0 ;  /* 0x0000000000007308 */ /* 0x000ea40000002000 */
[----:B--2---:R-:W-:-:S07]  /*14230*/  FMUL.FTZ R30, R3, R0 ;  /* 0x00000000031e7220 */ /* 0x004fce0000410000 */
.L_x_10880:
[----:B------:R-:W-:Y:S05]  /*14240*/  BSYNC B1 ;  /* 0x0000000000017941 */ /* 0x000fea0003800000 */
.L_x_10871:
[----:B------:R-:W-:Y:S05]  /*14250*/  BRA `(.L_x_10881) ;  /* 0x0000000000087947 */ /* 0x000fea0003800000 */
.L_x_10868:
[----:B------:R-:W-:Y:S01]  /*14260*/  FMUL.FTZ R30, R30, 16777216 ;  /* 0x4b8000001e1e7820 */ /* 0x000fe20000410000 */
[----:B------:R-:W-:-:S07]  /*14270*/  FMUL.FTZ R27, R27, 16777216 ;  /* 0x4b8000001b1b7820 */ /* 0x000fce0000410000 */
.L_x_10881:
[----:B------:R-:W-:Y:S05]  /*14280*/  BSYNC B0 ;  /* 0x0000000000007941 */ /* 0x000fea0003800000 */
.L_x_10867:
        /* <DEDUP_REMOVED lines=17> */
.L_x_10883:
[----:B------:R-:W-:Y:S05]  /*143a0*/  BSYNC B4 ;  /* 0x0000000000047941 */ /* 0x000fea0003800000 */
.L_x_10882:
        /* <DEDUP_REMOVED lines=18> */
.L_x_10885:
[----:B------:R-:W-:Y:S02]  /*144d0*/  ISETP.GE.AND P0, PT, R30, RZ, PT ;  /* 0x000000ff1e00720c */ /* 0x000fe40003f06270 */
[----:B------:R-:W-:-:S11]  /*144e0*/  MOV R3, 0x3fd774eb ;  /* 0x3fd774eb00037802 */ /* 0x000fd60000000f00 */
[----:B------:R-:W-:-:S04]  /*144f0*/  @P0 FFMA.FTZ R0, R3, 0.93318945169448852539, -R0 ;  /* 0x3f6ee58103000823 */ /* 0x000fc80000010800 */
[----:B------:R-:W-:-:S07]  /*14500*/  @!P0 FFMA.FTZ R0, R3, 0.93318945169448852539, R0 ;  /* 0x3f6ee58103008823 */ /* 0x000fce0000010000 */
.L_x_10886:
[----:B------:R-:W-:Y:S05]  /*14510*/  BSYNC B0 ;  /* 0x0000000000007941 */ /* 0x000fea0003800000 */
.L_x_10884:
        /* <DEDUP_REMOVED lines=10> */
.L_x_10870:
[----:B------:R-:W-:Y:S05]  /*145c0*/  BSYNC B3 ;  /* 0x0000000000037941 */ /* 0x000fea0003800000 */
.L_x_10866:
[----:B------:R-:W-:Y:S02]  /*145d0*/  LOP3.LUT R23, R4, 0x80000000, R23, 0xb8, !PT ;  /* 0x8000000004177812 */ /* 0x000fe400078eb817 */
[----:B-1----:R-:W-:Y:S01]  /*145e0*/  LOP3.LUT R22, R25, 0x80000000, R22, 0xb8, !PT ;  /* 0x8000000019167812 */ /* 0x002fe200078eb816 */
[----:B------:R-:W-:Y:S06]  /*145f0*/  BRA `(.L_x_10855) ;  /* 0x0000001400cc7947 */ /* 0x000fec0003800000 */
.L_x_10854:
        /* <DEDUP_REMOVED lines=30> */
.L_x_10892:
[----:B------:R-:W-:Y:S05]  /*147e0*/  BSYNC B4 ;  /* 0x0000000000047941 */ /* 0x000fea0003800000 */
.L_x_10891:
        /* <DEDUP_REMOVED lines=18> */
.L_x_10894:
[----:B------:R-:W-:Y:S02]  /*14910*/  ISETP.GE.AND P0, PT, R27, RZ, PT ;  /* 0x000000ff1b00720c */ /* 0x000fe40003f06270 */
[----:B------:R-:W-:-:S11]  /*14920*/  MOV R3, 0x3fd774eb ;  /* 0x3fd774eb00037802 */ /* 0x000fd60000000f00 */
[----:B------:R-:W-:-:S04]  /*14930*/  @P0 FFMA.FTZ R0, R3, 0.93318945169448852539, -R0 ;  /* 0x3f6ee58103000823 */ /* 0x000fc80000010800 */
[----:B------:R-:W-:-:S07]  /*14940*/  @!P0 FFMA.FTZ R0, R3, 0.93318945169448852539, R0 ;  /* 0x3f6ee58103008823 */ /* 0x000fce0000010000 */
.L_x_10895:
[----:B------:R-:W-:Y:S05]  /*14950*/  BSYNC B0 ;  /* 0x0000000000007941 */ /* 0x000fea0003800000 */
.L_x_10893:
        /* <DEDUP_REMOVED lines=13> */
.L_x_10890:
        /* <DEDUP_REMOVED lines=12> */
.L_x_10898:
[----:B------:R-:W-:Y:S05]  /*14af0*/  BSYNC B4 ;  /* 0x0000000000047941 */ /* 0x000fea0003800000 */
.L_x_10897:
        /* <DEDUP_REMOVED lines=18> */
.L_x_10900:
[----:B------:R-:W-:Y:S02]  /*14c20*/  ISETP.GE.AND P0, PT, R27, RZ, PT ;  /* 0x000000ff1b00720c */ /* 0x000fe40003f06270 */
[----:B------:R-:W-:-:S11]  /*14c30*/  MOV R3, 0x3fd774eb ;  /* 0x3fd774eb00037802 */ /* 0x000fd60000000f00 */
[----:B------:R-:W-:-:S04]  /*14c40*/  @P0 FFMA.FTZ R0, R3, 0.93318945169448852539, -R0 ;  /* 0x3f6ee58103000823 */ /* 0x000fc80000010800 */
[----:B------:R-:W-:-:S07]  /*14c50*/  @!P0 FFMA.FTZ R0, R3, 0.93318945169448852539, R0 ;  /* 0x3f6ee58103008823 */ /* 0x000fce0000010000 */
.L_x_10901:
[----:B------:R-:W-:Y:S05]  /*14c60*/  BSYNC B0 ;  /* 0x0000000000007941 */ /* 0x000fea0003800000 */
.L_x_10899:
        /* <DEDUP_REMOVED lines=27> */
.L_x_10889:
        /* <DEDUP_REMOVED lines=33> */
.L_x_10903:
[----:B------:R-:W-:Y:S05]  /*15030*/  BSYNC B4 ;  /* 0x0000000000047941 */ /* 0x000fea0003800000 */
.L_x_10902:
        /* <DEDUP_REMOVED lines=18> */
.L_x_10905:
[----:B------:R-:W-:Y:S02]  /*15160*/  ISETP.GE.AND P0, PT, R27, RZ, PT ;  /* 0x000000ff1b00720c */ /* 0x000fe40003f06270 */
[----:B------:R-:W-:-:S11]  /*15170*/  MOV R3, 0x3fd774eb ;  /* 0x3fd774eb00037802 */ /* 0x000fd60000000f00 */
[----:B------:R-:W-:-:S04]  /*15180*/  @P0 FFMA.FTZ R0, R3, 0.93318945169448852539, -R0 ;  /* 0x3f6ee58103000823 */ /* 0x000fc80000010800 */
[----:B------:R-:W-:-:S07]  /*15190*/  @!P0 FFMA.FTZ R0, R3, 0.93318945169448852539, R0 ;  /* 0x3f6ee58103008823 */ /* 0x000fce0000010000 */
.L_x_10906:
[----:B------:R-:W-:Y:S05]  /*151a0*/  BSYNC B0 ;  /* 0x0000000000007941 */ /* 0x000fea0003800000 */
.L_x_10904:
        /* <DEDUP_REMOVED lines=11> */
.L_x_10888:
        /* <DEDUP_REMOVED lines=23> */
.L_x_10910:
[----:B------:R-:W-:Y:S05]  /*153d0*/  BSYNC B4 ;  /* 0x0000000000047941 */ /* 0x000fea0003800000 */
.L_x_10909:
        /* <DEDUP_REMOVED lines=24> */
.L_x_10908:
        /* <DEDUP_REMOVED lines=12> */
.L_x_10912:
[----:B------:R-:W-:Y:S05]  /*15620*/  BSYNC B4 ;  /* 0x0000000000047941 */ /* 0x000fea0003800000 */
.L_x_10911:
        /* <DEDUP_REMOVED lines=38> */
.L_x_10907:
        /* <DEDUP_REMOVED lines=33> */
.L_x_10914:
[----:B------:R-:W-:Y:S05]  /*15aa0*/  BSYNC B4 ;  /* 0x0000000000047941 */ /* 0x000fea0003800000 */
.L_x_10913:
        /* <DEDUP_REMOVED lines=21> */
.L_x_10896:
[----:B------:R-:W-:Y:S05]  /*15c00*/  BSYNC B3 ;  /* 0x0000000000037941 */ /* 0x000fea0003800000 */
.L_x_10887:
[----:B------:R-:W-:Y:S01]  /*15c10*/  FADD.FTZ R25, R25, 0.69314718246459960938 ;  /* 0x3f31721819197421 */ /* 0x000fe20000010000 */
[----:B------:R-:W-:-:S04]  /*15c20*/  LOP3.LUT R23, R0, 0x80000000, R23, 0xb8, !PT ;  /* 0x8000000000177812 */ /* 0x000fc800078eb817 */
[----:B------:R-:W-:Y:S01]  /*15c30*/  LOP3.LUT R22, R25, 0x80000000, R22, 0xb8, !PT ;  /* 0x8000000019167812 */ /* 0x000fe200078eb816 */
[----:B------:R-:W-:Y:S06]  /*15c40*/  BRA `(.L_x_10855) ;  /* 0x0000000000387947 */ /* 0x000fec0003800000 */
.L_x_10853:
        /* <DEDUP_REMOVED lines=14> */
.L_x_10855:
[----:B------:R-:W-:Y:S05]  /*15d30*/  BSYNC B2 ;  /* 0x0000000000027941 */ /* 0x000fea0003800000 */
.L_x_10852:
        /* <DEDUP_REMOVED lines=12> */
.L_x_10410:
        /* <DEDUP_REMOVED lines=170> */
.L_x_10922:
        /* <DEDUP_REMOVED lines=10> */
.L_x_10924:
[----:B------:R-:W-:-:S04]  /*16940*/  FADD.FTZ R7, -R2, R5 ;  /* 0x0000000502077221 */ /* 0x000fc80000010100 */
[----:B------:R-:W-:-:S07]  /*16950*/  FMUL.FTZ R7, R7, 0.5 ;  /* 0x3f00000007077820 */ /* 0x000fce0000410000 */
.L_x_10925:
[----:B------:R-:W-:Y:S05]  /*16960*/  BSYNC B1 ;  /* 0x0000000000017941 */ /* 0x000fea0003800000 */
.L_x_10923:
        /* <DEDUP_REMOVED lines=11> */
.L_x_10927:
[----:B------:R-:W-:-:S04]  /*16a20*/  FADD.FTZ R8, R4, -R9 ;  /* 0x8000000904087221 */ /* 0x000fc80000010000 */
[----:B------:R-:W-:-:S07]  /*16a30*/  FMUL.FTZ R8, R8, 0.5 ;  /* 0x3f00000008087820 */ /* 0x000fce0000410000 */
.L_x_10928:
[----:B------:R-:W-:Y:S05]  /*16a40*/  BSYNC B1 ;  /* 0x0000000000017941 */ /* 0x000fea0003800000 */
.L_x_10926:
        /* <DEDUP_REMOVED lines=35> */
.L_x_10921:
[----:B------:R0:W1:Y:S02]  /*16c80*/  MUFU.SQRT R9, R0 ;  /* 0x0000000000097308 */ /* 0x0000640000002000 */
.L_x_10920:
[----:B------:R-:W-:Y:S05]  /*16c90*/  BSYNC B0 ;  /* 0x0000000000007941 */ /* 0x000fea0003800000 */
.L_x_10919:
        /* <DEDUP_REMOVED lines=35> */
.L_x_10932:
        /* <DEDUP_REMOVED lines=17> */
.L_x_10938:
[----:B0-----:R-:W-:-:S04]  /*16fe0*/  FADD.FTZ R0, -R2, R5 ;  /* 0x0000000502007221 */ /* 0x001fc80000010100 */
[----:B------:R-:W-:-:S07]  /*16ff0*/  FMUL.FTZ R0, R0, 0.5 ;  /* 0x3f00000000007820 */ /* 0x000fce0000410000 */
.L_x_10939:
[----:B------:R-:W-:Y:S05]  /*17000*/  BSYNC B4 ;  /* 0x0000000000047941 */ /* 0x000fea0003800000 */
.L_x_10937:
        /* <DEDUP_REMOVED lines=10> */
.L_x_10941:
[----:B------:R-:W-:-:S04]  /*170b0*/  FADD.FTZ R3, -R3, R4 ;  /* 0x0000000403037221 */ /* 0x000fc80000010100 */
[----:B------:R-:W-:-:S07]  /*170c0*/  FMUL.FTZ R3, R3, 0.5 ;  /* 0x3f00000003037820 */ /* 0x000fce0000410000 */
.L_x_10942:
[----:B------:R-:W-:Y:S05]  /*170d0*/  BSYNC B4 ;  /* 0x0000000000047941 */ /* 0x000fea0003800000 */
.L_x_10940:
[----:B------:R-:W-:Y:S01]  /*170e0*/  FADD.FTZ R3, R3, R0 ;  /* 0x0000000003037221 */ /* 0x000fe20000010000 */
[----:B------:R-:W-:Y:S01]  /*170f0*/  FADD.FTZ R6, R6, |R17| ;  /* 0x4000001106067221 */ /* 0x000fe20000010000 */
[----:B------:R-:W-:-:S03]  /*17100*/  MOV R14, R29 ;  /* 0x0000001d000e7202 */ /* 0x000fc60000000f00 */
[----:B------:R-:W-:-:S04]  /*17110*/  FMUL.FTZ R3, R6, R3 ;  /* 0x0000000306037220 */ /* 0x000fc80000410000 */
[----:B------:R2:W3:Y:S01]  /*17120*/  MUFU.SQRT R15, R3 ;  /* 0x00000003000f7308 */ /* 0x0004e20000002000 */
[----:B------:R-:W-:Y:S05]  /*17130*/  BRA `(.L_x_10943) ;  /* 0x00000000004c7947 */ /* 0x000fea0003800000 */
.L_x_10936:
        /* <DEDUP_REMOVED lines=13> */
.L_x_10935:
[----:B------:R-:W-:Y:S01]  /*17210*/  FADD.FTZ R2, R6, 1 ;  /* 0x3f80000006027421 */ /* 0x000fe20000010000 */
[----:B------:R-:W-:Y:S01]  /*17220*/  MUFU.SQRT R15, R0 ;  /* 0x00000000000f7308 */ /* 0x000fe20000002000 */
[----:B------:R-:W-:Y:S02]  /*17230*/  HFMA2.MMA R14, -RZ, RZ, 1.875, 0 ;  /* 0x3f800000ff0e7435 */ /* 0x000fe400000001ff */
[----:B------:R-:W-:-:S06]  /*17240*/  FMUL.FTZ R2, R2, 0.5 ;  /* 0x3f00000002027820 */ /* 0x000fcc0000410000 */
[----:B------:R-:W2:Y:S02]  /*17250*/  MUFU.SQRT R2, R2 ;  /* 0x0000000200027308 */ /* 0x000ea40000002000 */
[----:B--2---:R-:W-:-:S07]  /*17260*/  FMUL.FTZ R15, R15, R2 ;  /* 0x000000020f0f7220 */ /* 0x004fce0000410000 */
.L_x_10943:
[----:B------:R-:W-:Y:S05]  /*17270*/  BSYNC B1 ;  /* 0x0000000000017941 */ /* 0x000fea0003800000 */
.L_x_10934:
[----:B------:R-:W-:Y:S05]  /*17280*/  BRA `(.L_x_10944) ;  /* 0x0000000000087947 */ /* 0x000fea0003800000 */
.L_x_10931:
[----:B------:R-:W-:Y:S01]  /*17290*/  FMUL.FTZ R15, R6, 16777216 ;  /* 0x4b800000060f7820 */ /* 0x000fe20000410000 */
[----:B------:R-:W-:-:S07]  /*172a0*/  FMUL.FTZ R14, |R17|, 16777216 ;  /* 0x4b800000110e7820 */ /* 0x000fce0000410200 */
.L_x_10944:
[----:B------:R-:W-:Y:S05]  /*172b0*/  BSYNC B0 ;  /* 0x0000000000007941 */ /* 0x000fea0003800000 */
.L_x_10930:
        /* <DEDUP_REMOVED lines=16> */
[----:B-1----:R-:W-:Y:S05]  /*173c0*/  CALL.REL.NOINC `($__internal_19_$__cuda_sm3x_div_rn_ftz_f32_slowpath) ;  /* 0x00000154002c7944 */ /* 0x002fea0003c00000 */
.L_x_10946:
[----:B------:R-:W-:Y:S05]  /*173d0*/  BSYNC B4 ;  /* 0x0000000000047941 */ /* 0x000fea0003800000 */
.L_x_10945:
        /* <DEDUP_REMOVED lines=18> */
.L_x_10948:
[----:B------:R-:W-:Y:S02]  /*17500*/  ISETP.GE.AND P0, PT, R15, RZ, PT ;  /* 0x000000ff0f00720c */ /* 0x000fe40003f06270 */
[----:B------:R-:W-:-:S11]  /*17510*/  MOV R3, 0x3fd774eb ;  /* 0x3fd774eb00037802 */ /* 0x000fd60000000f00 */
[----:B------:R-:W-:-:S04]  /*17520*/  @P0 FFMA.FTZ R0, R3, 0.93318945169448852539, -R0 ;  /* 0x3f6ee58103000823 */ /* 0x000fc80000010800 */
[----:B------:R-:W-:-:S07]  /*17530*/  @!P0 FFMA.FTZ R0, R3, 0.93318945169448852539, R0 ;  /* 0x3f6ee58103008823 */ /* 0x000fce0000010000 */
.L_x_10949:
[----:B------:R-:W-:Y:S05]  /*17540*/  BSYNC B0 ;  /* 0x0000000000007941 */ /* 0x000fea0003800000 */
.L_x_10947:
        /* <DEDUP_REMOVED lines=13> */
.L_x_10933:
[----:B------:R-:W-:Y:S05]  /*17620*/  BSYNC B3 ;  /* 0x0000000000037941 */ /* 0x000fea0003800000 */
.L_x_10929:
[----:B------:R-:W-:Y:S02]  /*17630*/  LOP3.LUT R15, R0, 0x80000000, R17, 0xb8, !PT ;  /* 0x80000000000f7812 */ /* 0x000fe400078eb811 */
[----:B-1----:R-:W-:Y:S01]  /*17640*/  LOP3.LUT R14, R9, 0x80000000, R16, 0xb8, !PT ;  /* 0x80000000090e7812 */ /* 0x002fe200078eb810 */
[----:B------:R-:W-:Y:S06]  /*17650*/  BRA `(.L_x_10916) ;  /* 0x0000001800047947 */ /* 0x000fec0003800000 */
.L_x_10918:
        /* <DEDUP_REMOVED lines=30> */
.L_x_10955:
[----:B------:R-:W-:Y:S05]  /*17840*/  BSYNC B4 ;  /* 0x0000000000047941 */ /* 0x000fea0003800000 */
.L_x_10954:
        /* <DEDUP_REMOVED lines=19> */
.L_x_10957:
[----:B------:R-:W-:Y:S01]  /*17980*/  FADD.FTZ R2, -R16, -RZ ;  /* 0x800000ff10027221 */ /* 0x000fe20000010100 */
[----:B------:R-:W-:-:S04]  /*17990*/  MOV R3, 0x3fd774eb ;  /* 0x3fd774eb00037802 */ /* 0x000fc80000000f00 */
[----:B------:R-:W-:-:S13]  /*179a0*/  ISETP.GE.AND P0, PT, R2, RZ, PT ;  /* 0x000000ff0200720c */ /* 0x000fda0003f06270 */
[----:B------:R-:W-:-:S04]  /*179b0*/  @P0 FFMA.FTZ R0, R3, 0.93318945169448852539, -R0 ;  /* 0x3f6ee58103000823 */ /* 0x000fc80000010800 */
[----:B------:R-:W-:-:S07]  /*179c0*/  @!P0 FFMA.FTZ R0, R3, 0.93318945169448852539, R0 ;  /* 0x3f6ee58103008823 */ /* 0x000fce0000010000 */
.L_x_10958:
[----:B------:R-:W-:Y:S05]  /*179d0*/  BSYNC B0 ;  /* 0x0000000000007941 */ /* 0x000fea0003800000 */
.L_x_10956:
        /* <DEDUP_REMOVED lines=14> */
.L_x_10953:
        /* <DEDUP_REMOVED lines=12> */
.L_x_10961:
[----:B------:R-:W-:Y:S05]  /*17b80*/  BSYNC B4 ;  /* 0x0000000000047941 */ /* 0x000fea0003800000 */
.L_x_10960:
        /* <DEDUP_REMOVED lines=19> */
.L_x_10963:
[----:B------:R-:W-:Y:S01]  /*17cc0*/  FADD.FTZ R0, -R16, -RZ ;  /* 0x800000ff10007221 */ /* 0x000fe20000010100 */
[----:B------:R-:W-:-:S04]  /*17cd0*/  MOV R2, 0x3fd774eb ;  /* 0x3fd774eb00027802 */ /* 0x000fc80000000f00 */
[----:B------:R-:W-:-:S13]  /*17ce0*/  ISETP.GE.AND P0, PT, R0, RZ, PT ;  /* 0x000000ff0000720c */ /* 0x000fda0003f06270 */
[----:B------:R-:W-:-:S04]  /*17cf0*/  @P0 FFMA.FTZ R3, R2, 0.93318945169448852539, -R3 ;  /* 0x3f6ee58102030823 */ /* 0x000fc80000010803 */
[----:B------:R-:W-:-:S07]  /*17d00*/  @!P0 FFMA.FTZ R3, R2, 0.93318945169448852539, R3 ;  /* 0x3f6ee58102038823 */ /* 0x000fce0000010003 */
.L_x_10964:
[----:B------:R-:W-:Y:S05]  /*17d10*/  BSYNC B0 ;  /* 0x0000000000007941 */ /* 0x000fea0003800000 */
.L_x_10962:
        /* <DEDUP_REMOVED lines=30> */
.L_x_10952:
        /* <DEDUP_REMOVED lines=33> */
.L_x_10966:
[----:B------:R-:W-:Y:S05]  /*18110*/  BSYNC B4 ;  /* 0x0000000000047941 */ /* 0x000fea0003800000 */
.L_x_10965:
        /* <DEDUP_REMOVED lines=19> */
.L_x_10968:
[----:B------:R-:W-:Y:S01]  /*18250*/  FADD.FTZ R2, -R16, -RZ ;  /* 0x800000ff10027221 */ /* 0x000fe20000010100 */
[----:B------:R-:W-:-:S04]  /*18260*/  MOV R3, 0x3fd774eb ;  /* 0x3fd774eb00037802 */ /* 0x000fc80000000f00 */
[----:B------:R-:W-:-:S13]  /*18270*/  ISETP.GE.AND P0, PT, R2, RZ, PT ;  /* 0x000000ff0200720c */ /* 0x000fda0003f06270 */
[----:B------:R-:W-:-:S04]  /*18280*/  @P0 FFMA.FTZ R0, R3, 0.93318945169448852539, -R0 ;  /* 0x3f6ee58103000823 */ /* 0x000fc80000010800 */
[----:B------:R-:W-:-:S07]  /*18290*/  @!P0 FFMA.FTZ R0, R3, 0.93318945169448852539, R0 ;  /* 0x3f6ee58103008823 */ /* 0x000fce0000010000 */
.L_x_10969:
[----:B------:R-:W-:Y:S05]  /*182a0*/  BSYNC B0 ;  /* 0x0000000000007941 */ /* 0x000fea0003800000 */
.L_x_10967:
        /* <DEDUP_REMOVED lines=12> */
.L_x_10951:
        /* <DEDUP_REMOVED lines=23> */
.L_x_10973:
[----:B------:R-:W-:Y:S05]  /*184e0*/  BSYNC B4 ;  /* 0x0000000000047941 */ /* 0x000fea0003800000 */
.L_x_10972:
        /* <DEDUP_REMOVED lines=24> */
.L_x_10971:
        /* <DEDUP_REMOVED lines=12> */
.L_x_10975:
[----:B------:R-:W-:Y:S05]  /*18730*/  BSYNC B4 ;  /* 0x0000000000047941 */ /* 0x000fea0003800000 */
.L_x_10974:
        /* <DEDUP_REMOVED lines=40> */
.L_x_10970:
        /* <DEDUP_REMOVED lines=30> */
[----:B------:R-:W-:Y:S05]  /*18ba0*/  CALL.REL.NOINC `($__internal_19_$__cuda_sm3x_div_rn_ftz_f32_slowpath) ;  /* 0x0000013c00347944 */ /* 0x000fea0003c00000 */
.L_x_10977:
[----:B------:R-:W-:Y:S05]  /*18bb0*/  BSYNC B4 ;  /* 0x0000000000047941 */ /* 0x000fea0003800000 */
.L_x_10976:
        /* <DEDUP_REMOVED lines=23> */
.L_x_10959:
[----:B------:R-:W-:Y:S05]  /*18d30*/  BSYNC B3 ;  /* 0x0000000000037941 */ /* 0x000fea0003800000 */
.L_x_10950:
[----:B------:R-:W-:Y:S01]  /*18d40*/  FADD.FTZ R3, R15, 0.69314718246459960938 ;  /* 0x3f3172180f037421 */ /* 0x000fe20000010000 */
[----:B------:R-:W-:-:S04]  /*18d50*/  LOP3.LUT R15, R0, 0x80000000, R17, 0xb8, !PT ;  /* 0x80000000000f7812 */ /* 0x000fc800078eb811 */
[----:B------:R-:W-:Y:S01]  /*18d60*/  LOP3.LUT R14, R3, 0x80000000, R16, 0xb8, !PT ;  /* 0x80000000030e7812 */ /* 0x000fe200078eb810 */
[----:B------:R-:W-:Y:S06]  /*18d70*/  BRA `(.L_x_10916) ;  /* 0x00000000003c7947 */ /* 0x000fec0003800000 */
.L_x_10917:
        /* <DEDUP_REMOVED lines=15> */
.L_x_10916:
[----:B------:R-:W-:Y:S05]  /*18e70*/  BSYNC B2 ;  /* 0x0000000000027941 */ /* 0x000fea0003800000 */
.L_x_10915:
        /* <DEDUP_REMOVED lines=118> */
.L_x_10985:
        /* <DEDUP_REMOVED lines=10> */
.L_x_10987:
[----:B------:R-:W-:-:S04]  /*19680*/  FADD.FTZ R7, -R2, R5 ;  /* 0x0000000502077221 */ /* 0x000fc80000010100 */
[----:B------:R-:W-:-:S07]  /*19690*/  FMUL.FTZ R7, R7, 0.5 ;  /* 0x3f00000007077820 */ /* 0x000fce0000410000 */
.L_x_10988:
[----:B------:R-:W-:Y:S05]  /*196a0*/  BSYNC B1 ;  /* 0x0000000000017941 */ /* 0x000fea0003800000 */
.L_x_10986:
        /* <DEDUP_REMOVED lines=11> */
.L_x_10990:
[----:B------:R-:W-:-:S04]  /*19760*/  FADD.FTZ R8, R4, -R9 ;  /* 0x8000000904087221 */ /* 0x000fc80000010000 */
[----:B------:R-:W-:-:S07]  /*19770*/  FMUL.FTZ R8, R8, 0.5 ;  /* 0x3f00000008087820 */ /* 0x000fce0000410000 */
.L_x_10991:
[----:B------:R-:W-:Y:S05]  /*19780*/  BSYNC B1 ;  /* 0x0000000000017941 */ /* 0x000fea0003800000 */
.L_x_10989:
        /* <DEDUP_REMOVED lines=35> */
.L_x_10984:
[----:B------:R0:W1:Y:S02]  /*199c0*/  MUFU.SQRT R9, R0 ;  /* 0x0000000000097308 */ /* 0x0000640000002000 */
.L_x_10983:
[----:B------:R-:W-:Y:S05]  /*199d0*/  BSYNC B0 ;  /* 0x0000000000007941 */ /* 0x000fea0003800000 */
.L_x_10982:
        /* <DEDUP_REMOVED lines=35> */
.L_x_10995:
        /* <DEDUP_REMOVED lines=17> */
.L_x_11001:
[----:B0-----:R-:W-:-:S04]  /*19d20*/  FADD.FTZ R0, -R2, R5 ;  /* 0x0000000502007221 */ /* 0x001fc80000010100 */
[----:B------:R-:W-:-:S07]  /*19d30*/  FMUL.FTZ R0, R0, 0.5 ;  /* 0x3f00000000007820 */ /* 0x000fce0000410000 */
.L_x_11002:
[----:B------:R-:W-:Y:S05]  /*19d40*/  BSYNC B4 ;  /* 0x0000000000047941 */ /* 0x000fea0003800000 */
.L_x_11000:
        /* <DEDUP_REMOVED lines=10> */
.L_x_11004:
[----:B------:R-:W-:-:S04]  /*19df0*/  FADD.FTZ R3, -R3, R4 ;  /* 0x0000000403037221 */ /* 0x000fc80000010100 */
[----:B------:R-:W-:-:S07]  /*19e00*/  FMUL.FTZ R3, R3, 0.5 ;  /* 0x3f00000003037820 */ /* 0x000fce0000410000 */
.L_x_11005:
[----:B------:R-:W-:Y:S05]  /*19e10*/  BSYNC B4 ;  /* 0x0000000000047941 */ /* 0x000fea0003800000 */
.L_x_11003:
[----:B------:R-:W-:Y:S01]  /*19e20*/  FADD.FTZ R3, R3, R0 ;  /* 0x0000000003037221 */ /* 0x000fe20000010000 */
[----:B------:R-:W-:Y:S01]  /*19e30*/  FADD.FTZ R6, R6, |R19| ;  /* 0x4000001306067221 */ /* 0x000fe20000010000 */
[----:B------:R-:W-:-:S03]  /*19e40*/  MOV R16, R29 ;  /* 0x0000001d00107202 */ /* 0x000fc60000000f00 */
[----:B------:R-:W-:-:S04]  /*19e50*/  FMUL.FTZ R3, R6, R3 ;  /* 0x0000000306037220 */ /* 0x000fc80000410000 */
[----:B------:R2:W3:Y:S01]  /*19e60*/  MUFU.SQRT R17, R3 ;  /* 0x0000000300117308 */ /* 0x0004e20000002000 */
[----:B------:R-:W-:Y:S05]  /*19e70*/  BRA `(.L_x_11006) ;  /* 0x00000000004c7947 */ /* 0x000fea0003800000 */
.L_x_10999:
        /* <DEDUP_REMOVED lines=13> */
.L_x_10998:
[----:B------:R-:W-:Y:S01]  /*19f50*/  FADD.FTZ R2, R6, 1 ;  /* 0x3f80000006027421 */ /* 0x000fe20000010000 */
[----:B------:R-:W-:Y:S01]  /*19f60*/  MUFU.SQRT R17, R0 ;  /* 0x0000000000117308 */ /* 0x000fe20000002000 */
[----:B------:R-:W-:Y:S02]  /*19f70*/  HFMA2.MMA R16, -RZ, RZ, 1.875, 0 ;  /* 0x3f800000ff107435 */ /* 0x000fe400000001ff */
[----:B------:R-:W-:-:S06]  /*19f80*/  FMUL.FTZ R2, R2, 0.5 ;  /* 0x3f00000002027820 */ /* 0x000fcc0000410000 */
[----:B------:R-:W2:Y:S02]  /*19f90*/  MUFU.SQRT R2, R2 ;  /* 0x0000000200027308 */ /* 0x000ea40000002000 */
[----:B--2---:R-:W-:-:S07]  /*19fa0*/  FMUL.FTZ R17, R17, R2 ;  /* 0x0000000211117220 */ /* 0x004fce0000410000 */
.L_x_11006:
[----:B------:R-:W-:Y:S05]  /*19fb0*/  BSYNC B1 ;  /* 0x0000000000017941 */ /* 0x000fea0003800000 */
.L_x_10997:
[----:B------:R-:W-:Y:S05]  /*19fc0*/  BRA `(.L_x_11007) ;  /* 0x0000000000087947 */ /* 0x000fea0003800000 */
.L_x_10994:
[----:B------:R-:W-:Y:S01]  /*19fd0*/  FMUL.FTZ R17, R6, 16777216 ;  /* 0x4b80000006117820 */ /* 0x000fe20000410000 */
[----:B------:R-:W-:-:S07]  /*19fe0*/  FMUL.FTZ R16, |R19|, 16777216 ;  /* 0x4b80000013107820 */ /* 0x000fce0000410200 */
.L_x_11007:
[----:B------:R-:W-:Y:S05]  /*19ff0*/  BSYNC B0 ;  /* 0x0000000000007941 */ /* 0x000fea0003800000 */
.L_x_10993:
        /* <DEDUP_REMOVED lines=17> */
.L_x_11009:
[----:B------:R-:W-:Y:S05]  /*1a110*/  BSYNC B4 ;  /* 0x0000000000047941 */ /* 0x000fea0003800000 */
.L_x_11008:
        /* <DEDUP_REMOVED lines=18> */
.L_x_11011:
[----:B------:R-:W-:Y:S02]  /*1a240*/  ISETP.GE.AND P0, PT, R17, RZ, PT ;  /* 0x000000ff1100720c */ /* 0x000fe40003f06270 */
[----:B------:R-:W-:-:S11]  /*1a250*/  MOV R3, 0x3fd774eb ;  /* 0x3fd774eb00037802 */ /* 0x000fd60000000f00 */
[----:B------:R-:W-:-:S04]  /*1a260*/  @P0 FFMA.FTZ R0, R3, 0.93318945169448852539, -R0 ;  /* 0x3f6ee58103000823 */ /* 0x000fc80000010800 */
[----:B------:R-:W-:-:S07]  /*1a270*/  @!P0 FFMA.FTZ R0, R3, 0.93318945169448852539, R0 ;  /* 0x3f6ee58103008823 */ /* 0x000fce0000010000 */
.L_x_11012:
[----:B------:R-:W-:Y:S05]  /*1a280*/  BSYNC B0 ;  /* 0x0000000000007941 */ /* 0x000fea0003800000 */
.L_x_11010:
        /* <DEDUP_REMOVED lines=13> */
.L_x_10996:
[----:B------:R-:W-:Y:S05]  /*1a360*/  BSYNC B3 ;  /* 0x0000000000037941 */ /* 0x000fea0003800000 */
.L_x_10992:
[----:B------:R-:W-:Y:S02]  /*1a370*/  LOP3.LUT R17, R0, 0x80000000, R19, 0xb8, !PT ;  /* 0x8000000000117812 */ /* 0x000fe400078eb813 */
[----:B-1----:R-:W-:Y:S01]  /*1a380*/  LOP3.LUT R16, R9, 0x80000000, R18, 0xb8, !PT ;  /* 0x8000000009107812 */ /* 0x002fe200078eb812 */
[----:B------:R-:W-:Y:S06]  /*1a390*/  BRA `(.L_x_10979) ;  /* 0x0000001800047947 */ /* 0x000fec0003800000 */
.L_x_10981:
        /* <DEDUP_REMOVED lines=30> */
.L_x_11018:
[----:B------:R-:W-:Y:S05]  /*1a580*/  BSYNC B4 ;  /* 0x0000000000047941 */ /* 0x000fea0003800000 */
.L_x_11017:
        /* <DEDUP_REMOVED lines=19> */
.L_x_11020:
[----:B------:R-:W-:Y:S01]  /*1a6c0*/  FADD.FTZ R2, -R18, -RZ ;  /* 0x800000ff12027221 */ /* 0x000fe20000010100 */
[----:B------:R-:W-:-:S04]  /*1a6d0*/  MOV R3, 0x3fd774eb ;  /* 0x3fd774eb00037802 */ /* 0x000fc80000000f00 */
[----:B------:R-:W-:-:S13]  /*1a6e0*/  ISETP.GE.AND P0, PT, R2, RZ, PT ;  /* 0x000000ff0200720c */ /* 0x000fda0003f06270 */
[----:B------:R-:W-:-:S04]  /*1a6f0*/  @P0 FFMA.FTZ R0, R3, 0.93318945169448852539, -R0 ;  /* 0x3f6ee58103000823 */ /* 0x000fc80000010800 */
[----:B------:R-:W-:-:S07]  /*1a700*/  @!P0 FFMA.FTZ R0, R3, 0.93318945169448852539, R0 ;  /* 0x3f6ee58103008823 */ /* 0x000fce0000010000 */
.L_x_11021:
[----:B------:R-:W-:Y:S05]  /*1a710*/  BSYNC B0 ;  /* 0x0000000000007941 */ /* 0x000fea0003800000 */
.L_x_11019:
        /* <DEDUP_REMOVED lines=14> */
.L_x_11016:
        /* <DEDUP_REMOVED lines=12> */
.L_x_11024:
[----:B------:R-:W-:Y:S05]  /*1a8c0*/  BSYNC B4 ;  /* 0x0000000000047941 */ /* 0x000fea0003800000 */
.L_x_11023:
        /* <DEDUP_REMOVED lines=19> */
.L_x_11026:
[----:B------:R-:W-:Y:S01]  /*1aa00*/  FADD.FTZ R0, -R18, -RZ ;  /* 0x800000ff12007221 */ /* 0x000fe20000010100 */
[----:B------:R-:W-:-:S04]  /*1aa10*/  MOV R2, 0x3fd774eb ;  /* 0x3fd774eb00027802 */ /* 0x000fc80000000f00 */
[----:B------:R-:W-:-:S13]  /*1aa20*/  ISETP.GE.AND P0, PT, R0, RZ, PT ;  /* 0x000000ff0000720c */ /* 0x000fda0003f06270 */
[----:B------:R-:W-:-:S04]  /*1aa30*/  @P0 FFMA.FTZ R3, R2, 0.93318945169448852539, -R3 ;  /* 0x3f6ee58102030823 */ /* 0x000fc80000010803 */
[----:B------:R-:W-:-:S07]  /*1aa40*/  @!P0 FFMA.FTZ R3, R2, 0.93318945169448852539, R3 ;  /* 0x3f6ee58102038823 */ /* 0x000fce0000010003 */
.L_x_11027:
[----:B------:R-:W-:Y:S05]  /*1aa50*/  BSYNC B0 ;  /* 0x0000000000007941 */ /* 0x000fea0003800000 */
.L_x_11025:
        /* <DEDUP_REMOVED lines=30> */
.L_x_11015:
        /* <DEDUP_REMOVED lines=33> */
.L_x_11029:
[----:B------:R-:W-:Y:S05]  /*1ae50*/  BSYNC B4 ;  /* 0x0000000000047941 */ /* 0x000fea0003800000 */
.L_x_11028:
        /* <DEDUP_REMOVED lines=19> */
.L_x_11031:
[----:B------:R-:W-:Y:S01]  /*1af90*/  FADD.FTZ R2, -R18, -RZ ;  /* 0x800000ff12027221 */ /* 0x000fe20000010100 */
[----:B------:R-:W-:-:S04]  /*1afa0*/  MOV R3, 0x3fd774eb ;  /* 0x3fd774eb00037802 */ /* 0x000fc80000000f00 */
[----:B------:R-:W-:-:S13]  /*1afb0*/  ISETP.GE.AND P0, PT, R2, RZ, PT ;  /* 0x000000ff0200720c */ /* 0x000fda0003f06270 */
[----:B------:R-:W-:-:S04]  /*1afc0*/  @P0 FFMA.FTZ R0, R3, 0.93318945169448852539, -R0 ;  /* 0x3f6ee58103000823 */ /* 0x000fc80000010800 */
[----:B------:R-:W-:-:S07]  /*1afd0*/  @!P0 FFMA.FTZ R0, R3, 0.93318945169448852539, R0 ;  /* 0x3f6ee58103008823 */ /* 0x000fce0000010000 */
.L_x_11032:
[----:B------:R-:W-:Y:S05]  /*1afe0*/  BSYNC B0 ;  /* 0x0000000000007941 */ /* 0x000fea0003800000 */
.L_x_11030:
        /* <DEDUP_REMOVED lines=12> */
.L_x_11014:
        /* <DEDUP_REMOVED lines=23> */
.L_x_11036:
[----:B------:R-:W-:Y:S05]  /*1b220*/  BSYNC B4 ;  /* 0x0000000000047941 */ /* 0x000fea0003800000 */
.L_x_11035:
        /* <DEDUP_REMOVED lines=24> */
.L_x_11034:
        /* <DEDUP_REMOVED lines=12> */
.L_x_11038:
[----:B------:R-:W-:Y:S05]  /*1b470*/  BSYNC B4 ;  /* 0x0000000000047941 */ /* 0x000fea0003800000 */
.L_x_11037:
        /* <DEDUP_REMOVED lines=40> */
.L_x_11033:
        /* <DEDUP_REMOVED lines=33> */
.L_x_11040:
[----:B------:R-:W-:Y:S05]  /*1b910*/  BSYNC B4 ;  /* 0x0000000000047941 */ /* 0x000fea0003800000 */
.L_x_11039:
        /* <DEDUP_REMOVED lines=21> */
.L_x_11022:
[----:B------:R-:W-:Y:S05]  /*1ba70*/  BSYNC B3 ;  /* 0x0000000000037941 */ /* 0x000fea0003800000 */
.L_x_11013:
[----:B------:R-:W-:Y:S01]  /*1ba80*/  FADD.FTZ R3, R17, 0.69314718246459960938 ;  /* 0x3f31721811037421 */ /* 0x000fe20000010000 */
[----:B------:R-:W-:-:S04]  /*1ba90*/  LOP3.LUT R17, R0, 0x80000000, R19, 0xb8, !PT ;  /* 0x8000000000117812 */ /* 0x000fc800078eb813 */
[----:B------:R-:W-:Y:S01]  /*1baa0*/  LOP3.LUT R16, R3, 0x80000000, R18, 0xb8, !PT ;  /* 0x8000000003107812 */ /* 0x000fe200078eb812 */
[----:B------:R-:W-:Y:S06]  /*1bab0*/  BRA `(.L_x_10979) ;  /* 0x00000000003c7947 */ /* 0x000fec0003800000 */
.L_x_10980:
        /* <DEDUP_REMOVED lines=15> */
.L_x_10979:
[----:B------:R-:W-:Y:S05]  /*1bbb0*/  BSYNC B2 ;  /* 0x0000000000027941 */ /* 0x000fea0003800000 */
.L_x_10978:
        /* <DEDUP_REMOVED lines=118> */
.L_x_11048:
        /* <DEDUP_REMOVED lines=10> */
.L_x_11050:
[----:B------:R-:W-:-:S04]  /*1c3c0*/  FADD.FTZ R4, -R0, R5 ;  /* 0x0000000500047221 */ /* 0x000fc80000010100 */
[----:B------:R-:W-:-:S07]  /*1c3d0*/  FMUL.FTZ R4, R4, 0.5 ;  /* 0x3f00000004047820 */ /* 0x000fce0000410000 */
.L_x_11051:
[----:B------:R-:W-:Y:S05]  /*1c3e0*/  BSYNC B1 ;  /* 0x0000000000017941 */ /* 0x000fea0003800000 */
.L_x_11049:
        /* <DEDUP_REMOVED lines=11> */
.L_x_11053:
[----:B------:R-:W-:-:S04]  /*1c4a0*/  FADD.FTZ R6, R2, -R7 ;  /* 0x8000000702067221 */ /* 0x000fc80000010000 */
[----:B------:R-:W-:-:S07]  /*1c4b0*/  FMUL.FTZ R7, R6, 0.5 ;  /* 0x3f00000006077820 */ /* 0x000fce0000410000 */
.L_x_11054:
[----:B------:R-:W-:Y:S05]  /*1c4c0*/  BSYNC B1 ;  /* 0x0000000000017941 */ /* 0x000fea0003800000 */
.L_x_11052:
        /* <DEDUP_REMOVED lines=35> */
.L_x_11047:
[----:B------:R0:W1:Y:S02]  /*1c700*/  MUFU.SQRT R31, R30 ;  /* 0x0000001e001f7308 */ /* 0x0000640000002000 */
.L_x_11046:
[----:B------:R-:W-:Y:S05]  /*1c710*/  BSYNC B0 ;  /* 0x0000000000007941 */ /* 0x000fea0003800000 */
.L_x_11045:
        /* <DEDUP_REMOVED lines=35> */
.L_x_11058:
        /* <DEDUP_REMOVED lines=17> */
.L_x_11064:
[----:B------:R-:W-:-:S04]  /*1ca60*/  FADD.FTZ R0, -R0, R5 ;  /* 0x0000000500007221 */ /* 0x000fc80000010100 */
[----:B------:R-:W-:-:S07]  /*1ca70*/  FMUL.FTZ R0, R0, 0.5 ;  /* 0x3f00000000007820 */ /* 0x000fce0000410000 */
.L_x_11065:
[----:B------:R-:W-:Y:S05]  /*1ca80*/  BSYNC B4 ;  /* 0x0000000000047941 */ /* 0x000fea0003800000 */
.L_x_11063:
        /* <DEDUP_REMOVED lines=10> */
.L_x_11067:
[----:B------:R-:W-:-:S04]  /*1cb30*/  FADD.FTZ R2, -R3, R2 ;  /* 0x0000000203027221 */ /* 0x000fc80000010100 */
[----:B------:R-:W-:-:S07]  /*1cb40*/  FMUL.FTZ R3, R2, 0.5 ;  /* 0x3f00000002037820 */ /* 0x000fce0000410000 */
.L_x_11068:
[----:B------:R-:W-:Y:S05]  /*1cb50*/  BSYNC B4 ;  /* 0x0000000000047941 */ /* 0x000fea0003800000 */
.L_x_11066:
[----:B------:R-:W-:Y:S01]  /*1cb60*/  FADD.FTZ R3, R3, R0 ;  /* 0x0000000003037221 */ /* 0x000fe20000010000 */
[----:B------:R-:W-:-:S04]  /*1cb70*/  FADD.FTZ R18, R18, |R21| ;  /* 0x4000001512127221 */ /* 0x000fc80000010000 */
[----:B------:R-:W-:-:S06]  /*1cb80*/  FMUL.FTZ R18, R18, R3 ;  /* 0x0000000312127220 */ /* 0x000fcc0000410000 */
[----:B------:R-:W2:Y:S01]  /*1cb90*/  MUFU.SQRT R18, R18 ;  /* 0x0000001200127308 */ /* 0x000ea20000002000 */
[----:B------:R-:W-:Y:S05]  /*1cba0*/  BRA `(.L_x_11069) ;  /* 0x0000000000487947 */ /* 0x000fea0003800000 */
.L_x_11062:
        /* <DEDUP_REMOVED lines=12> */
.L_x_11061:
[----:B------:R-:W-:Y:S01]  /*1cc70*/  FADD.FTZ R0, R18, 1 ;  /* 0x3f80000012007421 */ /* 0x000fe20000010000 */
[----:B------:R-:W-:Y:S01]  /*1cc80*/  MUFU.SQRT R3, R30 ;  /* 0x0000001e00037308 */ /* 0x000fe20000002000 */
[----:B------:R-:W-:Y:S02]  /*1cc90*/  MOV R9, 0x3f800000 ;  /* 0x3f80000000097802 */ /* 0x000fe40000000f00 */
[----:B------:R-:W-:-:S06]  /*1cca0*/  FMUL.FTZ R0, R0, 0.5 ;  /* 0x3f00000000007820 */ /* 0x000fcc0000410000 */
[----:B------:R-:W2:Y:S02]  /*1ccb0*/  MUFU.SQRT R0, R0 ;  /* 0x0000000000007308 */ /* 0x000ea40000002000 */
[----:B--2---:R-:W-:-:S07]  /*1ccc0*/  FMUL.FTZ R18, R3, R0 ;  /* 0x0000000003127220 */ /* 0x004fce0000410000 */
.L_x_11069:
[----:B------:R-:W-:Y:S05]  /*1ccd0*/  BSYNC B1 ;  /* 0x0000000000017941 */ /* 0x000fea0003800000 */
.L_x_11060:
[----:B------:R-:W-:Y:S05]  /*1cce0*/  BRA `(.L_x_11070) ;  /* 0x0000000000087947 */ /* 0x000fea0003800000 */
.L_x_11057:
[----:B------:R-:W-:Y:S01]  /*1ccf0*/  FMUL.FTZ R18, R18, 16777216 ;  /* 0x4b80000012127820 */ /* 0x000fe20000410000 */
[----:B------:R-:W-:-:S07]  /*1cd00*/  FMUL.FTZ R9, |R21|, 16777216 ;  /* 0x4b80000015097820 */ /* 0x000fce0000410200 */
.L_x_11070:
[----:B------:R-:W-:Y:S05]  /*1cd10*/  BSYNC B0 ;  /* 0x0000000000007941 */ /* 0x000fea0003800000 */
.L_x_11056:
        /* <DEDUP_REMOVED lines=16> */
[----:B01----:R-:W-:Y:S05]  /*1ce20*/  CALL.REL.NOINC `($__internal_19_$__cuda_sm3x_div_rn_ftz_f32_slowpath) ;  /* 0x000000f800947944 */ /* 0x003fea0003c00000 */
.L_x_11072:
[----:B------:R-:W-:Y:S05]  /*1ce30*/  BSYNC B4 ;  /* 0x0000000000047941 */ /* 0x000fea0003800000 */
.L_x_11071:
        /* <DEDUP_REMOVED lines=18> */
.L_x_11074:
[----:B------:R-:W-:Y:S02]  /*1cf60*/  ISETP.GE.AND P0, PT, R18, RZ, PT ;  /* 0x000000ff1200720c */ /* 0x000fe40003f06270 */
[----:B------:R-:W-:-:S11]  /*1cf70*/  MOV R3, 0x3fd774eb ;  /* 0x3fd774eb00037802 */ /* 0x000fd60000000f00 */
[----:B------:R-:W-:-:S04]  /*1cf80*/  @P0 FFMA.FTZ R0, R3, 0.93318945169448852539, -R0 ;  /* 0x3f6ee58103000823 */ /* 0x000fc80000010800 */
[----:B------:R-:W-:-:S07]  /*1cf90*/  @!P0 FFMA.FTZ R0, R3, 0.93318945169448852539, R0 ;  /* 0x3f6ee58103008823 */ /* 0x000fce0000010000 */
.L_x_11075:
[----:B------:R-:W-:Y:S05]  /*1cfa0*/  BSYNC B0 ;  /* 0x0000000000007941 */ /* 0x000fea0003800000 */
.L_x_11073:
        /* <DEDUP_REMOVED lines=13> */
.L_x_11059:
[----:B------:R-:W-:Y:S05]  /*1d080*/  BSYNC B3 ;  /* 0x0000000000037941 */ /* 0x000fea0003800000 */
.L_x_11055:
[----:B------:R-:W-:Y:S02]  /*1d090*/  LOP3.LUT R19, R4, 0x80000000, R21, 0xb8, !PT ;  /* 0x8000000004137812 */ /* 0x000fe400078eb815 */
[----:B-1----:R-:W-:Y:S01]  /*1d0a0*/  LOP3.LUT R18, R31, 0x80000000, R20, 0xb8, !PT ;  /* 0x800000001f127812 */ /* 0x002fe200078eb814 */
[----:B------:R-:W-:Y:S06]  /*1d0b0*/  BRA `(.L_x_11042) ;  /* 0x0000001400dc7947 */ /* 0x000fec0003800000 */
.L_x_11044:
        /* <DEDUP_REMOVED lines=30> */
.L_x_11081:
[----:B------:R-:W-:Y:S05]  /*1d2a0*/  BSYNC B4 ;  /* 0x0000000000047941 */ /* 0x000fea0003800000 */
.L_x_11080:
        /* <DEDUP_REMOVED lines=18> */
.L_x_11083:
[----:B------:R-:W-:Y:S02]  /*1d3d0*/  ISETP.GE.AND P0, PT, R19, RZ, PT ;  /* 0x000000ff1300720c */ /* 0x000fe40003f06270 */
[----:B------:R-:W-:-:S11]  /*1d3e0*/  MOV R3, 0x3fd774eb ;  /* 0x3fd774eb00037802 */ /* 0x000fd60000000f00 */
[----:B------:R-:W-:-:S04]  /*1d3f0*/  @P0 FFMA.FTZ R0, R3, 0.93318945169448852539, -R0 ;  /* 0x3f6ee58103000823 */ /* 0x000fc80000010800 */
[----:B------:R-:W-:-:S07]  /*1d400*/  @!P0 FFMA.FTZ R0, R3, 0.93318945169448852539, R0 ;  /* 0x3f6ee58103008823 */ /* 0x000fce0000010000 */
.L_x_11084:
[----:B------:R-:W-:Y:S05]  /*1d410*/  BSYNC B0 ;  /* 0x0000000000007941 */ /* 0x000fea0003800000 */
.L_x_11082:
        /* <DEDUP_REMOVED lines=14> */
.L_x_11079:
        /* <DEDUP_REMOVED lines=12> */
.L_x_11087:
[----:B------:R-:W-:Y:S05]  /*1d5c0*/  BSYNC B4 ;  /* 0x0000000000047941 */ /* 0x000fea0003800000 */
.L_x_11086:
        /* <DEDUP_REMOVED lines=18> */
.L_x_11089:
[----:B------:R-:W-:Y:S02]  /*1d6f0*/  ISETP.GE.AND P0, PT, R19, RZ, PT ;  /* 0x000000ff1300720c */ /* 0x000fe40003f06270 */
[----:B------:R-:W-:-:S11]  /*1d700*/  MOV R3, 0x3fd774eb ;  /* 0x3fd774eb00037802 */ /* 0x000fd60000000f00 */
[----:B------:R-:W-:-:S04]  /*1d710*/  @P0 FFMA.FTZ R0, R3, 0.93318945169448852539, -R0 ;  /* 0x3f6ee58103000823 */ /* 0x000fc80000010800 */
[----:B------:R-:W-:-:S07]  /*1d720*/  @!P0 FFMA.FTZ R0, R3, 0.93318945169448852539, R0 ;  /* 0x3f6ee58103008823 */ /* 0x000fce0000010000 */
.L_x_11090:
[----:B------:R-:W-:Y:S05]  /*1d730*/  BSYNC B0 ;  /* 0x0000000000007941 */ /* 0x000fea0003800000 */
.L_x_11088:
        /* <DEDUP_REMOVED lines=28> */
.L_x_11078:
        /* <DEDUP_REMOVED lines=33> */
.L_x_11092:
[----:B------:R-:W-:Y:S05]  /*1db10*/  BSYNC B4 ;  /* 0x0000000000047941 */ /* 0x000fea0003800000 */
.L_x_11091:
        /* <DEDUP_REMOVED lines=18> */
.L_x_11094:
[----:B------:R-:W-:Y:S02]  /*1dc40*/  ISETP.GE.AND P0, PT, R19, RZ, PT ;  /* 0x000000ff1300720c */ /* 0x000fe40003f06270 */
[----:B------:R-:W-:-:S11]  /*1dc50*/  MOV R3, 0x3fd774eb ;  /* 0x3fd774eb00037802 */ /* 0x000fd60000000f00 */
[----:B------:R-:W-:-:S04]  /*1dc60*/  @P0 FFMA.FTZ R0, R3, 0.93318945169448852539, -R0 ;  /* 0x3f6ee58103000823 */ /* 0x000fc80000010800 */
[----:B------:R-:W-:-:S07]  /*1dc70*/  @!P0 FFMA.FTZ R0, R3, 0.93318945169448852539, R0 ;  /* 0x3f6ee58103008823 */ /* 0x000fce0000010000 */
.L_x_11095:
[----:B------:R-:W-:Y:S05]  /*1dc80*/  BSYNC B0 ;  /* 0x0000000000007941 */ /* 0x000fea0003800000 */
.L_x_11093:
        /* <DEDUP_REMOVED lines=12> */
.L_x_11077:
        /* <DEDUP_REMOVED lines=23> */
.L_x_11099:
[----:B------:R-:W-:Y:S05]  /*1dec0*/  BSYNC B4 ;  /* 0x0000000000047941 */ /* 0x000fea0003800000 */
.L_x_11098:
        /* <DEDUP_REMOVED lines=24> */
.L_x_11097:
        /* <DEDUP_REMOVED lines=12> */
.L_x_11101:
[----:B------:R-:W-:Y:S05]  /*1e110*/  BSYNC B4 ;  /* 0x0000000000047941 */ /* 0x000fea0003800000 */
.L_x_11100:
        /* <DEDUP_REMOVED lines=38> */
.L_x_11096:
        /* <DEDUP_REMOVED lines=33> */
.L_x_11103:
[----:B------:R-:W-:Y:S05]  /*1e590*/  BSYNC B4 ;  /* 0x0000000000047941 */ /* 0x000fea0003800000 */
.L_x_11102:
        /* <DEDUP_REMOVED lines=21> */
.L_x_11085:
[----:B------:R-:W-:Y:S05]  /*1e6f0*/  BSYNC B3 ;  /* 0x0000000000037941 */ /* 0x000fea0003800000 */
.L_x_11076:
[----:B------:R-:W-:Y:S01]  /*1e700*/  FADD.FTZ R3, R18, 0.69314718246459960938 ;  /* 0x3f31721812037421 */ /* 0x000fe20000010000 */
[----:B------:R-:W-:-:S04]  /*1e710*/  LOP3.LUT R19, R0, 0x80000000, R21, 0xb8, !PT ;  /* 0x8000000000137812 */ /* 0x000fc800078eb815 */
[----:B------:R-:W-:Y:S01]  /*1e720*/  LOP3.LUT R18, R3, 0x80000000, R20, 0xb8, !PT ;  /* 0x8000000003127812 */ /* 0x000fe200078eb814 */
[----:B------:R-:W-:Y:S06]  /*1e730*/  BRA `(.L_x_11042) ;  /* 0x00000000003c7947 */ /* 0x000fec0003800000 */
.L_x_11043:
        /* <DEDUP_REMOVED lines=15> */
.L_x_11042:
[----:B------:R-:W-:Y:S05]  /*1e830*/  BSYNC B2 ;  /* 0x0000000000027941 */ /* 0x000fea0003800000 */
.L_x_11041:
        /* <DEDUP_REMOVED lines=117> */
.L_x_11111:
        /* <DEDUP_REMOVED lines=10> */
.L_x_11113:
[----:B------:R-:W-:-:S04]  /*1f030*/  FADD.FTZ R4, -R0, R5 ;  /* 0x0000000500047221 */ /* 0x000fc80000010100 */
[----:B------:R-:W-:-:S07]  /*1f040*/  FMUL.FTZ R4, R4, 0.5 ;  /* 0x3f00000004047820 */ /* 0x000fce0000410000 */
.L_x_11114:
[----:B------:R-:W-:Y:S05]  /*1f050*/  BSYNC B1 ;  /* 0x0000000000017941 */ /* 0x000fea0003800000 */
.L_x_11112:
        /* <DEDUP_REMOVED lines=11> */
.L_x_11116:
[----:B------:R-:W-:-:S04]  /*1f110*/  FADD.FTZ R6, R2, -R7 ;  /* 0x8000000702067221 */ /* 0x000fc80000010000 */
[----:B------:R-:W-:-:S07]  /*1f120*/  FMUL.FTZ R7, R6, 0.5 ;  /* 0x3f00000006077820 */ /* 0x000fce0000410000 */
.L_x_11117:
[----:B------:R-:W-:Y:S05]  /*1f130*/  BSYNC B1 ;  /* 0x0000000000017941 */ /* 0x000fea0003800000 */
.L_x_11115:
        /* <DEDUP_REMOVED lines=35> */
.L_x_11110:
[----:B------:R0:W1:Y:S02]  /*1f370*/  MUFU.SQRT R31, R30 ;  /* 0x0000001e001f7308 */ /* 0x0000640000002000 */
.L_x_11109:
[----:B------:R-:W-:Y:S05]  /*1f380*/  BSYNC B0 ;  /* 0x0000000000007941 */ /* 0x000fea0003800000 */
.L_x_11108:
        /* <DEDUP_REMOVED lines=35> */
.L_x_11121:
        /* <DEDUP_REMOVED lines=17> */
.L_x_11127:
[----:B------:R-:W-:-:S04]  /*1f6d0*/  FADD.FTZ R0, -R0, R5 ;  /* 0x0000000500007221 */ /* 0x000fc80000010100 */
[----:B------:R-:W-:-:S07]  /*1f6e0*/  FMUL.FTZ R0, R0, 0.5 ;  /* 0x3f00000000007820 */ /* 0x000fce0000410000 */
.L_x_11128:
[----:B------:R-:W-:Y:S05]  /*1f6f0*/  BSYNC B4 ;  /* 0x0000000000047941 */ /* 0x000fea0003800000 */
.L_x_11126:
        /* <DEDUP_REMOVED lines=10> */
.L_x_11130:
[----:B------:R-:W-:-:S04]  /*1f7a0*/  FADD.FTZ R2, -R3, R2 ;  /* 0x0000000203027221 */ /* 0x000fc80000010100 */
[----:B------:R-:W-:-:S07]  /*1f7b0*/  FMUL.FTZ R3, R2, 0.5 ;  /* 0x3f00000002037820 */ /* 0x000fce0000410000 */
.L_x_11131:
[----:B------:R-:W-:Y:S05]  /*1f7c0*/  BSYNC B4 ;  /* 0x0000000000047941 */ /* 0x000fea0003800000 */
.L_x_11129:
[----:B------:R-:W-:Y:S01]  /*1f7d0*/  FADD.FTZ R3, R3, R0 ;  /* 0x0000000003037221 */ /* 0x000fe20000010000 */
[----:B------:R-:W-:-:S04]  /*1f7e0*/  FADD.FTZ R20, R20, |R23| ;  /* 0x4000001714147221 */ /* 0x000fc80000010000 */
[----:B------:R-:W-:-:S06]  /*1f7f0*/  FMUL.FTZ R20, R20, R3 ;  /* 0x0000000314147220 */ /* 0x000fcc0000410000 */
[----:B------:R-:W2:Y:S01]  /*1f800*/  MUFU.SQRT R20, R20 ;  /* 0x0000001400147308 */ /* 0x000ea20000002000 */
[----:B------:R-:W-:Y:S05]  /*1f810*/  BRA `(.L_x_11132) ;  /* 0x0000000000487947 */ /* 0x000fea0003800000 */
.L_x_11125:
        /* <DEDUP_REMOVED lines=12> */
.L_x_11124:
[----:B------:R-:W-:Y:S01]  /*1f8e0*/  FADD.FTZ R0, R20, 1 ;  /* 0x3f80000014007421 */ /* 0x000fe20000010000 */
[----:B0-----:R-:W-:Y:S01]  /*1f8f0*/  MUFU.SQRT R30, R30 ;  /* 0x0000001e001e7308 */ /* 0x001fe20000002000 */
[----:B------:R-:W-:Y:S02]  /*1f900*/  MOV R9, 0x3f800000 ;  /* 0x3f80000000097802 */ /* 0x000fe40000000f00 */
[----:B------:R-:W-:-:S05]  /*1f910*/  FMUL.FTZ R0, R0, 0.5 ;  /* 0x3f00000000007820 */ /* 0x000fca0000410000 */
[----:B------:R-:W0:Y:S02]  /*1f920*/  MUFU.SQRT R3, R0 ;  /* 0x0000000000037308 */ /* 0x000e240000002000 */
[----:B0-----:R-:W-:-:S07]  /*1f930*/  FMUL.FTZ R20, R30, R3 ;  /* 0x000000031e147220 */ /* 0x001fce0000410000 */
.L_x_11132:
[----:B------:R-:W-:Y:S05]  /*1f940*/  BSYNC B1 ;  /* 0x0000000000017941 */ /* 0x000fea0003800000 */
.L_x_11123:
[----:B------:R-:W-:Y:S05]  /*1f950*/  BRA `(.L_x_11133) ;  /* 0x0000000000087947 */ /* 0x000fea0003800000 */
.L_x_11120:
[----:B------:R-:W-:Y:S01]  /*1f960*/  FMUL.FTZ R20, R20, 16777216 ;  /* 0x4b80000014147820 */ /* 0x000fe20000410000 */
[----:B------:R-:W-:-:S07]  /*1f970*/  FMUL.FTZ R9, |R23|, 16777216 ;  /* 0x4b80000017097820 */ /* 0x000fce0000410200 */
.L_x_11133:
[----:B------:R-:W-:Y:S05]  /*1f980*/  BSYNC B0 ;  /* 0x0000000000007941 */ /* 0x000fea0003800000 */
.L_x_11119:
        /* <DEDUP_REMOVED lines=17> */
.L_x_11135:
[----:B------:R-:W-:Y:S05]  /*1faa0*/  BSYNC B4 ;  /* 0x0000000000047941 */ /* 0x000fea0003800000 */
.L_x_11134:
        /* <DEDUP_REMOVED lines=18> */
.L_x_11137:
[----:B------:R-:W-:Y:S02]  /*1fbd0*/  ISETP.GE.AND P0, PT, R20, RZ, PT ;  /* 0x000000ff1400720c */ /* 0x000fe40003f06270 */
[----:B------:R-:W-:-:S11]  /*1fbe0*/  MOV R3, 0x3fd774eb ;  /* 0x3fd774eb00037802 */ /* 0x000fd60000000f00 */
[----:B------:R-:W-:-:S04]  /*1fbf0*/  @P0 FFMA.FTZ R0, R3, 0.93318945169448852539, -R0 ;  /* 0x3f6ee58103000823 */ /* 0x000fc80000010800 */
[----:B------:R-:W-:-:S07]  /*1fc00*/  @!P0 FFMA.FTZ R0, R3, 0.93318945169448852539, R0 ;  /* 0x3f6ee58103008823 */ /* 0x000fce0000010000 */
.L_x_11138:
[----:B------:R-:W-:Y:S05]  /*1fc10*/  BSYNC B0 ;  /* 0x0000000000007941 */ /* 0x000fea0003800000 */
.L_x_11136:
        /* <DEDUP_REMOVED lines=10> */
.L_x_11122:
[----:B------:R-:W-:Y:S05]  /*1fcc0*/  BSYNC B3 ;  /* 0x0000000000037941 */ /* 0x000fea0003800000 */
.L_x_11118:
[----:B------:R-:W-:Y:S02]  /*1fcd0*/  LOP3.LUT R21, R4, 0x80000000, R23, 0xb8, !PT ;  /* 0x8000000004157812 */ /* 0x000fe400078eb817 */
[----:B-1----:R-:W-:Y:S01]  /*1fce0*/  LOP3.LUT R20, R31, 0x80000000, R22, 0xb8, !PT ;  /* 0x800000001f147812 */ /* 0x002fe200078eb816 */
[----:B------:R-:W-:Y:S06]  /*1fcf0*/  BRA `(.L_x_11105) ;  /* 0x0000001400d07947 */ /* 0x000fec0003800000 */
.L_x_11107:
        /* <DEDUP_REMOVED lines=30> */
.L_x_11144:
[----:B------:R-:W-:Y:S05]  /*1fee0*/  BSYNC B4 ;  /* 0x0000000000047941 */ /* 0x000fea0003800000 */
.L_x_11143:
        /* <DEDUP_REMOVED lines=18> */
.L_x_11146:
[----:B------:R-:W-:Y:S02]  /*20010*/  ISETP.GE.AND P0, PT, R21, RZ, PT ;  /* 0x000000ff1500720c */ /* 0x000fe40003f06270 */
[----:B------:R-:W-:-:S11]  /*20020*/  MOV R3, 0x3fd774eb ;  /* 0x3fd774eb00037802 */ /* 0x000fd60000000f00 */
[----:B------:R-:W-:-:S04]  /*20030*/  @P0 FFMA.FTZ R0, R3, 0.93318945169448852539, -R0 ;  /* 0x3f6ee58103000823 */ /* 0x000fc80000010800 */
[----:B------:R-:W-:-:S07]  /*20040*/  @!P0 FFMA.FTZ R0, R3, 0.93318945169448852539, R0 ;  /* 0x3f6ee58103008823 */ /* 0x000fce0000010000 */
.L_x_11147:
[----:B------:R-:W-:Y:S05]  /*20050*/  BSYNC B0 ;  /* 0x0000000000007941 */ /* 0x000fea0003800000 */
.L_x_11145:
        /* <DEDUP_REMOVED lines=13> */
.L_x_11142:
        /* <DEDUP_REMOVED lines=12> */
.L_x_11150:
[----:B------:R-:W-:Y:S05]  /*201f0*/  BSYNC B4 ;  /* 0x0000000000047941 */ /* 0x000fea0003800000 */
.L_x_11149:
        /* <DEDUP_REMOVED lines=18> */
.L_x_11152:
[----:B------:R-:W-:Y:S02]  /*20320*/  ISETP.GE.AND P0, PT, R21, RZ, PT ;  /* 0x000000ff1500720c */ /* 0x000fe40003f06270 */
[----:B------:R-:W-:-:S11]  /*20330*/  MOV R3, 0x3fd774eb ;  /* 0x3fd774eb00037802 */ /* 0x000fd60000000f00 */
[----:B------:R-:W-:-:S04]  /*20340*/  @P0 FFMA.FTZ R0, R3, 0.93318945169448852539, -R0 ;  /* 0x3f6ee58103000823 */ /* 0x000fc80000010800 */
[----:B------:R-:W-:-:S07]  /*20350*/  @!P0 FFMA.FTZ R0, R3, 0.93318945169448852539, R0 ;  /* 0x3f6ee58103008823 */ /* 0x000fce0000010000 */
.L_x_11153:
[----:B------:R-:W-:Y:S05]  /*20360*/  BSYNC B0 ;  /* 0x0000000000007941 */ /* 0x000fea0003800000 */
.L_x_11151:
        /* <DEDUP_REMOVED lines=27> */
.L_x_11141:
        /* <DEDUP_REMOVED lines=33> */
.L_x_11155:
[----:B------:R-:W-:Y:S05]  /*20730*/  BSYNC B4 ;  /* 0x0000000000047941 */ /* 0x000fea0003800000 */
.L_x_11154:
        /* <DEDUP_REMOVED lines=18> */
.L_x_11157:
[----:B------:R-:W-:Y:S02]  /*20860*/  ISETP.GE.AND P0, PT, R21, RZ, PT ;  /* 0x000000ff1500720c */ /* 0x000fe40003f06270 */
[----:B------:R-:W-:-:S11]  /*20870*/  MOV R3, 0x3fd774eb ;  /* 0x3fd774eb00037802 */ /* 0x000fd60000000f00 */
[----:B------:R-:W-:-:S04]  /*20880*/  @P0 FFMA.FTZ R0, R3, 0.93318945169448852539, -R0 ;  /* 0x3f6ee58103000823 */ /* 0x000fc80000010800 */
[----:B------:R-:W-:-:S07]  /*20890*/  @!P0 FFMA.FTZ R0, R3, 0.93318945169448852539, R0 ;  /* 0x3f6ee58103008823 */ /* 0x000fce0000010000 */
.L_x_11158:
[----:B------:R-:W-:Y:S05]  /*208a0*/  BSYNC B0 ;  /* 0x0000000000007941 */ /* 0x000fea0003800000 */
.L_x_11156:
        /* <DEDUP_REMOVED lines=11> */
.L_x_11140:
        /* <DEDUP_REMOVED lines=23> */
.L_x_11162:
[----:B------:R-:W-:Y:S05]  /*20ad0*/  BSYNC B4 ;  /* 0x0000000000047941 */ /* 0x000fea0003800000 */
.L_x_11161:
        /* <DEDUP_REMOVED lines=24> */
.L_x_11160:
        /* <DEDUP_REMOVED lines=12> */
.L_x_11164:
[----:B------:R-:W-:Y:S05]  /*20d20*/  BSYNC B4 ;  /* 0x0000000000047941 */ /* 0x000fea0003800000 */
.L_x_11163:
        /* <DEDUP_REMOVED lines=38> */
.L_x_11159:
        /* <DEDUP_REMOVED lines=33> */
.L_x_11166:
[----:B------:R-:W-:Y:S05]  /*211a0*/  BSYNC B4 ;  /* 0x0000000000047941 */ /* 0x000fea0003800000 */
.L_x_11165:
        /* <DEDUP_REMOVED lines=21> */
.L_x_11148:
[----:B------:R-:W-:Y:S05]  /*21300*/  BSYNC B3 ;  /* 0x0000000000037941 */ /* 0x000fea0003800000 */
.L_x_11139:
[----:B------:R-:W-:Y:S01]  /*21310*/  FADD.FTZ R3, R30, 0.69314718246459960938 ;  /* 0x3f3172181e037421 */ /* 0x000fe20000010000 */
[----:B------:R-:W-:-:S04]  /*21320*/  LOP3.LUT R21, R0, 0x80000000, R23, 0xb8, !PT ;  /* 0x8000000000157812 */ /* 0x000fc800078eb817 */
[----:B------:R-:W-:Y:S01]  /*21330*/  LOP3.LUT R20, R3, 0x80000000, R22, 0xb8, !PT ;  /* 0x8000000003147812 */ /* 0x000fe200078eb816 */
[----:B------:R-:W-:Y:S06]  /*21340*/  BRA `(.L_x_11105) ;  /* 0x00000000003c7947 */ /* 0x000fec0003800000 */
.L_x_11106:
        /* <DEDUP_REMOVED lines=15> */
.L_x_11105:
[----:B------:R-:W-:Y:S05]  /*21440*/  BSYNC B2 ;  /* 0x0000000000027941 */ /* 0x000fea0003800000 */
.L_x_11104:
        /* <DEDUP_REMOVED lines=117> */
.L_x_11174:
        /* <DEDUP_REMOVED lines=10> */
.L_x_11176:
[----:B------:R-:W-:-:S04]  /*21c40*/  FADD.FTZ R4, -R0, R5 ;  /* 0x0000000500047221 */ /* 0x000fc80000010100 */
[----:B------:R-:W-:-:S07]  /*21c50*/  FMUL.FTZ R4, R4, 0.5 ;  /* 0x3f00000004047820 */ /* 0x000fce0000410000 */
.L_x_11177:
[----:B------:R-:W-:Y:S05]  /*21c60*/  BSYNC B1 ;  /* 0x0000000000017941 */ /* 0x000fea0003800000 */
.L_x_11175:
        /* <DEDUP_REMOVED lines=11> */
.L_x_11179:
[----:B------:R-:W-:-:S04]  /*21d20*/  FADD.FTZ R6, R2, -R7 ;  /* 0x8000000702067221 */ /* 0x000fc80000010000 */
[----:B------:R-:W-:-:S07]  /*21d30*/  FMUL.FTZ R7, R6, 0.5 ;  /* 0x3f00000006077820 */ /* 0x000fce0000410000 */
.L_x_11180:
[----:B------:R-:W-:Y:S05]  /*21d40*/  BSYNC B1 ;  /* 0x0000000000017941 */ /* 0x000fea0003800000 */
.L_x_11178:
        /* <DEDUP_REMOVED lines=35> */
.L_x_11173:
[----:B------:R0:W1:Y:S02]  /*21f80*/  MUFU.SQRT R31, R30 ;  /* 0x0000001e001f7308 */ /* 0x0000640000002000 */
.L_x_11172:
[----:B------:R-:W-:Y:S05]  /*21f90*/  BSYNC B0 ;  /* 0x0000000000007941 */ /* 0x000fea0003800000 */
.L_x_11171:
        /* <DEDUP_REMOVED lines=35> */
.L_x_11184:
        /* <DEDUP_REMOVED lines=17> */
.L_x_11190:
[----:B------:R-:W-:-:S04]  /*222e0*/  FADD.FTZ R0, -R0, R5 ;  /* 0x0000000500007221 */ /* 0x000fc80000010100 */
[----:B------:R-:W-:-:S07]  /*222f0*/  FMUL.FTZ R0, R0, 0.5 ;  /* 0x3f00000000007820 */ /* 0x000fce0000410000 */
.L_x_11191:
[----:B------:R-:W-:Y:S05]  /*22300*/  BSYNC B4 ;  /* 0x0000000000047941 */ /* 0x000fea0003800000 */
.L_x_11189:
        /* <DEDUP_REMOVED lines=10> */
.L_x_11193:
[----:B------:R-:W-:-:S04]  /*223b0*/  FADD.FTZ R2, -R3, R2 ;  /* 0x0000000203027221 */ /* 0x000fc80000010100 */
[----:B------:R-:W-:-:S07]  /*223c0*/  FMUL.FTZ R3, R2, 0.5 ;  /* 0x3f00000002037820 */ /* 0x000fce0000410000 */
.L_x_11194:
[----:B------:R-:W-:Y:S05]  /*223d0*/  BSYNC B4 ;  /* 0x0000000000047941 */ /* 0x000fea0003800000 */
.L_x_11192:
[----:B------:R-:W-:Y:S01]  /*223e0*/  FADD.FTZ R3, R3, R0 ;  /* 0x0000000003037221 */ /* 0x000fe20000010000 */
[----:B------:R-:W-:-:S04]  /*223f0*/  FADD.FTZ R22, R9, R22 ;  /* 0x0000001609167221 */ /* 0x000fc80000010000 */
[----:B------:R-:W-:-:S06]  /*22400*/  FMUL.FTZ R22, R22, R3 ;  /* 0x0000000316167220 */ /* 0x000fcc0000410000 */
[----:B------:R-:W2:Y:S01]  /*22410*/  MUFU.SQRT R22, R22 ;  /* 0x0000001600167308 */ /* 0x000ea20000002000 */
[----:B------:R-:W-:Y:S05]  /*22420*/  BRA `(.L_x_11195) ;  /* 0x0000000000487947 */ /* 0x000fea0003800000 */
.L_x_11188:
        /* <DEDUP_REMOVED lines=12> */
.L_x_11187:
[----:B------:R-:W-:Y:S01]  /*224f0*/  FADD.FTZ R0, R22, 1 ;  /* 0x3f80000016007421 */ /* 0x000fe20000010000 */
[----:B------:R-:W-:Y:S01]  /*22500*/  MUFU.SQRT R3, R30 ;  /* 0x0000001e00037308 */ /* 0x000fe20000002000 */
[----:B------:R-:W-:Y:S02]  /*22510*/  MOV R9, 0x3f800000 ;  /* 0x3f80000000097802 */ /* 0x000fe40000000f00 */
[----:B------:R-:W-:-:S06]  /*22520*/  FMUL.FTZ R0, R0, 0.5 ;  /* 0x3f00000000007820 */ /* 0x000fcc0000410000 */
[----:B------:R-:W2:Y:S02]  /*22530*/  MUFU.SQRT R0, R0 ;  /* 0x0000000000007308 */ /* 0x000ea40000002000 */
[----:B--2---:R-:W-:-:S07]  /*22540*/  FMUL.FTZ R22, R3, R0 ;  /* 0x0000000003167220 */ /* 0x004fce0000410000 */
.L_x_11195:
[----:B------:R-:W-:Y:S05]  /*22550*/  BSYNC B1 ;  /* 0x0000000000017941 */ /* 0x000fea0003800000 */
.L_x_11186:
[----:B------:R-:W-:Y:S05]  /*22560*/  BRA `(.L_x_11196) ;  /* 0x0000000000087947 */ /* 0x000fea0003800000 */
.L_x_11183:
[----:B------:R-:W-:Y:S01]  /*22570*/  FMUL.FTZ R22, R22, 16777216 ;  /* 0x4b80000016167820 */ /* 0x000fe20000410000 */
[----:B------:R-:W-:-:S07]  /*22580*/  FMUL.FTZ R9, R9, 16777216 ;  /* 0x4b80000009097820 */ /* 0x000fce0000410000 */
.L_x_11196:
[----:B------:R-:W-:Y:S05]  /*22590*/  BSYNC B0 ;  /* 0x0000000000007941 */ /* 0x000fea0003800000 */
.L_x_11182:
        /* <DEDUP_REMOVED lines=17> */
.L_x_11198:
[----:B------:R-:W-:Y:S05]  /*226b0*/  BSYNC B4 ;  /* 0x0000000000047941 */ /* 0x000fea0003800000 */
.L_x_11197:
        /* <DEDUP_REMOVED lines=18> */
.L_x_11200:
[----:B------:R-:W-:Y:S02]  /*227e0*/  ISETP.GE.AND P0, PT, R22, RZ, PT ;  /* 0x000000ff1600720c */ /* 0x000fe40003f06270 */
[----:B------:R-:W-:-:S11]  /*227f0*/  MOV R3, 0x3fd774eb ;  /* 0x3fd774eb00037802 */ /* 0x000fd60000000f00 */
[----:B------:R-:W-:-:S04]  /*22800*/  @P0 FFMA.FTZ R0, R3, 0.93318945169448852539, -R0 ;  /* 0x3f6ee58103000823 */ /* 0x000fc80000010800 */
[----:B------:R-:W-:-:S07]  /*22810*/  @!P0 FFMA.FTZ R0, R3, 0.93318945169448852539, R0 ;  /* 0x3f6ee58103008823 */ /* 0x000fce0000010000 */
.L_x_11201:
[----:B------:R-:W-:Y:S05]  /*22820*/  BSYNC B0 ;  /* 0x0000000000007941 */ /* 0x000fea0003800000 */
.L_x_11199:
        /* <DEDUP_REMOVED lines=10> */
.L_x_11185:
[----:B------:R-:W-:Y:S05]  /*228d0*/  BSYNC B3 ;  /* 0x0000000000037941 */ /* 0x000fea0003800000 */
.L_x_11181:
[----:B------:R-:W-:Y:S02]  /*228e0*/  LOP3.LUT R23, R4, 0x80000000, R25, 0xb8, !PT ;  /* 0x8000000004177812 */ /* 0x000fe400078eb819 */
[----:B-1----:R-:W-:Y:S01]  /*228f0*/  LOP3.LUT R22, R31, 0x80000000, R24, 0xb8, !PT ;  /* 0x800000001f167812 */ /* 0x002fe200078eb818 */
[----:B------:R-:W-:Y:S06]  /*22900*/  BRA `(.L_x_11168) ;  /* 0x0000001400d07947 */ /* 0x000fec0003800000 */
.L_x_11170:
        /* <DEDUP_REMOVED lines=30> */
.L_x_11207:
[----:B------:R-:W-:Y:S05]  /*22af0*/  BSYNC B4 ;  /* 0x0000000000047941 */ /* 0x000fea0003800000 */
.L_x_11206:
        /* <DEDUP_REMOVED lines=18> */
.L_x_11209:
[----:B------:R-:W-:Y:S02]  /*22c20*/  ISETP.GE.AND P0, PT, R23, RZ, PT ;  /* 0x000000ff1700720c */ /* 0x000fe40003f06270 */
[----:B------:R-:W-:-:S11]  /*22c30*/  MOV R3, 0x3fd774eb ;  /* 0x3fd774eb00037802 */ /* 0x000fd60000000f00 */
[----:B------:R-:W-:-:S04]  /*22c40*/  @P0 FFMA.FTZ R0, R3, 0.93318945169448852539, -R0 ;  /* 0x3f6ee58103000823 */ /* 0x000fc80000010800 */
[----:B------:R-:W-:-:S07]  /*22c50*/  @!P0 FFMA.FTZ R0, R3, 0.93318945169448852539, R0 ;  /* 0x3f6ee58103008823 */ /* 0x000fce0000010000 */
.L_x_11210:
[----:B------:R-:W-:Y:S05]  /*22c60*/  BSYNC B0 ;  /* 0x0000000000007941 */ /* 0x000fea0003800000 */
.L_x_11208:
        /* <DEDUP_REMOVED lines=13> */
.L_x_11205:
        /* <DEDUP_REMOVED lines=12> */
.L_x_11213:
[----:B------:R-:W-:Y:S05]  /*22e00*/  BSYNC B4 ;  /* 0x0000000000047941 */ /* 0x000fea0003800000 */
.L_x_11212:
        /* <DEDUP_REMOVED lines=18> */
.L_x_11215:
[----:B------:R-:W-:Y:S02]  /*22f30*/  ISETP.GE.AND P0, PT, R23, RZ, PT ;  /* 0x000000ff1700720c */ /* 0x000fe40003f06270 */
[----:B------:R-:W-:-:S11]  /*22f40*/  MOV R3, 0x3fd774eb ;  /* 0x3fd774eb00037802 */ /* 0x000fd60000000f00 */
[----:B------:R-:W-:-:S04]  /*22f50*/  @P0 FFMA.FTZ R0, R3, 0.93318945169448852539, -R0 ;  /* 0x3f6ee58103000823 */ /* 0x000fc80000010800 */
[----:B------:R-:W-:-:S07]  /*22f60*/  @!P0 FFMA.FTZ R0, R3, 0.93318945169448852539, R0 ;  /* 0x3f6ee58103008823 */ /* 0x000fce0000010000 */
.L_x_11216:
[----:B------:R-:W-:Y:S05]  /*22f70*/  BSYNC B0 ;  /* 0x0000000000007941 */ /* 0x000fea0003800000 */
.L_x_11214:
        /* <DEDUP_REMOVED lines=27> */
.L_x_11204:
        /* <DEDUP_REMOVED lines=33> */
.L_x_11218:
[----:B------:R-:W-:Y:S05]  /*23340*/  BSYNC B4 ;  /* 0x0000000000047941 */ /* 0x000fea0003800000 */
.L_x_11217:
        /* <DEDUP_REMOVED lines=18> */
.L_x_11220:
[----:B------:R-:W-:Y:S02]  /*23470*/  ISETP.GE.AND P0, PT, R23, RZ, PT ;  /* 0x000000ff1700720c */ /* 0x000fe40003f06270 */
[----:B------:R-:W-:-:S11]  /*23480*/  MOV R3, 0x3fd774eb ;  /* 0x3fd774eb00037802 */ /* 0x000fd60000000f00 */
[----:B------:R-:W-:-:S04]  /*23490*/  @P0 FFMA.FTZ R0, R3, 0.93318945169448852539, -R0 ;  /* 0x3f6ee58103000823 */ /* 0x000fc80000010800 */
[----:B------:R-:W-:-:S07]  /*234a0*/  @!P0 FFMA.FTZ R0, R3, 0.93318945169448852539, R0 ;  /* 0x3f6ee58103008823 */ /* 0x000fce0000010000 */
.L_x_11221:
[----:B------:R-:W-:Y:S05]  /*234b0*/  BSYNC B0 ;  /* 0x0000000000007941 */ /* 0x000fea0003800000 */
.L_x_11219:
        /* <DEDUP_REMOVED lines=11> */
.L_x_11203:
        /* <DEDUP_REMOVED lines=23> */
.L_x_11225:
[----:B------:R-:W-:Y:S05]  /*236e0*/  BSYNC B4 ;  /* 0x0000000000047941 */ /* 0x000fea0003800000 */
.L_x_11224:
        /* <DEDUP_REMOVED lines=24> */
.L_x_11223:
        /* <DEDUP_REMOVED lines=12> */
.L_x_11227:
[----:B------:R-:W-:Y:S05]  /*23930*/  BSYNC B4 ;  /* 0x0000000000047941 */ /* 0x000fea0003800000 */
.L_x_11226:
        /* <DEDUP_REMOVED lines=38> */
.L_x_11222:
        /* <DEDUP_REMOVED lines=33> */
.L_x_11229:
[----:B------:R-:W-:Y:S05]  /*23db0*/  BSYNC B4 ;  /* 0x0000000000047941 */ /* 0x000fea0003800000 */
.L_x_11228:
        /* <DEDUP_REMOVED lines=21> */
.L_x_11211:
[----:B------:R-:W-:Y:S05]  /*23f10*/  BSYNC B3 ;  /* 0x0000000000037941 */ /* 0x000fea0003800000 */
.L_x_11202:
[----:B------:R-:W-:Y:S01]  /*23f20*/  FADD.FTZ R3, R30, 0.69314718246459960938 ;  /* 0x3f3172181e037421 */ /* 0x000fe20000010000 */
[----:B------:R-:W-:-:S04]  /*23f30*/  LOP3.LUT R23, R0, 0x80000000, R25, 0xb8, !PT ;  /* 0x8000000000177812 */ /* 0x000fc800078eb819 */
[----:B------:R-:W-:Y:S01]  /*23f40*/  LOP3.LUT R22, R3, 0x80000000, R24, 0xb8, !PT ;  /* 0x8000000003167812 */ /* 0x000fe200078eb818 */
[----:B------:R-:W-:Y:S06]  /*23f50*/  BRA `(.L_x_11168) ;  /* 0x00000000003c7947 */ /* 0x000fec0003800000 */
.L_x_11169:
        /* <DEDUP_REMOVED lines=15> */
.L_x_11168:
[----:B------:R-:W-:Y:S05]  /*24050*/  BSYNC B2 ;  /* 0x0000000000027941 */ /* 0x000fea0003800000 */
.L_x_11167:
        /* <DEDUP_REMOVED lines=117> */
.L_x_11237:
        /* <DEDUP_REMOVED lines=10> */
.L_x_11239:
[----:B------:R-:W-:-:S04]  /*24850*/  FADD.FTZ R4, -R0, R5 ;  /* 0x0000000500047221 */ /* 0x000fc80000010100 */
[----:B------:R-:W-:-:S07]  /*24860*/  FMUL.FTZ R4, R4, 0.5 ;  /* 0x3f00000004047820 */ /* 0x000fce0000410000 */
.L_x_11240:
[----:B------:R-:W-:Y:S05]  /*24870*/  BSYNC B1 ;  /* 0x0000000000017941 */ /* 0x000fea0003800000 */
.L_x_11238:
        /* <DEDUP_REMOVED lines=11> */
.L_x_11242:
[----:B------:R-:W-:-:S04]  /*24930*/  FADD.FTZ R6, R2, -R7 ;  /* 0x8000000702067221 */ /* 0x000fc80000010000 */
[----:B------:R-:W-:-:S07]  /*24940*/  FMUL.FTZ R7, R6, 0.5 ;  /* 0x3f00000006077820 */ /* 0x000fce0000410000 */
.L_x_11243:
[----:B------:R-:W-:Y:S05]  /*24950*/  BSYNC B1 ;  /* 0x0000000000017941 */ /* 0x000fea0003800000 */
.L_x_11241:
        /* <DEDUP_REMOVED lines=35> */
.L_x_11236:
[----:B------:R0:W1:Y:S02]  /*24b90*/  MUFU.SQRT R31, R30 ;  /* 0x0000001e001f7308 */ /* 0x0000640000002000 */
.L_x_11235:
[----:B------:R-:W-:Y:S05]  /*24ba0*/  BSYNC B0 ;  /* 0x0000000000007941 */ /* 0x000fea0003800000 */
.L_x_11234:
        /* <DEDUP_REMOVED lines=35> */
.L_x_11247:
        /* <DEDUP_REMOVED lines=17> */
.L_x_11253:
[----:B------:R-:W-:-:S04]  /*24ef0*/  FADD.FTZ R0, -R0, R5 ;  /* 0x0000000500007221 */ /* 0x000fc80000010100 */
[----:B------:R-:W-:-:S07]  /*24f00*/  FMUL.FTZ R0, R0, 0.5 ;  /* 0x3f00000000007820 */ /* 0x000fce0000410000 */
.L_x_11254:
[----:B------:R-:W-:Y:S05]  /*24f10*/  BSYNC B4 ;  /* 0x0000000000047941 */ /* 0x000fea0003800000 */
.L_x_11252:
        /* <DEDUP_REMOVED lines=10> */
.L_x_11256:
[----:B------:R-:W-:-:S04]  /*24fc0*/  FADD.FTZ R2, -R3, R2 ;  /* 0x0000000203027221 */ /* 0x000fc80000010100 */
[----:B------:R-:W-:-:S07]  /*24fd0*/  FMUL.FTZ R3, R2, 0.5 ;  /* 0x3f00000002037820 */ /* 0x000fce0000410000 */
.L_x_11257:
[----:B------:R-:W-:Y:S05]  /*24fe0*/  BSYNC B4 ;  /* 0x0000000000047941 */ /* 0x000fea0003800000 */
.L_x_11255:
[----:B------:R-:W-:Y:S01]  /*24ff0*/  FADD.FTZ R3, R3, R0 ;  /* 0x0000000003037221 */ /* 0x000fe20000010000 */
[----:B------:R-:W-:-:S04]  /*25000*/  FADD.FTZ R24, R9, R24 ;  /* 0x0000001809187221 */ /* 0x000fc80000010000 */
[----:B------:R-:W-:-:S06]  /*25010*/  FMUL.FTZ R24, R24, R3 ;  /* 0x0000000318187220 */ /* 0x000fcc0000410000 */
[----:B------:R-:W2:Y:S01]  /*25020*/  MUFU.SQRT R24, R24 ;  /* 0x0000001800187308 */ /* 0x000ea20000002000 */
[----:B------:R-:W-:Y:S05]  /*25030*/  BRA `(.L_x_11258) ;  /* 0x0000000000487947 */ /* 0x000fea0003800000 */
.L_x_11251:
        /* <DEDUP_REMOVED lines=12> */
.L_x_11250:
[----:B------:R-:W-:Y:S01]  /*25100*/  FADD.FTZ R0, R24, 1 ;  /* 0x3f80000018007421 */ /* 0x000fe20000010000 */
[----:B------:R-:W-:Y:S01]  /*25110*/  MUFU.SQRT R3, R30 ;  /* 0x0000001e00037308 */ /* 0x000fe20000002000 */
[----:B------:R-:W-:Y:S02]  /*25120*/  MOV R9, 0x3f800000 ;  /* 0x3f80000000097802 */ /* 0x000fe40000000f00 */
[----:B------:R-:W-:-:S06]  /*25130*/  FMUL.FTZ R0, R0, 0.5 ;  /* 0x3f00000000007820 */ /* 0x000fcc0000410000 */
[----:B------:R-:W2:Y:S02]  /*25140*/  MUFU.SQRT R0, R0 ;  /* 0x0000000000007308 */ /* 0x000ea40000002000 */
[----:B--2---:R-:W-:-:S07]  /*25150*/  FMUL.FTZ R24, R3, R0 ;  /* 0x0000000003187220 */ /* 0x004fce0000410000 */
.L_x_11258:
[----:B------:R-:W-:Y:S05]  /*25160*/  BSYNC B1 ;  /* 0x0000000000017941 */ /* 0x000fea0003800000 */
.L_x_11249:
[----:B------:R-:W-:Y:S05]  /*25170*/  BRA `(.L_x_11259) ;  /* 0x0000000000087947 */ /* 0x000fea0003800000 */
.L_x_11246:
[----:B------:R-:W-:Y:S01]  /*25180*/  FMUL.FTZ R24, R24, 16777216 ;  /* 0x4b80000018187820 */ /* 0x000fe20000410000 */
[----:B------:R-:W-:-:S07]  /*25190*/  FMUL.FTZ R9, R9, 16777216 ;  /* 0x4b80000009097820 */ /* 0x000fce0000410000 */
.L_x_11259:
[----:B------:R-:W-:Y:S05]  /*251a0*/  BSYNC B0 ;  /* 0x0000000000007941 */ /* 0x000fea0003800000 */
.L_x_11245:
        /* <DEDUP_REMOVED lines=17> */
.L_x_11261:
[----:B------:R-:W-:Y:S05]  /*252c0*/  BSYNC B4 ;  /* 0x0000000000047941 */ /* 0x000fea0003800000 */
.L_x_11260:
        /* <DEDUP_REMOVED lines=18> */
.L_x_11263:
[----:B------:R-:W-:Y:S02]  /*253f0*/  ISETP.GE.AND P0, PT, R24, RZ, PT ;  /* 0x000000ff1800720c */ /* 0x000fe40003f06270 */
[----:B------:R-:W-:-:S11]  /*25400*/  MOV R3, 0x3fd774eb ;  /* 0x3fd774eb00037802 */ /* 0x000fd60000000f00 */
[----:B------:R-:W-:-:S04]  /*25410*/  @P0 FFMA.FTZ R0, R3, 0.93318945169448852539, -R0 ;  /* 0x3f6ee58103000823 */ /* 0x000fc80000010800 */
[----:B------:R-:W-:-:S07]  /*25420*/  @!P0 FFMA.FTZ R0, R3, 0.93318945169448852539, R0 ;  /* 0x3f6ee58103008823 */ /* 0x000fce0000010000 */
.L_x_11264:
[----:B------:R-:W-:Y:S05]  /*25430*/  BSYNC B0 ;  /* 0x0000000000007941 */ /* 0x000fea0003800000 */
.L_x_11262:
        /* <DEDUP_REMOVED lines=10> */
.L_x_11248:
[----:B------:R-:W-:Y:S05]  /*254e0*/  BSYNC B3 ;  /* 0x0000000000037941 */ /* 0x000fea0003800000 */
.L_x_11244:
[----:B------:R-:W-:Y:S02]  /*254f0*/  LOP3.LUT R25, R4, 0x80000000, R27, 0xb8, !PT ;  /* 0x8000000004197812 */ /* 0x000fe400078eb81b */
[----:B-1----:R-:W-:Y:S01]  /*25500*/  LOP3.LUT R24, R31, 0x80000000, R26, 0xb8, !PT ;  /* 0x800000001f187812 */ /* 0x002fe200078eb81a */
[----:B------:R-:W-:Y:S06]  /*25510*/  BRA `(.L_x_11231) ;  /* 0x0000001400d07947 */ /* 0x000fec0003800000 */
.L_x_11233:
        /* <DEDUP_REMOVED lines=30> */
.L_x_11270:
[----:B------:R-:W-:Y:S05]  /*25700*/  BSYNC B4 ;  /* 0x0000000000047941 */ /* 0x000fea0003800000 */
.L_x_11269:
        /* <DEDUP_REMOVED lines=18> */
.L_x_11272:
[----:B------:R-:W-:Y:S02]  /*25830*/  ISETP.GE.AND P0, PT, R25, RZ, PT ;  /* 0x000000ff1900720c */ /* 0x000fe40003f06270 */
[----:B------:R-:W-:-:S11]  /*25840*/  MOV R3, 0x3fd774eb ;  /* 0x3fd774eb00037802 */ /* 0x000fd60000000f00 */
[----:B------:R-:W-:-:S04]  /*25850*/  @P0 FFMA.FTZ R0, R3, 0.93318945169448852539, -R0 ;  /* 0x3f6ee58103000823 */ /* 0x000fc80000010800 */
[----:B------:R-:W-:-:S07]  /*25860*/  @!P0 FFMA.FTZ R0, R3, 0.93318945169448852539, R0 ;  /* 0x3f6ee58103008823 */ /* 0x000fce0000010000 */
.L_x_11273:
[----:B------:R-:W-:Y:S05]  /*25870*/  BSYNC B0 ;  /* 0x0000000000007941 */ /* 0x000fea0003800000 */
.L_x_11271:
        /* <DEDUP_REMOVED lines=13> */
.L_x_11268:
        /* <DEDUP_REMOVED lines=12> */
.L_x_11276:
[----:B------:R-:W-:Y:S05]  /*25a10*/  BSYNC B4 ;  /* 0x0000000000047941 */ /* 0x000fea0003800000 */
.L_x_11275:
        /* <DEDUP_REMOVED lines=18> */
.L_x_11278:
[----:B------:R-:W-:Y:S02]  /*25b40*/  ISETP.GE.AND P0, PT, R25, RZ, PT ;  /* 0x000000ff1900720c */ /* 0x000fe40003f06270 */
[----:B------:R-:W-:-:S11]  /*25b50*/  MOV R3, 0x3fd774eb ;  /* 0x3fd774eb00037802 */ /* 0x000fd60000000f00 */
[----:B------:R-:W-:-:S04]  /*25b60*/  @P0 FFMA.FTZ R0, R3, 0.93318945169448852539, -R0 ;  /* 0x3f6ee58103000823 */ /* 0x000fc80000010800 */
[----:B------:R-:W-:-:S07]  /*25b70*/  @!P0 FFMA.FTZ R0, R3, 0.93318945169448852539, R0 ;  /* 0x3f6ee58103008823 */ /* 0x000fce0000010000 */
.L_x_11279:
[----:B------:R-:W-:Y:S05]  /*25b80*/  BSYNC B0 ;  /* 0x0000000000007941 */ /* 0x000fea0003800000 */
.L_x_11277:
        /* <DEDUP_REMOVED lines=27> */
.L_x_11267:
        /* <DEDUP_REMOVED lines=33> */
.L_x_11281:
[----:B------:R-:W-:Y:S05]  /*25f50*/  BSYNC B4 ;  /* 0x0000000000047941 */ /* 0x000fea0003800000 */
.L_x_11280:
        /* <DEDUP_REMOVED lines=18> */
.L_x_11283:
[----:B------:R-:W-:Y:S02]  /*26080*/  ISETP.GE.AND P0, PT, R25, RZ, PT ;  /* 0x000000ff1900720c */ /* 0x000fe40003f06270 */
[----:B------:R-:W-:-:S11]  /*26090*/  MOV R3, 0x3fd774eb ;  /* 0x3fd774eb00037802 */ /* 0x000fd60000000f00 */
[----:B------:R-:W-:-:S04]  /*260a0*/  @P0 FFMA.FTZ R0, R3, 0.93318945169448852539, -R0 ;  /* 0x3f6ee58103000823 */ /* 0x000fc80000010800 */
[----:B------:R-:W-:-:S07]  /*260b0*/  @!P0 FFMA.FTZ R0, R3, 0.93318945169448852539, R0 ;  /* 0x3f6ee58103008823 */ /* 0x000fce0000010000 */
.L_x_11284:
[----:B------:R-:W-:Y:S05]  /*260c0*/  BSYNC B0 ;  /* 0x0000000000007941 */ /* 0x000fea0003800000 */
.L_x_11282:
        /* <DEDUP_REMOVED lines=11> */
.L_x_11266:
        /* <DEDUP_REMOVED lines=23> */
.L_x_11288:
[----:B------:R-:W-:Y:S05]  /*262f0*/  BSYNC B4 ;  /* 0x0000000000047941 */ /* 0x000fea0003800000 */
.L_x_11287:
        /* <DEDUP_REMOVED lines=24> */
.L_x_11286:
        /* <DEDUP_REMOVED lines=12> */
.L_x_11290:
[----:B------:R-:W-:Y:S05]  /*26540*/  BSYNC B4 ;  /* 0x0000000000047941 */ /* 0x000fea0003800000 */
.L_x_11289:
        /* <DEDUP_REMOVED lines=38> */
.L_x_11285:
        /* <DEDUP_REMOVED lines=33> */
.L_x_11292:
[----:B------:R-:W-:Y:S05]  /*269c0*/  BSYNC B4 ;  /* 0x0000000000047941 */ /* 0x000fea0003800000 */
.L_x_11291:
        /* <DEDUP_REMOVED lines=21> */
.L_x_11274:
[----:B------:R-:W-:Y:S05]  /*26b20*/  BSYNC B3 ;  /* 0x0000000000037941 */ /* 0x000fea0003800000 */
.L_x_11265:
[----:B------:R-:W-:Y:S01]  /*26b30*/  FADD.FTZ R3, R30, 0.69314718246459960938 ;  /* 0x3f3172181e037421 */ /* 0x000fe20000010000 */
[----:B------:R-:W-:-:S04]  /*26b40*/  LOP3.LUT R25, R0, 0x80000000, R27, 0xb8, !PT ;  /* 0x8000000000197812 */ /* 0x000fc800078eb81b */
[----:B------:R-:W-:Y:S01]  /*26b50*/  LOP3.LUT R24, R3, 0x80000000, R26, 0xb8, !PT ;  /* 0x8000000003187812 */ /* 0x000fe200078eb81a */
[----:B------:R-:W-:Y:S06]  /*26b60*/  BRA `(.L_x_11231) ;  /* 0x00000000003c7947 */ /* 0x000fec0003800000 */
.L_x_11232:
        /* <DEDUP_REMOVED lines=15> */
.L_x_11231:
[----:B------:R-:W-:Y:S05]  /*26c60*/  BSYNC B2 ;  /* 0x0000000000027941 */ /* 0x000fea0003800000 */
.L_x_11230:
        /* <DEDUP_REMOVED lines=118> */
.L_x_11300:
        /* <DEDUP_REMOVED lines=10> */
.L_x_11302:
[----:B------:R-:W-:-:S04]  /*27470*/  FADD.FTZ R4, -R0, R5 ;  /* 0x0000000500047221 */ /* 0x000fc80000010100 */
[----:B------:R-:W-:-:S07]  /*27480*/  FMUL.FTZ R4, R4, 0.5 ;  /* 0x3f00000004047820 */ /* 0x000fce0000410000 */
.L_x_11303:
[----:B------:R-:W-:Y:S05]  /*27490*/  BSYNC B1 ;  /* 0x0000000000017941 */ /* 0x000fea0003800000 */
.L_x_11301:
        /* <DEDUP_REMOVED lines=11> */
.L_x_11305:
[----:B------:R-:W-:-:S04]  /*27550*/  FADD.FTZ R6, R2, -R7 ;  /* 0x8000000702067221 */ /* 0x000fc80000010000 */
[----:B------:R-:W-:-:S07]  /*27560*/  FMUL.FTZ R7, R6, 0.5 ;  /* 0x3f00000006077820 */ /* 0x000fce0000410000 */
.L_x_11306:
[----:B------:R-:W-:Y:S05]  /*27570*/  BSYNC B1 ;  /* 0x0000000000017941 */ /* 0x000fea0003800000 */
.L_x_11304:
        /* <DEDUP_REMOVED lines=35> */
.L_x_11299:
[----:B------:R0:W1:Y:S02]  /*277b0*/  MUFU.SQRT R31, R30 ;  /* 0x0000001e001f7308 */ /* 0x0000640000002000 */
.L_x_11298:
[----:B------:R-:W-:Y:S05]  /*277c0*/  BSYNC B0 ;  /* 0x0000000000007941 */ /* 0x000fea0003800000 */
.L_x_11297:
        /* <DEDUP_REMOVED lines=35> */
.L_x_11310:
        /* <DEDUP_REMOVED lines=17> */
.L_x_11316:
[----:B------:R-:W-:-:S04]  /*27b10*/  FADD.FTZ R0, -R0, R5 ;  /* 0x0000000500007221 */ /* 0x000fc80000010100 */
[----:B------:R-:W-:-:S07]  /*27b20*/  FMUL.FTZ R0, R0, 0.5 ;  /* 0x3f00000000007820 */ /* 0x000fce0000410000 */
.L_x_11317:
[----:B------:R-:W-:Y:S05]  /*27b30*/  BSYNC B4 ;  /* 0x0000000000047941 */ /* 0x000fea0003800000 */
.L_x_11315:
        /* <DEDUP_REMOVED lines=10> */
.L_x_11319:
[----:B------:R-:W-:-:S04]  /*27be0*/  FADD.FTZ R2, -R3, R2 ;  /* 0x0000000203027221 */ /* 0x000fc80000010100 */
[----:B------:R-:W-:-:S07]  /*27bf0*/  FMUL.FTZ R3, R2, 0.5 ;  /* 0x3f00000002037820 */ /* 0x000fce0000410000 */
.L_x_11320:
[----:B------:R-:W-:Y:S05]  /*27c00*/  BSYNC B4 ;  /* 0x0000000000047941 */ /* 0x000fea0003800000 */
.L_x_11318:
[----:B------:R-:W-:Y:S01]  /*27c10*/  FADD.FTZ R3, R3, R0 ;  /* 0x0000000003037221 */ /* 0x000fe20000010000 */
[----:B------:R-:W-:-:S04]  /*27c20*/  FADD.FTZ R26, R33, R26 ;  /* 0x0000001a211a7221 */ /* 0x000fc80000010000 */
[----:B------:R-:W-:-:S06]  /*27c30*/  FMUL.FTZ R26, R26, R3 ;  /* 0x000000031a1a7220 */ /* 0x000fcc0000410000 */
[----:B------:R-:W2:Y:S01]  /*27c40*/  MUFU.SQRT R26, R26 ;  /* 0x0000001a001a7308 */ /* 0x000ea20000002000 */
[----:B------:R-:W-:Y:S05]  /*27c50*/  BRA `(.L_x_11321) ;  /* 0x0000000000487947 */ /* 0x000fea0003800000 */
.L_x_11314:
        /* <DEDUP_REMOVED lines=12> */
.L_x_11313:
[----:B------:R-:W-:Y:S01]  /*27d20*/  FADD.FTZ R0, R26, 1 ;  /* 0x3f8000001a007421 */ /* 0x000fe20000010000 */
[----:B------:R-:W-:Y:S01]  /*27d30*/  MUFU.SQRT R3, R30 ;  /* 0x0000001e00037308 */ /* 0x000fe20000002000 */
[----:B------:R-:W-:Y:S02]  /*27d40*/  MOV R33, 0x3f800000 ;  /* 0x3f80000000217802 */ /* 0x000fe40000000f00 */
[----:B------:R-:W-:-:S06]  /*27d50*/  FMUL.FTZ R0, R0, 0.5 ;  /* 0x3f00000000007820 */ /* 0x000fcc0000410000 */
[----:B------:R-:W2:Y:S02]  /*27d60*/  MUFU.SQRT R0, R0 ;  /* 0x0000000000007308 */ /* 0x000ea40000002000 */
[----:B--2---:R-:W-:-:S07]  /*27d70*/  FMUL.FTZ R26, R3, R0 ;  /* 0x00000000031a7220 */ /* 0x004fce0000410000 */
.L_x_11321:
[----:B------:R-:W-:Y:S05]  /*27d80*/  BSYNC B1 ;  /* 0x0000000000017941 */ /* 0x000fea0003800000 */
.L_x_11312:
[----:B------:R-:W-:Y:S05]  /*27d90*/  BRA `(.L_x_11322) ;  /* 0x0000000000087947 */ /* 0x000fea0003800000 */
.L_x_11309:
[----:B------:R-:W-:Y:S01]  /*27da0*/  FMUL.FTZ R26, R26, 16777216 ;  /* 0x4b8000001a1a7820 */ /* 0x000fe20000410000 */
[----:B------:R-:W-:-:S07]  /*27db0*/  FMUL.FTZ R33, R33, 16777216 ;  /* 0x4b80000021217820 */ /* 0x000fce0000410000 */
.L_x_11322:
[----:B------:R-:W-:Y:S05]  /*27dc0*/  BSYNC B0 ;  /* 0x0000000000007941 */ /* 0x000fea0003800000 */
.L_x_11308:
        /* <DEDUP_REMOVED lines=17> */
.L_x_11324:
[----:B------:R-:W-:Y:S05]  /*27ee0*/  BSYNC B4 ;  /* 0x0000000000047941 */ /* 0x000fea0003800000 */
.L_x_11323:
        /* <DEDUP_REMOVED lines=18> */
.L_x_11326:
[----:B------:R-:W-:Y:S02]  /*28010*/  ISETP.GE.AND P0, PT, R26, RZ, PT ;  /* 0x000000ff1a00720c */ /* 0x000fe40003f06270 */
[----:B------:R-:W-:-:S11]  /*28020*/  MOV R3, 0x3fd774eb ;  /* 0x3fd774eb00037802 */ /* 0x000fd60000000f00 */
[----:B------:R-:W-:-:S04]  /*28030*/  @P0 FFMA.FTZ R0, R3, 0.93318945169448852539, -R0 ;  /* 0x3f6ee58103000823 */ /* 0x000fc80000010800 */
[----:B------:R-:W-:-:S07]  /*28040*/  @!P0 FFMA.FTZ R0, R3, 0.93318945169448852539, R0 ;  /* 0x3f6ee58103008823 */ /* 0x000fce0000010000 */
.L_x_11327:
[----:B------:R-:W-:Y:S05]  /*28050*/  BSYNC B0 ;  /* 0x0000000000007941 */ /* 0x000fea0003800000 */
.L_x_11325:
        /* <DEDUP_REMOVED lines=10> */
.L_x_11311:
[----:B------:R-:W-:Y:S05]  /*28100*/  BSYNC B3 ;  /* 0x0000000000037941 */ /* 0x000fea0003800000 */
.L_x_11307:
[----:B------:R-:W-:Y:S02]  /*28110*/  LOP3.LUT R27, R4, 0x80000000, R11, 0xb8, !PT ;  /* 0x80000000041b7812 */ /* 0x000fe400078eb80b */
[----:B-1----:R-:W-:Y:S01]  /*28120*/  LOP3.LUT R26, R31, 0x80000000, R10, 0xb8, !PT ;  /* 0x800000001f1a7812 */ /* 0x002fe200078eb80a */
[----:B------:R-:W-:Y:S06]  /*28130*/  BRA `(.L_x_11294) ;  /* 0x0000001400d07947 */ /* 0x000fec0003800000 */
.L_x_11296:
        /* <DEDUP_REMOVED lines=30> */
.L_x_11333:
[----:B------:R-:W-:Y:S05]  /*28320*/  BSYNC B4 ;  /* 0x0000000000047941 */ /* 0x000fea0003800000 */
.L_x_11332:
        /* <DEDUP_REMOVED lines=18> */
.L_x_11335:
[----:B------:R-:W-:Y:S02]  /*28450*/  ISETP.GE.AND P0, PT, R30, RZ, PT ;  /* 0x000000ff1e00720c */ /* 0x000fe40003f06270 */
[----:B------:R-:W-:-:S11]  /*28460*/  MOV R3, 0x3fd774eb ;  /* 0x3fd774eb00037802 */ /* 0x000fd60000000f00 */
[----:B------:R-:W-:-:S04]  /*28470*/  @P0 FFMA.FTZ R0, R3, 0.93318945169448852539, -R0 ;  /* 0x3f6ee58103000823 */ /* 0x000fc80000010800 */
[----:B------:R-:W-:-:S07]  /*28480*/  @!P0 FFMA.FTZ R0, R3, 0.93318945169448852539, R0 ;  /* 0x3f6ee58103008823 */ /* 0x000fce0000010000 */
.L_x_11336:
[----:B------:R-:W-:Y:S05]  /*28490*/  BSYNC B0 ;  /* 0x0000000000007941 */ /* 0x000fea0003800000 */
.L_x_11334:
        /* <DEDUP_REMOVED lines=13> */
.L_x_11331:
        /* <DEDUP_REMOVED lines=12> */
.L_x_11339:
[----:B------:R-:W-:Y:S05]  /*28630*/  BSYNC B4 ;  /* 0x0000000000047941 */ /* 0x000fea0003800000 */
.L_x_11338:
        /* <DEDUP_REMOVED lines=18> */
.L_x_11341:
[----:B------:R-:W-:Y:S02]  /*28760*/  ISETP.GE.AND P0, PT, R30, RZ, PT ;  /* 0x000000ff1e00720c */ /* 0x000fe40003f06270 */
[----:B------:R-:W-:-:S11]  /*28770*/  MOV R3, 0x3fd774eb ;  /* 0x3fd774eb00037802 */ /* 0x000fd60000000f00 */
[----:B------:R-:W-:-:S04]  /*28780*/  @P0 FFMA.FTZ R0, R3, 0.93318945169448852539, -R0 ;  /* 0x3f6ee58103000823 */ /* 0x000fc80000010800 */
[----:B------:R-:W-:-:S07]  /*28790*/  @!P0 FFMA.FTZ R0, R3, 0.93318945169448852539, R0 ;  /* 0x3f6ee58103008823 */ /* 0x000fce0000010000 */
.L_x_11342:
[----:B------:R-:W-:Y:S05]  /*287a0*/  BSYNC B0 ;  /* 0x0000000000007941 */ /* 0x000fea0003800000 */
.L_x_11340:
        /* <DEDUP_REMOVED lines=27> */
.L_x_11330:
        /* <DEDUP_REMOVED lines=33> */
.L_x_11344:
[----:B------:R-:W-:Y:S05]  /*28b70*/  BSYNC B4 ;  /* 0x0000000000047941 */ /* 0x000fea0003800000 */
.L_x_11343:
        /* <DEDUP_REMOVED lines=18> */
.L_x_11346:
[----:B------:R-:W-:Y:S02]  /*28ca0*/  ISETP.GE.AND P0, PT, R30, RZ, PT ;  /* 0x000000ff1e00720c */ /* 0x000fe40003f06270 */
[----:B------:R-:W-:-:S11]  /*28cb0*/  MOV R3, 0x3fd774eb ;  /* 0x3fd774eb00037802 */ /* 0x000fd60000000f00 */
[----:B------:R-:W-:-:S04]  /*28cc0*/  @P0 FFMA.FTZ R0, R3, 0.93318945169448852539, -R0 ;  /* 0x3f6ee58103000823 */ /* 0x000fc80000010800 */
[----:B------:R-:W-:-:S07]  /*28cd0*/  @!P0 FFMA.FTZ R0, R3, 0.93318945169448852539, R0 ;  /* 0x3f6ee58103008823 */ /* 0x000fce0000010000 */
.L_x_11347:
[----:B------:R-:W-:Y:S05]  /*28ce0*/  BSYNC B0 ;  /* 0x0000000000007941 */ /* 0x000fea0003800000 */
.L_x_11345:
        /* <DEDUP_REMOVED lines=11> */
.L_x_11329:
        /* <DEDUP_REMOVED lines=23> */
.L_x_11351:
[----:B------:R-:W-:Y:S05]  /*28f10*/  BSYNC B4 ;  /* 0x0000000000047941 */ /* 0x000fea0003800000 */
.L_x_11350:
        /* <DEDUP_REMOVED lines=24> */
.L_x_11349:
        /* <DEDUP_REMOVED lines=12> */
.L_x_11353:
[----:B------:R-:W-:Y:S05]  /*29160*/  BSYNC B4 ;  /* 0x0000000000047941 */ /* 0x000fea0003800000 */
.L_x_11352:
        /* <DEDUP_REMOVED lines=38> */
.L_x_11348:
        /* <DEDUP_REMOVED lines=33> */
.L_x_11355:
[----:B------:R-:W-:Y:S05]  /*295e0*/  BSYNC B4 ;  /* 0x0000000000047941 */ /* 0x000fea0003800000 */
.L_x_11354:
        /* <DEDUP_REMOVED lines=21> */
.L_x_11337:
[----:B------:R-:W-:Y:S05]  /*29740*/  BSYNC B3 ;  /* 0x0000000000037941 */ /* 0x000fea0003800000 */
.L_x_11328:
[----:B------:R-:W-:Y:S01]  /*29750*/  FADD.FTZ R31, R31, 0.69314718246459960938 ;  /* 0x3f3172181f1f7421 */ /* 0x000fe20000010000 */
[----:B------:R-:W-:-:S04]  /*29760*/  LOP3.LUT R27, R0, 0x80000000, R11, 0xb8, !PT ;  /* 0x80000000001b7812 */ /* 0x000fc800078eb80b */
[----:B------:R-:W-:Y:S01]  /*29770*/  LOP3.LUT R26, R31, 0x80000000, R10, 0xb8, !PT ;  /* 0x800000001f1a7812 */ /* 0x000fe200078eb80a */
[----:B------:R-:W-:Y:S06]  /*29780*/  BRA `(.L_x_11294) ;  /* 0x00000000003c7947 */ /* 0x000fec0003800000 */
.L_x_11295:
        /* <DEDUP_REMOVED lines=15> */
.L_x_11294:
[----:B------:R-:W-:Y:S05]  /*29880*/  BSYNC B2 ;  /* 0x0000000000027941 */ /* 0x000fea0003800000 */
.L_x_11293:
        /* <DEDUP_REMOVED lines=117> */
.L_x_11363:
        /* <DEDUP_REMOVED lines=10> */
.L_x_11365:
[----:B------:R-:W-:-:S04]  /*2a080*/  FADD.FTZ R4, -R0, R5 ;  /* 0x0000000500047221 */ /* 0x000fc80000010100 */
[----:B------:R-:W-:-:S07]  /*2a090*/  FMUL.FTZ R4, R4, 0.5 ;  /* 0x3f00000004047820 */ /* 0x000fce0000410000 */
.L_x_11366:
[----:B------:R-:W-:Y:S05]  /*2a0a0*/  BSYNC B1 ;  /* 0x0000000000017941 */ /* 0x000fea0003800000 */
.L_x_11364:
        /* <DEDUP_REMOVED lines=11> */
.L_x_11368:
[----:B------:R-:W-:-:S04]  /*2a160*/  FADD.FTZ R6, R2, -R7 ;  /* 0x8000000702067221 */ /* 0x000fc80000010000 */
[----:B------:R-:W-:-:S07]  /*2a170*/  FMUL.FTZ R7, R6, 0.5 ;  /* 0x3f00000006077820 */ /* 0x000fce0000410000 */
.L_x_11369:
[----:B------:R-:W-:Y:S05]  /*2a180*/  BSYNC B1 ;  /* 0x0000000000017941 */ /* 0x000fea0003800000 */
.L_x_11367:
        /* <DEDUP_REMOVED lines=35> */
.L_x_11362:
[----:B------:R0:W1:Y:S02]  /*2a3c0*/  MUFU.SQRT R31, R10 ;  /* 0x0000000a001f7308 */ /* 0x0000640000002000 */
.L_x_11361:
[----:B------:R-:W-:Y:S05]  /*2a3d0*/  BSYNC B0 ;  /* 0x0000000000007941 */ /* 0x000fea0003800000 */
.L_x_11360:
        /* <DEDUP_REMOVED lines=35> */
.L_x_11373:
        /* <DEDUP_REMOVED lines=17> */
.L_x_11379:
[----:B------:R-:W-:-:S04]  /*2a720*/  FADD.FTZ R0, -R0, R5 ;  /* 0x0000000500007221 */ /* 0x000fc80000010100 */
[----:B------:R-:W-:-:S07]  /*2a730*/  FMUL.FTZ R0, R0, 0.5 ;  /* 0x3f00000000007820 */ /* 0x000fce0000410000 */
.L_x_11380:
[----:B------:R-:W-:Y:S05]  /*2a740*/  BSYNC B4 ;  /* 0x0000000000047941 */ /* 0x000fea0003800000 */
.L_x_11378:
        /* <DEDUP_REMOVED lines=10> */
.L_x_11382:
[----:B------:R-:W-:-:S04]  /*2a7f0*/  FADD.FTZ R2, -R3, R2 ;  /* 0x0000000203027221 */ /* 0x000fc80000010100 */
[----:B------:R-:W-:-:S07]  /*2a800*/  FMUL.FTZ R3, R2, 0.5 ;  /* 0x3f00000002037820 */ /* 0x000fce0000410000 */
.L_x_11383:
[----:B------:R-:W-:Y:S05]  /*2a810*/  BSYNC B4 ;  /* 0x0000000000047941 */ /* 0x000fea0003800000 */
.L_x_11381:
[----:B------:R-:W-:Y:S01]  /*2a820*/  FADD.FTZ R3, R3, R0 ;  /* 0x0000000003037221 */ /* 0x000fe20000010000 */
[----:B------:R-:W-:-:S04]  /*2a830*/  FADD.FTZ R30, R11, R30 ;  /* 0x0000001e0b1e7221 */ /* 0x000fc80000010000 */
[----:B------:R-:W-:-:S06]  /*2a840*/  FMUL.FTZ R30, R30, R3 ;  /* 0x000000031e1e7220 */ /* 0x000fcc0000410000 */
[----:B------:R-:W2:Y:S01]  /*2a850*/  MUFU.SQRT R30, R30 ;  /* 0x0000001e001e7308 */ /* 0x000ea20000002000 */
[----:B------:R-:W-:Y:S05]  /*2a860*/  BRA `(.L_x_11384) ;  /* 0x0000000000487947 */ /* 0x000fea0003800000 */
.L_x_11377:
        /* <DEDUP_REMOVED lines=12> */
.L_x_11376:
[----:B------:R-:W-:Y:S01]  /*2a930*/  FADD.FTZ R0, R30, 1 ;  /* 0x3f8000001e007421 */ /* 0x000fe20000010000 */
[----:B------:R-:W-:Y:S01]  /*2a940*/  MUFU.SQRT R3, R10 ;  /* 0x0000000a00037308 */ /* 0x000fe20000002000 */
[----:B------:R-:W-:Y:S02]  /*2a950*/  MOV R11, 0x3f800000 ;  /* 0x3f800000000b7802 */ /* 0x000fe40000000f00 */
[----:B------:R-:W-:-:S06]  /*2a960*/  FMUL.FTZ R0, R0, 0.5 ;  /* 0x3f00000000007820 */ /* 0x000fcc0000410000 */
[----:B------:R-:W2:Y:S02]  /*2a970*/  MUFU.SQRT R0, R0 ;  /* 0x0000000000007308 */ /* 0x000ea40000002000 */
[----:B--2---:R-:W-:-:S07]  /*2a980*/  FMUL.FTZ R30, R3, R0 ;  /* 0x00000000031e7220 */ /* 0x004fce0000410000 */
.L_x_11384:
[----:B------:R-:W-:Y:S05]  /*2a990*/  BSYNC B1 ;  /* 0x0000000000017941 */ /* 0x000fea0003800000 */
.L_x_11375:
[----:B------:R-:W-:Y:S05]  /*2a9a0*/  BRA `(.L_x_11385) ;  /* 0x0000000000087947 */ /* 0x000fea0003800000 */
.L_x_11372:
[----:B------:R-:W-:Y:S01]  /*2a9b0*/  FMUL.FTZ R30, R30, 16777216 ;  /* 0x4b8000001e1e7820 */ /* 0x000fe20000410000 */
[----:B------:R-:W-:-:S07]  /*2a9c0*/  FMUL.FTZ R11, R11, 16777216 ;  /* 0x4b8000000b0b7820 */ /* 0x000fce0000410000 */
.L_x_11385:
[----:B------:R-:W-:Y:S05]  /*2a9d0*/  BSYNC B0 ;  /* 0x0000000000007941 */ /* 0x000fea0003800000 */
.L_x_11371:
        /* <DEDUP_REMOVED lines=17> */
.L_x_11387:
[----:B------:R-:W-:Y:S05]  /*2aaf0*/  BSYNC B4 ;  /* 0x0000000000047941 */ /* 0x000fea0003800000 */
.L_x_11386:
        /* <DEDUP_REMOVED lines=18> */
.L_x_11389:
[----:B------:R-:W-:Y:S02]  /*2ac20*/  ISETP.GE.AND P0, PT, R30, RZ, PT ;  /* 0x000000ff1e00720c */ /* 0x000fe40003f06270 */
[----:B------:R-:W-:-:S11]  /*2ac30*/  MOV R3, 0x3fd774eb ;  /* 0x3fd774eb00037802 */ /* 0x000fd60000000f00 */
[----:B------:R-:W-:-:S04]  /*2ac40*/  @P0 FFMA.FTZ R0, R3, 0.93318945169448852539, -R0 ;  /* 0x3f6ee58103000823 */ /* 0x000fc80000010800 */
[----:B------:R-:W-:-:S07]  /*2ac50*/  @!P0 FFMA.FTZ R0, R3, 0.93318945169448852539, R0 ;  /* 0x3f6ee58103008823 */ /* 0x000fce0000010000 */
.L_x_11390:
[----:B------:R-:W-:Y:S05]  /*2ac60*/  BSYNC B0 ;  /* 0x0000000000007941 */ /* 0x000fea0003800000 */
.L_x_11388:
        /* <DEDUP_REMOVED lines=10> */
.L_x_11374:
[----:B------:R-:W-:Y:S05]  /*2ad10*/  BSYNC B3 ;  /* 0x0000000000037941 */ /* 0x000fea0003800000 */
.L_x_11370:
[----:B------:R-:W-:Y:S02]  /*2ad20*/  LOP3.LUT R9, R4, 0x80000000, R13, 0xb8, !PT ;  /* 0x8000000004097812 */ /* 0x000fe400078eb80d */
[----:B-1----:R-:W-:Y:S01]  /*2ad30*/  LOP3.LUT R8, R31, 0x80000000, R12, 0xb8, !PT ;  /* 0x800000001f087812 */ /* 0x002fe200078eb80c */
[----:B------:R-:W-:Y:S06]  /*2ad40*/  BRA `(.L_x_11357) ;  /* 0x0000001400d07947 */ /* 0x000fec0003800000 */
.L_x_11359:
        /* <DEDUP_REMOVED lines=30> */
.L_x_11396:
[----:B------:R-:W-:Y:S05]  /*2af30*/  BSYNC B4 ;  /* 0x0000000000047941 */ /* 0x000fea0003800000 */
.L_x_11395:
        /* <DEDUP_REMOVED lines=18> */
.L_x_11398:
[----:B------:R-:W-:Y:S02]  /*2b060*/  ISETP.GE.AND P0, PT, R11, RZ, PT ;  /* 0x000000ff0b00720c */ /* 0x000fe40003f06270 */
[----:B------:R-:W-:-:S11]  /*2b070*/  MOV R3, 0x3fd774eb ;  /* 0x3fd774eb00037802 */ /* 0x000fd60000000f00 */
[----:B------:R-:W-:-:S04]  /*2b080*/  @P0 FFMA.FTZ R0, R3, 0.93318945169448852539, -R0 ;  /* 0x3f6ee58103000823 */ /* 0x000fc80000010800 */
[----:B------:R-:W-:-:S07]  /*2b090*/  @!P0 FFMA.FTZ R0, R3, 0.93318945169448852539, R0 ;  /* 0x3f6ee58103008823 */ /* 0x000fce0000010000 */
.L_x_11399:
[----:B------:R-:W-:Y:S05]  /*2b0a0*/  BSYNC B0 ;  /* 0x0000000000007941 */ /* 0x000fea0003800000 */
.L_x_11397:
        /* <DEDUP_REMOVED lines=13> */
.L_x_11394:
        /* <DEDUP_REMOVED lines=12> */
.L_x_11402:
[----:B------:R-:W-:Y:S05]  /*2b240*/  BSYNC B4 ;  /* 0x0000000000047941 */ /* 0x000fea0003800000 */
.L_x_11401:
        /* <DEDUP_REMOVED lines=18> */
.L_x_11404:
[----:B------:R-:W-:Y:S02]  /*2b370*/  ISETP.GE.AND P0, PT, R11, RZ, PT ;  /* 0x000000ff0b00720c */ /* 0x000fe40003f06270 */
[----:B------:R-:W-:-:S11]  /*2b380*/  MOV R3, 0x3fd774eb ;  /* 0x3fd774eb00037802 */ /* 0x000fd60000000f00 */
[----:B------:R-:W-:-:S04]  /*2b390*/  @P0 FFMA.FTZ R0, R3, 0.93318945169448852539, -R0 ;  /* 0x3f6ee58103000823 */ /* 0x000fc80000010800 */
[----:B------:R-:W-:-:S07]  /*2b3a0*/  @!P0 FFMA.FTZ R0, R3, 0.93318945169448852539, R0 ;  /* 0x3f6ee58103008823 */ /* 0x000fce0000010000 */
.L_x_11405:
[----:B------:R-:W-:Y:S05]  /*2b3b0*/  BSYNC B0 ;  /* 0x0000000000007941 */ /* 0x000fea0003800000 */
.L_x_11403:
        /* <DEDUP_REMOVED lines=27> */
.L_x_11393:
        /* <DEDUP_REMOVED lines=33> */
.L_x_11407:
[----:B------:R-:W-:Y:S05]  /*2b780*/  BSYNC B4 ;  /* 0x0000000000047941 */ /* 0x000fea0003800000 */
.L_x_11406:
        /* <DEDUP_REMOVED lines=18> */
.L_x_11409:
[----:B------:R-:W-:Y:S02]  /*2b8b0*/  ISETP.GE.AND P0, PT, R11, RZ, PT ;  /* 0x000000ff0b00720c */ /* 0x000fe40003f06270 */
[----:B------:R-:W-:-:S11]  /*2b8c0*/  MOV R3, 0x3fd774eb ;  /* 0x3fd774eb00037802 */ /* 0x000fd60000000f00 */
[----:B------:R-:W-:-:S04]  /*2b8d0*/  @P0 FFMA.FTZ R0, R3, 0.93318945169448852539, -R0 ;  /* 0x3f6ee58103000823 */ /* 0x000fc80000010800 */
[----:B------:R-:W-:-:S07]  /*2b8e0*/  @!P0 FFMA.FTZ R0, R3, 0.93318945169448852539, R0 ;  /* 0x3f6ee58103008823 */ /* 0x000fce0000010000 */
.L_x_11410:
[----:B------:R-:W-:Y:S05]  /*2b8f0*/  BSYNC B0 ;  /* 0x0000000000007941 */ /* 0x000fea0003800000 */
.L_x_11408:
        /* <DEDUP_REMOVED lines=11> */
.L_x_11392:
        /* <DEDUP_REMOVED lines=22> */
[----:B0-----:R-:W-:Y:S05]  /*2bb10*/  CALL.REL.NOINC `($__internal_19_$__cuda_sm3x_div_rn_ftz_f32_slowpath) ;  /* 0x0000000c00587944 */ /* 0x001fea0003c00000 */
.L_x_11414:
[----:B------:R-:W-:Y:S05]  /*2bb20*/  BSYNC B4 ;  /* 0x0000000000047941 */ /* 0x000fea0003800000 */
.L_x_11413:
        /* <DEDUP_REMOVED lines=24> */
.L_x_11412:
        /* <DEDUP_REMOVED lines=12> */
.L_x_11416:
[----:B------:R-:W-:Y:S05]  /*2bd70*/  BSYNC B4 ;  /* 0x0000000000047941 */ /* 0x000fea0003800000 */
.L_x_11415:
        /* <DEDUP_REMOVED lines=38> */
.L_x_11411:
        /* <DEDUP_REMOVED lines=33> */
.L_x_11418:
[----:B------:R-:W-:Y:S05]  /*2c1f0*/  BSYNC B4 ;  /* 0x0000000000047941 */ /* 0x000fea0003800000 */
.L_x_11417:
        /* <DEDUP_REMOVED lines=21> */
.L_x_11400:
[----:B------:R-:W-:Y:S05]  /*2c350*/  BSYNC B3 ;  /* 0x0000000000037941 */ /* 0x000fea0003800000 */
.L_x_11391:
[----:B------:R-:W-:Y:S01]  /*2c360*/  FADD.FTZ R3, R30, 0.69314718246459960938 ;  /* 0x3f3172181e037421 */ /* 0x000fe20000010000 */
[----:B------:R-:W-:-:S04]  /*2c370*/  LOP3.LUT R9, R0, 0x80000000, R13, 0xb8, !PT ;  /* 0x8000000000097812 */ /* 0x000fc800078eb80d */
[----:B------:R-:W-:Y:S01]  /*2c380*/  LOP3.LUT R8, R3, 0x80000000, R12, 0xb8, !PT ;  /* 0x8000000003087812 */ /* 0x000fe200078eb80c */
[----:B------:R-:W-:Y:S06]  /*2c390*/  BRA `(.L_x_11357) ;  /* 0x00000000003c7947 */ /* 0x000fec0003800000 */
.L_x_11358:
        /* <DEDUP_REMOVED lines=15> */
.L_x_11357:
[----:B------:R-:W-:Y:S05]  /*2c490*/  BSYNC B2 ;  /* 0x0000000000027941 */ /* 0x000fea0003800000 */
.L_x_11356:
        /* <DEDUP_REMOVED lines=24> */
.L_x_11421:
[----:B------:R-:W-:-:S13]  /*2c620*/  ISETP.GE.AND P0, PT, R0, UR4, PT ;  /* 0x0000000400007c0c */ /* 0x000fda000bf06270 */
[----:B------:R-:W-:Y:S05]  /*2c630*/  @P0 BRA `(.L_x_11423) ;  /* 0x0000000000300947 */ /* 0x000fea0003800000 */
[----:B-1----:R-:W1:Y:S01]  /*2c640*/  LDC.64 R2, c[0x0][0x218] ;  /* 0x00008600ff027b82 */ /* 0x002e620000000a00 */
[C---:B------:R-:W-:Y:S02]  /*2c650*/  IADD3 R5, R0.reuse, UR6, RZ ;  /* 0x0000000600057c10 */ /* 0x040fe4000fffe0ff */
[----:B------:R-:W-:-:S03]  /*2c660*/  IADD3 R0, R0, 0x80, RZ ;  /* 0x0000008000007810 */ /* 0x000fc60007ffe0ff */
[----:B-1----:R-:W-:-:S05]  /*2c670*/  IMAD.WIDE.U32 R2, R5, 0x8, R2 ;  /* 0x0000000805027825 */ /* 0x002fca00078e0002 */
[----:B------:R2:W-:Y:S02]  /*2c680*/  STG.E.64 desc[UR8][R2.64], R20 ;  /* 0x0000001402007986 */ /* 0x0005e4000c101b08 */
.L_x_11422:
[----:B------:R-:W-:-:S13]  /*2c690*/  ISETP.GE.AND P0, PT, R0, UR4, PT ;  /* 0x0000000400007c0c */ /* 0x000fda000bf06270 */
[----:B------:R-:W-:Y:S05]  /*2c6a0*/  @P0 BRA `(.L_x_11424) ;  /* 0x0000000000340947 */ /* 0x000fea0003800000 */
[----:B-12---:R-:W1:Y:S01]  /*2c6b0*/  LDC.64 R2, c[0x0][0x218] ;  /* 0x00008600ff027b82 */ /* 0x006e620000000a00 */
[C---:B------:R-:W-:Y:S02]  /*2c6c0*/  IADD3 R5, R0.reuse, UR6, RZ ;  /* 0x0000000600057c10 */ /* 0x040fe4000fffe0ff */
[----:B------:R-:W-:-:S03]  /*2c6d0*/  IADD3 R0, R0, 0x80, RZ ;  /* 0x0000008000007810 */ /* 0x000fc60007ffe0ff */
[----:B-1----:R-:W-:-:S05]  /*2c6e0*/  IMAD.WIDE.U32 R2, R5, 0x8, R2 ;  /* 0x0000000805027825 */ /* 0x002fca00078e0002 */
[----:B------:R2:W-:Y:S02]  /*2c6f0*/  STG.E.64 desc[UR8][R2.64], R22 ;  /* 0x0000001602007986 */ /* 0x0005e4000c101b08 */
.L_x_11423:
        /* <DEDUP_REMOVED lines=8> */
.L_x_11424:
[----:B------:R-:W-:Y:S05]  /*2c780*/  BSYNC B1 ;  /* 0x0000000000017941 */ /* 0x000fea0003800000 */
.L_x_11420:
[----:B------:R-:W-:-:S13]  /*2c790*/  ISETP.GE.AND P0, PT, R0, UR4, PT ;  /* 0x0000000400007c0c */ /* 0x000fda000bf06270 */
[----:B-123--:R-:W1:Y:S01]  /*2c7a0*/  @!P0 LDC.64 R2, c[0x0][0x218] ;  /* 0x00008600ff028b82 */ /* 0x00ee620000000a00 */
[C---:B------:R-:W-:Y:S02]  /*2c7b0*/  @!P0 IADD3 R5, R0.reuse, UR6, RZ ;  /* 0x0000000600058c10 */ /* 0x040fe4000fffe0ff */
[----:B------:R-:W-:-:S03]  /*2c7c0*/  @!P0 IADD3 R0, R0, 0x80, RZ ;  /* 0x0000008000008810 */ /* 0x000fc60007ffe0ff */
[----:B-1----:R-:W-:-:S05]  /*2c7d0*/  @!P0 IMAD.WIDE.U32 R2, R5, 0x8, R2 ;  /* 0x0000000805028825 */ /* 0x002fca00078e0002 */
[----:B------:R3:W-:Y:S02]  /*2c7e0*/  @!P0 STG.E.64 desc[UR8][R2.64], R26 ;  /* 0x0000001a02008986 */ /* 0x0007e4000c101b08 */
.L_x_11425:
[----:B------:R-:W-:Y:S05]  /*2c7f0*/  BSYNC B0 ;  /* 0x0000000000007941 */ /* 0x000fea0003800000 */
.L_x_11419:
        /* <DEDUP_REMOVED lines=8> */
        .weak           $__internal_19_$__cuda_sm3x_div_rn_ftz_f32_slowpath
        .type           $__internal_19_$__cuda_sm3x_div_rn_ftz_f32_slowpath,@function
        .size           $__internal_19_$__cuda_sm3x_div_rn_ftz_f32_slowpath,(.L_x_21435 - $__internal_19_$__cuda_sm3x_div_rn_ftz_f32_slowpath)
$__internal_19_$__cuda_sm3x_div_rn_ftz_f32_slowpath:
        /* <DEDUP_REMOVED lines=32> */
.L_x_11428:
[----:B------:R-:W-:Y:S05]  /*2ca80*/  BSYNC B1 ;  /* 0x0000000000017941 */ /* 0x000fea0003800000 */
.L_x_11427:
        /* <DEDUP_REMOVED lines=27> */
.L_x_11434:
[----:B------:R-:W-:-:S07]  /*2cc40*/  LEA R0, R5, R0, 0x17 ;  /* 0x0000000005007211 */ /* 0x000fce00078eb8ff */
.L_x_11435:
[----:B------:R-:W-:Y:S05]  /*2cc50*/  BSYNC B1 ;  /* 0x0000000000017941 */ /* 0x000fea0003800000 */
.L_x_11433:
[----:B------:R-:W-:Y:S05]  /*2cc60*/  BRA `(.L_x_11436) ;  /* 0x0000000000207947 */ /* 0x000fea0003800000 */
.L_x_11432:
[----:B------:R-:W-:-:S04]  /*2cc70*/  LOP3.LUT R29, R0, 0x80000000, R29, 0x48, !PT ;  /* 0x80000000001d7812 */ /* 0x000fc800078e481d */
[----:B------:R-:W-:Y:S01]  /*2cc80*/  LOP3.LUT R0, R29, 0x7f800000, RZ, 0xfc, !PT ;  /* 0x7f8000001d007812 */ /* 0x000fe200078efcff */
[----:B------:R-:W-:Y:S06]  /*2cc90*/  BRA `(.L_x_11436) ;  /* 0x0000000000147947 */ /* 0x000fec0003800000 */
.L_x_11431:
[----:B------:R-:W-:Y:S01]  /*2cca0*/  LOP3.LUT R0, R0, 0x80000000, R29, 0x48, !PT ;  /* 0x8000000000007812 */ /* 0x000fe200078e481d */
[----:B------:R-:W-:Y:S06]  /*2ccb0*/  BRA `(.L_x_11436) ;  /* 0x00000000000c7947 */ /* 0x000fec0003800000 */
.L_x_11430:
[----:B------:R-:W0:Y:S01]  /*2ccc0*/  MUFU.RSQ R0, -QNAN ;  /* 0xffc0000000007908 */ /* 0x000e220000001400 */
[----:B------:R-:W-:Y:S05]  /*2ccd0*/  BRA `(.L_x_11436) ;  /* 0x0000000000047947 */ /* 0x000fea0003800000 */
.L_x_11429:
[----:B------:R-:W-:-:S07]  /*2cce0*/  FADD.FTZ R0, R29, R0 ;  /* 0x000000001d007221 */ /* 0x000fce0000010000 */
.L_x_11436:
[----:B------:R-:W-:Y:S05]  /*2ccf0*/  BSYNC B0 ;  /* 0x0000000000007941 */ /* 0x000fea0003800000 */
.L_x_11426:
[----:B------:R-:W-:-:S06]  /*2cd00*/  HFMA2.MMA R3, -RZ, RZ, 0, 0 ;  /* 0x00000000ff037435 */ /* 0x000fcc00000001ff */
[----:B0-----:R-:W-:Y:S05]  /*2cd10*/  RET.REL.NODEC R2 `(_ZN2at6native29vectorized_elementwise_kernelILi4EZZZNS0_17asinh_kernel_cudaERNS_18TensorIteratorBaseEENKUlvE_clEvENKUlvE0_clEvEUlN3c107complexIfEEE_St5arrayIPcLm2EEEEviT0_T1_) ;  /* 0xfffffd3002b87950 */ /* 0x001fea0003c3ffff */
.L_x_11437:
        /* <DEDUP_REMOVED lines=14> */
.L_x_21435:


//--------------------- .text._ZN2at6native29vectorized_elementwise_kernelILi8EZZZNS0_17asinh_kernel_cudaERNS_18TensorIteratorBaseEENKUlvE_clEvENKUlvE0_clEvEUlN3c107complexIfEEE_St5arrayIPcLm2EEEEviT0_T1_ --------------------------
	.section	.text._ZN2at6native29vectorized_elementwise_kernelILi8EZZZNS0_17asinh_kernel_cudaERNS_18TensorIteratorBaseEENKUlvE_clEvENKUlvE0_clEvEUlN3c107complexIfEEE_St5arrayIPcLm2EEEEviT0_T1_,"ax",@progbits
	.align	128
        .global         _ZN2at6native29vectorized_elementwise_kernelILi8EZZZNS0_17asinh_kernel_cudaERNS_18TensorIteratorBaseEENKUlvE_clEvENKUlvE0_clEvEUlN3c107complexIfEEE_St5arrayIPcLm2EEEEviT0_T1_
        .type           _ZN2at6native29vectorized_elementwise_kernelILi8EZZZNS0_17asinh_kernel_cudaERNS_18TensorIteratorBaseEENKUlvE_clEvENKUlvE0_clEvEUlN3c107complexIfEEE_St5arrayIPcLm2EEEEviT0_T1_,@function
        .size           _ZN2at6native29vectorized_elementwise_kernelILi8EZZZNS0_17asinh_kernel_cudaERNS_18TensorIteratorBaseEENKUlvE_clEvENKUlvE0_clEvEUlN3c107complexIfEEE_St5arrayIPcLm2EEEEviT0_T1_,(.L_x_21436 - _ZN2at6native29vectorized_elementwise_kernelILi8EZZZNS0_17asinh_kernel_cudaERNS_18TensorIteratorBaseEENKUlvE_clEvENKUlvE0_clEvEUlN3c107complexIfEEE_St5arrayIPcLm2EEEEviT0_T1_)
        .other          _ZN2at6native29vectorized_elementwise_kernelILi8EZZZNS0_17asinh_kernel_cudaERNS_18TensorIteratorBaseEENKUlvE_clEvENKUlvE0_clEvEUlN3c107complexIfEEE_St5arrayIPcLm2EEEEviT0_T1_,@"STO_CUDA_ENTRY STV_DEFAULT"
_ZN2at6native29vectorized_elementwise_kernelILi8EZZZNS0_17asinh_kernel_cudaERNS_18TensorIteratorBaseEENKUlvE_clEvENKUlvE0_clEvEUlN3c107complexIfEEE_St5arrayIPcLm2EEEEviT0_T1_:
.text._ZN2at6native29vectorized_elementwise_kernelILi8EZZZNS0_17asinh_kernel_cudaERNS_18TensorIteratorBaseEENKUlvE_clEvENKUlvE0_clEvEUlN3c107complexIfEEE_St5arrayIPcLm2EEEEviT0_T1_:
        /* <DEDUP_REMOVED lines=129> */
.L_x_11446:
        /* <DEDUP_REMOVED lines=10> */
.L_x_11448:
[----:B------:R-:W-:-:S04]  /*08b0*/  FADD.FTZ R4, -R0, R5 ;  /* 0x0000000500047221 */ /* 0x000fc80000010100 */
[----:B------:R-:W-:-:S07]  /*08c0*/  FMUL.FTZ R4, R4, 0.5 ;  /* 0x3f00000004047820 */ /* 0x000fce0000410000 */
.L_x_11449:
[----:B------:R-:W-:Y:S05]  /*08d0*/  BSYNC B1 ;  /* 0x0000000000017941 */ /* 0x000fea0003800000 */
.L_x_11447:
        /* <DEDUP_REMOVED lines=11> */
.L_x_11451:
[----:B------:R-:W-:-:S04]  /*0990*/  FADD.FTZ R6, R2, -R7 ;  /* 0x8000000702067221 */ /* 0x000fc80000010000 */
[----:B------:R-:W-:-:S07]  /*09a0*/  FMUL.FTZ R7, R6, 0.5 ;  /* 0x3f00000006077820 */ /* 0x000fce0000410000 */
.L_x_11452:
[----:B------:R-:W-:Y:S05]  /*09b0*/  BSYNC B1 ;  /* 0x0000000000017941 */ /* 0x000fea0003800000 */
.L_x_11450:
        /* <DEDUP_REMOVED lines=35> */
.L_x_11445:
[----:B------:R0:W1:Y:S02]  /*0bf0*/  MUFU.SQRT R30, R26 ;  /* 0x0000001a001e7308 */ /* 0x0000640000002000 */
.L_x_11444:
[----:B------:R-:W-:Y:S05]  /*0c00*/  BSYNC B0 ;  /* 0x0000000000007941 */ /* 0x000fea0003800000 */
.L_x_11443:
        /* <DEDUP_REMOVED lines=35> */
.L_x_11456:
        /* <DEDUP_REMOVED lines=17> */
.L_x_11462:
[----:B------:R-:W-:-:S04]  /*0f50*/  FADD.FTZ R0, -R0, R5 ;  /* 0x0000000500007221 */ /* 0x000fc80000010100 */
[----:B------:R-:W-:-:S07]  /*0f60*/  FMUL.FTZ R0, R0, 0.5 ;  /* 0x3f00000000007820 */ /* 0x000fce0000410000 */
.L_x_11463:
[----:B------:R-:W-:Y:S05]  /*0f70*/  BSYNC B4 ;  /* 0x0000000000047941 */ /* 0x000fea0003800000 */
.L_x_11461:
        /* <DEDUP_REMOVED lines=10> */
.L_x_11465:
[----:B------:R-:W-:-:S04]  /*1020*/  FADD.FTZ R2, -R3, R2 ;  /* 0x0000000203027221 */ /* 0x000fc80000010100 */
[----:B------:R-:W-:-:S07]  /*1030*/  FMUL.FTZ R3, R2, 0.5 ;  /* 0x3f00000002037820 */ /* 0x000fce0000410000 */
.L_x_11466:
[----:B------:R-:W-:Y:S05]  /*1040*/  BSYNC B4 ;  /* 0x0000000000047941 */ /* 0x000fea0003800000 */
.L_x_11464:
[----:B------:R-:W-:Y:S01]  /*1050*/  FADD.FTZ R3, R3, R0 ;  /* 0x0000000003037221 */ /* 0x000fe20000010000 */
[----:B------:R-:W-:-:S04]  /*1060*/  FADD.FTZ R34, R25, R34 ;  /* 0x0000002219227221 */ /* 0x000fc80000010000 */
[----:B------:R-:W-:-:S06]  /*1070*/  FMUL.FTZ R34, R34, R3 ;  /* 0x0000000322227220 */ /* 0x000fcc0000410000 */
[----:B------:R-:W2:Y:S01]  /*1080*/  MUFU.SQRT R34, R34 ;  /* 0x0000002200227308 */ /* 0x000ea20000002000 */
[----:B------:R-:W-:Y:S05]  /*1090*/  BRA `(.L_x_11467) ;  /* 0x0000000000487947 */ /* 0x000fea0003800000 */
.L_x_11460:
        /* <DEDUP_REMOVED lines=12> */
.L_x_11459:
[----:B------:R-:W-:Y:S01]  /*1160*/  FADD.FTZ R0, R34, 1 ;  /* 0x3f80000022007421 */ /* 0x000fe20000010000 */
[----:B------:R-:W-:Y:S01]  /*1170*/  MUFU.SQRT R3, R26 ;  /* 0x0000001a00037308 */ /* 0x000fe20000002000 */
[----:B------:R-:W-:Y:S02]  /*1180*/  MOV R25, 0x3f800000 ;  /* 0x3f80000000197802 */ /* 0x000fe40000000f00 */
[----:B------:R-:W-:-:S06]  /*1190*/  FMUL.FTZ R0, R0, 0.5 ;  /* 0x3f00000000007820 */ /* 0x000fcc0000410000 */
[----:B------:R-:W2:Y:S02]  /*11a0*/  MUFU.SQRT R0, R0 ;  /* 0x0000000000007308 */ /* 0x000ea40000002000 */
[----:B--2---:R-:W-:-:S07]  /*11b0*/  FMUL.FTZ R34, R3, R0 ;  /* 0x0000000003227220 */ /* 0x004fce0000410000 */
.L_x_11467:
[----:B------:R-:W-:Y:S05]  /*11c0*/  BSYNC B1 ;  /* 0x0000000000017941 */ /* 0x000fea0003800000 */
.L_x_11458:
[----:B------:R-:W-:Y:S05]  /*11d0*/  BRA `(.L_x_11468) ;  /* 0x0000000000087947 */ /* 0x000fea0003800000 */
.L_x_11455:
[----:B------:R-:W-:Y:S01]  /*11e0*/  FMUL.FTZ R34, R34, 16777216 ;  /* 0x4b80000022227820 */ /* 0x000fe20000410000 */
[----:B------:R-:W-:-:S07]  /*11f0*/  FMUL.FTZ R25, R25, 16777216 ;  /* 0x4b80000019197820 */ /* 0x000fce0000410000 */
.L_x_11468:
[----:B------:R-:W-:Y:S05]  /*1200*/  BSYNC B0 ;  /* 0x0000000000007941 */ /* 0x000fea0003800000 */
.L_x_11454:
        /* <DEDUP_REMOVED lines=16> */
[----:B-1---5:R-:W-:Y:S05]  /*1310*/  CALL.REL.NOINC `($__internal_20_$__cuda_sm3x_div_rn_ftz_f32_slowpath) ;  /* 0x000002b400587944 */ /* 0x022fea0003c00000 */
.L_x_11470:
[----:B------:R-:W-:Y:S05]  /*1320*/  BSYNC B4 ;  /* 0x0000000000047941 */ /* 0x000fea0003800000 */
.L_x_11469:
        /* <DEDUP_REMOVED lines=18> */
.L_x_11472:
[----:B------:R-:W-:Y:S02]  /*1450*/  ISETP.GE.AND P0, PT, R34, RZ, PT ;  /* 0x000000ff2200720c */ /* 0x000fe40003f06270 */
[----:B------:R-:W-:-:S11]  /*1460*/  MOV R3, 0x3fd774eb ;  /* 0x3fd774eb00037802 */ /* 0x000fd60000000f00 */
[----:B------:R-:W-:-:S04]  /*1470*/  @P0 FFMA.FTZ R0, R3, 0.93318945169448852539, -R0 ;  /* 0x3f6ee58103000823 */ /* 0x000fc80000010800 */
[----:B------:R-:W-:-:S07]  /*1480*/  @!P0 FFMA.FTZ R0, R3, 0.93318945169448852539, R0 ;  /* 0x3f6ee58103008823 */ /* 0x000fce0000010000 */
.L_x_11473:
[----:B------:R-:W-:Y:S05]  /*1490*/  BSYNC B0 ;  /* 0x0000000000007941 */ /* 0x000fea0003800000 */
.L_x_11471:
        /* <DEDUP_REMOVED lines=10> */
.L_x_11457:
[----:B------:R-:W-:Y:S05]  /*1540*/  BSYNC B3 ;  /* 0x0000000000037941 */ /* 0x000fea0003800000 */
.L_x_11453:
[----:B-1----:R-:W-:Y:S02]  /*1550*/  LOP3.LUT R31, R30, 0x80000000, R31, 0xb8, !PT ;  /* 0x800000001e1f7812 */ /* 0x002fe400078eb81f */
[----:B------:R-:W-:Y:S01]  /*1560*/  LOP3.LUT R9, R4, 0x80000000, R9, 0xb8, !PT ;  /* 0x8000000004097812 */ /* 0x000fe200078eb809 */
[----:B------:R-:W-:Y:S06]  /*1570*/  BRA `(.L_x_11442) ;  /* 0x0000001400cc7947 */ /* 0x000fec0003800000 */
.L_x_11441:
        /* <DEDUP_REMOVED lines=29> */
[----:B-----5:R-:W-:Y:S05]  /*1750*/  CALL.REL.NOINC `($__internal_20_$__cuda_sm3x_div_rn_ftz_f32_slowpath) ;  /* 0x000002b000487944 */ /* 0x020fea0003c00000 */
.L_x_11479:
[----:B------:R-:W-:Y:S05]  /*1760*/  BSYNC B4 ;  /* 0x0000000000047941 */ /* 0x000fea0003800000 */
.L_x_11478:
        /* <DEDUP_REMOVED lines=18> */
.L_x_11481:
[----:B------:R-:W-:Y:S02]  /*1890*/  ISETP.GE.AND P0, PT, R27, RZ, PT ;  /* 0x000000ff1b00720c */ /* 0x000fe40003f06270 */
[----:B------:R-:W-:-:S11]  /*18a0*/  MOV R3, 0x3fd774eb ;  /* 0x3fd774eb00037802 */ /* 0x000fd60000000f00 */
[----:B------:R-:W-:-:S04]  /*18b0*/  @P0 FFMA.FTZ R0, R3, 0.93318945169448852539, -R0 ;  /* 0x3f6ee58103000823 */ /* 0x000fc80000010800 */
[----:B------:R-:W-:-:S07]  /*18c0*/  @!P0 FFMA.FTZ R0, R3, 0.93318945169448852539, R0 ;  /* 0x3f6ee58103008823 */ /* 0x000fce0000010000 */
.L_x_11482:
[----:B------:R-:W-:Y:S05]  /*18d0*/  BSYNC B0 ;  /* 0x0000000000007941 */ /* 0x000fea0003800000 */
.L_x_11480:
        /* <DEDUP_REMOVED lines=13> */
.L_x_11477:
        /* <DEDUP_REMOVED lines=12> */
.L_x_11485:
[----:B------:R-:W-:Y:S05]  /*1a70*/  BSYNC B4 ;  /* 0x0000000000047941 */ /* 0x000fea0003800000 */
.L_x_11484:
        /* <DEDUP_REMOVED lines=18> */
.L_x_11487:
[----:B------:R-:W-:Y:S02]  /*1ba0*/  ISETP.GE.AND P0, PT, R27, RZ, PT ;  /* 0x000000ff1b00720c */ /* 0x000fe40003f06270 */
[----:B------:R-:W-:-:S11]  /*1bb0*/  MOV R3, 0x3fd774eb ;  /* 0x3fd774eb00037802 */ /* 0x000fd60000000f00 */
[----:B------:R-:W-:-:S04]  /*1bc0*/  @P0 FFMA.FTZ R0, R3, 0.93318945169448852539, -R0 ;  /* 0x3f6ee58103000823 */ /* 0x000fc80000010800 */
[----:B------:R-:W-:-:S07]  /*1bd0*/  @!P0 FFMA.FTZ R0, R3, 0.93318945169448852539, R0 ;  /* 0x3f6ee58103008823 */ /* 0x000fce0000010000 */
.L_x_11488:
[----:B------:R-:W-:Y:S05]  /*1be0*/  BSYNC B0 ;  /* 0x0000000000007941 */ /* 0x000fea0003800000 */
.L_x_11486:
        /* <DEDUP_REMOVED lines=27> */
.L_x_11476:
        /* <DEDUP_REMOVED lines=32> */
[----:B-----5:R-:W-:Y:S05]  /*1fa0*/  CALL.REL.NOINC `($__internal_20_$__cuda_sm3x_div_rn_ftz_f32_slowpath) ;  /* 0x000002a800347944 */ /* 0x020fea0003c00000 */
.L_x_11490:
[----:B------:R-:W-:Y:S05]  /*1fb0*/  BSYNC B4 ;  /* 0x0000000000047941 */ /* 0x000fea0003800000 */
.L_x_11489:
        /* <DEDUP_REMOVED lines=18> */
.L_x_11492:
[----:B------:R-:W-:Y:S02]  /*20e0*/  ISETP.GE.AND P0, PT, R27, RZ, PT ;  /* 0x000000ff1b00720c */ /* 0x000fe40003f06270 */
[----:B------:R-:W-:-:S11]  /*20f0*/  MOV R3, 0x3fd774eb ;  /* 0x3fd774eb00037802 */ /* 0x000fd60000000f00 */
[----:B------:R-:W-:-:S04]  /*2100*/  @P0 FFMA.FTZ R0, R3, 0.93318945169448852539, -R0 ;  /* 0x3f6ee58103000823 */ /* 0x000fc80000010800 */
[----:B------:R-:W-:-:S07]  /*2110*/  @!P0 FFMA.FTZ R0, R3, 0.93318945169448852539, R0 ;  /* 0x3f6ee58103008823 */ /* 0x000fce0000010000 */
.L_x_11493:
[----:B------:R-:W-:Y:S05]  /*2120*/  BSYNC B0 ;  /* 0x0000000000007941 */ /* 0x000fea0003800000 */
.L_x_11491:
        /* <DEDUP_REMOVED lines=11> */
.L_x_11475:
        /* <DEDUP_REMOVED lines=23> */
.L_x_11497:
[----:B------:R-:W-:Y:S05]  /*2350*/  BSYNC B4 ;  /* 0x0000000000047941 */ /* 0x000fea0003800000 */
.L_x_11496:
        /* <DEDUP_REMOVED lines=24> */
.L_x_11495:
        /* <DEDUP_REMOVED lines=12> */
.L_x_11499:
[----:B------:R-:W-:Y:S05]  /*25a0*/  BSYNC B4 ;  /* 0x0000000000047941 */ /* 0x000fea0003800000 */
.L_x_11498:
        /* <DEDUP_REMOVED lines=38> */
.L_x_11494:
        /* <DEDUP_REMOVED lines=33> */
.L_x_11501:
[----:B------:R-:W-:Y:S05]  /*2a20*/  BSYNC B4 ;  /* 0x0000000000047941 */ /* 0x000fea0003800000 */
.L_x_11500:
        /* <DEDUP_REMOVED lines=21> */
.L_x_11483:
[----:B------:R-:W-:Y:S05]  /*2b80*/  BSYNC B3 ;  /* 0x0000000000037941 */ /* 0x000fea0003800000 */
.L_x_11474:
[----:B------:R-:W-:Y:S01]  /*2b90*/  FADD.FTZ R30, R30, 0.69314718246459960938 ;  /* 0x3f3172181e1e7421 */ /* 0x000fe20000010000 */
[----:B------:R-:W-:-:S04]  /*2ba0*/  LOP3.LUT R9, R0, 0x80000000, R9, 0xb8, !PT ;  /* 0x8000000000097812 */ /* 0x000fc800078eb809 */
[----:B------:R-:W-:Y:S01]  /*2bb0*/  LOP3.LUT R31, R30, 0x80000000, R31, 0xb8, !PT ;  /* 0x800000001e1f7812 */ /* 0x000fe200078eb81f */
[----:B------:R-:W-:Y:S06]  /*2bc0*/  BRA `(.L_x_11442) ;  /* 0x0000000000387947 */ /* 0x000fec0003800000 */
.L_x_11440:
        /* <DEDUP_REMOVED lines=14> */
.L_x_11442:
[----:B------:R-:W-:Y:S05]  /*2cb0*/  BSYNC B2 ;  /* 0x0000000000027941 */ /* 0x000fea0003800000 */
.L_x_11439:
        /* <DEDUP_REMOVED lines=109> */
.L_x_11509:
        /* <DEDUP_REMOVED lines=10> */
.L_x_11511:
[----:B------:R-:W-:-:S04]  /*3430*/  FADD.FTZ R4, -R0, R5 ;  /* 0x0000000500047221 */ /* 0x000fc80000010100 */
[----:B------:R-:W-:-:S07]  /*3440*/  FMUL.FTZ R4, R4, 0.5 ;  /* 0x3f00000004047820 */ /* 0x000fce0000410000 */
.L_x_11512:
[----:B------:R-:W-:Y:S05]  /*3450*/  BSYNC B1 ;  /* 0x0000000000017941 */ /* 0x000fea0003800000 */
.L_x_11510:
        /* <DEDUP_REMOVED lines=11> */
.L_x_11514:
[----:B------:R-:W-:-:S04]  /*3510*/  FADD.FTZ R6, R2, -R7 ;  /* 0x8000000702067221 */ /* 0x000fc80000010000 */
[----:B------:R-:W-:-:S07]  /*3520*/  FMUL.FTZ R7, R6, 0.5 ;  /* 0x3f00000006077820 */ /* 0x000fce0000410000 */
.L_x_11515:
[----:B------:R-:W-:Y:S05]  /*3530*/  BSYNC B1 ;  /* 0x0000000000017941 */ /* 0x000fea0003800000 */
.L_x_11513:
        /* <DEDUP_REMOVED lines=35> */
.L_x_11508:
[----:B------:R0:W1:Y:S02]  /*3770*/  MUFU.SQRT R25, R26 ;  /* 0x0000001a00197308 */ /* 0x0000640000002000 */
.L_x_11507:
[----:B------:R-:W-:Y:S05]  /*3780*/  BSYNC B0 ;  /* 0x0000000000007941 */ /* 0x000fea0003800000 */
.L_x_11506:
        /* <DEDUP_REMOVED lines=35> */
.L_x_11519:
        /* <DEDUP_REMOVED lines=17> */
.L_x_11525:
[----:B------:R-:W-:-:S04]  /*3ad0*/  FADD.FTZ R0, -R0, R5 ;  /* 0x0000000500007221 */ /* 0x000fc80000010100 */
[----:B------:R-:W-:-:S07]  /*3ae0*/  FMUL.FTZ R0, R0, 0.5 ;  /* 0x3f00000000007820 */ /* 0x000fce0000410000 */
.L_x_11526:
[----:B------:R-:W-:Y:S05]  /*3af0*/  BSYNC B4 ;  /* 0x0000000000047941 */ /* 0x000fea0003800000 */
.L_x_11524:
        /* <DEDUP_REMOVED lines=10> */
.L_x_11528:
[----:B------:R-:W-:-:S04]  /*3ba0*/  FADD.FTZ R2, -R3, R2 ;  /* 0x0000000203027221 */ /* 0x000fc80000010100 */
[----:B------:R-:W-:-:S07]  /*3bb0*/  FMUL.FTZ R3, R2, 0.5 ;  /* 0x3f00000002037820 */ /* 0x000fce0000410000 */
.L_x_11529:
[----:B------:R-:W-:Y:S05]  /*3bc0*/  BSYNC B4 ;  /* 0x0000000000047941 */ /* 0x000fea0003800000 */
.L_x_11527:
[----:B------:R-:W-:Y:S01]  /*3bd0*/  FADD.FTZ R3, R3, R0 ;  /* 0x0000000003037221 */ /* 0x000fe20000010000 */
[----:B------:R-:W-:-:S04]  /*3be0*/  FADD.FTZ R30, R27, R30 ;  /* 0x0000001e1b1e7221 */ /* 0x000fc80000010000 */
[----:B------:R-:W-:-:S06]  /*3bf0*/  FMUL.FTZ R30, R30, R3 ;  /* 0x000000031e1e7220 */ /* 0x000fcc0000410000 */
[----:B------:R-:W2:Y:S01]  /*3c00*/  MUFU.SQRT R30, R30 ;  /* 0x0000001e001e7308 */ /* 0x000ea20000002000 */
[----:B------:R-:W-:Y:S05]  /*3c10*/  BRA `(.L_x_11530) ;  /* 0x0000000000487947 */ /* 0x000fea0003800000 */
.L_x_11523:
        /* <DEDUP_REMOVED lines=12> */
.L_x_11522:
[----:B------:R-:W-:Y:S01]  /*3ce0*/  FADD.FTZ R0, R30, 1 ;  /* 0x3f8000001e007421 */ /* 0x000fe20000010000 */
[----:B------:R-:W-:Y:S01]  /*3cf0*/  MUFU.SQRT R3, R26 ;  /* 0x0000001a00037308 */ /* 0x000fe20000002000 */
[----:B------:R-:W-:Y:S02]  /*3d00*/  MOV R27, 0x3f800000 ;  /* 0x3f800000001b7802 */ /* 0x000fe40000000f00 */
[----:B------:R-:W-:-:S06]  /*3d10*/  FMUL.FTZ R0, R0, 0.5 ;  /* 0x3f00000000007820 */ /* 0x000fcc0000410000 */
[----:B------:R-:W2:Y:S02]  /*3d20*/  MUFU.SQRT R0, R0 ;  /* 0x0000000000007308 */ /* 0x000ea40000002000 */
[----:B--2---:R-:W-:-:S07]  /*3d30*/  FMUL.FTZ R30, R3, R0 ;  /* 0x00000000031e7220 */ /* 0x004fce0000410000 */
.L_x_11530:
[----:B------:R-:W-:Y:S05]  /*3d40*/  BSYNC B1 ;  /* 0x0000000000017941 */ /* 0x000fea0003800000 */
.L_x_11521:
[----:B------:R-:W-:Y:S05]  /*3d50*/  BRA `(.L_x_11531) ;  /* 0x0000000000087947 */ /* 0x000fea0003800000 */
.L_x_11518:
[----:B------:R-:W-:Y:S01]  /*3d60*/  FMUL.FTZ R30, R30, 16777216 ;  /* 0x4b8000001e1e7820 */ /* 0x000fe20000410000 */
[----:B------:R-:W-:-:S07]  /*3d70*/  FMUL.FTZ R27, R27, 16777216 ;  /* 0x4b8000001b1b7820 */ /* 0x000fce0000410000 */
.L_x_11531:
[----:B------:R-:W-:Y:S05]  /*3d80*/  BSYNC B0 ;  /* 0x0000000000007941 */ /* 0x000fea0003800000 */
.L_x_11517:
        /* <DEDUP_REMOVED lines=17> */
.L_x_11533:
[----:B------:R-:W-:Y:S05]  /*3ea0*/  BSYNC B4 ;  /* 0x0000000000047941 */ /* 0x000fea0003800000 */
.L_x_11532:
        /* <DEDUP_REMOVED lines=18> */
.L_x_11535:
[----:B------:R-:W-:Y:S02]  /*3fd0*/  ISETP.GE.AND P0, PT, R30, RZ, PT ;  /* 0x000000ff1e00720c */ /* 0x000fe40003f06270 */
[----:B------:R-:W-:-:S11]  /*3fe0*/  MOV R3, 0x3fd774eb ;  /* 0x3fd774eb00037802 */ /* 0x000fd60000000f00 */
[----:B------:R-:W-:-:S04]  /*3ff0*/  @P0 FFMA.FTZ R0, R3, 0.93318945169448852539, -R0 ;  /* 0x3f6ee58103000823 */ /* 0x000fc80000010800 */
[----:B------:R-:W-:-:S07]  /*4000*/  @!P0 FFMA.FTZ R0, R3, 0.93318945169448852539, R0 ;  /* 0x3f6ee58103008823 */ /* 0x000fce0000010000 */
.L_x_11536:
[----:B------:R-:W-:Y:S05]  /*4010*/  BSYNC B0 ;  /* 0x0000000000007941 */ /* 0x000fea0003800000 */
.L_x_11534:
        /* <DEDUP_REMOVED lines=10> */
.L_x_11520:
[----:B------:R-:W-:Y:S05]  /*40c0*/  BSYNC B3 ;  /* 0x0000000000037941 */ /* 0x000fea0003800000 */
.L_x_11516:
[----:B------:R-:W-:Y:S02]  /*40d0*/  LOP3.LUT R11, R4, 0x80000000, R11, 0xb8, !PT ;  /* 0x80000000040b7812 */ /* 0x000fe400078eb80b */
[----:B-1----:R-:W-:Y:S01]  /*40e0*/  LOP3.LUT R10, R25, 0x80000000, R10, 0xb8, !PT ;  /* 0x80000000190a7812 */ /* 0x002fe200078eb80a */
[----:B------:R-:W-:Y:S06]  /*40f0*/  BRA `(.L_x_11505) ;  /* 0x0000001400cc7947 */ /* 0x000fec0003800000 */
.L_x_11504:
        /* <DEDUP_REMOVED lines=29> */
[----:B-----5:R-:W-:Y:S05]  /*42d0*/  CALL.REL.NOINC `($__internal_20_$__cuda_sm3x_div_rn_ftz_f32_slowpath) ;  /* 0x0000028400687944 */ /* 0x020fea0003c00000 */
.L_x_11542:
[----:B------:R-:W-:Y:S05]  /*42e0*/  BSYNC B4 ;  /* 0x0000000000047941 */ /* 0x000fea0003800000 */
.L_x_11541:
        /* <DEDUP_REMOVED lines=18> */
.L_x_11544:
[----:B------:R-:W-:Y:S02]  /*4410*/  ISETP.GE.AND P0, PT, R27, RZ, PT ;  /* 0x000000ff1b00720c */ /* 0x000fe40003f06270 */
[----:B------:R-:W-:-:S11]  /*4420*/  MOV R3, 0x3fd774eb ;  /* 0x3fd774eb00037802 */ /* 0x000fd60000000f00 */
[----:B------:R-:W-:-:S04]  /*4430*/  @P0 FFMA.FTZ R0, R3, 0.93318945169448852539, -R0 ;  /* 0x3f6ee58103000823 */ /* 0x000fc80000010800 */
[----:B------:R-:W-:-:S07]  /*4440*/  @!P0 FFMA.FTZ R0, R3, 0.93318945169448852539, R0 ;  /* 0x3f6ee58103008823 */ /* 0x000fce0000010000 */
.L_x_11545:
[----:B------:R-:W-:Y:S05]  /*4450*/  BSYNC B0 ;  /* 0x0000000000007941 */ /* 0x000fea0003800000 */
.L_x_11543:
        /* <DEDUP_REMOVED lines=13> */
.L_x_11540:
        /* <DEDUP_REMOVED lines=12> */
.L_x_11548:
[----:B------:R-:W-:Y:S05]  /*45f0*/  BSYNC B4 ;  /* 0x0000000000047941 */ /* 0x000fea0003800000 */
.L_x_11547:
        /* <DEDUP_REMOVED lines=18> */
.L_x_11550:
[----:B------:R-:W-:Y:S02]  /*4720*/  ISETP.GE.AND P0, PT, R27, RZ, PT ;  /* 0x000000ff1b00720c */ /* 0x000fe40003f06270 */
[----:B------:R-:W-:-:S11]  /*4730*/  MOV R3, 0x3fd774eb ;  /* 0x3fd774eb00037802 */ /* 0x000fd60000000f00 */
[----:B------:R-:W-:-:S04]  /*4740*/  @P0 FFMA.FTZ R0, R3, 0.93318945169448852539, -R0 ;  /* 0x3f6ee58103000823 */ /* 0x000fc80000010800 */
[----:B------:R-:W-:-:S07]  /*4750*/  @!P0 FFMA.FTZ R0, R3, 0.93318945169448852539, R0 ;  /* 0x3f6ee58103008823 */ /* 0x000fce0000010000 */
.L_x_11551:
[----:B------:R-:W-:Y:S05]  /*4760*/  BSYNC B0 ;  /* 0x0000000000007941 */ /* 0x000fea0003800000 */
.L_x_11549:
        /* <DEDUP_REMOVED lines=27> */
.L_x_11539:
        /* <DEDUP_REMOVED lines=33> */
.L_x_11553:
[----:B------:R-:W-:Y:S05]  /*4b30*/  BSYNC B4 ;  /* 0x0000000000047941 */ /* 0x000fea0003800000 */
.L_x_11552:
        /* <DEDUP_REMOVED lines=18> */
.L_x_11555:
[----:B------:R-:W-:Y:S02]  /*4c60*/  ISETP.GE.AND P0, PT, R27, RZ, PT ;  /* 0x000000ff1b00720c */ /* 0x000fe40003f06270 */
[----:B------:R-:W-:-:S11]  /*4c70*/  MOV R3, 0x3fd774eb ;  /* 0x3fd774eb00037802 */ /* 0x000fd60000000f00 */
[----:B------:R-:W-:-:S04]  /*4c80*/  @P0 FFMA.FTZ R0, R3, 0.93318945169448852539, -R0 ;  /* 0x3f6ee58103000823 */ /* 0x000fc80000010800 */
[----:B------:R-:W-:-:S07]  /*4c90*/  @!P0 FFMA.FTZ R0, R3, 0.93318945169448852539, R0 ;  /* 0x3f6ee58103008823 */ /* 0x000fce0000010000 */
.L_x_11556:
[----:B------:R-:W-:Y:S05]  /*4ca0*/  BSYNC B0 ;  /* 0x0000000000007941 */ /* 0x000fea0003800000 */
.L_x_11554:
        /* <DEDUP_REMOVED lines=11> */
.L_x_11538:
        /* <DEDUP_REMOVED lines=23> */
.L_x_11560:
[----:B------:R-:W-:Y:S05]  /*4ed0*/  BSYNC B4 ;  /* 0x0000000000047941 */ /* 0x000fea0003800000 */
.L_x_11559:
        /* <DEDUP_REMOVED lines=24> */
.L_x_11558:
        /* <DEDUP_REMOVED lines=12> */
.L_x_11562:
[----:B------:R-:W-:Y:S05]  /*5120*/  BSYNC B4 ;  /* 0x0000000000047941 */ /* 0x000fea0003800000 */
.L_x_11561:
        /* <DEDUP_REMOVED lines=38> */
.L_x_11557:
        /* <DEDUP_REMOVED lines=33> */
.L_x_11564:
[----:B------:R-:W-:Y:S05]  /*55a0*/  BSYNC B4 ;  /* 0x0000000000047941 */ /* 0x000fea0003800000 */
.L_x_11563:
        /* <DEDUP_REMOVED lines=21> */
.L_x_11546:
[----:B------:R-:W-:Y:S05]  /*5700*/  BSYNC B3 ;  /* 0x0000000000037941 */ /* 0x000fea0003800000 */
.L_x_11537:
[----:B------:R-:W-:Y:S01]  /*5710*/  FADD.FTZ R25, R25, 0.69314718246459960938 ;  /* 0x3f31721819197421 */ /* 0x000fe20000010000 */
[----:B------:R-:W-:-:S04]  /*5720*/  LOP3.LUT R11, R0, 0x80000000, R11, 0xb8, !PT ;  /* 0x80000000000b7812 */ /* 0x000fc800078eb80b */
[----:B------:R-:W-:Y:S01]  /*5730*/  LOP3.LUT R10, R25, 0x80000000, R10, 0xb8, !PT ;  /* 0x80000000190a7812 */ /* 0x000fe200078eb80a */
[----:B------:R-:W-:Y:S06]  /*5740*/  BRA `(.L_x_11505) ;  /* 0x0000000000387947 */ /* 0x000fec0003800000 */
.L_x_11503:
        /* <DEDUP_REMOVED lines=14> */
.L_x_11505:
[----:B------:R-:W-:Y:S05]  /*5830*/  BSYNC B2 ;  /* 0x0000000000027941 */ /* 0x000fea0003800000 */
.L_x_11502:
        /* <DEDUP_REMOVED lines=109> */
.L_x_11572:
        /* <DEDUP_REMOVED lines=10> */
.L_x_11574:
[----:B------:R-:W-:-:S04]  /*5fb0*/  FADD.FTZ R4, -R0, R5 ;  /* 0x0000000500047221 */ /* 0x000fc80000010100 */
[----:B------:R-:W-:-:S07]  /*5fc0*/  FMUL.FTZ R4, R4, 0.5 ;  /* 0x3f00000004047820 */ /* 0x000fce0000410000 */
.L_x_11575:
[----:B------:R-:W-:Y:S05]  /*5fd0*/  BSYNC B1 ;  /* 0x0000000000017941 */ /* 0x000fea0003800000 */
.L_x_11573:
        /* <DEDUP_REMOVED lines=11> */
.L_x_11577:
[----:B------:R-:W-:-:S04]  /*6090*/  FADD.FTZ R6, R2, -R7 ;  /* 0x8000000702067221 */ /* 0x000fc80000010000 */
[----:B------:R-:W-:-:S07]  /*60a0*/  FMUL.FTZ R7, R6, 0.5 ;  /* 0x3f00000006077820 */ /* 0x000fce0000410000 */
.L_x_11578:
[----:B------:R-:W-:Y:S05]  /*60b0*/  BSYNC B1 ;  /* 0x0000000000017941 */ /* 0x000fea0003800000 */
.L_x_11576:
        /* <DEDUP_REMOVED lines=35> */
.L_x_11571:
[----:B------:R0:W1:Y:S02]  /*62f0*/  MUFU.SQRT R25, R26 ;  /* 0x0000001a00197308 */ /* 0x0000640000002000 */
.L_x_11570:
[----:B------:R-:W-:Y:S05]  /*6300*/  BSYNC B0 ;  /* 0x0000000000007941 */ /* 0x000fea0003800000 */
.L_x_11569:
        /* <DEDUP_REMOVED lines=35> */
.L_x_11582:
        /* <DEDUP_REMOVED lines=17> */
.L_x_11588:
[----:B------:R-:W-:-:S04]  /*6650*/  FADD.FTZ R0, -R0, R5 ;  /* 0x0000000500007221 */ /* 0x000fc80000010100 */
[----:B------:R-:W-:-:S07]  /*6660*/  FMUL.FTZ R0, R0, 0.5 ;  /* 0x3f00000000007820 */ /* 0x000fce0000410000 */
.L_x_11589:
[----:B------:R-:W-:Y:S05]  /*6670*/  BSYNC B4 ;  /* 0x0000000000047941 */ /* 0x000fea0003800000 */
.L_x_11587:
        /* <DEDUP_REMOVED lines=10> */
.L_x_11591:
[----:B------:R-:W-:-:S04]  /*6720*/  FADD.FTZ R2, -R3, R2 ;  /* 0x0000000203027221 */ /* 0x000fc80000010100 */
[----:B------:R-:W-:-:S07]  /*6730*/  FMUL.FTZ R3, R2, 0.5 ;  /* 0x3f00000002037820 */ /* 0x000fce0000410000 */
.L_x_11592:
[----:B------:R-:W-:Y:S05]  /*6740*/  BSYNC B4 ;  /* 0x0000000000047941 */ /* 0x000fea0003800000 */
.L_x_11590:
[----:B------:R-:W-:Y:S01]  /*6750*/  FADD.FTZ R3, R3, R0 ;  /* 0x0000000003037221 */ /* 0x000fe20000010000 */
[----:B------:R-:W-:-:S04]  /*6760*/  FADD.FTZ R30, R27, R30 ;  /* 0x0000001e1b1e7221 */ /* 0x000fc80000010000 */
[----:B------:R-:W-:-:S06]  /*6770*/  FMUL.FTZ R30, R30, R3 ;  /* 0x000000031e1e7220 */ /* 0x000fcc0000410000 */
[----:B------:R-:W2:Y:S01]  /*6780*/  MUFU.SQRT R30, R30 ;  /* 0x0000001e001e7308 */ /* 0x000ea20000002000 */
[----:B------:R-:W-:Y:S05]  /*6790*/  BRA `(.L_x_11593) ;  /* 0x0000000000487947 */ /* 0x000fea0003800000 */
.L_x_11586:
        /* <DEDUP_REMOVED lines=12> */
.L_x_11585:
[----:B------:R-:W-:Y:S01]  /*6860*/  FADD.FTZ R0, R30, 1 ;  /* 0x3f8000001e007421 */ /* 0x000fe20000010000 */
[----:B------:R-:W-:Y:S01]  /*6870*/  MUFU.SQRT R3, R26 ;  /* 0x0000001a00037308 */ /* 0x000fe20000002000 */
[----:B------:R-:W-:Y:S02]  /*6880*/  MOV R27, 0x3f800000 ;  /* 0x3f800000001b7802 */ /* 0x000fe40000000f00 */
[----:B------:R-:W-:-:S06]  /*6890*/  FMUL.FTZ R0, R0, 0.5 ;  /* 0x3f00000000007820 */ /* 0x000fcc0000410000 */
[----:B------:R-:W2:Y:S02]  /*68a0*/  MUFU.SQRT R0, R0 ;  /* 0x0000000000007308 */ /* 0x000ea40000002000 */
[----:B--2---:R-:W-:-:S07]  /*68b0*/  FMUL.FTZ R30, R3, R0 ;  /* 0x00000000031e7220 */ /* 0x004fce0000410000 */
.L_x_11593:
[----:B------:R-:W-:Y:S05]  /*68c0*/  BSYNC B1 ;  /* 0x0000000000017941 */ /* 0x000fea0003800000 */
.L_x_11584:
[----:B------:R-:W-:Y:S05]  /*68d0*/  BRA `(.L_x_11594) ;  /* 0x0000000000087947 */ /* 0x000fea0003800000 */
.L_x_11581:
[----:B------:R-:W-:Y:S01]  /*68e0*/  FMUL.FTZ R30, R30, 16777216 ;  /* 0x4b8000001e1e7820 */ /* 0x000fe20000410000 */
[----:B------:R-:W-:-:S07]  /*68f0*/  FMUL.FTZ R27, R27, 16777216 ;  /* 0x4b8000001b1b7820 */ /* 0x000fce0000410000 */
.L_x_11594:
[----:B------:R-:W-:Y:S05]  /*6900*/  BSYNC B0 ;  /* 0x0000000000007941 */ /* 0x000fea0003800000 */
.L_x_11580:
        /* <DEDUP_REMOVED lines=16> */
[----:B-1----:R-:W-:Y:S05]  /*6a10*/  CALL.REL.NOINC `($__internal_20_$__cuda_sm3x_div_rn_ftz_f32_slowpath) ;  /* 0x0000025c00987944 */ /* 0x002fea0003c00000 */
.L_x_11596:
[----:B------:R-:W-:Y:S05]  /*6a20*/  BSYNC B4 ;  /* 0x0000000000047941 */ /* 0x000fea0003800000 */
.L_x_11595:
        /* <DEDUP_REMOVED lines=18> */
.L_x_11598:
[----:B------:R-:W-:Y:S02]  /*6b50*/  ISETP.GE.AND P0, PT, R30, RZ, PT ;  /* 0x000000ff1e00720c */ /* 0x000fe40003f06270 */
[----:B------:R-:W-:-:S11]  /*6b60*/  MOV R3, 0x3fd774eb ;  /* 0x3fd774eb00037802 */ /* 0x000fd60000000f00 */
[----:B------:R-:W-:-:S04]  /*6b70*/  @P0 FFMA.FTZ R0, R3, 0.93318945169448852539, -R0 ;  /* 0x3f6ee58103000823 */ /* 0x000fc80000010800 */
[----:B------:R-:W-:-:S07]  /*6b80*/  @!P0 FFMA.FTZ R0, R3, 0.93318945169448852539, R0 ;  /* 0x3f6ee58103008823 */ /* 0x000fce0000010000 */
.L_x_11599:
[----:B------:R-:W-:Y:S05]  /*6b90*/  BSYNC B0 ;  /* 0x0000000000007941 */ /* 0x000fea0003800000 */
.L_x_11597:
        /* <DEDUP_REMOVED lines=10> */
.L_x_11583:
[----:B------:R-:W-:Y:S05]  /*6c40*/  BSYNC B3 ;  /* 0x0000000000037941 */ /* 0x000fea0003800000 */
.L_x_11579:
[----:B------:R-:W-:Y:S02]  /*6c50*/  LOP3.LUT R13, R4, 0x80000000, R13, 0xb8, !PT ;  /* 0x80000000040d7812 */ /* 0x000fe400078eb80d */
[----:B-1----:R-:W-:Y:S01]  /*6c60*/  LOP3.LUT R12, R25, 0x80000000, R12, 0xb8, !PT ;  /* 0x80000000190c7812 */ /* 0x002fe200078eb80c */
[----:B------:R-:W-:Y:S06]  /*6c70*/  BRA `(.L_x_11568) ;  /* 0x0000001400cc7947 */ /* 0x000fec0003800000 */
.L_x_11567:
        /* <DEDUP_REMOVED lines=29> */
[----:B------:R-:W-:Y:S05]  /*6e50*/  CALL.REL.NOINC `($__internal_20_$__cuda_sm3x_div_rn_ftz_f32_slowpath) ;  /* 0x0000025800887944 */ /* 0x000fea0003c00000 */
.L_x_11605:
[----:B------:R-:W-:Y:S05]  /*6e60*/  BSYNC B4 ;  /* 0x0000000000047941 */ /* 0x000fea0003800000 */
.L_x_11604:
        /* <DEDUP_REMOVED lines=18> */
.L_x_11607:
[----:B------:R-:W-:Y:S02]  /*6f90*/  ISETP.GE.AND P0, PT, R27, RZ, PT ;  /* 0x000000ff1b00720c */ /* 0x000fe40003f06270 */
[----:B------:R-:W-:-:S11]  /*6fa0*/  MOV R3, 0x3fd774eb ;  /* 0x3fd774eb00037802 */ /* 0x000fd60000000f00 */
[----:B------:R-:W-:-:S04]  /*6fb0*/  @P0 FFMA.FTZ R0, R3, 0.93318945169448852539, -R0 ;  /* 0x3f6ee58103000823 */ /* 0x000fc80000010800 */
[----:B------:R-:W-:-:S07]  /*6fc0*/  @!P0 FFMA.FTZ R0, R3, 0.93318945169448852539, R0 ;  /* 0x3f6ee58103008823 */ /* 0x000fce0000010000 */
.L_x_11608:
[----:B------:R-:W-:Y:S05]  /*6fd0*/  BSYNC B0 ;  /* 0x0000000000007941 */ /* 0x000fea0003800000 */
.L_x_11606:
        /* <DEDUP_REMOVED lines=13> */
.L_x_11603:
        /* <DEDUP_REMOVED lines=11> */
[----:B------:R-:W-:Y:S05]  /*7160*/  CALL.REL.NOINC `($__internal_20_$__cuda_sm3x_div_rn_ftz_f32_slowpath) ;  /* 0x0000025400c47944 */ /* 0x000fea0003c00000 */
.L_x_11611:
[----:B------:R-:W-:Y:S05]  /*7170*/  BSYNC B4 ;  /* 0x0000000000047941 */ /* 0x000fea0003800000 */
.L_x_11610:
        /* <DEDUP_REMOVED lines=18> */
.L_x_11613:
[----:B------:R-:W-:Y:S02]  /*72a0*/  ISETP.GE.AND P0, PT, R27, RZ, PT ;  /* 0x000000ff1b00720c */ /* 0x000fe40003f06270 */
[----:B------:R-:W-:-:S11]  /*72b0*/  MOV R3, 0x3fd774eb ;  /* 0x3fd774eb00037802 */ /* 0x000fd60000000f00 */
[----:B------:R-:W-:-:S04]  /*72c0*/  @P0 FFMA.FTZ R0, R3, 0.93318945169448852539, -R0 ;  /* 0x3f6ee58103000823 */ /* 0x000fc80000010800 */
[----:B------:R-:W-:-:S07]  /*72d0*/  @!P0 FFMA.FTZ R0, R3, 0.93318945169448852539, R0 ;  /* 0x3f6ee58103008823 */ /* 0x000fce0000010000 */
.L_x_11614:
[----:B------:R-:W-:Y:S05]  /*72e0*/  BSYNC B0 ;  /* 0x0000000000007941 */ /* 0x000fea0003800000 */
.L_x_11612:
        /* <DEDUP_REMOVED lines=27> */
.L_x_11602:
        /* <DEDUP_REMOVED lines=32> */
[----:B------:R-:W-:Y:S05]  /*76a0*/  CALL.REL.NOINC `($__internal_20_$__cuda_sm3x_div_rn_ftz_f32_slowpath) ;  /* 0x0000025000747944 */ /* 0x000fea0003c00000 */
.L_x_11616:
[----:B------:R-:W-:Y:S05]  /*76b0*/  BSYNC B4 ;  /* 0x0000000000047941 */ /* 0x000fea0003800000 */
.L_x_11615:
        /* <DEDUP_REMOVED lines=18> */
.L_x_11618:
[----:B------:R-:W-:Y:S02]  /*77e0*/  ISETP.GE.AND P0, PT, R27, RZ, PT ;  /* 0x000000ff1b00720c */ /* 0x000fe40003f06270 */
[----:B------:R-:W-:-:S11]  /*77f0*/  MOV R3, 0x3fd774eb ;  /* 0x3fd774eb00037802 */ /* 0x000fd60000000f00 */
[----:B------:R-:W-:-:S04]  /*7800*/  @P0 FFMA.FTZ R0, R3, 0.93318945169448852539, -R0 ;  /* 0x3f6ee58103000823 */ /* 0x000fc80000010800 */
[----:B------:R-:W-:-:S07]  /*7810*/  @!P0 FFMA.FTZ R0, R3, 0.93318945169448852539, R0 ;  /* 0x3f6ee58103008823 */ /* 0x000fce0000010000 */
.L_x_11619:
[----:B------:R-:W-:Y:S05]  /*7820*/  BSYNC B0 ;  /* 0x0000000000007941 */ /* 0x000fea0003800000 */
.L_x_11617:
        /* <DEDUP_REMOVED lines=11> */
.L_x_11601:
        /* <DEDUP_REMOVED lines=23> */
.L_x_11623:
[----:B------:R-:W-:Y:S05]  /*7a50*/  BSYNC B4 ;  /* 0x0000000000047941 */ /* 0x000fea0003800000 */
.L_x_11622:
        /* <DEDUP_REMOVED lines=24> */
.L_x_11621:
        /* <DEDUP_REMOVED lines=12> */
.L_x_11625:
[----:B------:R-:W-:Y:S05]  /*7ca0*/  BSYNC B4 ;  /* 0x0000000000047941 */ /* 0x000fea0003800000 */
.L_x_11624:
        /* <DEDUP_REMOVED lines=38> */
.L_x_11620:
        /* <DEDUP_REMOVED lines=33> */
.L_x_11627:
[----:B------:R-:W-:Y:S05]  /*8120*/  BSYNC B4 ;  /* 0x0000000000047941 */ /* 0x000fea0003800000 */
.L_x_11626:
        /* <DEDUP_REMOVED lines=21> */
.L_x_11609:
[----:B------:R-:W-:Y:S05]  /*8280*/  BSYNC B3 ;  /* 0x0000000000037941 */ /* 0x000fea0003800000 */
.L_x_11600:
[----:B------:R-:W-:Y:S01]  /*8290*/  FADD.FTZ R25, R25, 0.69314718246459960938 ;  /* 0x3f31721819197421 */ /* 0x000fe20000010000 */
[----:B------:R-:W-:-:S04]  /*82a0*/  LOP3.LUT R13, R0, 0x80000000, R13, 0xb8, !PT ;  /* 0x80000000000d7812 */ /* 0x000fc800078eb80d */
[----:B------:R-:W-:Y:S01]  /*82b0*/  LOP3.LUT R12, R25, 0x80000000, R12, 0xb8, !PT ;  /* 0x80000000190c7812 */ /* 0x000fe200078eb80c */
[----:B------:R-:W-:Y:S06]  /*82c0*/  BRA `(.L_x_11568) ;  /* 0x0000000000387947 */ /* 0x000fec0003800000 */
.L_x_11566:
        /* <DEDUP_REMOVED lines=14> */
.L_x_11568:
[----:B------:R-:W-:Y:S05]  /*83b0*/  BSYNC B2 ;  /* 0x0000000000027941 */ /* 0x000fea0003800000 */
.L_x_11565:
        /* <DEDUP_REMOVED lines=109> */
.L_x_11635:
        /* <DEDUP_REMOVED lines=10> */
.L_x_11637:
[----:B------:R-:W-:-:S04]  /*8b30*/  FADD.FTZ R4, -R0, R5 ;  /* 0x0000000500047221 */ /* 0x000fc80000010100 */
[----:B------:R-:W-:-:S07]  /*8b40*/  FMUL.FTZ R4, R4, 0.5 ;  /* 0x3f00000004047820 */ /* 0x000fce0000410000 */
.L_x_11638:
[----:B------:R-:W-:Y:S05]  /*8b50*/  BSYNC B1 ;  /* 0x0000000000017941 */ /* 0x000fea0003800000 */
.L_x_11636:
        /* <DEDUP_REMOVED lines=11> */
.L_x_11640:
[----:B------:R-:W-:-:S04]  /*8c10*/  FADD.FTZ R6, R2, -R7 ;  /* 0x8000000702067221 */ /* 0x000fc80000010000 */
[----:B------:R-:W-:-:S07]  /*8c20*/  FMUL.FTZ R7, R6, 0.5 ;  /* 0x3f00000006077820 */ /* 0x000fce0000410000 */
.L_x_11641:
[----:B------:R-:W-:Y:S05]  /*8c30*/  BSYNC B1 ;  /* 0x0000000000017941 */ /* 0x000fea0003800000 */
.L_x_11639:
        /* <DEDUP_REMOVED lines=35> */
.L_x_11634:
[----:B------:R0:W1:Y:S02]  /*8e70*/  MUFU.SQRT R25, R26 ;  /* 0x0000001a00197308 */ /* 0x0000640000002000 */
.L_x_11633:
[----:B------:R-:W-:Y:S05]  /*8e80*/  BSYNC B0 ;  /* 0x0000000000007941 */ /* 0x000fea0003800000 */
.L_x_11632:
        /* <DEDUP_REMOVED lines=35> */
.L_x_11645:
        /* <DEDUP_REMOVED lines=17> */
.L_x_11651:
[----:B------:R-:W-:-:S04]  /*91d0*/  FADD.FTZ R0, -R0, R5 ;  /* 0x0000000500007221 */ /* 0x000fc80000010100 */
[----:B------:R-:W-:-:S07]  /*91e0*/  FMUL.FTZ R0, R0, 0.5 ;  /* 0x3f00000000007820 */ /* 0x000fce0000410000 */
.L_x_11652:
[----:B------:R-:W-:Y:S05]  /*91f0*/  BSYNC B4 ;  /* 0x0000000000047941 */ /* 0x000fea0003800000 */
.L_x_11650:
        /* <DEDUP_REMOVED lines=10> */
.L_x_11654:
[----:B------:R-:W-:-:S04]  /*92a0*/  FADD.FTZ R2, -R3, R2 ;  /* 0x0000000203027221 */ /* 0x000fc80000010100 */
[----:B------:R-:W-:-:S07]  /*92b0*/  FMUL.FTZ R3, R2, 0.5 ;  /* 0x3f00000002037820 */ /* 0x000fce0000410000 */
.L_x_11655:
[----:B------:R-:W-:Y:S05]  /*92c0*/  BSYNC B4 ;  /* 0x0000000000047941 */ /* 0x000fea0003800000 */
.L_x_11653:
[----:B------:R-:W-:Y:S01]  /*92d0*/  FADD.FTZ R3, R3, R0 ;  /* 0x0000000003037221 */ /* 0x000fe20000010000 */
[----:B------:R-:W-:-:S04]  /*92e0*/  FADD.FTZ R30, R27, R30 ;  /* 0x0000001e1b1e7221 */ /* 0x000fc80000010000 */
[----:B------:R-:W-:-:S06]  /*92f0*/  FMUL.FTZ R30, R30, R3 ;  /* 0x000000031e1e7220 */ /* 0x000fcc0000410000 */
[----:B------:R-:W2:Y:S01]  /*9300*/  MUFU.SQRT R30, R30 ;  /* 0x0000001e001e7308 */ /* 0x000ea20000002000 */
[----:B------:R-:W-:Y:S05]  /*9310*/  BRA `(.L_x_11656) ;  /* 0x0000000000487947 */ /* 0x000fea0003800000 */
.L_x_11649:
        /* <DEDUP_REMOVED lines=12> */
.L_x_11648:
[----:B------:R-:W-:Y:S01]  /*93e0*/  FADD.FTZ R0, R30, 1 ;  /* 0x3f8000001e007421 */ /* 0x000fe20000010000 */
[----:B------:R-:W-:Y:S01]  /*93f0*/  MUFU.SQRT R3, R26 ;  /* 0x0000001a00037308 */ /* 0x000fe20000002000 */
[----:B------:R-:W-:Y:S02]  /*9400*/  MOV R27, 0x3f800000 ;  /* 0x3f800000001b7802 */ /* 0x000fe40000000f00 */
[----:B------:R-:W-:-:S06]  /*9410*/  FMUL.FTZ R0, R0, 0.5 ;  /* 0x3f00000000007820 */ /* 0x000fcc0000410000 */
[----:B------:R-:W2:Y:S02]  /*9420*/  MUFU.SQRT R0, R0 ;  /* 0x0000000000007308 */ /* 0x000ea40000002000 */
[----:B--2---:R-:W-:-:S07]  /*9430*/  FMUL.FTZ R30, R3, R0 ;  /* 0x00000000031e7220 */ /* 0x004fce0000410000 */
.L_x_11656:
[----:B------:R-:W-:Y:S05]  /*9440*/  BSYNC B1 ;  /* 0x0000000000017941 */ /* 0x000fea0003800000 */
.L_x_11647:
[----:B------:R-:W-:Y:S05]  /*9450*/  BRA `(.L_x_11657) ;  /* 0x0000000000087947 */ /* 0x000fea0003800000 */
.L_x_11644:
[----:B------:R-:W-:Y:S01]  /*9460*/  FMUL.FTZ R30, R30, 16777216 ;  /* 0x4b8000001e1e7820 */ /* 0x000fe20000410000 */
[----:B------:R-:W-:-:S07]  /*9470*/  FMUL.FTZ R27, R27, 16777216 ;  /* 0x4b8000001b1b7820 */ /* 0x000fce0000410000 */
.L_x_11657:
[----:B------:R-:W-:Y:S05]  /*9480*/  BSYNC B0 ;  /* 0x0000000000007941 */ /* 0x000fea0003800000 */
.L_x_11643:
        /* <DEDUP_REMOVED lines=17> */
.L_x_11659:
[----:B------:R-:W-:Y:S05]  /*95a0*/  BSYNC B4 ;  /* 0x0000000000047941 */ /* 0x000fea0003800000 */
.L_x_11658:
        /* <DEDUP_REMOVED lines=18> */
.L_x_11661:
[----:B------:R-:W-:Y:S02]  /*96d0*/  ISETP.GE.AND P0, PT, R30, RZ, PT ;  /* 0x000000ff1e00720c */ /* 0x000fe40003f06270 */
[----:B------:R-:W-:-:S11]  /*96e0*/  MOV R3, 0x3fd774eb ;  /* 0x3fd774eb00037802 */ /* 0x000fd60000000f00 */
[----:B------:R-:W-:-:S04]  /*96f0*/  @P0 FFMA.FTZ R0, R3, 0.93318945169448852539, -R0 ;  /* 0x3f6ee58103000823 */ /* 0x000fc80000010800 */
[----:B------:R-:W-:-:S07]  /*9700*/  @!P0 FFMA.FTZ R0, R3, 0.93318945169448852539, R0 ;  /* 0x3f6ee58103008823 */ /* 0x000fce0000010000 */
.L_x_11662:
[----:B------:R-:W-:Y:S05]  /*9710*/  BSYNC B0 ;  /* 0x0000000000007941 */ /* 0x000fea0003800000 */
.L_x_11660:
        /* <DEDUP_REMOVED lines=10> */
.L_x_11646:
[----:B------:R-:W-:Y:S05]  /*97c0*/  BSYNC B3 ;  /* 0x0000000000037941 */ /* 0x000fea0003800000 */
.L_x_11642:
[----:B------:R-:W-:Y:S02]  /*97d0*/  LOP3.LUT R15, R4, 0x80000000, R15, 0xb8, !PT ;  /* 0x80000000040f7812 */ /* 0x000fe400078eb80f */
[----:B-1----:R-:W-:Y:S01]  /*97e0*/  LOP3.LUT R14, R25, 0x80000000, R14, 0xb8, !PT ;  /* 0x80000000190e7812 */ /* 0x002fe200078eb80e */
[----:B------:R-:W-:Y:S06]  /*97f0*/  BRA `(.L_x_11631) ;  /* 0x0000001400cc7947 */ /* 0x000fec0003800000 */
.L_x_11630:
        /* <DEDUP_REMOVED lines=30> */
.L_x_11668:
[----:B------:R-:W-:Y:S05]  /*99e0*/  BSYNC B4 ;  /* 0x0000000000047941 */ /* 0x000fea0003800000 */
.L_x_11667:
        /* <DEDUP_REMOVED lines=18> */
.L_x_11670:
[----:B------:R-:W-:Y:S02]  /*9b10*/  ISETP.GE.AND P0, PT, R27, RZ, PT ;  /* 0x000000ff1b00720c */ /* 0x000fe40003f06270 */
[----:B------:R-:W-:-:S11]  /*9b20*/  MOV R3, 0x3fd774eb ;  /* 0x3fd774eb00037802 */ /* 0x000fd60000000f00 */
[----:B------:R-:W-:-:S04]  /*9b30*/  @P0 FFMA.FTZ R0, R3, 0.93318945169448852539, -R0 ;  /* 0x3f6ee58103000823 */ /* 0x000fc80000010800 */
[----:B------:R-:W-:-:S07]  /*9b40*/  @!P0 FFMA.FTZ R0, R3, 0.93318945169448852539, R0 ;  /* 0x3f6ee58103008823 */ /* 0x000fce0000010000 */
.L_x_11671:
[----:B------:R-:W-:Y:S05]  /*9b50*/  BSYNC B0 ;  /* 0x0000000000007941 */ /* 0x000fea0003800000 */
.L_x_11669:
        /* <DEDUP_REMOVED lines=13> */
.L_x_11666:
        /* <DEDUP_REMOVED lines=12> */
.L_x_11674:
[----:B------:R-:W-:Y:S05]  /*9cf0*/  BSYNC B4 ;  /* 0x0000000000047941 */ /* 0x000fea0003800000 */
.L_x_11673:
        /* <DEDUP_REMOVED lines=18> */
.L_x_11676:
[----:B------:R-:W-:Y:S02]  /*9e20*/  ISETP.GE.AND P0, PT, R27, RZ, PT ;  /* 0x000000ff1b00720c */ /* 0x000fe40003f06270 */
[----:B------:R-:W-:-:S11]  /*9e30*/  MOV R3, 0x3fd774eb ;  /* 0x3fd774eb00037802 */ /* 0x000fd60000000f00 */
[----:B------:R-:W-:-:S04]  /*9e40*/  @P0 FFMA.FTZ R0, R3, 0.93318945169448852539, -R0 ;  /* 0x3f6ee58103000823 */ /* 0x000fc80000010800 */
[----:B------:R-:W-:-:S07]  /*9e50*/  @!P0 FFMA.FTZ R0, R3, 0.93318945169448852539, R0 ;  /* 0x3f6ee58103008823 */ /* 0x000fce0000010000 */
.L_x_11677:
[----:B------:R-:W-:Y:S05]  /*9e60*/  BSYNC B0 ;  /* 0x0000000000007941 */ /* 0x000fea0003800000 */
.L_x_11675:
        /* <DEDUP_REMOVED lines=27> */
.L_x_11665:
        /* <DEDUP_REMOVED lines=33> */
.L_x_11679:
[----:B------:R-:W-:Y:S05]  /*a230*/  BSYNC B4 ;  /* 0x0000000000047941 */ /* 0x000fea0003800000 */
.L_x_11678:
        /* <DEDUP_REMOVED lines=18> */
.L_x_11681:
[----:B------:R-:W-:Y:S02]  /*a360*/  ISETP.GE.AND P0, PT, R27, RZ, PT ;  /* 0x000000ff1b00720c */ /* 0x000fe40003f06270 */
[----:B------:R-:W-:-:S11]  /*a370*/  MOV R3, 0x3fd774eb ;  /* 0x3fd774eb00037802 */ /* 0x000fd60000000f00 */
[----:B------:R-:W-:-:S04]  /*a380*/  @P0 FFMA.FTZ R0, R3, 0.93318945169448852539, -R0 ;  /* 0x3f6ee58103000823 */ /* 0x000fc80000010800 */
[----:B------:R-:W-:-:S07]  /*a390*/  @!P0 FFMA.FTZ R0, R3, 0.93318945169448852539, R0 ;  /* 0x3f6ee58103008823 */ /* 0x000fce0000010000 */
.L_x_11682:
[----:B------:R-:W-:Y:S05]  /*a3a0*/  BSYNC B0 ;  /* 0x0000000000007941 */ /* 0x000fea0003800000 */
.L_x_11680:
        /* <DEDUP_REMOVED lines=11> */
.L_x_11664:
        /* <DEDUP_REMOVED lines=23> */
.L_x_11686:
[----:B------:R-:W-:Y:S05]  /*a5d0*/  BSYNC B4 ;  /* 0x0000000000047941 */ /* 0x000fea0003800000 */
.L_x_11685:
        /* <DEDUP_REMOVED lines=24> */
.L_x_11684:
        /* <DEDUP_REMOVED lines=12> */
.L_x_11688:
[----:B------:R-:W-:Y:S05]  /*a820*/  BSYNC B4 ;  /* 0x0000000000047941 */ /* 0x000fea0003800000 */
.L_x_11687:
        /* <DEDUP_REMOVED lines=38> */
.L_x_11683:
        /* <DEDUP_REMOVED lines=33> */
.L_x_11690:
[----:B------:R-:W-:Y:S05]  /*aca0*/  BSYNC B4 ;  /* 0x0000000000047941 */ /* 0x000fea0003800000 */
.L_x_11689:
        /* <DEDUP_REMOVED lines=21> */
.L_x_11672:
[----:B------:R-:W-:Y:S05]  /*ae00*/  BSYNC B3 ;  /* 0x0000000000037941 */ /* 0x000fea0003800000 */
.L_x_11663:
[----:B------:R-:W-:Y:S01]  /*ae10*/  FADD.FTZ R25, R25, 0.69314718246459960938 ;  /* 0x3f31721819197421 */ /* 0x000fe20000010000 */
[----:B------:R-:W-:-:S04]  /*ae20*/  LOP3.LUT R15, R0, 0x80000000, R15, 0xb8, !PT ;  /* 0x80000000000f7812 */ /* 0x000fc800078eb80f */
[----:B------:R-:W-:Y:S01]  /*ae30*/  LOP3.LUT R14, R25, 0x80000000, R14, 0xb8, !PT ;  /* 0x80000000190e7812 */ /* 0x000fe200078eb80e */
[----:B------:R-:W-:Y:S06]  /*ae40*/  BRA `(.L_x_11631) ;  /* 0x0000000000387947 */ /* 0x000fec0003800000 */
.L_x_11629:
        /* <DEDUP_REMOVED lines=14> */
.L_x_11631:
[----:B------:R-:W-:Y:S05]  /*af30*/  BSYNC B2 ;  /* 0x0000000000027941 */ /* 0x000fea0003800000 */
.L_x_11628:
        /* <DEDUP_REMOVED lines=109> */
.L_x_11698:
        /* <DEDUP_REMOVED lines=10> */
.L_x_11700:
[----:B------:R-:W-:-:S04]  /*b6b0*/  FADD.FTZ R4, -R0, R5 ;  /* 0x0000000500047221 */ /* 0x000fc80000010100 */
[----:B------:R-:W-:-:S07]  /*b6c0*/  FMUL.FTZ R4, R4, 0.5 ;  /* 0x3f00000004047820 */ /* 0x000fce0000410000 */
.L_x_11701:
[----:B------:R-:W-:Y:S05]  /*b6d0*/  BSYNC B1 ;  /* 0x0000000000017941 */ /* 0x000fea0003800000 */
.L_x_11699:
        /* <DEDUP_REMOVED lines=11> */
.L_x_11703:
[----:B------:R-:W-:-:S04]  /*b790*/  FADD.FTZ R6, R2, -R7 ;  /* 0x8000000702067221 */ /* 0x000fc80000010000 */
[----:B------:R-:W-:-:S07]  /*b7a0*/  FMUL.FTZ R7, R6, 0.5 ;  /* 0x3f00000006077820 */ /* 0x000fce0000410000 */
.L_x_11704:
[----:B------:R-:W-:Y:S05]  /*b7b0*/  BSYNC B1 ;  /* 0x0000000000017941 */ /* 0x000fea0003800000 */
.L_x_11702:
        /* <DEDUP_REMOVED lines=35> */
.L_x_11697:
[----:B------:R0:W1:Y:S02]  /*b9f0*/  MUFU.SQRT R25, R26 ;  /* 0x0000001a00197308 */ /* 0x0000640000002000 */
.L_x_11696:
[----:B------:R-:W-:Y:S05]  /*ba00*/  BSYNC B0 ;  /* 0x0000000000007941 */ /* 0x000fea0003800000 */
.L_x_11695:
        /* <DEDUP_REMOVED lines=35> */
.L_x_11708:
        /* <DEDUP_REMOVED lines=17> */
.L_x_11714:
[----:B------:R-:W-:-:S04]  /*bd50*/  FADD.FTZ R0, -R0, R5 ;  /* 0x0000000500007221 */ /* 0x000fc80000010100 */
[----:B------:R-:W-:-:S07]  /*bd60*/  FMUL.FTZ R0, R0, 0.5 ;  /* 0x3f00000000007820 */ /* 0x000fce0000410000 */
.L_x_11715:
[----:B------:R-:W-:Y:S05]  /*bd70*/  BSYNC B4 ;  /* 0x0000000000047941 */ /* 0x000fea0003800000 */
.L_x_11713:
        /* <DEDUP_REMOVED lines=10> */
.L_x_11717:
[----:B------:R-:W-:-:S04]  /*be20*/  FADD.FTZ R2, -R3, R2 ;  /* 0x0000000203027221 */ /* 0x000fc80000010100 */
[----:B------:R-:W-:-:S07]  /*be30*/  FMUL.FTZ R3, R2, 0.5 ;  /* 0x3f00000002037820 */ /* 0x000fce0000410000 */
.L_x_11718:
[----:B------:R-:W-:Y:S05]  /*be40*/  BSYNC B4 ;  /* 0x0000000000047941 */ /* 0x000fea0003800000 */
.L_x_11716:
[----:B------:R-:W-:Y:S01]  /*be50*/  FADD.FTZ R3, R3, R0 ;  /* 0x0000000003037221 */ /* 0x000fe20000010000 */
[----:B------:R-:W-:-:S04]  /*be60*/  FADD.FTZ R30, R27, R30 ;  /* 0x0000001e1b1e7221 */ /* 0x000fc80000010000 */
[----:B------:R-:W-:-:S06]  /*be70*/  FMUL.FTZ R30, R30, R3 ;  /* 0x000000031e1e7220 */ /* 0x000fcc0000410000 */
[----:B------:R-:W2:Y:S01]  /*be80*/  MUFU.SQRT R30, R30 ;  /* 0x0000001e001e7308 */ /* 0x000ea20000002000 */
[----:B------:R-:W-:Y:S05]  /*be90*/  BRA `(.L_x_11719) ;  /* 0x0000000000487947 */ /* 0x000fea0003800000 */
.L_x_11712:
        /* <DEDUP_REMOVED lines=12> */
.L_x_11711:
[----:B------:R-:W-:Y:S01]  /*bf60*/  FADD.FTZ R0, R30, 1 ;  /* 0x3f8000001e007421 */ /* 0x000fe20000010000 */
[----:B------:R-:W-:Y:S01]  /*bf70*/  MUFU.SQRT R3, R26 ;  /* 0x0000001a00037308 */ /* 0x000fe20000002000 */
[----:B------:R-:W-:Y:S02]  /*bf80*/  MOV R27, 0x3f800000 ;  /* 0x3f800000001b7802 */ /* 0x000fe40000000f00 */
[----:B------:R-:W-:-:S06]  /*bf90*/  FMUL.FTZ R0, R0, 0.5 ;  /* 0x3f00000000007820 */ /* 0x000fcc0000410000 */
[----:B------:R-:W2:Y:S02]  /*bfa0*/  MUFU.SQRT R0, R0 ;  /* 0x0000000000007308 */ /* 0x000ea40000002000 */
[----:B--2---:R-:W-:-:S07]  /*bfb0*/  FMUL.FTZ R30, R3, R0 ;  /* 0x00000000031e7220 */ /* 0x004fce0000410000 */
.L_x_11719:
[----:B------:R-:W-:Y:S05]  /*bfc0*/  BSYNC B1 ;  /* 0x0000000000017941 */ /* 0x000fea0003800000 */
.L_x_11710:
[----:B------:R-:W-:Y:S05]  /*bfd0*/  BRA `(.L_x_11720) ;  /* 0x0000000000087947 */ /* 0x000fea0003800000 */
.L_x_11707:
[----:B------:R-:W-:Y:S01]  /*bfe0*/  FMUL.FTZ R30, R30, 16777216 ;  /* 0x4b8000001e1e7820 */ /* 0x000fe20000410000 */
[----:B------:R-:W-:-:S07]  /*bff0*/  FMUL.FTZ R27, R27, 16777216 ;  /* 0x4b8000001b1b7820 */ /* 0x000fce0000410000 */
.L_x_11720:
[----:B------:R-:W-:Y:S05]  /*c000*/  BSYNC B0 ;  /* 0x0000000000007941 */ /* 0x000fea0003800000 */
.L_x_11706:
        /* <DEDUP_REMOVED lines=17> */
.L_x_11722:
[----:B------:R-:W-:Y:S05]  /*c120*/  BSYNC B4 ;  /* 0x0000000000047941 */ /* 0x000fea0003800000 */
.L_x_11721:
        /* <DEDUP_REMOVED lines=18> */
.L_x_11724:
[----:B------:R-:W-:Y:S02]  /*c250*/  ISETP.GE.AND P0, PT, R30, RZ, PT ;  /* 0x000000ff1e00720c */ /* 0x000fe40003f06270 */
[----:B------:R-:W-:-:S11]  /*c260*/  MOV R3, 0x3fd774eb ;  /* 0x3fd774eb00037802 */ /* 0x000fd60000000f00 */
[----:B------:R-:W-:-:S04]  /*c270*/  @P0 FFMA.FTZ R0, R3, 0.93318945169448852539, -R0 ;  /* 0x3f6ee58103000823 */ /* 0x000fc80000010800 */
[----:B------:R-:W-:-:S07]  /*c280*/  @!P0 FFMA.FTZ R0, R3, 0.93318945169448852539, R0 ;  /* 0x3f6ee58103008823 */ /* 0x000fce0000010000 */
.L_x_11725:
[----:B------:R-:W-:Y:S05]  /*c290*/  BSYNC B0 ;  /* 0x0000000000007941 */ /* 0x000fea0003800000 */
.L_x_11723:
        /* <DEDUP_REMOVED lines=10> */
.L_x_11709:
[----:B------:R-:W-:Y:S05]  /*c340*/  BSYNC B3 ;  /* 0x0000000000037941 */ /* 0x000fea0003800000 */
.L_x_11705:
[----:B------:R-:W-:Y:S02]  /*c350*/  LOP3.LUT R17, R4, 0x80000000, R17, 0xb8, !PT ;  /* 0x8000000004117812 */ /* 0x000fe400078eb811 */
[----:B-1----:R-:W-:Y:S01]  /*c360*/  LOP3.LUT R16, R25, 0x80000000, R16, 0xb8, !PT ;  /* 0x8000000019107812 */ /* 0x002fe200078eb810 */
[----:B------:R-:W-:Y:S06]  /*c370*/  BRA `(.L_x_11694) ;  /* 0x0000001400cc7947 */ /* 0x000fec0003800000 */
.L_x_11693:
        /* <DEDUP_REMOVED lines=30> */
.L_x_11731:
[----:B------:R-:W-:Y:S05]  /*c560*/  BSYNC B4 ;  /* 0x0000000000047941 */ /* 0x000fea0003800000 */
.L_x_11730:
        /* <DEDUP_REMOVED lines=18> */
.L_x_11733:
[----:B------:R-:W-:Y:S02]  /*c690*/  ISETP.GE.AND P0, PT, R27, RZ, PT ;  /* 0x000000ff1b00720c */ /* 0x000fe40003f06270 */
[----:B------:R-:W-:-:S11]  /*c6a0*/  MOV R3, 0x3fd774eb ;  /* 0x3fd774eb00037802 */ /* 0x000fd60000000f00 */
[----:B------:R-:W-:-:S04]  /*c6b0*/  @P0 FFMA.FTZ R0, R3, 0.93318945169448852539, -R0 ;  /* 0x3f6ee58103000823 */ /* 0x000fc80000010800 */
[----:B------:R-:W-:-:S07]  /*c6c0*/  @!P0 FFMA.FTZ R0, R3, 0.93318945169448852539, R0 ;  /* 0x3f6ee58103008823 */ /* 0x000fce0000010000 */
.L_x_11734:
[----:B------:R-:W-:Y:S05]  /*c6d0*/  BSYNC B0 ;  /* 0x0000000000007941 */ /* 0x000fea0003800000 */
.L_x_11732:
        /* <DEDUP_REMOVED lines=13> */
.L_x_11729:
        /* <DEDUP_REMOVED lines=12> */
.L_x_11737:
[----:B------:R-:W-:Y:S05]  /*c870*/  BSYNC B4 ;  /* 0x0000000000047941 */ /* 0x000fea0003800000 */
.L_x_11736:
        /* <DEDUP_REMOVED lines=18> */
.L_x_11739:
[----:B------:R-:W-:Y:S02]  /*c9a0*/  ISETP.GE.AND P0, PT, R27, RZ, PT ;  /* 0x000000ff1b00720c */ /* 0x000fe40003f06270 */
[----:B------:R-:W-:-:S11]  /*c9b0*/  MOV R3, 0x3fd774eb ;  /* 0x3fd774eb00037802 */ /* 0x000fd60000000f00 */
[----:B------:R-:W-:-:S04]  /*c9c0*/  @P0 FFMA.FTZ R0, R3, 0.93318945169448852539, -R0 ;  /* 0x3f6ee58103000823 */ /* 0x000fc80000010800 */
[----:B------:R-:W-:-:S07]  /*c9d0*/  @!P0 FFMA.FTZ R0, R3, 0.93318945169448852539, R0 ;  /* 0x3f6ee58103008823 */ /* 0x000fce0000010000 */
.L_x_11740:
[----:B------:R-:W-:Y:S05]  /*c9e0*/  BSYNC B0 ;  /* 0x0000000000007941 */ /* 0x000fea0003800000 */
.L_x_11738:
        /* <DEDUP_REMOVED lines=27> */
.L_x_11728:
        /* <DEDUP_REMOVED lines=33> */
.L_x_11742:
[----:B------:R-:W-:Y:S05]  /*cdb0*/  BSYNC B4 ;  /* 0x0000000000047941 */ /* 0x000fea0003800000 */
.L_x_11741:
        /* <DEDUP_REMOVED lines=18> */
.L_x_11744:
[----:B------:R-:W-:Y:S02]  /*cee0*/  ISETP.GE.AND P0, PT, R27, RZ, PT ;  /* 0x000000ff1b00720c */ /* 0x000fe40003f06270 */
[----:B------:R-:W-:-:S11]  /*cef0*/  MOV R3, 0x3fd774eb ;  /* 0x3fd774eb00037802 */ /* 0x000fd60000000f00 */
[----:B------:R-:W-:-:S04]  /*cf00*/  @P0 FFMA.FTZ R0, R3, 0.93318945169448852539, -R0 ;  /* 0x3f6ee58103000823 */ /* 0x000fc80000010800 */
[----:B------:R-:W-:-:S07]  /*cf10*/  @!P0 FFMA.FTZ R0, R3, 0.93318945169448852539, R0 ;  /* 0x3f6ee58103008823 */ /* 0x000fce0000010000 */
.L_x_11745:
[----:B------:R-:W-:Y:S05]  /*cf20*/  BSYNC B0 ;  /* 0x0000000000007941 */ /* 0x000fea0003800000 */
.L_x_11743:
        /* <DEDUP_REMOVED lines=11> */
.L_x_11727:
        /* <DEDUP_REMOVED lines=23> */
.L_x_11749:
[----:B------:R-:W-:Y:S05]  /*d150*/  BSYNC B4 ;  /* 0x0000000000047941 */ /* 0x000fea0003800000 */
.L_x_11748:
        /* <DEDUP_REMOVED lines=24> */
.L_x_11747:
        /* <DEDUP_REMOVED lines=12> */
.L_x_11751:
[----:B------:R-:W-:Y:S05]  /*d3a0*/  BSYNC B4 ;  /* 0x0000000000047941 */ /* 0x000fea0003800000 */
.L_x_11750:
        /* <DEDUP_REMOVED lines=38> */
.L_x_11746:
        /* <DEDUP_REMOVED lines=33> */
.L_x_11753:
[----:B------:R-:W-:Y:S05]  /*d820*/  BSYNC B4 ;  /* 0x0000000000047941 */ /* 0x000fea0003800000 */
.L_x_11752:
        /* <DEDUP_REMOVED lines=21> */
.L_x_11735:
[----:B------:R-:W-:Y:S05]  /*d980*/  BSYNC B3 ;  /* 0x0000000000037941 */ /* 0x000fea0003800000 */
.L_x_11726:
[----:B------:R-:W-:Y:S01]  /*d990*/  FADD.FTZ R25, R25, 0.69314718246459960938 ;  /* 0x3f31721819197421 */ /* 0x000fe20000010000 */
[----:B------:R-:W-:-:S04]  /*d9a0*/  LOP3.LUT R17, R0, 0x80000000, R17, 0xb8, !PT ;  /* 0x8000000000117812 */ /* 0x000fc800078eb811 */
[----:B------:R-:W-:Y:S01]  /*d9b0*/  LOP3.LUT R16, R25, 0x80000000, R16, 0xb8, !PT ;  /* 0x8000000019107812 */ /* 0x000fe200078eb810 */
[----:B------:R-:W-:Y:S06]  /*d9c0*/  BRA `(.L_x_11694) ;  /* 0x0000000000387947 */ /* 0x000fec0003800000 */
.L_x_11692:
        /* <DEDUP_REMOVED lines=14> */
.L_x_11694:
[----:B------:R-:W-:Y:S05]  /*dab0*/  BSYNC B2 ;  /* 0x0000000000027941 */ /* 0x000fea0003800000 */
.L_x_11691:
        /* <DEDUP_REMOVED lines=109> */
.L_x_11761:
        /* <DEDUP_REMOVED lines=10> */
.L_x_11763:
[----:B------:R-:W-:-:S04]  /*e230*/  FADD.FTZ R4, -R0, R5 ;  /* 0x0000000500047221 */ /* 0x000fc80000010100 */
[----:B------:R-:W-:-:S07]  /*e240*/  FMUL.FTZ R4, R4, 0.5 ;  /* 0x3f00000004047820 */ /* 0x000fce0000410000 */
.L_x_11764:
[----:B------:R-:W-:Y:S05]  /*e250*/  BSYNC B1 ;  /* 0x0000000000017941 */ /* 0x000fea0003800000 */
.L_x_11762:
        /* <DEDUP_REMOVED lines=11> */
.L_x_11766:
[----:B------:R-:W-:-:S04]  /*e310*/  FADD.FTZ R6, R2, -R7 ;  /* 0x8000000702067221 */ /* 0x000fc80000010000 */
[----:B------:R-:W-:-:S07]  /*e320*/  FMUL.FTZ R7, R6, 0.5 ;  /* 0x3f00000006077820 */ /* 0x000fce0000410000 */
.L_x_11767:
[----:B------:R-:W-:Y:S05]  /*e330*/  BSYNC B1 ;  /* 0x0000000000017941 */ /* 0x000fea0003800000 */
.L_x_11765:
        /* <DEDUP_REMOVED lines=35> */
.L_x_11760:
[----:B------:R0:W1:Y:S02]  /*e570*/  MUFU.SQRT R25, R26 ;  /* 0x0000001a00197308 */ /* 0x0000640000002000 */
.L_x_11759:
[----:B------:R-:W-:Y:S05]  /*e580*/  BSYNC B0 ;  /* 0x0000000000007941 */ /* 0x000fea0003800000 */
.L_x_11758:
        /* <DEDUP_REMOVED lines=35> */
.L_x_11771:
        /* <DEDUP_REMOVED lines=17> */
.L_x_11777:
[----:B------:R-:W-:-:S04]  /*e8d0*/  FADD.FTZ R0, -R0, R5 ;  /* 0x0000000500007221 */ /* 0x000fc80000010100 */
[----:B------:R-:W-:-:S07]  /*e8e0*/  FMUL.FTZ R0, R0, 0.5 ;  /* 0x3f00000000007820 */ /* 0x000fce0000410000 */
.L_x_11778:
[----:B------:R-:W-:Y:S05]  /*e8f0*/  BSYNC B4 ;  /* 0x0000000000047941 */ /* 0x000fea0003800000 */
.L_x_11776:
        /* <DEDUP_REMOVED lines=10> */
.L_x_11780:
[----:B------:R-:W-:-:S04]  /*e9a0*/  FADD.FTZ R2, -R3, R2 ;  /* 0x0000000203027221 */ /* 0x000fc80000010100 */
[----:B------:R-:W-:-:S07]  /*e9b0*/  FMUL.FTZ R3, R2, 0.5 ;  /* 0x3f00000002037820 */ /* 0x000fce0000410000 */
.L_x_11781:
[----:B------:R-:W-:Y:S05]  /*e9c0*/  BSYNC B4 ;  /* 0x0000000000047941 */ /* 0x000fea0003800000 */
.L_x_11779:
[----:B------:R-:W-:Y:S01]  /*e9d0*/  FADD.FTZ R3, R3, R0 ;  /* 0x0000000003037221 */ /* 0x000fe20000010000 */
[----:B------:R-:W-:-:S04]  /*e9e0*/  FADD.FTZ R30, R27, R30 ;  /* 0x0000001e1b1e7221 */ /* 0x000fc80000010000 */
[----:B------:R-:W-:-:S06]  /*e9f0*/  FMUL.FTZ R30, R30, R3 ;  /* 0x000000031e1e7220 */ /* 0x000fcc0000410000 */
[----:B------:R-:W2:Y:S01]  /*ea00*/  MUFU.SQRT R30, R30 ;  /* 0x0000001e001e7308 */ /* 0x000ea20000002000 */
[----:B------:R-:W-:Y:S05]  /*ea10*/  BRA `(.L_x_11782) ;  /* 0x0000000000487947 */ /* 0x000fea0003800000 */
.L_x_11775:
        /* <DEDUP_REMOVED lines=12> */
.L_x_11774:
[----:B------:R-:W-:Y:S01]  /*eae0*/  FADD.FTZ R0, R30, 1 ;  /* 0x3f8000001e007421 */ /* 0x000fe20000010000 */
[----:B------:R-:W-:Y:S01]  /*eaf0*/  MUFU.SQRT R3, R26 ;  /* 0x0000001a00037308 */ /* 0x000fe20000002000 */
[----:B------:R-:W-:Y:S02]  /*eb00*/  MOV R27, 0x3f800000 ;  /* 0x3f800000001b7802 */ /* 0x000fe40000000f00 */
[----:B------:R-:W-:-:S06]  /*eb10*/  FMUL.FTZ R0, R0, 0.5 ;  /* 0x3f00000000007820 */ /* 0x000fcc0000410000 */
[----:B------:R-:W2:Y:S02]  /*eb20*/  MUFU.SQRT R0, R0 ;  /* 0x0000000000007308 */ /* 0x000ea40000002000 */
[----:B--2---:R-:W-:-:S07]  /*eb30*/  FMUL.FTZ R30, R3, R0 ;  /* 0x00000000031e7220 */ /* 0x004fce0000410000 */
.L_x_11782:
[----:B------:R-:W-:Y:S05]  /*eb40*/  BSYNC B1 ;  /* 0x0000000000017941 */ /* 0x000fea0003800000 */
.L_x_11773:
[----:B------:R-:W-:Y:S05]  /*eb50*/  BRA `(.L_x_11783) ;  /* 0x0000000000087947 */ /* 0x000fea0003800000 */
.L_x_11770:
[----:B------:R-:W-:Y:S01]  /*eb60*/  FMUL.FTZ R30, R30, 16777216 ;  /* 0x4b8000001e1e7820 */ /* 0x000fe20000410000 */
[----:B------:R-:W-:-:S07]  /*eb70*/  FMUL.FTZ R27, R27, 16777216 ;  /* 0x4b8000001b1b7820 */ /* 0x000fce0000410000 */
.L_x_11783:
[----:B------:R-:W-:Y:S05]  /*eb80*/  BSYNC B0 ;  /* 0x0000000000007941 */ /* 0x000fea0003800000 */
.L_x_11769:
        /* <DEDUP_REMOVED lines=17> */
.L_x_11785:
[----:B------:R-:W-:Y:S05]  /*eca0*/  BSYNC B4 ;  /* 0x0000000000047941 */ /* 0x000fea0003800000 */
.L_x_11784:
        /* <DEDUP_REMOVED lines=18> */
.L_x_11787:
[----:B------:R-:W-:Y:S02]  /*edd0*/  ISETP.GE.AND P0, PT, R30, RZ, PT ;  /* 0x000000ff1e00720c */ /* 0x000fe40003f06270 */
[----:B------:R-:W-:-:S11]  /*ede0*/  MOV R3, 0x3fd774eb ;  /* 0x3fd774eb00037802 */ /* 0x000fd60000000f00 */
[----:B------:R-:W-:-:S04]  /*edf0*/  @P0 FFMA.FTZ R0, R3, 0.93318945169448852539, -R0 ;  /* 0x3f6ee58103000823 */ /* 0x000fc80000010800 */
[----:B------:R-:W-:-:S07]  /*ee00*/  @!P0 FFMA.FTZ R0, R3, 0.93318945169448852539, R0 ;  /* 0x3f6ee58103008823 */ /* 0x000fce0000010000 */
.L_x_11788:
[----:B------:R-:W-:Y:S05]  /*ee10*/  BSYNC B0 ;  /* 0x0000000000007941 */ /* 0x000fea0003800000 */
.L_x_11786:
        /* <DEDUP_REMOVED lines=10> */
.L_x_11772:
[----:B------:R-:W-:Y:S05]  /*eec0*/  BSYNC B3 ;  /* 0x0000000000037941 */ /* 0x000fea0003800000 */
.L_x_11768:
[----:B------:R-:W-:Y:S02]  /*eed0*/  LOP3.LUT R19, R4, 0x80000000, R19, 0xb8, !PT ;  /* 0x8000000004137812 */ /* 0x000fe400078eb813 */
[----:B-1----:R-:W-:Y:S01]  /*eee0*/  LOP3.LUT R18, R25, 0x80000000, R18, 0xb8, !PT ;  /* 0x8000000019127812 */ /* 0x002fe200078eb812 */
[----:B------:R-:W-:Y:S06]  /*eef0*/  BRA `(.L_x_11757) ;  /* 0x0000001400cc7947 */ /* 0x000fec0003800000 */
.L_x_11756:
        /* <DEDUP_REMOVED lines=30> */
.L_x_11794:
[----:B------:R-:W-:Y:S05]  /*f0e0*/  BSYNC B4 ;  /* 0x0000000000047941 */ /* 0x000fea0003800000 */
.L_x_11793:
        /* <DEDUP_REMOVED lines=18> */
.L_x_11796:
[----:B------:R-:W-:Y:S02]  /*f210*/  ISETP.GE.AND P0, PT, R27, RZ, PT ;  /* 0x000000ff1b00720c */ /* 0x000fe40003f06270 */
[----:B------:R-:W-:-:S11]  /*f220*/  MOV R3, 0x3fd774eb ;  /* 0x3fd774eb00037802 */ /* 0x000fd60000000f00 */
[----:B------:R-:W-:-:S04]  /*f230*/  @P0 FFMA.FTZ R0, R3, 0.93318945169448852539, -R0 ;  /* 0x3f6ee58103000823 */ /* 0x000fc80000010800 */
[----:B------:R-:W-:-:S07]  /*f240*/  @!P0 FFMA.FTZ R0, R3, 0.93318945169448852539, R0 ;  /* 0x3f6ee58103008823 */ /* 0x000fce0000010000 */
.L_x_11797:
[----:B------:R-:W-:Y:S05]  /*f250*/  BSYNC B0 ;  /* 0x0000000000007941 */ /* 0x000fea0003800000 */
.L_x_11795:
        /* <DEDUP_REMOVED lines=13> */
.L_x_11792:
        /* <DEDUP_REMOVED lines=12> */
.L_x_11800:
[----:B------:R-:W-:Y:S05]  /*f3f0*/  BSYNC B4 ;  /* 0x0000000000047941 */ /* 0x000fea0003800000 */
.L_x_11799:
        /* <DEDUP_REMOVED lines=18> */
.L_x_11802:
[----:B------:R-:W-:Y:S02]  /*f520*/  ISETP.GE.AND P0, PT, R27, RZ, PT ;  /* 0x000000ff1b00720c */ /* 0x000fe40003f06270 */
[----:B------:R-:W-:-:S11]  /*f530*/  MOV R3, 0x3fd774eb ;  /* 0x3fd774eb00037802 */ /* 0x000fd60000000f00 */
[----:B------:R-:W-:-:S04]  /*f540*/  @P0 FFMA.FTZ R0, R3, 0.93318945169448852539, -R0 ;  /* 0x3f6ee58103000823 */ /* 0x000fc80000010800 */
[----:B------:R-:W-:-:S07]  /*f550*/  @!P0 FFMA.FTZ R0, R3, 0.93318945169448852539, R0 ;  /* 0x3f6ee58103008823 */ /* 0x000fce0000010000 */
.L_x_11803:
[----:B------:R-:W-:Y:S05]  /*f560*/  BSYNC B0 ;  /* 0x0000000000007941 */ /* 0x000fea0003800000 */
.L_x_11801:
        /* <DEDUP_REMOVED lines=27> */
.L_x_11791:
        /* <DEDUP_REMOVED lines=33> */
.L_x_11805:
[----:B------:R-:W-:Y:S05]  /*f930*/  BSYNC B4 ;  /* 0x0000000000047941 */ /* 0x000fea0003800000 */
.L_x_11804:
        /* <DEDUP_REMOVED lines=18> */
.L_x_11807:
[----:B------:R-:W-:Y:S02]  /*fa60*/  ISETP.GE.AND P0, PT, R27, RZ, PT ;  /* 0x000000ff1b00720c */ /* 0x000fe40003f06270 */
[----:B------:R-:W-:-:S11]  /*fa70*/  MOV R3, 0x3fd774eb ;  /* 0x3fd774eb00037802 */ /* 0x000fd60000000f00 */
[----:B------:R-:W-:-:S04]  /*fa80*/  @P0 FFMA.FTZ R0, R3, 0.93318945169448852539, -R0 ;  /* 0x3f6ee58103000823 */ /* 0x000fc80000010800 */
[----:B------:R-:W-:-:S07]  /*fa90*/  @!P0 FFMA.FTZ R0, R3, 0.93318945169448852539, R0 ;  /* 0x3f6ee58103008823 */ /* 0x000fce0000010000 */
.L_x_11808:
[----:B------:R-:W-:Y:S05]  /*faa0*/  BSYNC B0 ;  /* 0x0000000000007941 */ /* 0x000fea0003800000 */
.L_x_11806:
        /* <DEDUP_REMOVED lines=11> */
.L_x_11790:
        /* <DEDUP_REMOVED lines=23> */
.L_x_11812:
[----:B------:R-:W-:Y:S05]  /*fcd0*/  BSYNC B4 ;  /* 0x0000000000047941 */ /* 0x000fea0003800000 */
.L_x_11811:
        /* <DEDUP_REMOVED lines=24> */
.L_x_11810:
        /* <DEDUP_REMOVED lines=12> */
.L_x_11814:
[----:B------:R-:W-:Y:S05]  /*ff20*/  BSYNC B4 ;  /* 0x0000000000047941 */ /* 0x000fea0003800000 */
.L_x_11813:
        /* <DEDUP_REMOVED lines=38> */
.L_x_11809:
        /* <DEDUP_REMOVED lines=33> */
.L_x_11816:
[----:B------:R-:W-:Y:S05]  /*103a0*/  BSYNC B4 ;  /* 0x0000000000047941 */ /* 0x000fea0003800000 */
.L_x_11815:
        /* <DEDUP_REMOVED lines=21> */
.L_x_11798:
[----:B------:R-:W-:Y:S05]  /*10500*/  BSYNC B3 ;  /* 0x0000000000037941 */ /* 0x000fea0003800000 */
.L_x_11789:
[----:B------:R-:W-:Y:S01]  /*10510*/  FADD.FTZ R25, R25, 0.69314718246459960938 ;  /* 0x3f31721819197421 */ /* 0x000fe20000010000 */
[----:B------:R-:W-:-:S04]  /*10520*/  LOP3.LUT R19, R0, 0x80000000, R19, 0xb8, !PT ;  /* 0x8000000000137812 */ /* 0x000fc800078eb813 */
[----:B------:R-:W-:Y:S01]  /*10530*/  LOP3.LUT R18, R25, 0x80000000, R18, 0xb8, !PT ;  /* 0x8000000019127812 */ /* 0x000fe200078eb812 */
[----:B------:R-:W-:Y:S06]  /*10540*/  BRA `(.L_x_11757) ;  /* 0x0000000000387947 */ /* 0x000fec0003800000 */
.L_x_11755:
        /* <DEDUP_REMOVED lines=14> */
.L_x_11757:
[----:B------:R-:W-:Y:S05]  /*10630*/  BSYNC B2 ;  /* 0x0000000000027941 */ /* 0x000fea0003800000 */
.L_x_11754:
        /* <DEDUP_REMOVED lines=109> */
.L_x_11824:
        /* <DEDUP_REMOVED lines=10> */
.L_x_11826:
[----:B------:R-:W-:-:S04]  /*10db0*/  FADD.FTZ R4, -R0, R5 ;  /* 0x0000000500047221 */ /* 0x000fc80000010100 */
[----:B------:R-:W-:-:S07]  /*10dc0*/  FMUL.FTZ R4, R4, 0.5 ;  /* 0x3f00000004047820 */ /* 0x000fce0000410000 */
.L_x_11827:
[----:B------:R-:W-:Y:S05]  /*10dd0*/  BSYNC B1 ;  /* 0x0000000000017941 */ /* 0x000fea0003800000 */
.L_x_11825:
        /* <DEDUP_REMOVED lines=11> */
.L_x_11829:
[----:B------:R-:W-:-:S04]  /*10e90*/  FADD.FTZ R6, R2, -R7 ;  /* 0x8000000702067221 */ /* 0x000fc80000010000 */
[----:B------:R-:W-:-:S07]  /*10ea0*/  FMUL.FTZ R7, R6, 0.5 ;  /* 0x3f00000006077820 */ /* 0x000fce0000410000 */
.L_x_11830:
[----:B------:R-:W-:Y:S05]  /*10eb0*/  BSYNC B1 ;  /* 0x0000000000017941 */ /* 0x000fea0003800000 */
.L_x_11828:
        /* <DEDUP_REMOVED lines=35> */
.L_x_11823:
[----:B------:R0:W1:Y:S02]  /*110f0*/  MUFU.SQRT R25, R26 ;  /* 0x0000001a00197308 */ /* 0x0000640000002000 */
.L_x_11822:
[----:B------:R-:W-:Y:S05]  /*11100*/  BSYNC B0 ;  /* 0x0000000000007941 */ /* 0x000fea0003800000 */
.L_x_11821:
        /* <DEDUP_REMOVED lines=35> */
.L_x_11834:
        /* <DEDUP_REMOVED lines=17> */
.L_x_11840:
[----:B------:R-:W-:-:S04]  /*11450*/  FADD.FTZ R0, -R0, R5 ;  /* 0x0000000500007221 */ /* 0x000fc80000010100 */
[----:B------:R-:W-:-:S07]  /*11460*/  FMUL.FTZ R0, R0, 0.5 ;  /* 0x3f00000000007820 */ /* 0x000fce0000410000 */
.L_x_11841:
[----:B------:R-:W-:Y:S05]  /*11470*/  BSYNC B4 ;  /* 0x0000000000047941 */ /* 0x000fea0003800000 */
.L_x_11839:
        /* <DEDUP_REMOVED lines=10> */
.L_x_11843:
[----:B------:R-:W-:-:S04]  /*11520*/  FADD.FTZ R2, -R3, R2 ;  /* 0x0000000203027221 */ /* 0x000fc80000010100 */
[----:B------:R-:W-:-:S07]  /*11530*/  FMUL.FTZ R3, R2, 0.5 ;  /* 0x3f00000002037820 */ /* 0x000fce0000410000 */
.L_x_11844:
[----:B------:R-:W-:Y:S05]  /*11540*/  BSYNC B4 ;  /* 0x0000000000047941 */ /* 0x000fea0003800000 */
.L_x_11842:
[----:B------:R-:W-:Y:S01]  /*11550*/  FADD.FTZ R3, R3, R0 ;  /* 0x0000000003037221 */ /* 0x000fe20000010000 */
[----:B------:R-:W-:-:S04]  /*11560*/  FADD.FTZ R30, R27, R30 ;  /* 0x0000001e1b1e7221 */ /* 0x000fc80000010000 */
[----:B------:R-:W-:-:S06]  /*11570*/  FMUL.FTZ R30, R30, R3 ;  /* 0x000000031e1e7220 */ /* 0x000fcc0000410000 */
[----:B------:R-:W2:Y:S01]  /*11580*/  MUFU.SQRT R30, R30 ;  /* 0x0000001e001e7308 */ /* 0x000ea20000002000 */
[----:B------:R-:W-:Y:S05]  /*11590*/  BRA `(.L_x_11845) ;  /* 0x0000000000487947 */ /* 0x000fea0003800000 */
.L_x_11838:
        /* <DEDUP_REMOVED lines=12> */
.L_x_11837:
[----:B------:R-:W-:Y:S01]  /*11660*/  FADD.FTZ R0, R30, 1 ;  /* 0x3f8000001e007421 */ /* 0x000fe20000010000 */
[----:B------:R-:W-:Y:S01]  /*11670*/  MUFU.SQRT R3, R26 ;  /* 0x0000001a00037308 */ /* 0x000fe20000002000 */
[----:B------:R-:W-:Y:S02]  /*11680*/  MOV R27, 0x3f800000 ;  /* 0x3f800000001b7802 */ /* 0x000fe40000000f00 */
[----:B------:R-:W-:-:S06]  /*11690*/  FMUL.FTZ R0, R0, 0.5 ;  /* 0x3f00000000007820 */ /* 0x000fcc0000410000 */
[----:B------:R-:W2:Y:S02]  /*116a0*/  MUFU.SQRT R0, R0 ;  /* 0x0000000000007308 */ /* 0x000ea40000002000 */
[----:B--2---:R-:W-:-:S07]  /*116b0*/  FMUL.FTZ R30, R3, R0 ;  /* 0x00000000031e7220 */ /* 0x004fce0000410000 */
.L_x_11845:
[----:B------:R-:W-:Y:S05]  /*116c0*/  BSYNC B1 ;  /* 0x0000000000017941 */ /* 0x000fea0003800000 */
.L_x_11836:
[----:B------:R-:W-:Y:S05]  /*116d0*/  BRA `(.L_x_11846) ;  /* 0x0000000000087947 */ /* 0x000fea0003800000 */
.L_x_11833:
[----:B------:R-:W-:Y:S01]  /*116e0*/  FMUL.FTZ R30, R30, 16777216 ;  /* 0x4b8000001e1e7820 */ /* 0x000fe20000410000 */
[----:B------:R-:W-:-:S07]  /*116f0*/  FMUL.FTZ R27, R27, 16777216 ;  /* 0x4b8000001b1b7820 */ /* 0x000fce0000410000 */
.L_x_11846:
[----:B------:R-:W-:Y:S05]  /*11700*/  BSYNC B0 ;  /* 0x0000000000007941 */ /* 0x000fea0003800000 */
.L_x_11832:
        /* <DEDUP_REMOVED lines=17> */
.L_x_11848:
[----:B------:R-:W-:Y:S05]  /*11820*/  BSYNC B4 ;  /* 0x0000000000047941 */ /* 0x000fea0003800000 */
.L_x_11847:
        /* <DEDUP_REMOVED lines=18> */
.L_x_11850:
[----:B------:R-:W-:Y:S02]  /*11950*/  ISETP.GE.AND P0, PT, R30, RZ, PT ;  /* 0x000000ff1e00720c */ /* 0x000fe40003f06270 */
[----:B------:R-:W-:-:S11]  /*11960*/  MOV R3, 0x3fd774eb ;  /* 0x3fd774eb00037802 */ /* 0x000fd60000000f00 */
[----:B------:R-:W-:-:S04]  /*11970*/  @P0 FFMA.FTZ R0, R3, 0.93318945169448852539, -R0 ;  /* 0x3f6ee58103000823 */ /* 0x000fc80000010800 */
[----:B------:R-:W-:-:S07]  /*11980*/  @!P0 FFMA.FTZ R0, R3, 0.93318945169448852539, R0 ;  /* 0x3f6ee58103008823 */ /* 0x000fce0000010000 */
.L_x_11851:
[----:B------:R-:W-:Y:S05]  /*11990*/  BSYNC B0 ;  /* 0x0000000000007941 */ /* 0x000fea0003800000 */
.L_x_11849:
        /* <DEDUP_REMOVED lines=10> */
.L_x_11835:
[----:B------:R-:W-:Y:S05]  /*11a40*/  BSYNC B3 ;  /* 0x0000000000037941 */ /* 0x000fea0003800000 */
.L_x_11831:
[----:B------:R-:W-:Y:S02]  /*11a50*/  LOP3.LUT R21, R4, 0x80000000, R21, 0xb8, !PT ;  /* 0x8000000004157812 */ /* 0x000fe400078eb815 */
[----:B-1----:R-:W-:Y:S01]  /*11a60*/  LOP3.LUT R20, R25, 0x80000000, R20, 0xb8, !PT ;  /* 0x8000000019147812 */ /* 0x002fe200078eb814 */
[----:B------:R-:W-:Y:S06]  /*11a70*/  BRA `(.L_x_11820) ;  /* 0x0000001400cc7947 */ /* 0x000fec0003800000 */
.L_x_11819:
        /* <DEDUP_REMOVED lines=30> */
.L_x_11857:
[----:B------:R-:W-:Y:S05]  /*11c60*/  BSYNC B4 ;  /* 0x0000000000047941 */ /* 0x000fea0003800000 */
.L_x_11856:
        /* <DEDUP_REMOVED lines=18> */
.L_x_11859:
[----:B------:R-:W-:Y:S02]  /*11d90*/  ISETP.GE.AND P0, PT, R27, RZ, PT ;  /* 0x000000ff1b00720c */ /* 0x000fe40003f06270 */
[----:B------:R-:W-:-:S11]  /*11da0*/  MOV R3, 0x3fd774eb ;  /* 0x3fd774eb00037802 */ /* 0x000fd60000000f00 */
[----:B------:R-:W-:-:S04]  /*11db0*/  @P0 FFMA.FTZ R0, R3, 0.93318945169448852539, -R0 ;  /* 0x3f6ee58103000823 */ /* 0x000fc80000010800 */
[----:B------:R-:W-:-:S07]  /*11dc0*/  @!P0 FFMA.FTZ R0, R3, 0.93318945169448852539, R0 ;  /* 0x3f6ee58103008823 */ /* 0x000fce0000010000 */
.L_x_11860:
[----:B------:R-:W-:Y:S05]  /*11dd0*/  BSYNC B0 ;  /* 0x0000000000007941 */ /* 0x000fea0003800000 */
.L_x_11858:
        /* <DEDUP_REMOVED lines=13> */
.L_x_11855:
        /* <DEDUP_REMOVED lines=12> */
.L_x_11863:
[----:B------:R-:W-:Y:S05]  /*11f70*/  BSYNC B4 ;  /* 0x0000000000047941 */ /* 0x000fea0003800000 */
.L_x_11862:
        /* <DEDUP_REMOVED lines=18> */
.L_x_11865:
[----:B------:R-:W-:Y:S02]  /*120a0*/  ISETP.GE.AND P0, PT, R27, RZ, PT ;  /* 0x000000ff1b00720c */ /* 0x000fe40003f06270 */
[----:B------:R-:W-:-:S11]  /*120b0*/  MOV R3, 0x3fd774eb ;  /* 0x3fd774eb00037802 */ /* 0x000fd60000000f00 */
[----:B------:R-:W-:-:S04]  /*120c0*/  @P0 FFMA.FTZ R0, R3, 0.93318945169448852539, -R0 ;  /* 0x3f6ee58103000823 */ /* 0x000fc80000010800 */
[----:B------:R-:W-:-:S07]  /*120d0*/  @!P0 FFMA.FTZ R0, R3, 0.93318945169448852539, R0 ;  /* 0x3f6ee58103008823 */ /* 0x000fce0000010000 */
.L_x_11866:
[----:B------:R-:W-:Y:S05]  /*120e0*/  BSYNC B0 ;  /* 0x0000000000007941 */ /* 0x000fea0003800000 */
.L_x_11864:
        /* <DEDUP_REMOVED lines=27> */
.L_x_11854:
        /* <DEDUP_REMOVED lines=33> */
.L_x_11868:
[----:B------:R-:W-:Y:S05]  /*124b0*/  BSYNC B4 ;  /* 0x0000000000047941 */ /* 0x000fea0003800000 */
.L_x_11867:
        /* <DEDUP_REMOVED lines=18> */
.L_x_11870:
[----:B------:R-:W-:Y:S02]  /*125e0*/  ISETP.GE.AND P0, PT, R27, RZ, PT ;  /* 0x000000ff1b00720c */ /* 0x000fe40003f06270 */
[----:B------:R-:W-:-:S11]  /*125f0*/  MOV R3, 0x3fd774eb ;  /* 0x3fd774eb00037802 */ /* 0x000fd60000000f00 */
[----:B------:R-:W-:-:S04]  /*12600*/  @P0 FFMA.FTZ R0, R3, 0.93318945169448852539, -R0 ;  /* 0x3f6ee58103000823 */ /* 0x000fc80000010800 */
[----:B------:R-:W-:-:S07]  /*12610*/  @!P0 FFMA.FTZ R0, R3, 0.93318945169448852539, R0 ;  /* 0x3f6ee58103008823 */ /* 0x000fce0000010000 */
.L_x_11871:
[----:B------:R-:W-:Y:S05]  /*12620*/  BSYNC B0 ;  /* 0x0000000000007941 */ /* 0x000fea0003800000 */
.L_x_11869:
        /* <DEDUP_REMOVED lines=11> */
.L_x_11853:
        /* <DEDUP_REMOVED lines=23> */
.L_x_11875:
[----:B------:R-:W-:Y:S05]  /*12850*/  BSYNC B4 ;  /* 0x0000000000047941 */ /* 0x000fea0003800000 */
.L_x_11874:
        /* <DEDUP_REMOVED lines=24> */
.L_x_11873:
        /* <DEDUP_REMOVED lines=12> */
.L_x_11877:
[----:B------:R-:W-:Y:S05]  /*12aa0*/  BSYNC B4 ;  /* 0x0000000000047941 */ /* 0x000fea0003800000 */
.L_x_11876:
        /* <DEDUP_REMOVED lines=38> */
.L_x_11872:
        /* <DEDUP_REMOVED lines=33> */
.L_x_11879:
[----:B------:R-:W-:Y:S05]  /*12f20*/  BSYNC B4 ;  /* 0x0000000000047941 */ /* 0x000fea0003800000 */
.L_x_11878:
        /* <DEDUP_REMOVED lines=21> */
.L_x_11861:
[----:B------:R-:W-:Y:S05]  /*13080*/  BSYNC B3 ;  /* 0x0000000000037941 */ /* 0x000fea0003800000 */
.L_x_11852:
[----:B------:R-:W-:Y:S01]  /*13090*/  FADD.FTZ R25, R25, 0.69314718246459960938 ;  /* 0x3f31721819197421 */ /* 0x000fe20000010000 */
[----:B------:R-:W-:-:S04]  /*130a0*/  LOP3.LUT R21, R0, 0x80000000, R21, 0xb8, !PT ;  /* 0x8000000000157812 */ /* 0x000fc800078eb815 */
[----:B------:R-:W-:Y:S01]  /*130b0*/  LOP3.LUT R20, R25, 0x80000000, R20, 0xb8, !PT ;  /* 0x8000000019147812 */ /* 0x000fe200078eb814 */
[----:B------:R-:W-:Y:S06]  /*130c0*/  BRA `(.L_x_11820) ;  /* 0x0000000000387947 */ /* 0x000fec0003800000 */
.L_x_11818:
        /* <DEDUP_REMOVED lines=14> */
.L_x_11820:
[----:B------:R-:W-:Y:S05]  /*131b0*/  BSYNC B2 ;  /* 0x0000000000027941 */ /* 0x000fea0003800000 */
.L_x_11817:
        /* <DEDUP_REMOVED lines=109> */
.L_x_11887:
        /* <DEDUP_REMOVED lines=10> */
.L_x_11889:
[----:B------:R-:W-:-:S04]  /*13930*/  FADD.FTZ R4, -R0, R5 ;  /* 0x0000000500047221 */ /* 0x000fc80000010100 */
[----:B------:R-:W-:-:S07]  /*13940*/  FMUL.FTZ R4, R4, 0.5 ;  /* 0x3f00000004047820 */ /* 0x000fce0000410000 */
.L_x_11890:
[----:B------:R-:W-:Y:S05]  /*13950*/  BSYNC B1 ;  /* 0x0000000000017941 */ /* 0x000fea0003800000 */
.L_x_11888:
        /* <DEDUP_REMOVED lines=11> */
.L_x_11892:
[----:B------:R-:W-:-:S04]  /*13a10*/  FADD.FTZ R6, R2, -R7 ;  /* 0x8000000702067221 */ /* 0x000fc80000010000 */
[----:B------:R-:W-:-:S07]  /*13a20*/  FMUL.FTZ R7, R6, 0.5 ;  /* 0x3f00000006077820 */ /* 0x000fce0000410000 */
.L_x_11893:
[----:B------:R-:W-:Y:S05]  /*13a30*/  BSYNC B1 ;  /* 0x0000000000017941 */ /* 0x000fea0003800000 */
.L_x_11891:
        /* <DEDUP_REMOVED lines=35> */
.L_x_11886:
[----:B------:R0:W1:Y:S02]  /*13c70*/  MUFU.SQRT R25, R26 ;  /* 0x0000001a00197308 */ /* 0x0000640000002000 */
.L_x_11885:
[----:B------:R-:W-:Y:S05]  /*13c80*/  BSYNC B0 ;  /* 0x0000000000007941 */ /* 0x000fea0003800000 */
.L_x_11884:
        /* <DEDUP_REMOVED lines=35> */
.L_x_11897:
        /* <DEDUP_REMOVED lines=17> */
.L_x_11903:
[----:B------:R-:W-:-:S04]  /*13fd0*/  FADD.FTZ R0, -R0, R5 ;  /* 0x0000000500007221 */ /* 0x000fc80000010100 */
[----:B------:R-:W-:-:S07]  /*13fe0*/  FMUL.FTZ R0, R0, 0.5 ;  /* 0x3f00000000007820 */ /* 0x000fce0000410000 */
.L_x_11904:
[----:B------:R-:W-:Y:S05]  /*13ff0*/  BSYNC B4 ;  /* 0x0000000000047941 */ /* 0x000fea0003800000 */
.L_x_11902:
        /* <DEDUP_REMOVED lines=10> */
.L_x_11906:
[----:B------:R-:W-:-:S04]  /*140a0*/  FADD.FTZ R2, -R3, R2 ;  /* 0x0000000203027221 */ /* 0x000fc80000010100 */
[----:B------:R-:W-:-:S07]  /*140b0*/  FMUL.FTZ R3, R2, 0.5 ;  /* 0x3f00000002037820 */ /* 0x000fce0000410000 */
.L_x_11907:
[----:B------:R-:W-:Y:S05]  /*140c0*/  BSYNC B4 ;  /* 0x0000000000047941 */ /* 0x000fea0003800000 */
.L_x_11905:
[----:B------:R-:W-:Y:S01]  /*140d0*/  FADD.FTZ R3, R3, R0 ;  /* 0x0000000003037221 */ /* 0x000fe20000010000 */
[----:B------:R-:W-:-:S04]  /*140e0*/  FADD.FTZ R30, R27, R30 ;  /* 0x0000001e1b1e7221 */ /* 0x000fc80000010000 */
[----:B------:R-:W-:-:S06]  /*140f0*/  FMUL.FTZ R30, R30, R3 ;  /* 0x000000031e1e7220 */ /* 0x000fcc0000410000 */
[----:B------:R-:W2:Y:S01]  /*14100*/  MUFU.SQRT R30, R30 ;  /* 0x0000001e001e7308 */ /* 0x000ea20000002000 */
[----:B------:R-:W-:Y:S05]  /*14110*/  BRA `(.L_x_11908) ;  /* 0x0000000000487947 */ /* 0x000fea0003800000 */
.L_x_11901:
        /* <DEDUP_REMOVED lines=12> */
.L_x_11900:
[----:B------:R-:W-:Y:S01]  /*141e0*/  FADD.FTZ R0, R30, 1 ;  /* 0x3f8000001e007421 */ /* 0x000fe20000010000 */
[----:B------:R-:W-:Y:S01]  /*141f0*/  MUFU.SQRT R3, R26 ;  /* 0x0000001a00037308 */ /* 0x000fe20000002000 */
[----:B------:R-:W-:Y:S02]  /*14200*/  MOV R27, 0x3f800000 ;  /* 0x3f800000001b7802 */ /* 0x000fe40000000f00 */
[----:B------:R-:W-:-:S06]  /*14210*/  FMUL.FTZ R0, R0, 0.5 ;  /* 0x3f00000000007820 */ /* 0x000fcc0000410000 */
[----:B------:R-:W2:Y:S02]  /*14220*/  MUFU.SQRT R0, R0 ;  /* 0x0000000000007308 */ /* 0x000ea40000002000 */
[----:B--2---:R-:W-:-:S07]  /*14230*/  FMUL.FTZ R30, R3, R0 ;  /* 0x00000000031e7220 */ /* 0x004fce0000410000 */
.L_x_11908:
[----:B------:R-:W-:Y:S05]  /*14240*/  BSYNC B1 ;  /* 0x0000000000017941 */ /* 0x000fea0003800000 */
.L_x_11899:
[----:B------:R-:W-:Y:S05]  /*14250*/  BRA `(.L_x_11909) ;  /* 0x0000000000087947 */ /* 0x000fea0003800000 */
.L_x_11896:
[----:B------:R-:W-:Y:S01]  /*14260*/  FMUL.FTZ R30, R30, 16777216 ;  /* 0x4b8000001e1e7820 */ /* 0x000fe20000410000 */
[----:B------:R-:W-:-:S07]  /*14270*/  FMUL.FTZ R27, R27, 16777216 ;  /* 0x4b8000001b1b7820 */ /* 0x000fce0000410000 */
.L_x_11909:
[----:B------:R-:W-:Y:S05]  /*14280*/  BSYNC B0 ;  /* 0x0000000000007941 */ /* 0x000fea0003800000 */
.L_x_11895:
        /* <DEDUP_REMOVED lines=17> */
.L_x_11911:
[----:B------:R-:W-:Y:S05]  /*143a0*/  BSYNC B4 ;  /* 0x0000000000047941 */ /* 0x000fea0003800000 */
.L_x_11910:
        /* <DEDUP_REMOVED lines=18> */
.L_x_11913:
[----:B------:R-:W-:Y:S02]  /*144d0*/  ISETP.GE.AND P0, PT, R30, RZ, PT ;  /* 0x000000ff1e00720c */ /* 0x000fe40003f06270 */
[----:B------:R-:W-:-:S11]  /*144e0*/  MOV R3, 0x3fd774eb ;  /* 0x3fd774eb00037802 */ /* 0x000fd60000000f00 */
[----:B------:R-:W-:-:S04]  /*144f0*/  @P0 FFMA.FTZ R0, R3, 0.93318945169448852539, -R0 ;  /* 0x3f6ee58103000823 */ /* 0x000fc80000010800 */
[----:B------:R-:W-:-:S07]  /*14500*/  @!P0 FFMA.FTZ R0, R3, 0.93318945169448852539, R0 ;  /* 0x3f6ee58103008823 */ /* 0x000fce0000010000 */
.L_x_11914:
[----:B------:R-:W-:Y:S05]  /*14510*/  BSYNC B0 ;  /* 0x0000000000007941 */ /* 0x000fea0003800000 */
.L_x_11912:
        /* <DEDUP_REMOVED lines=10> */
.L_x_11898:
[----:B------:R-:W-:Y:S05]  /*145c0*/  BSYNC B3 ;  /* 0x0000000000037941 */ /* 0x000fea0003800000 */
.L_x_11894:
[----:B------:R-:W-:Y:S02]  /*145d0*/  LOP3.LUT R23, R4, 0x80000000, R23, 0xb8, !PT ;  /* 0x8000000004177812 */ /* 0x000fe400078eb817 */
[----:B-1----:R-:W-:Y:S01]  /*145e0*/  LOP3.LUT R22, R25, 0x80000000, R22, 0xb8, !PT ;  /* 0x8000000019167812 */ /* 0x002fe200078eb816 */
[----:B------:R-:W-:Y:S06]  /*145f0*/  BRA `(.L_x_11883) ;  /* 0x0000001400cc7947 */ /* 0x000fec0003800000 */
.L_x_11882:
        /* <DEDUP_REMOVED lines=30> */
.L_x_11920:
[----:B------:R-:W-:Y:S05]  /*147e0*/  BSYNC B4 ;  /* 0x0000000000047941 */ /* 0x000fea0003800000 */
.L_x_11919:
        /* <DEDUP_REMOVED lines=18> */
.L_x_11922:
[----:B------:R-:W-:Y:S02]  /*14910*/  ISETP.GE.AND P0, PT, R27, RZ, PT ;  /* 0x000000ff1b00720c */ /* 0x000fe40003f06270 */
[----:B------:R-:W-:-:S11]  /*14920*/  MOV R3, 0x3fd774eb ;  /* 0x3fd774eb00037802 */ /* 0x000fd60000000f00 */
[----:B------:R-:W-:-:S04]  /*14930*/  @P0 FFMA.FTZ R0, R3, 0.93318945169448852539, -R0 ;  /* 0x3f6ee58103000823 */ /* 0x000fc80000010800 */
[----:B------:R-:W-:-:S07]  /*14940*/  @!P0 FFMA.FTZ R0, R3, 0.93318945169448852539, R0 ;  /* 0x3f6ee58103008823 */ /* 0x000fce0000010000 */
.L_x_11923:
[----:B------:R-:W-:Y:S05]  /*14950*/  BSYNC B0 ;  /* 0x0000000000007941 */ /* 0x000fea0003800000 */
.L_x_11921:
        /* <DEDUP_REMOVED lines=13> */
.L_x_11918:
        /* <DEDUP_REMOVED lines=12> */
.L_x_11926:
[----:B------:R-:W-:Y:S05]  /*14af0*/  BSYNC B4 ;  /* 0x0000000000047941 */ /* 0x000fea0003800000 */
.L_x_11925:
        /* <DEDUP_REMOVED lines=18> */
.L_x_11928:
[----:B------:R-:W-:Y:S02]  /*14c20*/  ISETP.GE.AND P0, PT, R27, RZ, PT ;  /* 0x000000ff1b00720c */ /* 0x000fe40003f06270 */
[----:B------:R-:W-:-:S11]  /*14c30*/  MOV R3, 0x3fd774eb ;  /* 0x3fd774eb00037802 */ /* 0x000fd60000000f00 */
[----:B------:R-:W-:-:S04]  /*14c40*/  @P0 FFMA.FTZ R0, R3, 0.93318945169448852539, -R0 ;  /* 0x3f6ee58103000823 */ /* 0x000fc80000010800 */
[----:B------:R-:W-:-:S07]  /*14c50*/  @!P0 FFMA.FTZ R0, R3, 0.93318945169448852539, R0 ;  /* 0x3f6ee58103008823 */ /* 0x000fce0000010000 */
.L_x_11929:
[----:B------:R-:W-:Y:S05]  /*14c60*/  BSYNC B0 ;  /* 0x0000000000007941 */ /* 0x000fea0003800000 */
.L_x_11927:
        /* <DEDUP_REMOVED lines=27> */
.L_x_11917:
        /* <DEDUP_REMOVED lines=33> */
.L_x_11931:
[----:B------:R-:W-:Y:S05]  /*15030*/  BSYNC B4 ;  /* 0x0000000000047941 */ /* 0x000fea0003800000 */
.L_x_11930:
        /* <DEDUP_REMOVED lines=18> */
.L_x_11933:
[----:B------:R-:W-:Y:S02]  /*15160*/  ISETP.GE.AND P0, PT, R27, RZ, PT ;  /* 0x000000ff1b00720c */ /* 0x000fe40003f06270 */
[----:B------:R-:W-:-:S11]  /*15170*/  MOV R3, 0x3fd774eb ;  /* 0x3fd774eb00037802 */ /* 0x000fd60000000f00 */
[----:B------:R-:W-:-:S04]  /*15180*/  @P0 FFMA.FTZ R0, R3, 0.93318945169448852539, -R0 ;  /* 0x3f6ee58103000823 */ /* 0x000fc80000010800 */
[----:B------:R-:W-:-:S07]  /*15190*/  @!P0 FFMA.FTZ R0, R3, 0.93318945169448852539, R0 ;  /* 0x3f6ee58103008823 */ /* 0x000fce0000010000 */
.L_x_11934:
[----:B------:R-:W-:Y:S05]  /*151a0*/  BSYNC B0 ;  /* 0x0000000000007941 */ /* 0x000fea0003800000 */
.L_x_11932:
        /* <DEDUP_REMOVED lines=11> */
.L_x_11916:
        /* <DEDUP_REMOVED lines=23> */
.L_x_11938:
[----:B------:R-:W-:Y:S05]  /*153d0*/  BSYNC B4 ;  /* 0x0000000000047941 */ /* 0x000fea0003800000 */
.L_x_11937:
        /* <DEDUP_REMOVED lines=24> */
.L_x_11936:
        /* <DEDUP_REMOVED lines=12> */
.L_x_11940:
[----:B------:R-:W-:Y:S05]  /*15620*/  BSYNC B4 ;  /* 0x0000000000047941 */ /* 0x000fea0003800000 */
.L_x_11939:
        /* <DEDUP_REMOVED lines=38> */
.L_x_11935:
        /* <DEDUP_REMOVED lines=33> */
.L_x_11942:
[----:B------:R-:W-:Y:S05]  /*15aa0*/  BSYNC B4 ;  /* 0x0000000000047941 */ /* 0x000fea0003800000 */
.L_x_11941:
        /* <DEDUP_REMOVED lines=21> */
.L_x_11924:
[----:B------:R-:W-:Y:S05]  /*15c00*/  BSYNC B3 ;  /* 0x0000000000037941 */ /* 0x000fea0003800000 */
.L_x_11915:
[----:B------:R-:W-:Y:S01]  /*15c10*/  FADD.FTZ R25, R25, 0.69314718246459960938 ;  /* 0x3f31721819197421 */ /* 0x000fe20000010000 */
[----:B------:R-:W-:-:S04]  /*15c20*/  LOP3.LUT R23, R0, 0x80000000, R23, 0xb8, !PT ;  /* 0x8000000000177812 */ /* 0x000fc800078eb817 */
[----:B------:R-:W-:Y:S01]  /*15c30*/  LOP3.LUT R22, R25, 0x80000000, R22, 0xb8, !PT ;  /* 0x8000000019167812 */ /* 0x000fe200078eb816 */
[----:B------:R-:W-:Y:S06]  /*15c40*/  BRA `(.L_x_11883) ;  /* 0x0000000000387947 */ /* 0x000fec0003800000 */
.L_x_11881:
        /* <DEDUP_REMOVED lines=14> */
.L_x_11883:
[----:B------:R-:W-:Y:S05]  /*15d30*/  BSYNC B2 ;  /* 0x0000000000027941 */ /* 0x000fea0003800000 */
.L_x_11880:
        /* <DEDUP_REMOVED lines=12> */
.L_x_11438:
        /* <DEDUP_REMOVED lines=170> */
.L_x_11950:
        /* <DEDUP_REMOVED lines=10> */
.L_x_11952:
[----:B------:R-:W-:-:S04]  /*16940*/  FADD.FTZ R7, -R2, R5 ;  /* 0x0000000502077221 */ /* 0x000fc80000010100 */
[----:B------:R-:W-:-:S07]  /*16950*/  FMUL.FTZ R7, R7, 0.5 ;  /* 0x3f00000007077820 */ /* 0x000fce0000410000 */
.L_x_11953:
[----:B------:R-:W-:Y:S05]  /*16960*/  BSYNC B1 ;  /* 0x0000000000017941 */ /* 0x000fea0003800000 */
.L_x_11951:
        /* <DEDUP_REMOVED lines=11> */
.L_x_11955:
[----:B------:R-:W-:-:S04]  /*16a20*/  FADD.FTZ R8, R4, -R9 ;  /* 0x8000000904087221 */ /* 0x000fc80000010000 */
[----:B------:R-:W-:-:S07]  /*16a30*/  FMUL.FTZ R8, R8, 0.5 ;  /* 0x3f00000008087820 */ /* 0x000fce0000410000 */
.L_x_11956:
[----:B------:R-:W-:Y:S05]  /*16a40*/  BSYNC B1 ;  /* 0x0000000000017941 */ /* 0x000fea0003800000 */
.L_x_11954:
        /* <DEDUP_REMOVED lines=35> */
.L_x_11949:
[----:B------:R0:W1:Y:S02]  /*16c80*/  MUFU.SQRT R9, R0 ;  /* 0x0000000000097308 */ /* 0x0000640000002000 */
.L_x_11948:
[----:B------:R-:W-:Y:S05]  /*16c90*/  BSYNC B0 ;  /* 0x0000000000007941 */ /* 0x000fea0003800000 */
.L_x_11947:
        /* <DEDUP_REMOVED lines=35> */
.L_x_11960:
        /* <DEDUP_REMOVED lines=17> */
.L_x_11966:
[----:B0-----:R-:W-:-:S04]  /*16fe0*/  FADD.FTZ R0, -R2, R5 ;  /* 0x0000000502007221 */ /* 0x001fc80000010100 */
[----:B------:R-:W-:-:S07]  /*16ff0*/  FMUL.FTZ R0, R0, 0.5 ;  /* 0x3f00000000007820 */ /* 0x000fce0000410000 */
.L_x_11967:
[----:B------:R-:W-:Y:S05]  /*17000*/  BSYNC B4 ;  /* 0x0000000000047941 */ /* 0x000fea0003800000 */
.L_x_11965:
        /* <DEDUP_REMOVED lines=10> */
.L_x_11969:
[----:B------:R-:W-:-:S04]  /*170b0*/  FADD.FTZ R3, -R3, R4 ;  /* 0x0000000403037221 */ /* 0x000fc80000010100 */
[----:B------:R-:W-:-:S07]  /*170c0*/  FMUL.FTZ R3, R3, 0.5 ;  /* 0x3f00000003037820 */ /* 0x000fce0000410000 */
.L_x_11970:
[----:B------:R-:W-:Y:S05]  /*170d0*/  BSYNC B4 ;  /* 0x0000000000047941 */ /* 0x000fea0003800000 */
.L_x_11968:
[----:B------:R-:W-:Y:S01]  /*170e0*/  FADD.FTZ R3, R3, R0 ;  /* 0x0000000003037221 */ /* 0x000fe20000010000 */
[----:B------:R-:W-:Y:S01]  /*170f0*/  FADD.FTZ R6, R6, |R17| ;  /* 0x4000001106067221 */ /* 0x000fe20000010000 */
[----:B------:R-:W-:-:S03]  /*17100*/  MOV R14, R29 ;  /* 0x0000001d000e7202 */ /* 0x000fc60000000f00 */
[----:B------:R-:W-:-:S04]  /*17110*/  FMUL.FTZ R3, R6, R3 ;  /* 0x0000000306037220 */ /* 0x000fc80000410000 */
[----:B------:R2:W3:Y:S01]  /*17120*/  MUFU.SQRT R15, R3 ;  /* 0x00000003000f7308 */ /* 0x0004e20000002000 */
[----:B------:R-:W-:Y:S05]  /*17130*/  BRA `(.L_x_11971) ;  /* 0x00000000004c7947 */ /* 0x000fea0003800000 */
.L_x_11964:
        /* <DEDUP_REMOVED lines=13> */
.L_x_11963:
[----:B------:R-:W-:Y:S01]  /*17210*/  FADD.FTZ R2, R6, 1 ;  /* 0x3f80000006027421 */ /* 0x000fe20000010000 */
[----:B------:R-:W-:Y:S01]  /*17220*/  MUFU.SQRT R15, R0 ;  /* 0x00000000000f7308 */ /* 0x000fe20000002000 */
[----:B------:R-:W-:Y:S02]  /*17230*/  HFMA2.MMA R14, -RZ, RZ, 1.875, 0 ;  /* 0x3f800000ff0e7435 */ /* 0x000fe400000001ff */
[----:B------:R-:W-:-:S06]  /*17240*/  FMUL.FTZ R2, R2, 0.5 ;  /* 0x3f00000002027820 */ /* 0x000fcc0000410000 */
[----:B------:R-:W2:Y:S02]  /*17250*/  MUFU.SQRT R2, R2 ;  /* 0x0000000200027308 */ /* 0x000ea40000002000 */
[----:B--2---:R-:W-:-:S07]  /*17260*/  FMUL.FTZ R15, R15, R2 ;  /* 0x000000020f0f7220 */ /* 0x004fce0000410000 */
.L_x_11971:
[----:B------:R-:W-:Y:S05]  /*17270*/  BSYNC B1 ;  /* 0x0000000000017941 */ /* 0x000fea0003800000 */
.L_x_11962:
[----:B------:R-:W-:Y:S05]  /*17280*/  BRA `(.L_x_11972) ;  /* 0x0000000000087947 */ /* 0x000fea0003800000 */
.L_x_11959:
[----:B------:R-:W-:Y:S01]  /*17290*/  FMUL.FTZ R15, R6, 16777216 ;  /* 0x4b800000060f7820 */ /* 0x000fe20000410000 */
[----:B------:R-:W-:-:S07]  /*172a0*/  FMUL.FTZ R14, |R17|, 16777216 ;  /* 0x4b800000110e7820 */ /* 0x000fce0000410200 */
.L_x_11972:
[----:B------:R-:W-:Y:S05]  /*172b0*/  BSYNC B0 ;  /* 0x0000000000007941 */ /* 0x000fea0003800000 */
.L_x_11958:
        /* <DEDUP_REMOVED lines=16> */
[----:B-1----:R-:W-:Y:S05]  /*173c0*/  CALL.REL.NOINC `($__internal_20_$__cuda_sm3x_div_rn_ftz_f32_slowpath) ;  /* 0x00000154002c7944 */ /* 0x002fea0003c00000 */
.L_x_11974:
[----:B------:R-:W-:Y:S05]  /*173d0*/  BSYNC B4 ;  /* 0x0000000000047941 */ /* 0x000fea0003800000 */
.L_x_11973:
        /* <DEDUP_REMOVED lines=18> */
.L_x_11976:
[----:B------:R-:W-:Y:S02]  /*17500*/  ISETP.GE.AND P0, PT, R15, RZ, PT ;  /* 0x000000ff0f00720c */ /* 0x000fe40003f06270 */
[----:B------:R-:W-:-:S11]  /*17510*/  MOV R3, 0x3fd774eb ;  /* 0x3fd774eb00037802 */ /* 0x000fd60000000f00 */
[----:B------:R-:W-:-:S04]  /*17520*/  @P0 FFMA.FTZ R0, R3, 0.93318945169448852539, -R0 ;  /* 0x3f6ee58103000823 */ /* 0x000fc80000010800 */
[----:B------:R-:W-:-:S07]  /*17530*/  @!P0 FFMA.FTZ R0, R3, 0.93318945169448852539, R0 ;  /* 0x3f6ee58103008823 */ /* 0x000fce0000010000 */
.L_x_11977:
[----:B------:R-:W-:Y:S05]  /*17540*/  BSYNC B0 ;  /* 0x0000000000007941 */ /* 0x000fea0003800000 */
.L_x_11975:
        /* <DEDUP_REMOVED lines=13> */
.L_x_11961:
[----:B------:R-:W-:Y:S05]  /*17620*/  BSYNC B3 ;  /* 0x0000000000037941 */ /* 0x000fea0003800000 */
.L_x_11957:
[----:B------:R-:W-:Y:S02]  /*17630*/  LOP3.LUT R15, R0, 0x80000000, R17, 0xb8, !PT ;  /* 0x80000000000f7812 */ /* 0x000fe400078eb811 */
[----:B-1----:R-:W-:Y:S01]  /*17640*/  LOP3.LUT R14, R9, 0x80000000, R16, 0xb8, !PT ;  /* 0x80000000090e7812 */ /* 0x002fe200078eb810 */
[----:B------:R-:W-:Y:S06]  /*17650*/  BRA `(.L_x_11944) ;  /* 0x0000001800047947 */ /* 0x000fec0003800000 */
.L_x_11946:
        /* <DEDUP_REMOVED lines=30> */
.L_x_11983:
[----:B------:R-:W-:Y:S05]  /*17840*/  BSYNC B4 ;  /* 0x0000000000047941 */ /* 0x000fea0003800000 */
.L_x_11982:
        /* <DEDUP_REMOVED lines=19> */
.L_x_11985:
[----:B------:R-:W-:Y:S01]  /*17980*/  FADD.FTZ R2, -R16, -RZ ;  /* 0x800000ff10027221 */ /* 0x000fe20000010100 */
[----:B------:R-:W-:-:S04]  /*17990*/  MOV R3, 0x3fd774eb ;  /* 0x3fd774eb00037802 */ /* 0x000fc80000000f00 */
[----:B------:R-:W-:-:S13]  /*179a0*/  ISETP.GE.AND P0, PT, R2, RZ, PT ;  /* 0x000000ff0200720c */ /* 0x000fda0003f06270 */
[----:B------:R-:W-:-:S04]  /*179b0*/  @P0 FFMA.FTZ R0, R3, 0.93318945169448852539, -R0 ;  /* 0x3f6ee58103000823 */ /* 0x000fc80000010800 */
[----:B------:R-:W-:-:S07]  /*179c0*/  @!P0 FFMA.FTZ R0, R3, 0.93318945169448852539, R0 ;  /* 0x3f6ee58103008823 */ /* 0x000fce0000010000 */
.L_x_11986:
[----:B------:R-:W-:Y:S05]  /*179d0*/  BSYNC B0 ;  /* 0x0000000000007941 */ /* 0x000fea0003800000 */
.L_x_11984:
        /* <DEDUP_REMOVED lines=14> */
.L_x_11981:
        /* <DEDUP_REMOVED lines=12> */
.L_x_11989:
[----:B------:R-:W-:Y:S05]  /*17b80*/  BSYNC B4 ;  /* 0x0000000000047941 */ /* 0x000fea0003800000 */
.L_x_11988:
        /* <DEDUP_REMOVED lines=19> */
.L_x_11991:
[----:B------:R-:W-:Y:S01]  /*17cc0*/  FADD.FTZ R0, -R16, -RZ ;  /* 0x800000ff10007221 */ /* 0x000fe20000010100 */
[----:B------:R-:W-:-:S04]  /*17cd0*/  MOV R2, 0x3fd774eb ;  /* 0x3fd774eb00027802 */ /* 0x000fc80000000f00 */
[----:B------:R-:W-:-:S13]  /*17ce0*/  ISETP.GE.AND P0, PT, R0, RZ, PT ;  /* 0x000000ff0000720c */ /* 0x000fda0003f06270 */
[----:B------:R-:W-:-:S04]  /*17cf0*/  @P0 FFMA.FTZ R3, R2, 0.93318945169448852539, -R3 ;  /* 0x3f6ee58102030823 */ /* 0x000fc80000010803 */
[----:B------:R-:W-:-:S07]  /*17d00*/  @!P0 FFMA.FTZ R3, R2, 0.93318945169448852539, R3 ;  /* 0x3f6ee58102038823 */ /* 0x000fce0000010003 */
.L_x_11992:
[----:B------:R-:W-:Y:S05]  /*17d10*/  BSYNC B0 ;  /* 0x0000000000007941 */ /* 0x000fea0003800000 */
.L_x_11990:
        /* <DEDUP_REMOVED lines=30> */
.L_x_11980:
        /* <DEDUP_REMOVED lines=33> */
.L_x_11994:
[----:B------:R-:W-:Y:S05]  /*18110*/  BSYNC B4 ;  /* 0x0000000000047941 */ /* 0x000fea0003800000 */
.L_x_11993:
        /* <DEDUP_REMOVED lines=19> */
.L_x_11996:
[----:B------:R-:W-:Y:S01]  /*18250*/  FADD.FTZ R2, -R16, -RZ ;  /* 0x800000ff10027221 */ /* 0x000fe20000010100 */
[----:B------:R-:W-:-:S04]  /*18260*/  MOV R3, 0x3fd774eb ;  /* 0x3fd774eb00037802 */ /* 0x000fc80000000f00 */
[----:B------:R-:W-:-:S13]  /*18270*/  ISETP.GE.AND P0, PT, R2, RZ, PT ;  /* 0x000000ff0200720c */ /* 0x000fda0003f06270 */
[----:B------:R-:W-:-:S04]  /*18280*/  @P0 FFMA.FTZ R0, R3, 0.93318945169448852539, -R0 ;  /* 0x3f6ee58103000823 */ /* 0x000fc80000010800 */
[----:B------:R-:W-:-:S07]  /*18290*/  @!P0 FFMA.FTZ R0, R3, 0.93318945169448852539, R0 ;  /* 0x3f6ee58103008823 */ /* 0x000fce0000010000 */
.L_x_11997:
[----:B------:R-:W-:Y:S05]  /*182a0*/  BSYNC B0 ;  /* 0x0000000000007941 */ /* 0x000fea0003800000 */
.L_x_11995:
        /* <DEDUP_REMOVED lines=12> */
.L_x_11979:
        /* <DEDUP_REMOVED lines=23> */
.L_x_12001:
[----:B------:R-:W-:Y:S05]  /*184e0*/  BSYNC B4 ;  /* 0x0000000000047941 */ /* 0x000fea0003800000 */
.L_x_12000:
        /* <DEDUP_REMOVED lines=24> */
.L_x_11999:
        /* <DEDUP_REMOVED lines=12> */
.L_x_12003:
[----:B------:R-:W-:Y:S05]  /*18730*/  BSYNC B4 ;  /* 0x0000000000047941 */ /* 0x000fea0003800000 */
.L_x_12002:
        /* <DEDUP_REMOVED lines=40> */
.L_x_11998:
        /* <DEDUP_REMOVED lines=30> */
[----:B------:R-:W-:Y:S05]  /*18ba0*/  CALL.REL.NOINC `($__internal_20_$__cuda_sm3x_div_rn_ftz_f32_slowpath) ;  /* 0x0000013c00347944 */ /* 0x000fea0003c00000 */
.L_x_12005:
[----:B------:R-:W-:Y:S05]  /*18bb0*/  BSYNC B4 ;  /* 0x0000000000047941 */ /* 0x000fea0003800000 */
.L_x_12004:
        /* <DEDUP_REMOVED lines=23> */
.L_x_11987:
[----:B------:R-:W-:Y:S05]  /*18d30*/  BSYNC B3 ;  /* 0x0000000000037941 */ /* 0x000fea0003800000 */
.L_x_11978:
[----:B------:R-:W-:Y:S01]  /*18d40*/  FADD.FTZ R3, R15, 0.69314718246459960938 ;  /* 0x3f3172180f037421 */ /* 0x000fe20000010000 */
[----:B------:R-:W-:-:S04]  /*18d50*/  LOP3.LUT R15, R0, 0x80000000, R17, 0xb8, !PT ;  /* 0x80000000000f7812 */ /* 0x000fc800078eb811 */
[----:B------:R-:W-:Y:S01]  /*18d60*/  LOP3.LUT R14, R3, 0x80000000, R16, 0xb8, !PT ;  /* 0x80000000030e7812 */ /* 0x000fe200078eb810 */
[----:B------:R-:W-:Y:S06]  /*18d70*/  BRA `(.L_x_11944) ;  /* 0x00000000003c7947 */ /* 0x000fec0003800000 */
.L_x_11945:
        /* <DEDUP_REMOVED lines=15> */
.L_x_11944:
[----:B------:R-:W-:Y:S05]  /*18e70*/  BSYNC B2 ;  /* 0x0000000000027941 */ /* 0x000fea0003800000 */
.L_x_11943:
        /* <DEDUP_REMOVED lines=118> */
.L_x_12013:
        /* <DEDUP_REMOVED lines=10> */
.L_x_12015:
[----:B------:R-:W-:-:S04]  /*19680*/  FADD.FTZ R7, -R2, R5 ;  /* 0x0000000502077221 */ /* 0x000fc80000010100 */
[----:B------:R-:W-:-:S07]  /*19690*/  FMUL.FTZ R7, R7, 0.5 ;  /* 0x3f00000007077820 */ /* 0x000fce0000410000 */
.L_x_12016:
[----:B------:R-:W-:Y:S05]  /*196a0*/  BSYNC B1 ;  /* 0x0000000000017941 */ /* 0x000fea0003800000 */
.L_x_12014:
        /* <DEDUP_REMOVED lines=11> */
.L_x_12018:
[----:B------:R-:W-:-:S04]  /*19760*/  FADD.FTZ R8, R4, -R9 ;  /* 0x8000000904087221 */ /* 0x000fc80000010000 */
[----:B------:R-:W-:-:S07]  /*19770*/  FMUL.FTZ R8, R8, 0.5 ;  /* 0x3f00000008087820 */ /* 0x000fce0000410000 */
.L_x_12019:
[----:B------:R-:W-:Y:S05]  /*19780*/  BSYNC B1 ;  /* 0x0000000000017941 */ /* 0x000fea0003800000 */
.L_x_12017:
        /* <DEDUP_REMOVED lines=35> */
.L_x_12012:
[----:B------:R0:W1:Y:S02]  /*199c0*/  MUFU.SQRT R9, R0 ;  /* 0x0000000000097308 */ /* 0x0000640000002000 */
.L_x_12011:
[----:B------:R-:W-:Y:S05]  /*199d0*/  BSYNC B0 ;  /* 0x0000000000007941 */ /* 0x000fea0003800000 */
.L_x_12010:
        /* <DEDUP_REMOVED lines=35> */
.L_x_12023:
        /* <DEDUP_REMOVED lines=17> */
.L_x_12029:
[----:B0-----:R-:W-:-:S04]  /*19d20*/  FADD.FTZ R0, -R2, R5 ;  /* 0x0000000502007221 */ /* 0x001fc80000010100 */
[----:B------:R-:W-:-:S07]  /*19d30*/  FMUL.FTZ R0, R0, 0.5 ;  /* 0x3f00000000007820 */ /* 0x000fce0000410000 */
.L_x_12030:
[----:B------:R-:W-:Y:S05]  /*19d40*/  BSYNC B4 ;  /* 0x0000000000047941 */ /* 0x000fea0003800000 */
.L_x_12028:
        /* <DEDUP_REMOVED lines=10> */
.L_x_12032:
[----:B------:R-:W-:-:S04]  /*19df0*/  FADD.FTZ R3, -R3, R4 ;  /* 0x0000000403037221 */ /* 0x000fc80000010100 */
[----:B------:R-:W-:-:S07]  /*19e00*/  FMUL.FTZ R3, R3, 0.5 ;  /* 0x3f00000003037820 */ /* 0x000fce0000410000 */
.L_x_12033:
[----:B------:R-:W-:Y:S05]  /*19e10*/  BSYNC B4 ;  /* 0x0000000000047941 */ /* 0x000fea0003800000 */
.L_x_12031:
[----:B------:R-:W-:Y:S01]  /*19e20*/  FADD.FTZ R3, R3, R0 ;  /* 0x0000000003037221 */ /* 0x000fe20000010000 */
[----:B------:R-:W-:Y:S01]  /*19e30*/  FADD.FTZ R6, R6, |R19| ;  /* 0x4000001306067221 */ /* 0x000fe20000010000 */
[----:B------:R-:W-:-:S03]  /*19e40*/  MOV R16, R29 ;  /* 0x0000001d00107202 */ /* 0x000fc60000000f00 */
[----:B------:R-:W-:-:S04]  /*19e50*/  FMUL.FTZ R3, R6, R3 ;  /* 0x0000000306037220 */ /* 0x000fc80000410000 */
[----:B------:R2:W3:Y:S01]  /*19e60*/  MUFU.SQRT R17, R3 ;  /* 0x0000000300117308 */ /* 0x0004e20000002000 */
[----:B------:R-:W-:Y:S05]  /*19e70*/  BRA `(.L_x_12034) ;  /* 0x00000000004c7947 */ /* 0x000fea0003800000 */
.L_x_12027:
        /* <DEDUP_REMOVED lines=13> */
.L_x_12026:
[----:B------:R-:W-:Y:S01]  /*19f50*/  FADD.FTZ R2, R6, 1 ;  /* 0x3f80000006027421 */ /* 0x000fe20000010000 */
[----:B------:R-:W-:Y:S01]  /*19f60*/  MUFU.SQRT R17, R0 ;  /* 0x0000000000117308 */ /* 0x000fe20000002000 */
[----:B------:R-:W-:Y:S02]  /*19f70*/  HFMA2.MMA R16, -RZ, RZ, 1.875, 0 ;  /* 0x3f800000ff107435 */ /* 0x000fe400000001ff */
[----:B------:R-:W-:-:S06]  /*19f80*/  FMUL.FTZ R2, R2, 0.5 ;  /* 0x3f00000002027820 */ /* 0x000fcc0000410000 */
[----:B------:R-:W2:Y:S02]  /*19f90*/  MUFU.SQRT R2, R2 ;  /* 0x0000000200027308 */ /* 0x000ea40000002000 */
[----:B--2---:R-:W-:-:S07]  /*19fa0*/  FMUL.FTZ R17, R17, R2 ;  /* 0x0000000211117220 */ /* 0x004fce0000410000 */
.L_x_12034:
[----:B------:R-:W-:Y:S05]  /*19fb0*/  BSYNC B1 ;  /* 0x0000000000017941 */ /* 0x000fea0003800000 */
.L_x_12025:
[----:B------:R-:W-:Y:S05]  /*19fc0*/  BRA `(.L_x_12035) ;  /* 0x0000000000087947 */ /* 0x000fea0003800000 */
.L_x_12022:
[----:B------:R-:W-:Y:S01]  /*19fd0*/  FMUL.FTZ R17, R6, 16777216 ;  /* 0x4b80000006117820 */ /* 0x000fe20000410000 */
[----:B------:R-:W-:-:S07]  /*19fe0*/  FMUL.FTZ R16, |R19|, 16777216 ;  /* 0x4b80000013107820 */ /* 0x000fce0000410200 */
.L_x_12035:
[----:B------:R-:W-:Y:S05]  /*19ff0*/  BSYNC B0 ;  /* 0x0000000000007941 */ /* 0x000fea0003800000 */
.L_x_12021:
        /* <DEDUP_REMOVED lines=17> */
.L_x_12037:
[----:B------:R-:W-:Y:S05]  /*1a110*/  BSYNC B4 ;  /* 0x0000000000047941 */ /* 0x000fea0003800000 */
.L_x_12036:
        /* <DEDUP_REMOVED lines=18> */
.L_x_12039:
[----:B------:R-:W-:Y:S02]  /*1a240*/  ISETP.GE.AND P0, PT, R17, RZ, PT ;  /* 0x000000ff1100720c */ /* 0x000fe40003f06270 */
[----:B------:R-:W-:-:S11]  /*1a250*/  MOV R3, 0x3fd774eb ;  /* 0x3fd774eb00037802 */ /* 0x000fd60000000f00 */
[----:B------:R-:W-:-:S04]  /*1a260*/  @P0 FFMA.FTZ R0, R3, 0.93318945169448852539, -R0 ;  /* 0x3f6ee58103000823 */ /* 0x000fc80000010800 */
[----:B------:R-:W-:-:S07]  /*1a270*/  @!P0 FFMA.FTZ R0, R3, 0.93318945169448852539, R0 ;  /* 0x3f6ee58103008823 */ /* 0x000fce0000010000 */
.L_x_12040:
[----:B------:R-:W-:Y:S05]  /*1a280*/  BSYNC B0 ;  /* 0x0000000000007941 */ /* 0x000fea0003800000 */
.L_x_12038:
        /* <DEDUP_REMOVED lines=13> */
.L_x_12024:
[----:B------:R-:W-:Y:S05]  /*1a360*/  BSYNC B3 ;  /* 0x0000000000037941 */ /* 0x000fea0003800000 */
.L_x_12020:
[----:B------:R-:W-:Y:S02]  /*1a370*/  LOP3.LUT R17, R0, 0x80000000, R19, 0xb8, !PT ;  /* 0x8000000000117812 */ /* 0x000fe400078eb813 */
[----:B-1----:R-:W-:Y:S01]  /*1a380*/  LOP3.LUT R16, R9, 0x80000000, R18, 0xb8, !PT ;  /* 0x8000000009107812 */ /* 0x002fe200078eb812 */
[----:B------:R-:W-:Y:S06]  /*1a390*/  BRA `(.L_x_12007) ;  /* 0x0000001800047947 */ /* 0x000fec0003800000 */
.L_x_12009:
        /* <DEDUP_REMOVED lines=30> */
.L_x_12046:
[----:B------:R-:W-:Y:S05]  /*1a580*/  BSYNC B4 ;  /* 0x0000000000047941 */ /* 0x000fea0003800000 */
.L_x_12045:
        /* <DEDUP_REMOVED lines=19> */
.L_x_12048:
[----:B------:R-:W-:Y:S01]  /*1a6c0*/  FADD.FTZ R2, -R18, -RZ ;  /* 0x800000ff12027221 */ /* 0x000fe20000010100 */
[----:B------:R-:W-:-:S04]  /*1a6d0*/  MOV R3, 0x3fd774eb ;  /* 0x3fd774eb00037802 */ /* 0x000fc80000000f00 */
[----:B------:R-:W-:-:S13]  /*1a6e0*/  ISETP.GE.AND P0, PT, R2, RZ, PT ;  /* 0x000000ff0200720c */ /* 0x000fda0003f06270 */
[----:B------:R-:W-:-:S04]  /*1a6f0*/  @P0 FFMA.FTZ R0, R3, 0.93318945169448852539, -R0 ;  /* 0x3f6ee58103000823 */ /* 0x000fc80000010800 */
[----:B------:R-:W-:-:S07]  /*1a700*/  @!P0 FFMA.FTZ R0, R3, 0.93318945169448852539, R0 ;  /* 0x3f6ee58103008823 */ /* 0x000fce0000010000 */
.L_x_12049:
[----:B------:R-:W-:Y:S05]  /*1a710*/  BSYNC B0 ;  /* 0x0000000000007941 */ /* 0x000fea0003800000 */
.L_x_12047:
        /* <DEDUP_REMOVED lines=14> */
.L_x_12044:
        /* <DEDUP_REMOVED lines=12> */
.L_x_12052:
[----:B------:R-:W-:Y:S05]  /*1a8c0*/  BSYNC B4 ;  /* 0x0000000000047941 */ /* 0x000fea0003800000 */
.L_x_12051:
        /* <DEDUP_REMOVED lines=19> */
.L_x_12054:
[----:B------:R-:W-:Y:S01]  /*1aa00*/  FADD.FTZ R0, -R18, -RZ ;  /* 0x800000ff12007221 */ /* 0x000fe20000010100 */
[----:B------:R-:W-:-:S04]  /*1aa10*/  MOV R2, 0x3fd774eb ;  /* 0x3fd774eb00027802 */ /* 0x000fc80000000f00 */
[----:B------:R-:W-:-:S13]  /*1aa20*/  ISETP.GE.AND P0, PT, R0, RZ, PT ;  /* 0x000000ff0000720c */ /* 0x000fda0003f06270 */
[----:B------:R-:W-:-:S04]  /*1aa30*/  @P0 FFMA.FTZ R3, R2, 0.93318945169448852539, -R3 ;  /* 0x3f6ee58102030823 */ /* 0x000fc80000010803 */
[----:B------:R-:W-:-:S07]  /*1aa40*/  @!P0 FFMA.FTZ R3, R2, 0.93318945169448852539, R3 ;  /* 0x3f6ee58102038823 */ /* 0x000fce0000010003 */
.L_x_12055:
[----:B------:R-:W-:Y:S05]  /*1aa50*/  BSYNC B0 ;  /* 0x0000000000007941 */ /* 0x000fea0003800000 */
.L_x_12053:
        /* <DEDUP_REMOVED lines=30> */
.L_x_12043:
        /* <DEDUP_REMOVED lines=33> */
.L_x_12057:
[----:B------:R-:W-:Y:S05]  /*1ae50*/  BSYNC B4 ;  /* 0x0000000000047941 */ /* 0x000fea0003800000 */
.L_x_12056:
        /* <DEDUP_REMOVED lines=19> */
.L_x_12059:
[----:B------:R-:W-:Y:S01]  /*1af90*/  FADD.FTZ R2, -R18, -RZ ;  /* 0x800000ff12027221 */ /* 0x000fe20000010100 */
[----:B------:R-:W-:-:S04]  /*1afa0*/  MOV R3, 0x3fd774eb ;  /* 0x3fd774eb00037802 */ /* 0x000fc80000000f00 */
[----:B------:R-:W-:-:S13]  /*1afb0*/  ISETP.GE.AND P0, PT, R2, RZ, PT ;  /* 0x000000ff0200720c */ /* 0x000fda0003f06270 */
[----:B------:R-:W-:-:S04]  /*1afc0*/  @P0 FFMA.FTZ R0, R3, 0.93318945169448852539, -R0 ;  /* 0x3f6ee58103000823 */ /* 0x000fc80000010800 */
[----:B------:R-:W-:-:S07]  /*1afd0*/  @!P0 FFMA.FTZ R0, R3, 0.93318945169448852539, R0 ;  /* 0x3f6ee58103008823 */ /* 0x000fce0000010000 */
.L_x_12060:
[----:B------:R-:W-:Y:S05]  /*1afe0*/  BSYNC B0 ;  /* 0x0000000000007941 */ /* 0x000fea0003800000 */
.L_x_12058:
        /* <DEDUP_REMOVED lines=12> */
.L_x_12042:
        /* <DEDUP_REMOVED lines=23> */
.L_x_12064:
[----:B------:R-:W-:Y:S05]  /*1b220*/  BSYNC B4 ;  /* 0x0000000000047941 */ /* 0x000fea0003800000 */
.L_x_12063:
        /* <DEDUP_REMOVED lines=24> */
.L_x_12062:
        /* <DEDUP_REMOVED lines=12> */
.L_x_12066:
[----:B------:R-:W-:Y:S05]  /*1b470*/  BSYNC B4 ;  /* 0x0000000000047941 */ /* 0x000fea0003800000 */
.L_x_12065:
        /* <DEDUP_REMOVED lines=40> */
.L_x_12061:
        /* <DEDUP_REMOVED lines=33> */
.L_x_12068:
[----:B------:R-:W-:Y:S05]  /*1b910*/  BSYNC B4 ;  /* 0x0000000000047941 */ /* 0x000fea0003800000 */
.L_x_12067:
        /* <DEDUP_REMOVED lines=21> */
.L_x_12050:
[----:B------:R-:W-:Y:S05]  /*1ba70*/  BSYNC B3 ;  /* 0x0000000000037941 */ /* 0x000fea0003800000 */
.L_x_12041:
[----:B------:R-:W-:Y:S01]  /*1ba80*/  FADD.FTZ R3, R17, 0.69314718246459960938 ;  /* 0x3f31721811037421 */ /* 0x000fe20000010000 */
[----:B------:R-:W-:-:S04]  /*1ba90*/  LOP3.LUT R17, R0, 0x80000000, R19, 0xb8, !PT ;  /* 0x8000000000117812 */ /* 0x000fc800078eb813 */
[----:B------:R-:W-:Y:S01]  /*1baa0*/  LOP3.LUT R16, R3, 0x80000000, R18, 0xb8, !PT ;  /* 0x8000000003107812 */ /* 0x000fe200078eb812 */
[----:B------:R-:W-:Y:S06]  /*1bab0*/  BRA `(.L_x_12007) ;  /* 0x00000000003c7947 */ /* 0x000fec0003800000 */
.L_x_12008:
        /* <DEDUP_REMOVED lines=15> */
.L_x_12007:
[----:B------:R-:W-:Y:S05]  /*1bbb0*/  BSYNC B2 ;  /* 0x0000000000027941 */ /* 0x000fea0003800000 */
.L_x_12006:
        /* <DEDUP_REMOVED lines=118> */
.L_x_12076:
        /* <DEDUP_REMOVED lines=10> */
.L_x_12078:
[----:B------:R-:W-:-:S04]  /*1c3c0*/  FADD.FTZ R4, -R0, R5 ;  /* 0x0000000500047221 */ /* 0x000fc80000010100 */
[----:B------:R-:W-:-:S07]  /*1c3d0*/  FMUL.FTZ R4, R4, 0.5 ;  /* 0x3f00000004047820 */ /* 0x000fce0000410000 */
.L_x_12079:
[----:B------:R-:W-:Y:S05]  /*1c3e0*/  BSYNC B1 ;  /* 0x0000000000017941 */ /* 0x000fea0003800000 */
.L_x_12077:
        /* <DEDUP_REMOVED lines=11> */
.L_x_12081:
[----:B------:R-:W-:-:S04]  /*1c4a0*/  FADD.FTZ R6, R2, -R7 ;  /* 0x8000000702067221 */ /* 0x000fc80000010000 */
[----:B------:R-:W-:-:S07]  /*1c4b0*/  FMUL.FTZ R7, R6, 0.5 ;  /* 0x3f00000006077820 */ /* 0x000fce0000410000 */
.L_x_12082:
[----:B------:R-:W-:Y:S05]  /*1c4c0*/  BSYNC B1 ;  /* 0x0000000000017941 */ /* 0x000fea0003800000 */
.L_x_12080:
        /* <DEDUP_REMOVED lines=35> */
.L_x_12075:
[----:B------:R0:W1:Y:S02]  /*1c700*/  MUFU.SQRT R31, R30 ;  /* 0x0000001e001f7308 */ /* 0x0000640000002000 */
.L_x_12074:
[----:B------:R-:W-:Y:S05]  /*1c710*/  BSYNC B0 ;  /* 0x0000000000007941 */ /* 0x000fea0003800000 */
.L_x_12073:
        /* <DEDUP_REMOVED lines=35> */
.L_x_12086:
        /* <DEDUP_REMOVED lines=17> */
.L_x_12092:
[----:B------:R-:W-:-:S04]  /*1ca60*/  FADD.FTZ R0, -R0, R5 ;  /* 0x0000000500007221 */ /* 0x000fc80000010100 */
[----:B------:R-:W-:-:S07]  /*1ca70*/  FMUL.FTZ R0, R0, 0.5 ;  /* 0x3f00000000007820 */ /* 0x000fce0000410000 */
.L_x_12093:
[----:B------:R-:W-:Y:S05]  /*1ca80*/  BSYNC B4 ;  /* 0x0000000000047941 */ /* 0x000fea0003800000 */
.L_x_12091:
        /* <DEDUP_REMOVED lines=10> */
.L_x_12095:
[----:B------:R-:W-:-:S04]  /*1cb30*/  FADD.FTZ R2, -R3, R2 ;  /* 0x0000000203027221 */ /* 0x000fc80000010100 */
[----:B------:R-:W-:-:S07]  /*1cb40*/  FMUL.FTZ R3, R2, 0.5 ;  /* 0x3f00000002037820 */ /* 0x000fce0000410000 */
.L_x_12096:
[----:B------:R-:W-:Y:S05]  /*1cb50*/  BSYNC B4 ;  /* 0x0000000000047941 */ /* 0x000fea0003800000 */
.L_x_12094:
[----:B------:R-:W-:Y:S01]  /*1cb60*/  FADD.FTZ R3, R3, R0 ;  /* 0x0000000003037221 */ /* 0x000fe20000010000 */
[----:B------:R-:W-:-:S04]  /*1cb70*/  FADD.FTZ R18, R18, |R21| ;  /* 0x4000001512127221 */ /* 0x000fc80000010000 */
[----:B------:R-:W-:-:S06]  /*1cb80*/  FMUL.FTZ R18, R18, R3 ;  /* 0x0000000312127220 */ /* 0x000fcc0000410000 */
[----:B------:R-:W2:Y:S01]  /*1cb90*/  MUFU.SQRT R18, R18 ;  /* 0x0000001200127308 */ /* 0x000ea20000002000 */
[----:B------:R-:W-:Y:S05]  /*1cba0*/  BRA `(.L_x_12097) ;  /* 0x0000000000487947 */ /* 0x000fea0003800000 */
.L_x_12090:
        /* <DEDUP_REMOVED lines=12> */
.L_x_12089:
[----:B------:R-:W-:Y:S01]  /*1cc70*/  FADD.FTZ R0, R18, 1 ;  /* 0x3f80000012007421 */ /* 0x000fe20000010000 */
[----:B------:R-:W-:Y:S01]  /*1cc80*/  MUFU.SQRT R3, R30 ;  /* 0x0000001e00037308 */ /* 0x000fe20000002000 */
[----:B------:R-:W-:Y:S02]  /*1cc90*/  MOV R9, 0x3f800000 ;  /* 0x3f80000000097802 */ /* 0x000fe40000000f00 */
[----:B------:R-:W-:-:S06]  /*1cca0*/  FMUL.FTZ R0, R0, 0.5 ;  /* 0x3f00000000007820 */ /* 0x000fcc0000410000 */
[----:B------:R-:W2:Y:S02]  /*1ccb0*/  MUFU.SQRT R0, R0 ;  /* 0x0000000000007308 */ /* 0x000ea40000002000 */
[----:B--2---:R-:W-:-:S07]  /*1ccc0*/  FMUL.FTZ R18, R3, R0 ;  /* 0x0000000003127220 */ /* 0x004fce0000410000 */
.L_x_12097:
[----:B------:R-:W-:Y:S05]  /*1ccd0*/  BSYNC B1 ;  /* 0x0000000000017941 */ /* 0x000fea0003800000 */
.L_x_12088:
[----:B------:R-:W-:Y:S05]  /*1cce0*/  BRA `(.L_x_12098) ;  /* 0x0000000000087947 */ /* 0x000fea0003800000 */
.L_x_12085:
[----:B------:R-:W-:Y:S01]  /*1ccf0*/  FMUL.FTZ R18, R18, 16777216 ;  /* 0x4b80000012127820 */ /* 0x000fe20000410000 */
[----:B------:R-:W-:-:S07]  /*1cd00*/  FMUL.FTZ R9, |R21|, 16777216 ;  /* 0x4b80000015097820 */ /* 0x000fce0000410200 */
.L_x_12098:
[----:B------:R-:W-:Y:S05]  /*1cd10*/  BSYNC B0 ;  /* 0x0000000000007941 */ /* 0x000fea0003800000 */
.L_x_12084:
        /* <DEDUP_REMOVED lines=16> */
[----:B01----:R-:W-:Y:S05]  /*1ce20*/  CALL.REL.NOINC `($__internal_20_$__cuda_sm3x_div_rn_ftz_f32_slowpath) ;  /* 0x000000f800947944 */ /* 0x003fea0003c00000 */
.L_x_12100:
[----:B------:R-:W-:Y:S05]  /*1ce30*/  BSYNC B4 ;  /* 0x0000000000047941 */ /* 0x000fea0003800000 */
.L_x_12099:
        /* <DEDUP_REMOVED lines=18> */
.L_x_12102:
[----:B------:R-:W-:Y:S02]  /*1cf60*/  ISETP.GE.AND P0, PT, R18, RZ, PT ;  /* 0x000000ff1200720c */ /* 0x000fe40003f06270 */
[----:B------:R-:W-:-:S11]  /*1cf70*/  MOV R3, 0x3fd774eb ;  /* 0x3fd774eb00037802 */ /* 0x000fd60000000f00 */
[----:B------:R-:W-:-:S04]  /*1cf80*/  @P0 FFMA.FTZ R0, R3, 0.93318945169448852539, -R0 ;  /* 0x3f6ee58103000823 */ /* 0x000fc80000010800 */
[----:B------:R-:W-:-:S07]  /*1cf90*/  @!P0 FFMA.FTZ R0, R3, 0.93318945169448852539, R0 ;  /* 0x3f6ee58103008823 */ /* 0x000fce0000010000 */
.L_x_12103:
[----:B------:R-:W-:Y:S05]  /*1cfa0*/  BSYNC B0 ;  /* 0x0000000000007941 */ /* 0x000fea0003800000 */
.L_x_12101:
        /* <DEDUP_REMOVED lines=13> */
.L_x_12087:
[----:B------:R-:W-:Y:S05]  /*1d080*/  BSYNC B3 ;  /* 0x0000000000037941 */ /* 0x000fea0003800000 */
.L_x_12083:
[----:B------:R-:W-:Y:S02]  /*1d090*/  LOP3.LUT R19, R4, 0x80000000, R21, 0xb8, !PT ;  /* 0x8000000004137812 */ /* 0x000fe400078eb815 */
[----:B-1----:R-:W-:Y:S01]  /*1d0a0*/  LOP3.LUT R18, R31, 0x80000000, R20, 0xb8, !PT ;  /* 0x800000001f127812 */ /* 0x002fe200078eb814 */
[----:B------:R-:W-:Y:S06]  /*1d0b0*/  BRA `(.L_x_12070) ;  /* 0x0000001400dc7947 */ /* 0x000fec0003800000 */
.L_x_12072:
        /* <DEDUP_REMOVED lines=30> */
.L_x_12109:
[----:B------:R-:W-:Y:S05]  /*1d2a0*/  BSYNC B4 ;  /* 0x0000000000047941 */ /* 0x000fea0003800000 */
.L_x_12108:
        /* <DEDUP_REMOVED lines=18> */
.L_x_12111:
[----:B------:R-:W-:Y:S02]  /*1d3d0*/  ISETP.GE.AND P0, PT, R19, RZ, PT ;  /* 0x000000ff1300720c */ /* 0x000fe40003f06270 */
[----:B------:R-:W-:-:S11]  /*1d3e0*/  MOV R3, 0x3fd774eb ;  /* 0x3fd774eb00037802 */ /* 0x000fd60000000f00 */
[----:B------:R-:W-:-:S04]  /*1d3f0*/  @P0 FFMA.FTZ R0, R3, 0.93318945169448852539, -R0 ;  /* 0x3f6ee58103000823 */ /* 0x000fc80000010800 */
[----:B------:R-:W-:-:S07]  /*1d400*/  @!P0 FFMA.FTZ R0, R3, 0.93318945169448852539, R0 ;  /* 0x3f6ee58103008823 */ /* 0x000fce0000010000 */
.L_x_12112:
[----:B------:R-:W-:Y:S05]  /*1d410*/  BSYNC B0 ;  /* 0x0000000000007941 */ /* 0x000fea0003800000 */
.L_x_12110:
        /* <DEDUP_REMOVED lines=14> */
.L_x_12107:
        /* <DEDUP_REMOVED lines=12> */
.L_x_12115:
[----:B------:R-:W-:Y:S05]  /*1d5c0*/  BSYNC B4 ;  /* 0x0000000000047941 */ /* 0x000fea0003800000 */
.L_x_12114:
        /* <DEDUP_REMOVED lines=18> */
.L_x_12117:
[----:B------:R-:W-:Y:S02]  /*1d6f0*/  ISETP.GE.AND P0, PT, R19, RZ, PT ;  /* 0x000000ff1300720c */ /* 0x000fe40003f06270 */
[----:B------:R-:W-:-:S11]  /*1d700*/  MOV R3, 0x3fd774eb ;  /* 0x3fd774eb00037802 */ /* 0x000fd60000000f00 */
[----:B------:R-:W-:-:S04]  /*1d710*/  @P0 FFMA.FTZ R0, R3, 0.93318945169448852539, -R0 ;  /* 0x3f6ee58103000823 */ /* 0x000fc80000010800 */
[----:B------:R-:W-:-:S07]  /*1d720*/  @!P0 FFMA.FTZ R0, R3, 0.93318945169448852539, R0 ;  /* 0x3f6ee58103008823 */ /* 0x000fce0000010000 */
.L_x_12118:
[----:B------:R-:W-:Y:S05]  /*1d730*/  BSYNC B0 ;  /* 0x0000000000007941 */ /* 0x000fea0003800000 */
.L_x_12116:
        /* <DEDUP_REMOVED lines=28> */
.L_x_12106:
        /* <DEDUP_REMOVED lines=33> */
.L_x_12120:
[----:B------:R-:W-:Y:S05]  /*1db10*/  BSYNC B4 ;  /* 0x0000000000047941 */ /* 0x000fea0003800000 */
.L_x_12119:
        /* <DEDUP_REMOVED lines=18> */
.L_x_12122:
[----:B------:R-:W-:Y:S02]  /*1dc40*/  ISETP.GE.AND P0, PT, R19, RZ, PT ;  /* 0x000000ff1300720c */ /* 0x000fe40003f06270 */
[----:B------:R-:W-:-:S11]  /*1dc50*/  MOV R3, 0x3fd774eb ;  /* 0x3fd774eb00037802 */ /* 0x000fd60000000f00 */
[----:B------:R-:W-:-:S04]  /*1dc60*/  @P0 FFMA.FTZ R0, R3, 0.93318945169448852539, -R0 ;  /* 0x3f6ee58103000823 */ /* 0x000fc80000010800 */
[----:B------:R-:W-:-:S07]  /*1dc70*/  @!P0 FFMA.FTZ R0, R3, 0.93318945169448852539, R0 ;  /* 0x3f6ee58103008823 */ /* 0x000fce0000010000 */
.L_x_12123:
[----:B------:R-:W-:Y:S05]  /*1dc80*/  BSYNC B0 ;  /* 0x0000000000007941 */ /* 0x000fea0003800000 */
.L_x_12121:
        /* <DEDUP_REMOVED lines=12> */
.L_x_12105:
        /* <DEDUP_REMOVED lines=23> */
.L_x_12127:
[----:B------:R-:W-:Y:S05]  /*1dec0*/  BSYNC B4 ;  /* 0x0000000000047941 */ /* 0x000fea0003800000 */
.L_x_12126:
        /* <DEDUP_REMOVED lines=24> */
.L_x_12125:
        /* <DEDUP_REMOVED lines=12> */
.L_x_12129:
[----:B------:R-:W-:Y:S05]  /*1e110*/  BSYNC B4 ;  /* 0x0000000000047941 */ /* 0x000fea0003800000 */
.L_x_12128:
        /* <DEDUP_REMOVED lines=38> */
.L_x_12124:
        /* <DEDUP_REMOVED lines=33> */
.L_x_12131:
[----:B------:R-:W-:Y:S05]  /*1e590*/  BSYNC B4 ;  /* 0x0000000000047941 */ /* 0x000fea0003800000 */
.L_x_12130:
        /* <DEDUP_REMOVED lines=21> */
.L_x_12113:
[----:B------:R-:W-:Y:S05]  /*1e6f0*/  BSYNC B3 ;  /* 0x0000000000037941 */ /* 0x000fea0003800000 */
.L_x_12104:
[----:B------:R-:W-:Y:S01]  /*1e700*/  FADD.FTZ R3, R18, 0.69314718246459960938 ;  /* 0x3f31721812037421 */ /* 0x000fe20000010000 */
[----:B------:R-:W-:-:S04]  /*1e710*/  LOP3.LUT R19, R0, 0x80000000, R21, 0xb8, !PT ;  /* 0x8000000000137812 */ /* 0x000fc800078eb815 */
[----:B------:R-:W-:Y:S01]  /*1e720*/  LOP3.LUT R18, R3, 0x80000000, R20, 0xb8, !PT ;  /* 0x8000000003127812 */ /* 0x000fe200078eb814 */
[----:B------:R-:W-:Y:S06]  /*1e730*/  BRA `(.L_x_12070) ;  /* 0x00000000003c7947 */ /* 0x000fec0003800000 */
.L_x_12071:
        /* <DEDUP_REMOVED lines=15> */
.L_x_12070:
[----:B------:R-:W-:Y:S05]  /*1e830*/  BSYNC B2 ;  /* 0x0000000000027941 */ /* 0x000fea0003800000 */
.L_x_12069:
        /* <DEDUP_REMOVED lines=117> */
.L_x_12139:
        /* <DEDUP_REMOVED lines=10> */
.L_x_12141:
[----:B------:R-:W-:-:S04]  /*1f030*/  FADD.FTZ R4, -R0, R5 ;  /* 0x0000000500047221 */ /* 0x000fc80000010100 */
[----:B------:R-:W-:-:S07]  /*1f040*/  FMUL.FTZ R4, R4, 0.5 ;  /* 0x3f00000004047820 */ /* 0x000fce0000410000 */
.L_x_12142:
[----:B------:R-:W-:Y:S05]  /*1f050*/  BSYNC B1 ;  /* 0x0000000000017941 */ /* 0x000fea0003800000 */
.L_x_12140:
        /* <DEDUP_REMOVED lines=11> */
.L_x_12144:
[----:B------:R-:W-:-:S04]  /*1f110*/  FADD.FTZ R6, R2, -R7 ;  /* 0x8000000702067221 */ /* 0x000fc80000010000 */
[----:B------:R-:W-:-:S07]  /*1f120*/  FMUL.FTZ R7, R6, 0.5 ;  /* 0x3f00000006077820 */ /* 0x000fce0000410000 */
.L_x_12145:
[----:B------:R-:W-:Y:S05]  /*1f130*/  BSYNC B1 ;  /* 0x0000000000017941 */ /* 0x000fea0003800000 */
.L_x_12143:
        /* <DEDUP_REMOVED lines=35> */
.L_x_12138:
[----:B------:R0:W1:Y:S02]  /*1f370*/  MUFU.SQRT R31, R30 ;  /* 0x0000001e001f7308 */ /* 0x0000640000002000 */
.L_x_12137:
[----:B------:R-:W-:Y:S05]  /*1f380*/  BSYNC B0 ;  /* 0x0000000000007941 */ /* 0x000fea0003800000 */
.L_x_12136:
        /* <DEDUP_REMOVED lines=35> */
.L_x_12149:
        /* <DEDUP_REMOVED lines=17> */
.L_x_12155:
[----:B------:R-:W-:-:S04]  /*1f6d0*/  FADD.FTZ R0, -R0, R5 ;  /* 0x0000000500007221 */ /* 0x000fc80000010100 */
[----:B------:R-:W-:-:S07]  /*1f6e0*/  FMUL.FTZ R0, R0, 0.5 ;  /* 0x3f00000000007820 */ /* 0x000fce0000410000 */
.L_x_12156:
[----:B------:R-:W-:Y:S05]  /*1f6f0*/  BSYNC B4 ;  /* 0x0000000000047941 */ /* 0x000fea0003800000 */
.L_x_12154:
        /* <DEDUP_REMOVED lines=10> */
.L_x_12158:
[----:B------:R-:W-:-:S04]  /*1f7a0*/  FADD.FTZ R2, -R3, R2 ;  /* 0x0000000203027221 */ /* 0x000fc80000010100 */
[----:B------:R-:W-:-:S07]  /*1f7b0*/  FMUL.FTZ R3, R2, 0.5 ;  /* 0x3f00000002037820 */ /* 0x000fce0000410000 */
.L_x_12159:
[----:B------:R-:W-:Y:S05]  /*1f7c0*/  BSYNC B4 ;  /* 0x0000000000047941 */ /* 0x000fea0003800000 */
.L_x_12157:
[----:B------:R-:W-:Y:S01]  /*1f7d0*/  FADD.FTZ R3, R3, R0 ;  /* 0x0000000003037221 */ /* 0x000fe20000010000 */
[----:B------:R-:W-:-:S04]  /*1f7e0*/  FADD.FTZ R20, R20, |R23| ;  /* 0x4000001714147221 */ /* 0x000fc80000010000 */
[----:B------:R-:W-:-:S06]  /*1f7f0*/  FMUL.FTZ R20, R20, R3 ;  /* 0x0000000314147220 */ /* 0x000fcc0000410000 */
[----:B------:R-:W2:Y:S01]  /*1f800*/  MUFU.SQRT R20, R20 ;  /* 0x0000001400147308 */ /* 0x000ea20000002000 */
[----:B------:R-:W-:Y:S05]  /*1f810*/  BRA `(.L_x_12160) ;  /* 0x0000000000487947 */ /* 0x000fea0003800000 */
.L_x_12153:
        /* <DEDUP_REMOVED lines=12> */
.L_x_12152:
[----:B------:R-:W-:Y:S01]  /*1f8e0*/  FADD.FTZ R0, R20, 1 ;  /* 0x3f80000014007421 */ /* 0x000fe20000010000 */
[----:B0-----:R-:W-:Y:S01]  /*1f8f0*/  MUFU.SQRT R30, R30 ;  /* 0x0000001e001e7308 */ /* 0x001fe20000002000 */
[----:B------:R-:W-:Y:S02]  /*1f900*/  MOV R9, 0x3f800000 ;  /* 0x3f80000000097802 */ /* 0x000fe40000000f00 */
[----:B------:R-:W-:-:S05]  /*1f910*/  FMUL.FTZ R0, R0, 0.5 ;  /* 0x3f00000000007820 */ /* 0x000fca0000410000 */
[----:B------:R-:W0:Y:S02]  /*1f920*/  MUFU.SQRT R3, R0 ;  /* 0x0000000000037308 */ /* 0x000e240000002000 */
[----:B0-----:R-:W-:-:S07]  /*1f930*/  FMUL.FTZ R20, R30, R3 ;  /* 0x000000031e147220 */ /* 0x001fce0000410000 */
.L_x_12160:
[----:B------:R-:W-:Y:S05]  /*1f940*/  BSYNC B1 ;  /* 0x0000000000017941 */ /* 0x000fea0003800000 */
.L_x_12151:
[----:B------:R-:W-:Y:S05]  /*1f950*/  BRA `(.L_x_12161) ;  /* 0x0000000000087947 */ /* 0x000fea0003800000 */
.L_x_12148:
[----:B------:R-:W-:Y:S01]  /*1f960*/  FMUL.FTZ R20, R20, 16777216 ;  /* 0x4b80000014147820 */ /* 0x000fe20000410000 */
[----:B------:R-:W-:-:S07]  /*1f970*/  FMUL.FTZ R9, |R23|, 16777216 ;  /* 0x4b80000017097820 */ /* 0x000fce0000410200 */
.L_x_12161:
[----:B------:R-:W-:Y:S05]  /*1f980*/  BSYNC B0 ;  /* 0x0000000000007941 */ /* 0x000fea0003800000 */
.L_x_12147:
        /* <DEDUP_REMOVED lines=17> */
.L_x_12163:
[----:B------:R-:W-:Y:S05]  /*1faa0*/  BSYNC B4 ;  /* 0x0000000000047941 */ /* 0x000fea0003800000 */
.L_x_12162:
        /* <DEDUP_REMOVED lines=18> */
.L_x_12165:
[----:B------:R-:W-:Y:S02]  /*1fbd0*/  ISETP.GE.AND P0, PT, R20, RZ, PT ;  /* 0x000000ff1400720c */ /* 0x000fe40003f06270 */
[----:B------:R-:W-:-:S11]  /*1fbe0*/  MOV R3, 0x3fd774eb ;  /* 0x3fd774eb00037802 */ /* 0x000fd60000000f00 */
[----:B------:R-:W-:-:S04]  /*1fbf0*/  @P0 FFMA.FTZ R0, R3, 0.93318945169448852539, -R0 ;  /* 0x3f6ee58103000823 */ /* 0x000fc80000010800 */
[----:B------:R-:W-:-:S07]  /*1fc00*/  @!P0 FFMA.FTZ R0, R3, 0.93318945169448852539, R0 ;  /* 0x3f6ee58103008823 */ /* 0x000fce0000010000 */
.L_x_12166:
[----:B------:R-:W-:Y:S05]  /*1fc10*/  BSYNC B0 ;  /* 0x0000000000007941 */ /* 0x000fea0003800000 */
.L_x_12164:
        /* <DEDUP_REMOVED lines=10> */
.L_x_12150:
[----:B------:R-:W-:Y:S05]  /*1fcc0*/  BSYNC B3 ;  /* 0x0000000000037941 */ /* 0x000fea0003800000 */
.L_x_12146:
[----:B------:R-:W-:Y:S02]  /*1fcd0*/  LOP3.LUT R21, R4, 0x80000000, R23, 0xb8, !PT ;  /* 0x8000000004157812 */ /* 0x000fe400078eb817 */
[----:B-1----:R-:W-:Y:S01]  /*1fce0*/  LOP3.LUT R20, R31, 0x80000000, R22, 0xb8, !PT ;  /* 0x800000001f147812 */ /* 0x002fe200078eb816 */
[----:B------:R-:W-:Y:S06]  /*1fcf0*/  BRA `(.L_x_12133) ;  /* 0x0000001400d07947 */ /* 0x000fec0003800000 */
.L_x_12135:
        /* <DEDUP_REMOVED lines=30> */
.L_x_12172:
[----:B------:R-:W-:Y:S05]  /*1fee0*/  BSYNC B4 ;  /* 0x0000000000047941 */ /* 0x000fea0003800000 */
.L_x_12171:
        /* <DEDUP_REMOVED lines=18> */
.L_x_12174:
[----:B------:R-:W-:Y:S02]  /*20010*/  ISETP.GE.AND P0, PT, R21, RZ, PT ;  /* 0x000000ff1500720c */ /* 0x000fe40003f06270 */
[----:B------:R-:W-:-:S11]  /*20020*/  MOV R3, 0x3fd774eb ;  /* 0x3fd774eb00037802 */ /* 0x000fd60000000f00 */
[----:B------:R-:W-:-:S04]  /*20030*/  @P0 FFMA.FTZ R0, R3, 0.93318945169448852539, -R0 ;  /* 0x3f6ee58103000823 */ /* 0x000fc80000010800 */
[----:B------:R-:W-:-:S07]  /*20040*/  @!P0 FFMA.FTZ R0, R3, 0.93318945169448852539, R0 ;  /* 0x3f6ee58103008823 */ /* 0x000fce0000010000 */
.L_x_12175:
[----:B------:R-:W-:Y:S05]  /*20050*/  BSYNC B0 ;  /* 0x0000000000007941 */ /* 0x000fea0003800000 */
.L_x_12173:
        /* <DEDUP_REMOVED lines=13> */
.L_x_12170:
        /* <DEDUP_REMOVED lines=12> */
.L_x_12178:
[----:B------:R-:W-:Y:S05]  /*201f0*/  BSYNC B4 ;  /* 0x0000000000047941 */ /* 0x000fea0003800000 */
.L_x_12177:
        /* <DEDUP_REMOVED lines=18> */
.L_x_12180:
[----:B------:R-:W-:Y:S02]  /*20320*/  ISETP.GE.AND P0, PT, R21, RZ, PT ;  /* 0x000000ff1500720c */ /* 0x000fe40003f06270 */
[----:B------:R-:W-:-:S11]  /*20330*/  MOV R3, 0x3fd774eb ;  /* 0x3fd774eb00037802 */ /* 0x000fd60000000f00 */
[----:B------:R-:W-:-:S04]  /*20340*/  @P0 FFMA.FTZ R0, R3, 0.93318945169448852539, -R0 ;  /* 0x3f6ee58103000823 */ /* 0x000fc80000010800 */
[----:B------:R-:W-:-:S07]  /*20350*/  @!P0 FFMA.FTZ R0, R3, 0.93318945169448852539, R0 ;  /* 0x3f6ee58103008823 */ /* 0x000fce0000010000 */
.L_x_12181:
[----:B------:R-:W-:Y:S05]  /*20360*/  BSYNC B0 ;  /* 0x0000000000007941 */ /* 0x000fea0003800000 */
.L_x_12179:
        /* <DEDUP_REMOVED lines=27> */
.L_x_12169:
        /* <DEDUP_REMOVED lines=33> */
.L_x_12183:
[----:B------:R-:W-:Y:S05]  /*20730*/  BSYNC B4 ;  /* 0x0000000000047941 */ /* 0x000fea0003800000 */
.L_x_12182:
        /* <DEDUP_REMOVED lines=18> */
.L_x_12185:
[----:B------:R-:W-:Y:S02]  /*20860*/  ISETP.GE.AND P0, PT, R21, RZ, PT ;  /* 0x000000ff1500720c */ /* 0x000fe40003f06270 */
[----:B------:R-:W-:-:S11]  /*20870*/  MOV R3, 0x3fd774eb ;  /* 0x3fd774eb00037802 */ /* 0x000fd60000000f00 */
[----:B------:R-:W-:-:S04]  /*20880*/  @P0 FFMA.FTZ R0, R3, 0.93318945169448852539, -R0 ;  /* 0x3f6ee58103000823 */ /* 0x000fc80000010800 */
[----:B------:R-:W-:-:S07]  /*20890*/  @!P0 FFMA.FTZ R0, R3, 0.93318945169448852539, R0 ;  /* 0x3f6ee58103008823 */ /* 0x000fce0000010000 */
.L_x_12186:
[----:B------:R-:W-:Y:S05]  /*208a0*/  BSYNC B0 ;  /* 0x0000000000007941 */ /* 0x000fea0003800000 */
.L_x_12184:
        /* <DEDUP_REMOVED lines=11> */
.L_x_12168:
        /* <DEDUP_REMOVED lines=23> */
.L_x_12190:
[----:B------:R-:W-:Y:S05]  /*20ad0*/  BSYNC B4 ;  /* 0x0000000000047941 */ /* 0x000fea0003800000 */
.L_x_12189:
        /* <DEDUP_REMOVED lines=24> */
.L_x_12188:
        /* <DEDUP_REMOVED lines=12> */
.L_x_12192:
[----:B------:R-:W-:Y:S05]  /*20d20*/  BSYNC B4 ;  /* 0x0000000000047941 */ /* 0x000fea0003800000 */
.L_x_12191:
        /* <DEDUP_REMOVED lines=38> */
.L_x_12187:
        /* <DEDUP_REMOVED lines=33> */
.L_x_12194:
[----:B------:R-:W-:Y:S05]  /*211a0*/  BSYNC B4 ;  /* 0x0000000000047941 */ /* 0x000fea0003800000 */
.L_x_12193:
        /* <DEDUP_REMOVED lines=21> */
.L_x_12176:
[----:B------:R-:W-:Y:S05]  /*21300*/  BSYNC B3 ;  /* 0x0000000000037941 */ /* 0x000fea0003800000 */
.L_x_12167:
[----:B------:R-:W-:Y:S01]  /*21310*/  FADD.FTZ R3, R30, 0.69314718246459960938 ;  /* 0x3f3172181e037421 */ /* 0x000fe20000010000 */
[----:B------:R-:W-:-:S04]  /*21320*/  LOP3.LUT R21, R0, 0x80000000, R23, 0xb8, !PT ;  /* 0x8000000000157812 */ /* 0x000fc800078eb817 */
[----:B------:R-:W-:Y:S01]  /*21330*/  LOP3.LUT R20, R3, 0x80000000, R22, 0xb8, !PT ;  /* 0x8000000003147812 */ /* 0x000fe200078eb816 */
[----:B------:R-:W-:Y:S06]  /*21340*/  BRA `(.L_x_12133) ;  /* 0x00000000003c7947 */ /* 0x000fec0003800000 */
.L_x_12134:
        /* <DEDUP_REMOVED lines=15> */
.L_x_12133:
[----:B------:R-:W-:Y:S05]  /*21440*/  BSYNC B2 ;  /* 0x0000000000027941 */ /* 0x000fea0003800000 */
.L_x_12132:
        /* <DEDUP_REMOVED lines=117> */
.L_x_12202:
        /* <DEDUP_REMOVED lines=10> */
.L_x_12204:
[----:B------:R-:W-:-:S04]  /*21c40*/  FADD.FTZ R4, -R0, R5 ;  /* 0x0000000500047221 */ /* 0x000fc80000010100 */
[----:B------:R-:W-:-:S07]  /*21c50*/  FMUL.FTZ R4, R4, 0.5 ;  /* 0x3f00000004047820 */ /* 0x000fce0000410000 */
.L_x_12205:
[----:B------:R-:W-:Y:S05]  /*21c60*/  BSYNC B1 ;  /* 0x0000000000017941 */ /* 0x000fea0003800000 */
.L_x_12203:
        /* <DEDUP_REMOVED lines=11> */
.L_x_12207:
[----:B------:R-:W-:-:S04]  /*21d20*/  FADD.FTZ R6, R2, -R7 ;  /* 0x8000000702067221 */ /* 0x000fc80000010000 */
[----:B------:R-:W-:-:S07]  /*21d30*/  FMUL.FTZ R7, R6, 0.5 ;  /* 0x3f00000006077820 */ /* 0x000fce0000410000 */
.L_x_12208:
[----:B------:R-:W-:Y:S05]  /*21d40*/  BSYNC B1 ;  /* 0x0000000000017941 */ /* 0x000fea0003800000 */
.L_x_12206:
        /* <DEDUP_REMOVED lines=35> */
.L_x_12201:
[----:B------:R0:W1:Y:S02]  /*21f80*/  MUFU.SQRT R31, R30 ;  /* 0x0000001e001f7308 */ /* 0x0000640000002000 */
.L_x_12200:
[----:B------:R-:W-:Y:S05]  /*21f90*/  BSYNC B0 ;  /* 0x0000000000007941 */ /* 0x000fea0003800000 */
.L_x_12199:
        /* <DEDUP_REMOVED lines=35> */
.L_x_12212:
        /* <DEDUP_REMOVED lines=17> */
.L_x_12218:
[----:B------:R-:W-:-:S04]  /*222e0*/  FADD.FTZ R0, -R0, R5 ;  /* 0x0000000500007221 */ /* 0x000fc80000010100 */
[----:B------:R-:W-:-:S07]  /*222f0*/  FMUL.FTZ R0, R0, 0.5 ;  /* 0x3f00000000007820 */ /* 0x000fce0000410000 */
.L_x_12219:
[----:B------:R-:W-:Y:S05]  /*22300*/  BSYNC B4 ;  /* 0x0000000000047941 */ /* 0x000fea0003800000 */
.L_x_12217:
        /* <DEDUP_REMOVED lines=10> */
.L_x_12221:
[----:B------:R-:W-:-:S04]  /*223b0*/  FADD.FTZ R2, -R3, R2 ;  /* 0x0000000203027221 */ /* 0x000fc80000010100 */
[----:B------:R-:W-:-:S07]  /*223c0*/  FMUL.FTZ R3, R2, 0.5 ;  /* 0x3f00000002037820 */ /* 0x000fce0000410000 */
.L_x_12222:
[----:B------:R-:W-:Y:S05]  /*223d0*/  BSYNC B4 ;  /* 0x0000000000047941 */ /* 0x000fea0003800000 */
.L_x_12220:
[----:B------:R-:W-:Y:S01]  /*223e0*/  FADD.FTZ R3, R3, R0 ;  /* 0x0000000003037221 */ /* 0x000fe20000010000 */
[----:B------:R-:W-:-:S04]  /*223f0*/  FADD.FTZ R22, R9, R22 ;  /* 0x0000001609167221 */ /* 0x000fc80000010000 */
[----:B------:R-:W-:-:S06]  /*22400*/  FMUL.FTZ R22, R22, R3 ;  /* 0x0000000316167220 */ /* 0x000fcc0000410000 */
[----:B------:R-:W2:Y:S01]  /*22410*/  MUFU.SQRT R22, R22 ;  /* 0x0000001600167308 */ /* 0x000ea20000002000 */
[----:B------:R-:W-:Y:S05]  /*22420*/  BRA `(.L_x_12223) ;  /* 0x0000000000487947 */ /* 0x000fea0003800000 */
.L_x_12216:
        /* <DEDUP_REMOVED lines=12> */
.L_x_12215:
[----:B------:R-:W-:Y:S01]  /*224f0*/  FADD.FTZ R0, R22, 1 ;  /* 0x3f80000016007421 */ /* 0x000fe20000010000 */
[----:B------:R-:W-:Y:S01]  /*22500*/  MUFU.SQRT R3, R30 ;  /* 0x0000001e00037308 */ /* 0x000fe20000002000 */
[----:B------:R-:W-:Y:S02]  /*22510*/  MOV R9, 0x3f800000 ;  /* 0x3f80000000097802 */ /* 0x000fe40000000f00 */
[----:B------:R-:W-:-:S06]  /*22520*/  FMUL.FTZ R0, R0, 0.5 ;  /* 0x3f00000000007820 */ /* 0x000fcc0000410000 */
[----:B------:R-:W2:Y:S02]  /*22530*/  MUFU.SQRT R0, R0 ;  /* 0x0000000000007308 */ /* 0x000ea40000002000 */
[----:B--2---:R-:W-:-:S07]  /*22540*/  FMUL.FTZ R22, R3, R0 ;  /* 0x0000000003167220 */ /* 0x004fce0000410000 */
.L_x_12223:
[----:B------:R-:W-:Y:S05]  /*22550*/  BSYNC B1 ;  /* 0x0000000000017941 */ /* 0x000fea0003800000 */
.L_x_12214:
[----:B------:R-:W-:Y:S05]  /*22560*/  BRA `(.L_x_12224) ;  /* 0x0000000000087947 */ /* 0x000fea0003800000 */
.L_x_12211:
[----:B------:R-:W-:Y:S01]  /*22570*/  FMUL.FTZ R22, R22, 16777216 ;  /* 0x4b80000016167820 */ /* 0x000fe20000410000 */
[----:B------:R-:W-:-:S07]  /*22580*/  FMUL.FTZ R9, R9, 16777216 ;  /* 0x4b80000009097820 */ /* 0x000fce0000410000 */
.L_x_12224:
[----:B------:R-:W-:Y:S05]  /*22590*/  BSYNC B0 ;  /* 0x0000000000007941 */ /* 0x000fea0003800000 */
.L_x_12210:
        /* <DEDUP_REMOVED lines=17> */
.L_x_12226:
[----:B------:R-:W-:Y:S05]  /*226b0*/  BSYNC B4 ;  /* 0x0000000000047941 */ /* 0x000fea0003800000 */
.L_x_12225:
        /* <DEDUP_REMOVED lines=18> */
.L_x_12228:
[----:B------:R-:W-:Y:S02]  /*227e0*/  ISETP.GE.AND P0, PT, R22, RZ, PT ;  /* 0x000000ff1600720c */ /* 0x000fe40003f06270 */
[----:B------:R-:W-:-:S11]  /*227f0*/  MOV R3, 0x3fd774eb ;  /* 0x3fd774eb00037802 */ /* 0x000fd60000000f00 */
[----:B------:R-:W-:-:S04]  /*22800*/  @P0 FFMA.FTZ R0, R3, 0.93318945169448852539, -R0 ;  /* 0x3f6ee58103000823 */ /* 0x000fc80000010800 */
[----:B------:R-:W-:-:S07]  /*22810*/  @!P0 FFMA.FTZ R0, R3, 0.93318945169448852539, R0 ;  /* 0x3f6ee58103008823 */ /* 0x000fce0000010000 */
.L_x_12229:
[----:B------:R-:W-:Y:S05]  /*22820*/  BSYNC B0 ;  /* 0x0000000000007941 */ /* 0x000fea0003800000 */
.L_x_12227:
        /* <DEDUP_REMOVED lines=10> */
.L_x_12213:
[----:B------:R-:W-:Y:S05]  /*228d0*/  BSYNC B3 ;  /* 0x0000000000037941 */ /* 0x000fea0003800000 */
.L_x_12209:
[----:B------:R-:W-:Y:S02]  /*228e0*/  LOP3.LUT R23, R4, 0x80000000, R25, 0xb8, !PT ;  /* 0x8000000004177812 */ /* 0x000fe400078eb819 */
[----:B-1----:R-:W-:Y:S01]  /*228f0*/  LOP3.LUT R22, R31, 0x80000000, R24, 0xb8, !PT ;  /* 0x800000001f167812 */ /* 0x002fe200078eb818 */
[----:B------:R-:W-:Y:S06]  /*22900*/  BRA `(.L_x_12196) ;  /* 0x0000001400d07947 */ /* 0x000fec0003800000 */
.L_x_12198:
        /* <DEDUP_REMOVED lines=30> */
.L_x_12235:
[----:B------:R-:W-:Y:S05]  /*22af0*/  BSYNC B4 ;  /* 0x0000000000047941 */ /* 0x000fea0003800000 */
.L_x_12234:
        /* <DEDUP_REMOVED lines=18> */
.L_x_12237:
[----:B------:R-:W-:Y:S02]  /*22c20*/  ISETP.GE.AND P0, PT, R23, RZ, PT ;  /* 0x000000ff1700720c */ /* 0x000fe40003f06270 */
[----:B------:R-:W-:-:S11]  /*22c30*/  MOV R3, 0x3fd774eb ;  /* 0x3fd774eb00037802 */ /* 0x000fd60000000f00 */
[----:B------:R-:W-:-:S04]  /*22c40*/  @P0 FFMA.FTZ R0, R3, 0.93318945169448852539, -R0 ;  /* 0x3f6ee58103000823 */ /* 0x000fc80000010800 */
[----:B------:R-:W-:-:S07]  /*22c50*/  @!P0 FFMA.FTZ R0, R3, 0.93318945169448852539, R0 ;  /* 0x3f6ee58103008823 */ /* 0x000fce0000010000 */
.L_x_12238:
[----:B------:R-:W-:Y:S05]  /*22c60*/  BSYNC B0 ;  /* 0x0000000000007941 */ /* 0x000fea0003800000 */
.L_x_12236:
        /* <DEDUP_REMOVED lines=13> */
.L_x_12233:
        /* <DEDUP_REMOVED lines=12> */
.L_x_12241:
[----:B------:R-:W-:Y:S05]  /*22e00*/  BSYNC B4 ;  /* 0x0000000000047941 */ /* 0x000fea0003800000 */
.L_x_12240:
        /* <DEDUP_REMOVED lines=18> */
.L_x_12243:
[----:B------:R-:W-:Y:S02]  /*22f30*/  ISETP.GE.AND P0, PT, R23, RZ, PT ;  /* 0x000000ff1700720c */ /* 0x000fe40003f06270 */
[----:B------:R-:W-:-:S11]  /*22f40*/  MOV R3, 0x3fd774eb ;  /* 0x3fd774eb00037802 */ /* 0x000fd60000000f00 */
[----:B------:R-:W-:-:S04]  /*22f50*/  @P0 FFMA.FTZ R0, R3, 0.93318945169448852539, -R0 ;  /* 0x3f6ee58103000823 */ /* 0x000fc80000010800 */
[----:B------:R-:W-:-:S07]  /*22f60*/  @!P0 FFMA.FTZ R0, R3, 0.93318945169448852539, R0 ;  /* 0x3f6ee58103008823 */ /* 0x000fce0000010000 */
.L_x_12244:
[----:B------:R-:W-:Y:S05]  /*22f70*/  BSYNC B0 ;  /* 0x0000000000007941 */ /* 0x000fea0003800000 */
.L_x_12242:
        /* <DEDUP_REMOVED lines=27> */
.L_x_12232:
        /* <DEDUP_REMOVED lines=33> */
.L_x_12246:
[----:B------:R-:W-:Y:S05]  /*23340*/  BSYNC B4 ;  /* 0x0000000000047941 */ /* 0x000fea0003800000 */
.L_x_12245:
        /* <DEDUP_REMOVED lines=18> */
.L_x_12248:
[----:B------:R-:W-:Y:S02]  /*23470*/  ISETP.GE.AND P0, PT, R23, RZ, PT ;  /* 0x000000ff1700720c */ /* 0x000fe40003f06270 */
[----:B------:R-:W-:-:S11]  /*23480*/  MOV R3, 0x3fd774eb ;  /* 0x3fd774eb00037802 */ /* 0x000fd60000000f00 */
[----:B------:R-:W-:-:S04]  /*23490*/  @P0 FFMA.FTZ R0, R3, 0.93318945169448852539, -R0 ;  /* 0x3f6ee58103000823 */ /* 0x000fc80000010800 */
[----:B------:R-:W-:-:S07]  /*234a0*/  @!P0 FFMA.FTZ R0, R3, 0.93318945169448852539, R0 ;  /* 0x3f6ee58103008823 */ /* 0x000fce0000010000 */
.L_x_12249:
[----:B------:R-:W-:Y:S05]  /*234b0*/  BSYNC B0 ;  /* 0x0000000000007941 */ /* 0x000fea0003800000 */
.L_x_12247:
        /* <DEDUP_REMOVED lines=11> */
.L_x_12231:
        /* <DEDUP_REMOVED lines=23> */
.L_x_12253:
[----:B------:R-:W-:Y:S05]  /*236e0*/  BSYNC B4 ;  /* 0x0000000000047941 */ /* 0x000fea0003800000 */
.L_x_12252:
        /* <DEDUP_REMOVED lines=24> */
.L_x_12251:
        /* <DEDUP_REMOVED lines=12> */
.L_x_12255:
[----:B------:R-:W-:Y:S05]  /*23930*/  BSYNC B4 ;  /* 0x0000000000047941 */ /* 0x000fea0003800000 */
.L_x_12254:
        /* <DEDUP_REMOVED lines=38> */
.L_x_12250:
        /* <DEDUP_REMOVED lines=33> */
.L_x_12257:
[----:B------:R-:W-:Y:S05]  /*23db0*/  BSYNC B4 ;  /* 0x0000000000047941 */ /* 0x000fea0003800000 */
.L_x_12256:
        /* <DEDUP_REMOVED lines=21> */
.L_x_12239:
[----:B------:R-:W-:Y:S05]  /*23f10*/  BSYNC B3 ;  /* 0x0000000000037941 */ /* 0x000fea0003800000 */
.L_x_12230:
[----:B------:R-:W-:Y:S01]  /*23f20*/  FADD.FTZ R3, R30, 0.69314718246459960938 ;  /* 0x3f3172181e037421 */ /* 0x000fe20000010000 */
[----:B------:R-:W-:-:S04]  /*23f30*/  LOP3.LUT R23, R0, 0x80000000, R25, 0xb8, !PT ;  /* 0x8000000000177812 */ /* 0x000fc800078eb819 */
[----:B------:R-:W-:Y:S01]  /*23f40*/  LOP3.LUT R22, R3, 0x80000000, R24, 0xb8, !PT ;  /* 0x8000000003167812 */ /* 0x000fe200078eb818 */
[----:B------:R-:W-:Y:S06]  /*23f50*/  BRA `(.L_x_12196) ;  /* 0x00000000003c7947 */ /* 0x000fec0003800000 */
.L_x_12197:
        /* <DEDUP_REMOVED lines=15> */
.L_x_12196:
[----:B------:R-:W-:Y:S05]  /*24050*/  BSYNC B2 ;  /* 0x0000000000027941 */ /* 0x000fea0003800000 */
.L_x_12195:
        /* <DEDUP_REMOVED lines=117> */
.L_x_12265:
        /* <DEDUP_REMOVED lines=10> */
.L_x_12267:
[----:B------:R-:W-:-:S04]  /*24850*/  FADD.FTZ R4, -R0, R5 ;  /* 0x0000000500047221 */ /* 0x000fc80000010100 */
[----:B------:R-:W-:-:S07]  /*24860*/  FMUL.FTZ R4, R4, 0.5 ;  /* 0x3f00000004047820 */ /* 0x000fce0000410000 */
.L_x_12268:
[----:B------:R-:W-:Y:S05]  /*24870*/  BSYNC B1 ;  /* 0x0000000000017941 */ /* 0x000fea0003800000 */
.L_x_12266:
        /* <DEDUP_REMOVED lines=11> */
.L_x_12270:
[----:B------:R-:W-:-:S04]  /*24930*/  FADD.FTZ R6, R2, -R7 ;  /* 0x8000000702067221 */ /* 0x000fc80000010000 */
[----:B------:R-:W-:-:S07]  /*24940*/  FMUL.FTZ R7, R6, 0.5 ;  /* 0x3f00000006077820 */ /* 0x000fce0000410000 */
.L_x_12271:
[----:B------:R-:W-:Y:S05]  /*24950*/  BSYNC B1 ;  /* 0x0000000000017941 */ /* 0x000fea0003800000 */
.L_x_12269:
        /* <DEDUP_REMOVED lines=35> */
.L_x_12264:
[----:B------:R0:W1:Y:S02]  /*24b90*/  MUFU.SQRT R31, R30 ;  /* 0x0000001e001f7308 */ /* 0x0000640000002000 */
.L_x_12263:
[----:B------:R-:W-:Y:S05]  /*24ba0*/  BSYNC B0 ;  /* 0x0000000000007941 */ /* 0x000fea0003800000 */
.L_x_12262:
        /* <DEDUP_REMOVED lines=35> */
.L_x_12275:
        /* <DEDUP_REMOVED lines=17> */
.L_x_12281:
[----:B------:R-:W-:-:S04]  /*24ef0*/  FADD.FTZ R0, -R0, R5 ;  /* 0x0000000500007221 */ /* 0x000fc80000010100 */
[----:B------:R-:W-:-:S07]  /*24f00*/  FMUL.FTZ R0, R0, 0.5 ;  /* 0x3f00000000007820 */ /* 0x000fce0000410000 */
.L_x_12282:
[----:B------:R-:W-:Y:S05]  /*24f10*/  BSYNC B4 ;  /* 0x0000000000047941 */ /* 0x000fea0003800000 */
.L_x_12280:
        /* <DEDUP_REMOVED lines=10> */
.L_x_12284:
[----:B------:R-:W-:-:S04]  /*24fc0*/  FADD.FTZ R2, -R3, R2 ;  /* 0x0000000203027221 */ /* 0x000fc80000010100 */
[----:B------:R-:W-:-:S07]  /*24fd0*/  FMUL.FTZ R3, R2, 0.5 ;  /* 0x3f00000002037820 */ /* 0x000fce0000410000 */
.L_x_12285:
[----:B------:R-:W-:Y:S05]  /*24fe0*/  BSYNC B4 ;  /* 0x0000000000047941 */ /* 0x000fea0003800000 */
.L_x_12283:
[----:B------:R-:W-:Y:S01]  /*24ff0*/  FADD.FTZ R3, R3, R0 ;  /* 0x0000000003037221 */ /* 0x000fe20000010000 */
[----:B------:R-:W-:-:S04]  /*25000*/  FADD.FTZ R24, R9, R24 ;  /* 0x0000001809187221 */ /* 0x000fc80000010000 */
[----:B------:R-:W-:-:S06]  /*25010*/  FMUL.FTZ R24, R24, R3 ;  /* 0x0000000318187220 */ /* 0x000fcc0000410000 */
[----:B------:R-:W2:Y:S01]  /*25020*/  MUFU.SQRT R24, R24 ;  /* 0x0000001800187308 */ /* 0x000ea20000002000 */
[----:B------:R-:W-:Y:S05]  /*25030*/  BRA `(.L_x_12286) ;  /* 0x0000000000487947 */ /* 0x000fea0003800000 */
.L_x_12279:
        /* <DEDUP_REMOVED lines=12> */
.L_x_12278:
[----:B------:R-:W-:Y:S01]  /*25100*/  FADD.FTZ R0, R24, 1 ;  /* 0x3f80000018007421 */ /* 0x000fe20000010000 */
[----:B------:R-:W-:Y:S01]  /*25110*/  MUFU.SQRT R3, R30 ;  /* 0x0000001e00037308 */ /* 0x000fe20000002000 */
[----:B------:R-:W-:Y:S02]  /*25120*/  MOV R9, 0x3f800000 ;  /* 0x3f80000000097802 */ /* 0x000fe40000000f00 */
[----:B------:R-:W-:-:S06]  /*25130*/  FMUL.FTZ R0, R0, 0.5 ;  /* 0x3f00000000007820 */ /* 0x000fcc0000410000 */
[----:B------:R-:W2:Y:S02]  /*25140*/  MUFU.SQRT R0, R0 ;  /* 0x0000000000007308 */ /* 0x000ea40000002000 */
[----:B--2---:R-:W-:-:S07]  /*25150*/  FMUL.FTZ R24, R3, R0 ;  /* 0x0000000003187220 */ /* 0x004fce0000410000 */
.L_x_12286:
[----:B------:R-:W-:Y:S05]  /*25160*/  BSYNC B1 ;  /* 0x0000000000017941 */ /* 0x000fea0003800000 */
.L_x_12277:
[----:B------:R-:W-:Y:S05]  /*25170*/  BRA `(.L_x_12287) ;  /* 0x0000000000087947 */ /* 0x000fea0003800000 */
.L_x_12274:
[----:B------:R-:W-:Y:S01]  /*25180*/  FMUL.FTZ R24, R24, 16777216 ;  /* 0x4b80000018187820 */ /* 0x000fe20000410000 */
[----:B------:R-:W-:-:S07]  /*25190*/  FMUL.FTZ R9, R9, 16777216 ;  /* 0x4b80000009097820 */ /* 0x000fce0000410000 */
.L_x_12287:
[----:B------:R-:W-:Y:S05]  /*251a0*/  BSYNC B0 ;  /* 0x0000000000007941 */ /* 0x000fea0003800000 */
.L_x_12273:
        /* <DEDUP_REMOVED lines=17> */
.L_x_12289:
[----:B------:R-:W-:Y:S05]  /*252c0*/  BSYNC B4 ;  /* 0x0000000000047941 */ /* 0x000fea0003800000 */
.L_x_12288:
        /* <DEDUP_REMOVED lines=18> */
.L_x_12291:
[----:B------:R-:W-:Y:S02]  /*253f0*/  ISETP.GE.AND P0, PT, R24, RZ, PT ;  /* 0x000000ff1800720c */ /* 0x000fe40003f06270 */
[----:B------:R-:W-:-:S11]  /*25400*/  MOV R3, 0x3fd774eb ;  /* 0x3fd774eb00037802 */ /* 0x000fd60000000f00 */
[----:B------:R-:W-:-:S04]  /*25410*/  @P0 FFMA.FTZ R0, R3, 0.93318945169448852539, -R0 ;  /* 0x3f6ee58103000823 */ /* 0x000fc80000010800 */
[----:B------:R-:W-:-:S07]  /*25420*/  @!P0 FFMA.FTZ R0, R3, 0.93318945169448852539, R0 ;  /* 0x3f6ee58103008823 */ /* 0x000fce0000010000 */
.L_x_12292:
[----:B------:R-:W-:Y:S05]  /*25430*/  BSYNC B0 ;  /* 0x0000000000007941 */ /* 0x000fea0003800000 */
.L_x_12290:
        /* <DEDUP_REMOVED lines=10> */
.L_x_12276:
[----:B------:R-:W-:Y:S05]  /*254e0*/  BSYNC B3 ;  /* 0x0000000000037941 */ /* 0x000fea0003800000 */
.L_x_12272:
[----:B------:R-:W-:Y:S02]  /*254f0*/  LOP3.LUT R25, R4, 0x80000000, R27, 0xb8, !PT ;  /* 0x8000000004197812 */ /* 0x000fe400078eb81b */
[----:B-1----:R-:W-:Y:S01]  /*25500*/  LOP3.LUT R24, R31, 0x80000000, R26, 0xb8, !PT ;  /* 0x800000001f187812 */ /* 0x002fe200078eb81a */
[----:B------:R-:W-:Y:S06]  /*25510*/  BRA `(.L_x_12259) ;  /* 0x0000001400d07947 */ /* 0x000fec0003800000 */
.L_x_12261:
        /* <DEDUP_REMOVED lines=30> */
.L_x_12298:
[----:B------:R-:W-:Y:S05]  /*25700*/  BSYNC B4 ;  /* 0x0000000000047941 */ /* 0x000fea0003800000 */
.L_x_12297:
        /* <DEDUP_REMOVED lines=18> */
.L_x_12300:
[----:B------:R-:W-:Y:S02]  /*25830*/  ISETP.GE.AND P0, PT, R25, RZ, PT ;  /* 0x000000ff1900720c */ /* 0x000fe40003f06270 */
[----:B------:R-:W-:-:S11]  /*25840*/  MOV R3, 0x3fd774eb ;  /* 0x3fd774eb00037802 */ /* 0x000fd60000000f00 */
[----:B------:R-:W-:-:S04]  /*25850*/  @P0 FFMA.FTZ R0, R3, 0.93318945169448852539, -R0 ;  /* 0x3f6ee58103000823 */ /* 0x000fc80000010800 */
[----:B------:R-:W-:-:S07]  /*25860*/  @!P0 FFMA.FTZ R0, R3, 0.93318945169448852539, R0 ;  /* 0x3f6ee58103008823 */ /* 0x000fce0000010000 */
.L_x_12301:
[----:B------:R-:W-:Y:S05]  /*25870*/  BSYNC B0 ;  /* 0x0000000000007941 */ /* 0x000fea0003800000 */
.L_x_12299:
        /* <DEDUP_REMOVED lines=13> */
.L_x_12296:
        /* <DEDUP_REMOVED lines=12> */
.L_x_12304:
[----:B------:R-:W-:Y:S05]  /*25a10*/  BSYNC B4 ;  /* 0x0000000000047941 */ /* 0x000fea0003800000 */
.L_x_12303:
        /* <DEDUP_REMOVED lines=18> */
.L_x_12306:
[----:B------:R-:W-:Y:S02]  /*25b40*/  ISETP.GE.AND P0, PT, R25, RZ, PT ;  /* 0x000000ff1900720c */ /* 0x000fe40003f06270 */
[----:B------:R-:W-:-:S11]  /*25b50*/  MOV R3, 0x3fd774eb ;  /* 0x3fd774eb00037802 */ /* 0x000fd60000000f00 */
[----:B------:R-:W-:-:S04]  /*25b60*/  @P0 FFMA.FTZ R0, R3, 0.93318945169448852539, -R0 ;  /* 0x3f6ee58103000823 */ /* 0x000fc80000010800 */
[----:B------:R-:W-:-:S07]  /*25b70*/  @!P0 FFMA.FTZ R0, R3, 0.93318945169448852539, R0 ;  /* 0x3f6ee58103008823 */ /* 0x000fce0000010000 */
.L_x_12307:
[----:B------:R-:W-:Y:S05]  /*25b80*/  BSYNC B0 ;  /* 0x0000000000007941 */ /* 0x000fea0003800000 */
.L_x_12305:
        /* <DEDUP_REMOVED lines=27> */
.L_x_12295:
        /* <DEDUP_REMOVED lines=33> */
.L_x_12309:
[----:B------:R-:W-:Y:S05]  /*25f50*/  BSYNC B4 ;  /* 0x0000000000047941 */ /* 0x000fea0003800000 */
.L_x_12308:
        /* <DEDUP_REMOVED lines=18> */
.L_x_12311:
[----:B------:R-:W-:Y:S02]  /*26080*/  ISETP.GE.AND P0, PT, R25, RZ, PT ;  /* 0x000000ff1900720c */ /* 0x000fe40003f06270 */
[----:B------:R-:W-:-:S11]  /*26090*/  MOV R3, 0x3fd774eb ;  /* 0x3fd774eb00037802 */ /* 0x000fd60000000f00 */
[----:B------:R-:W-:-:S04]  /*260a0*/  @P0 FFMA.FTZ R0, R3, 0.93318945169448852539, -R0 ;  /* 0x3f6ee58103000823 */ /* 0x000fc80000010800 */
[----:B------:R-:W-:-:S07]  /*260b0*/  @!P0 FFMA.FTZ R0, R3, 0.93318945169448852539, R0 ;  /* 0x3f6ee58103008823 */ /* 0x000fce0000010000 */
.L_x_12312:
[----:B------:R-:W-:Y:S05]  /*260c0*/  BSYNC B0 ;  /* 0x0000000000007941 */ /* 0x000fea0003800000 */
.L_x_12310:
        /* <DEDUP_REMOVED lines=11> */
.L_x_12294:
        /* <DEDUP_REMOVED lines=23> */
.L_x_12316:
[----:B------:R-:W-:Y:S05]  /*262f0*/  BSYNC B4 ;  /* 0x0000000000047941 */ /* 0x000fea0003800000 */
.L_x_12315:
        /* <DEDUP_REMOVED lines=24> */
.L_x_12314:
        /* <DEDUP_REMOVED lines=12> */
.L_x_12318:
[----:B------:R-:W-:Y:S05]  /*26540*/  BSYNC B4 ;  /* 0x0000000000047941 */ /* 0x000fea0003800000 */
.L_x_12317:
        /* <DEDUP_REMOVED lines=38> */
.L_x_12313:
        /* <DEDUP_REMOVED lines=33> */
.L_x_12320:
[----:B------:R-:W-:Y:S05]  /*269c0*/  BSYNC B4 ;  /* 0x0000000000047941 */ /* 0x000fea0003800000 */
.L_x_12319:
        /* <DEDUP_REMOVED lines=21> */
.L_x_12302:
[----:B------:R-:W-:Y:S05]  /*26b20*/  BSYNC B3 ;  /* 0x0000000000037941 */ /* 0x000fea0003800000 */
.L_x_12293:
[----:B------:R-:W-:Y:S01]  /*26b30*/  FADD.FTZ R3, R30, 0.69314718246459960938 ;  /* 0x3f3172181e037421 */ /* 0x000fe20000010000 */
[----:B------:R-:W-:-:S04]  /*26b40*/  LOP3.LUT R25, R0, 0x80000000, R27, 0xb8, !PT ;  /* 0x8000000000197812 */ /* 0x000fc800078eb81b */
[----:B------:R-:W-:Y:S01]  /*26b50*/  LOP3.LUT R24, R3, 0x80000000, R26, 0xb8, !PT ;  /* 0x8000000003187812 */ /* 0x000fe200078eb81a */
[----:B------:R-:W-:Y:S06]  /*26b60*/  BRA `(.L_x_12259) ;  /* 0x00000000003c7947 */ /* 0x000fec0003800000 */
.L_x_12260:
        /* <DEDUP_REMOVED lines=15> */
.L_x_12259:
[----:B------:R-:W-:Y:S05]  /*26c60*/  BSYNC B2 ;  /* 0x0000000000027941 */ /* 0x000fea0003800000 */
.L_x_12258:
        /* <DEDUP_REMOVED lines=118> */
.L_x_12328:
        /* <DEDUP_REMOVED lines=10> */
.L_x_12330:
[----:B------:R-:W-:-:S04]  /*27470*/  FADD.FTZ R4, -R0, R5 ;  /* 0x0000000500047221 */ /* 0x000fc80000010100 */
[----:B------:R-:W-:-:S07]  /*27480*/  FMUL.FTZ R4, R4, 0.5 ;  /* 0x3f00000004047820 */ /* 0x000fce0000410000 */
.L_x_12331:
[----:B------:R-:W-:Y:S05]  /*27490*/  BSYNC B1 ;  /* 0x0000000000017941 */ /* 0x000fea0003800000 */
.L_x_12329:
        /* <DEDUP_REMOVED lines=11> */
.L_x_12333:
[----:B------:R-:W-:-:S04]  /*27550*/  FADD.FTZ R6, R2, -R7 ;  /* 0x8000000702067221 */ /* 0x000fc80000010000 */
[----:B------:R-:W-:-:S07]  /*27560*/  FMUL.FTZ R7, R6, 0.5 ;  /* 0x3f00000006077820 */ /* 0x000fce0000410000 */
.L_x_12334:
[----:B------:R-:W-:Y:S05]  /*27570*/  BSYNC B1 ;  /* 0x0000000000017941 */ /* 0x000fea0003800000 */
.L_x_12332:
        /* <DEDUP_REMOVED lines=35> */
.L_x_12327:
[----:B------:R0:W1:Y:S02]  /*277b0*/  MUFU.SQRT R31, R30 ;  /* 0x0000001e001f7308 */ /* 0x0000640000002000 */
.L_x_12326:
[----:B------:R-:W-:Y:S05]  /*277c0*/  BSYNC B0 ;  /* 0x0000000000007941 */ /* 0x000fea0003800000 */
.L_x_12325:
        /* <DEDUP_REMOVED lines=35> */
.L_x_12338:
        /* <DEDUP_REMOVED lines=17> */
.L_x_12344:
[----:B------:R-:W-:-:S04]  /*27b10*/  FADD.FTZ R0, -R0, R5 ;  /* 0x0000000500007221 */ /* 0x000fc80000010100 */
[----:B------:R-:W-:-:S07]  /*27b20*/  FMUL.FTZ R0, R0, 0.5 ;  /* 0x3f00000000007820 */ /* 0x000fce0000410000 */
.L_x_12345:
[----:B------:R-:W-:Y:S05]  /*27b30*/  BSYNC B4 ;  /* 0x0000000000047941 */ /* 0x000fea0003800000 */
.L_x_12343:
        /* <DEDUP_REMOVED lines=10> */
.L_x_12347:
[----:B------:R-:W-:-:S04]  /*27be0*/  FADD.FTZ R2, -R3, R2 ;  /* 0x0000000203027221 */ /* 0x000fc80000010100 */
[----:B------:R-:W-:-:S07]  /*27bf0*/  FMUL.FTZ R3, R2, 0.5 ;  /* 0x3f00000002037820 */ /* 0x000fce0000410000 */
.L_x_12348:
[----:B------:R-:W-:Y:S05]  /*27c00*/  BSYNC B4 ;  /* 0x0000000000047941 */ /* 0x000fea0003800000 */
.L_x_12346:
[----:B------:R-:W-:Y:S01]  /*27c10*/  FADD.FTZ R3, R3, R0 ;  /* 0x0000000003037221 */ /* 0x000fe20000010000 */
[----:B------:R-:W-:-:S04]  /*27c20*/  FADD.FTZ R26, R33, R26 ;  /* 0x0000001a211a7221 */ /* 0x000fc80000010000 */
[----:B------:R-:W-:-:S06]  /*27c30*/  FMUL.FTZ R26, R26, R3 ;  /* 0x000000031a1a7220 */ /* 0x000fcc0000410000 */
[----:B------:R-:W2:Y:S01]  /*27c40*/  MUFU.SQRT R26, R26 ;  /* 0x0000001a001a7308 */ /* 0x000ea20000002000 */
[----:B------:R-:W-:Y:S05]  /*27c50*/  BRA `(.L_x_12349) ;  /* 0x0000000000487947 */ /* 0x000fea0003800000 */
.L_x_12342:
        /* <DEDUP_REMOVED lines=12> */
.L_x_12341:
[----:B------:R-:W-:Y:S01]  /*27d20*/  FADD.FTZ R0, R26, 1 ;  /* 0x3f8000001a007421 */ /* 0x000fe20000010000 */
[----:B------:R-:W-:Y:S01]  /*27d30*/  MUFU.SQRT R3, R30 ;  /* 0x0000001e00037308 */ /* 0x000fe20000002000 */
[----:B------:R-:W-:Y:S02]  /*27d40*/  MOV R33, 0x3f800000 ;  /* 0x3f80000000217802 */ /* 0x000fe40000000f00 */
[----:B------:R-:W-:-:S06]  /*27d50*/  FMUL.FTZ R0, R0, 0.5 ;  /* 0x3f00000000007820 */ /* 0x000fcc0000410000 */
[----:B------:R-:W2:Y:S02]  /*27d60*/  MUFU.SQRT R0, R0 ;  /* 0x0000000000007308 */ /* 0x000ea40000002000 */
[----:B--2---:R-:W-:-:S07]  /*27d70*/  FMUL.FTZ R26, R3, R0 ;  /* 0x00000000031a7220 */ /* 0x004fce0000410000 */
.L_x_12349:
[----:B------:R-:W-:Y:S05]  /*27d80*/  BSYNC B1 ;  /* 0x0000000000017941 */ /* 0x000fea0003800000 */
.L_x_12340:
[----:B------:R-:W-:Y:S05]  /*27d90*/  BRA `(.L_x_12350) ;  /* 0x0000000000087947 */ /* 0x000fea0003800000 */
.L_x_12337:
[----:B------:R-:W-:Y:S01]  /*27da0*/  FMUL.FTZ R26, R26, 16777216 ;  /* 0x4b8000001a1a7820 */ /* 0x000fe20000410000 */
[----:B------:R-:W-:-:S07]  /*27db0*/  FMUL.FTZ R33, R33, 16777216 ;  /* 0x4b80000021217820 */ /* 0x000fce0000410000 */
.L_x_12350:
[----:B------:R-:W-:Y:S05]  /*27dc0*/  BSYNC B0 ;  /* 0x0000000000007941 */ /* 0x000fea0003800000 */
.L_x_12336:
        /* <DEDUP_REMOVED lines=17> */
.L_x_12352:
[----:B------:R-:W-:Y:S05]  /*27ee0*/  BSYNC B4 ;  /* 0x0000000000047941 */ /* 0x000fea0003800000 */
.L_x_12351:
        /* <DEDUP_REMOVED lines=18> */
.L_x_12354:
[----:B------:R-:W-:Y:S02]  /*28010*/  ISETP.GE.AND P0, PT, R26, RZ, PT ;  /* 0x000000ff1a00720c */ /* 0x000fe40003f06270 */
[----:B------:R-:W-:-:S11]  /*28020*/  MOV R3, 0x3fd774eb ;  /* 0x3fd774eb00037802 */ /* 0x000fd60000000f00 */
[----:B------:R-:W-:-:S04]  /*28030*/  @P0 FFMA.FTZ R0, R3, 0.93318945169448852539, -R0 ;  /* 0x3f6ee58103000823 */ /* 0x000fc80000010800 */
[----:B------:R-:W-:-:S07]  /*28040*/  @!P0 FFMA.FTZ R0, R3, 0.93318945169448852539, R0 ;  /* 0x3f6ee58103008823 */ /* 0x000fce0000010000 */
.L_x_12355:
[----:B------:R-:W-:Y:S05]  /*28050*/  BSYNC B0 ;  /* 0x0000000000007941 */ /* 0x000fea0003800000 */
.L_x_12353:
        /* <DEDUP_REMOVED lines=10> */
.L_x_12339:
[----:B------:R-:W-:Y:S05]  /*28100*/  BSYNC B3 ;  /* 0x0000000000037941 */ /* 0x000fea0003800000 */
.L_x_12335:
[----:B------:R-:W-:Y:S02]  /*28110*/  LOP3.LUT R27, R4, 0x80000000, R11, 0xb8, !PT ;  /* 0x80000000041b7812 */ /* 0x000fe400078eb80b */
[----:B-1----:R-:W-:Y:S01]  /*28120*/  LOP3.LUT R26, R31, 0x80000000, R10, 0xb8, !PT ;  /* 0x800000001f1a7812 */ /* 0x002fe200078eb80a */
[----:B------:R-:W-:Y:S06]  /*28130*/  BRA `(.L_x_12322) ;  /* 0x0000001400d07947 */ /* 0x000fec0003800000 */
.L_x_12324:
        /* <DEDUP_REMOVED lines=30> */
.L_x_12361:
[----:B------:R-:W-:Y:S05]  /*28320*/  BSYNC B4 ;  /* 0x0000000000047941 */ /* 0x000fea0003800000 */
.L_x_12360:
        /* <DEDUP_REMOVED lines=18> */
.L_x_12363:
[----:B------:R-:W-:Y:S02]  /*28450*/  ISETP.GE.AND P0, PT, R30, RZ, PT ;  /* 0x000000ff1e00720c */ /* 0x000fe40003f06270 */
[----:B------:R-:W-:-:S11]  /*28460*/  MOV R3, 0x3fd774eb ;  /* 0x3fd774eb00037802 */ /* 0x000fd60000000f00 */
[----:B------:R-:W-:-:S04]  /*28470*/  @P0 FFMA.FTZ R0, R3, 0.93318945169448852539, -R0 ;  /* 0x3f6ee58103000823 */ /* 0x000fc80000010800 */
[----:B------:R-:W-:-:S07]  /*28480*/  @!P0 FFMA.FTZ R0, R3, 0.93318945169448852539, R0 ;  /* 0x3f6ee58103008823 */ /* 0x000fce0000010000 */
.L_x_12364:
[----:B------:R-:W-:Y:S05]  /*28490*/  BSYNC B0 ;  /* 0x0000000000007941 */ /* 0x000fea0003800000 */
.L_x_12362:
        /* <DEDUP_REMOVED lines=13> */
.L_x_12359:
        /* <DEDUP_REMOVED lines=12> */
.L_x_12367:
[----:B------:R-:W-:Y:S05]  /*28630*/  BSYNC B4 ;  /* 0x0000000000047941 */ /* 0x000fea0003800000 */
.L_x_12366:
        /* <DEDUP_REMOVED lines=18> */
.L_x_12369:
[----:B------:R-:W-:Y:S02]  /*28760*/  ISETP.GE.AND P0, PT, R30, RZ, PT ;  /* 0x000000ff1e00720c */ /* 0x000fe40003f06270 */
[----:B------:R-:W-:-:S11]  /*28770*/  MOV R3, 0x3fd774eb ;  /* 0x3fd774eb00037802 */ /* 0x000fd60000000f00 */
[----:B------:R-:W-:-:S04]  /*28780*/  @P0 FFMA.FTZ R0, R3, 0.93318945169448852539, -R0 ;  /* 0x3f6ee58103000823 */ /* 0x000fc80000010800 */
[----:B------:R-:W-:-:S07]  /*28790*/  @!P0 FFMA.FTZ R0, R3, 0.93318945169448852539, R0 ;  /* 0x3f6ee58103008823 */ /* 0x000fce0000010000 */
.L_x_12370:
[----:B------:R-:W-:Y:S05]  /*287a0*/  BSYNC B0 ;  /* 0x0000000000007941 */ /* 0x000fea0003800000 */
.L_x_12368:
        /* <DEDUP_REMOVED lines=27> */
.L_x_12358:
        /* <DEDUP_REMOVED lines=33> */
.L_x_12372:
[----:B------:R-:W-:Y:S05]  /*28b70*/  BSYNC B4 ;  /* 0x0000000000047941 */ /* 0x000fea0003800000 */
.L_x_12371:
        /* <DEDUP_REMOVED lines=18> */
.L_x_12374:
[----:B------:R-:W-:Y:S02]  /*28ca0*/  ISETP.GE.AND P0, PT, R30, RZ, PT ;  /* 0x000000ff1e00720c */ /* 0x000fe40003f06270 */
[----:B------:R-:W-:-:S11]  /*28cb0*/  MOV R3, 0x3fd774eb ;  /* 0x3fd774eb00037802 */ /* 0x000fd60000000f00 */
[----:B------:R-:W-:-:S04]  /*28cc0*/  @P0 FFMA.FTZ R0, R3, 0.93318945169448852539, -R0 ;  /* 0x3f6ee58103000823 */ /* 0x000fc80000010800 */
[----:B------:R-:W-:-:S07]  /*28cd0*/  @!P0 FFMA.FTZ R0, R3, 0.93318945169448852539, R0 ;  /* 0x3f6ee58103008823 */ /* 0x000fce0000010000 */
.L_x_12375:
[----:B------:R-:W-:Y:S05]  /*28ce0*/  BSYNC B0 ;  /* 0x0000000000007941 */ /* 0x000fea0003800000 */
.L_x_12373:
        /* <DEDUP_REMOVED lines=11> */
.L_x_12357:
        /* <DEDUP_REMOVED lines=23> */
.L_x_12379:
[----:B------:R-:W-:Y:S05]  /*28f10*/  BSYNC B4 ;  /* 0x0000000000047941 */ /* 0x000fea0003800000 */
.L_x_12378:
        /* <DEDUP_REMOVED lines=24> */
.L_x_12377:
        /* <DEDUP_REMOVED lines=12> */
.L_x_12381:
[----:B------:R-:W-:Y:S05]  /*29160*/  BSYNC B4 ;  /* 0x0000000000047941 */ /* 0x000fea0003800000 */
.L_x_12380:
        /* <DEDUP_REMOVED lines=38> */
.L_x_12376:
        /* <DEDUP_REMOVED lines=33> */
.L_x_12383:
[----:B------:R-:W-:Y:S05]  /*295e0*/  BSYNC B4 ;  /* 0x0000000000047941 */ /* 0x000fea0003800000 */
.L_x_12382:
        /* <DEDUP_REMOVED lines=21> */
.L_x_12365:
[----:B------:R-:W-:Y:S05]  /*29740*/  BSYNC B3 ;  /* 0x0000000000037941 */ /* 0x000fea0003800000 */
.L_x_12356:
[----:B------:R-:W-:Y:S01]  /*29750*/  FADD.FTZ R31, R31, 0.69314718246459960938 ;  /* 0x3f3172181f1f7421 */ /* 0x000fe20000010000 */
[----:B------:R-:W-:-:S04]  /*29760*/  LOP3.LUT R27, R0, 0x80000000, R11, 0xb8, !PT ;  /* 0x80000000001b7812 */ /* 0x000fc800078eb80b */
[----:B------:R-:W-:Y:S01]  /*29770*/  LOP3.LUT R26, R31, 0x80000000, R10, 0xb8, !PT ;  /* 0x800000001f1a7812 */ /* 0x000fe200078eb80a */
[----:B------:R-:W-:Y:S06]  /*29780*/  BRA `(.L_x_12322) ;  /* 0x00000000003c7947 */ /* 0x000fec0003800000 */
.L_x_12323:
        /* <DEDUP_REMOVED lines=15> */
.L_x_12322:
[----:B------:R-:W-:Y:S05]  /*29880*/  BSYNC B2 ;  /* 0x0000000000027941 */ /* 0x000fea0003800000 */
.L_x_12321:
        /* <DEDUP_REMOVED lines=117> */
.L_x_12391:
        /* <DEDUP_REMOVED lines=10> */
.L_x_12393:
[----:B------:R-:W-:-:S04]  /*2a080*/  FADD.FTZ R4, -R0, R5 ;  /* 0x0000000500047221 */ /* 0x000fc80000010100 */
[----:B------:R-:W-:-:S07]  /*2a090*/  FMUL.FTZ R4, R4, 0.5 ;  /* 0x3f00000004047820 */ /* 0x000fce0000410000 */
.L_x_12394:
[----:B------:R-:W-:Y:S05]  /*2a0a0*/  BSYNC B1 ;  /* 0x0000000000017941 */ /* 0x000fea0003800000 */
.L_x_12392:
        /* <DEDUP_REMOVED lines=11> */
.L_x_12396:
[----:B------:R-:W-:-:S04]  /*2a160*/  FADD.FTZ R6, R2, -R7 ;  /* 0x8000000702067221 */ /* 0x000fc80000010000 */
[----:B------:R-:W-:-:S07]  /*2a170*/  FMUL.FTZ R7, R6, 0.5 ;  /* 0x3f00000006077820 */ /* 0x000fce0000410000 */
.L_x_12397:
[----:B------:R-:W-:Y:S05]  /*2a180*/  BSYNC B1 ;  /* 0x0000000000017941 */ /* 0x000fea0003800000 */
.L_x_12395:
        /* <DEDUP_REMOVED lines=35> */
.L_x_12390:
[----:B------:R0:W1:Y:S02]  /*2a3c0*/  MUFU.SQRT R31, R10 ;  /* 0x0000000a001f7308 */ /* 0x0000640000002000 */
.L_x_12389:
[----:B------:R-:W-:Y:S05]  /*2a3d0*/  BSYNC B0 ;  /* 0x0000000000007941 */ /* 0x000fea0003800000 */
.L_x_12388:
        /* <DEDUP_REMOVED lines=35> */
.L_x_12401:
        /* <DEDUP_REMOVED lines=17> */
.L_x_12407:
[----:B------:R-:W-:-:S04]  /*2a720*/  FADD.FTZ R0, -R0, R5 ;  /* 0x0000000500007221 */ /* 0x000fc80000010100 */
[----:B------:R-:W-:-:S07]  /*2a730*/  FMUL.FTZ R0, R0, 0.5 ;  /* 0x3f00000000007820 */ /* 0x000fce0000410000 */
.L_x_12408:
[----:B------:R-:W-:Y:S05]  /*2a740*/  BSYNC B4 ;  /* 0x0000000000047941 */ /* 0x000fea0003800000 */
.L_x_12406:
        /* <DEDUP_REMOVED lines=10> */
.L_x_12410:
[----:B------:R-:W-:-:S04]  /*2a7f0*/  FADD.FTZ R2, -R3, R2 ;  /* 0x0000000203027221 */ /* 0x000fc80000010100 */
[----:B------:R-:W-:-:S07]  /*2a800*/  FMUL.FTZ R3, R2, 0.5 ;  /* 0x3f00000002037820 */ /* 0x000fce0000410000 */
.L_x_12411:
[----:B------:R-:W-:Y:S05]  /*2a810*/  BSYNC B4 ;  /* 0x0000000000047941 */ /* 0x000fea0003800000 */
.L_x_12409:
[----:B------:R-:W-:Y:S01]  /*2a820*/  FADD.FTZ R3, R3, R0 ;  /* 0x0000000003037221 */ /* 0x000fe20000010000 */
[----:B------:R-:W-:-:S04]  /*2a830*/  FADD.FTZ R30, R11, R30 ;  /* 0x0000001e0b1e7221 */ /* 0x000fc80000010000 */
[----:B------:R-:W-:-:S06]  /*2a840*/  FMUL.FTZ R30, R30, R3 ;  /* 0x000000031e1e7220 */ /* 0x000fcc0000410000 */
[----:B------:R-:W2:Y:S01]  /*2a850*/  MUFU.SQRT R30, R30 ;  /* 0x0000001e001e7308 */ /* 0x000ea20000002000 */
[----:B------:R-:W-:Y:S05]  /*2a860*/  BRA `(.L_x_12412) ;  /* 0x0000000000487947 */ /* 0x000fea0003800000 */
.L_x_12405:
        /* <DEDUP_REMOVED lines=12> */
.L_x_12404:
[----:B------:R-:W-:Y:S01]  /*2a930*/  FADD.FTZ R0, R30, 1 ;  /* 0x3f8000001e007421 */ /* 0x000fe20000010000 */
[----:B------:R-:W-:Y:S01]  /*2a940*/  MUFU.SQRT R3, R10 ;  /* 0x0000000a00037308 */ /* 0x000fe20000002000 */
[----:B------:R-:W-:Y:S02]  /*2a950*/  MOV R11, 0x3f800000 ;  /* 0x3f800000000b7802 */ /* 0x000fe40000000f00 */
[----:B------:R-:W-:-:S06]  /*2a960*/  FMUL.FTZ R0, R0, 0.5 ;  /* 0x3f00000000007820 */ /* 0x000fcc0000410000 */
[----:B------:R-:W2:Y:S02]  /*2a970*/  MUFU.SQRT R0, R0 ;  /* 0x0000000000007308 */ /* 0x000ea40000002000 */
[----:B--2---:R-:W-:-:S07]  /*2a980*/  FMUL.FTZ R30, R3, R0 ;  /* 0x00000000031e7220 */ /* 0x004fce0000410000 */
.L_x_12412:
[----:B------:R-:W-:Y:S05]  /*2a990*/  BSYNC B1 ;  /* 0x0000000000017941 */ /* 0x000fea0003800000 */
.L_x_12403:
[----:B------:R-:W-:Y:S05]  /*2a9a0*/  BRA `(.L_x_12413) ;  /* 0x0000000000087947 */ /* 0x000fea0003800000 */
.L_x_12400:
[----:B------:R-:W-:Y:S01]  /*2a9b0*/  FMUL.FTZ R30, R30, 16777216 ;  /* 0x4b8000001e1e7820 */ /* 0x000fe20000410000 */
[----:B------:R-:W-:-:S07]  /*2a9c0*/  FMUL.FTZ R11, R11, 16777216 ;  /* 0x4b8000000b0b7820 */ /* 0x000fce0000410000 */
.L_x_12413:
[----:B------:R-:W-:Y:S05]  /*2a9d0*/  BSYNC B0 ;  /* 0x0000000000007941 */ /* 0x000fea0003800000 */
.L_x_12399:
        /* <DEDUP_REMOVED lines=17> */
.L_x_12415:
[----:B------:R-:W-:Y:S05]  /*2aaf0*/  BSYNC B4 ;  /* 0x0000000000047941 */ /* 0x000fea0003800000 */
.L_x_12414:
        /* <DEDUP_REMOVED lines=18> */
.L_x_12417:
[----:B------:R-:W-:Y:S02]  /*2ac20*/  ISETP.GE.AND P0, PT, R30, RZ, PT ;  /* 0x000000ff1e00720c */ /* 0x000fe40003f06270 */
[----:B------:R-:W-:-:S11]  /*2ac30*/  MOV R3, 0x3fd774eb ;  /* 0x3fd774eb00037802 */ /* 0x000fd60000000f00 */
[----:B------:R-:W-:-:S04]  /*2ac40*/  @P0 FFMA.FTZ R0, R3, 0.93318945169448852539, -R0 ;  /* 0x3f6ee58103000823 */ /* 0x000fc80000010800 */
[----:B------:R-:W-:-:S07]  /*2ac50*/  @!P0 FFMA.FTZ R0, R3, 0.93318945169448852539, R0 ;  /* 0x3f6ee58103008823 */ /* 0x000fce0000010000 */
.L_x_12418:
[----:B------:R-:W-:Y:S05]  /*2ac60*/  BSYNC B0 ;  /* 0x0000000000007941 */ /* 0x000fea0003800000 */
.L_x_12416:
        /* <DEDUP_REMOVED lines=10> */
.L_x_12402:
[----:B------:R-:W-:Y:S05]  /*2ad10*/  BSYNC B3 ;  /* 0x0000000000037941 */ /* 0x000fea0003800000 */
.L_x_12398:
[----:B------:R-:W-:Y:S02]  /*2ad20*/  LOP3.LUT R9, R4, 0x80000000, R13, 0xb8, !PT ;  /* 0x8000000004097812 */ /* 0x000fe400078eb80d */
[----:B-1----:R-:W-:Y:S01]  /*2ad30*/  LOP3.LUT R8, R31, 0x80000000, R12, 0xb8, !PT ;  /* 0x800000001f087812 */ /* 0x002fe200078eb80c */
[----:B------:R-:W-:Y:S06]  /*2ad40*/  BRA `(.L_x_12385) ;  /* 0x0000001400d07947 */ /* 0x000fec0003800000 */
.L_x_12387:
        /* <DEDUP_REMOVED lines=30> */
.L_x_12424:
[----:B------:R-:W-:Y:S05]  /*2af30*/  BSYNC B4 ;  /* 0x0000000000047941 */ /* 0x000fea0003800000 */
.L_x_12423:
        /* <DEDUP_REMOVED lines=18> */
.L_x_12426:
[----:B------:R-:W-:Y:S02]  /*2b060*/  ISETP.GE.AND P0, PT, R11, RZ, PT ;  /* 0x000000ff0b00720c */ /* 0x000fe40003f06270 */
[----:B------:R-:W-:-:S11]  /*2b070*/  MOV R3, 0x3fd774eb ;  /* 0x3fd774eb00037802 */ /* 0x000fd60000000f00 */
[----:B------:R-:W-:-:S04]  /*2b080*/  @P0 FFMA.FTZ R0, R3, 0.93318945169448852539, -R0 ;  /* 0x3f6ee58103000823 */ /* 0x000fc80000010800 */
[----:B------:R-:W-:-:S07]  /*2b090*/  @!P0 FFMA.FTZ R0, R3, 0.93318945169448852539, R0 ;  /* 0x3f6ee58103008823 */ /* 0x000fce0000010000 */
.L_x_12427:
[----:B------:R-:W-:Y:S05]  /*2b0a0*/  BSYNC B0 ;  /* 0x0000000000007941 */ /* 0x000fea0003800000 */
.L_x_12425:
        /* <DEDUP_REMOVED lines=13> */
.L_x_12422:
        /* <DEDUP_REMOVED lines=12> */
.L_x_12430:
[----:B------:R-:W-:Y:S05]  /*2b240*/  BSYNC B4 ;  /* 0x0000000000047941 */ /* 0x000fea0003800000 */
.L_x_12429:
        /* <DEDUP_REMOVED lines=18> */
.L_x_12432:
[----:B------:R-:W-:Y:S02]  /*2b370*/  ISETP.GE.AND P0, PT, R11, RZ, PT ;  /* 0x000000ff0b00720c */ /* 0x000fe40003f06270 */
[----:B------:R-:W-:-:S11]  /*2b380*/  MOV R3, 0x3fd774eb ;  /* 0x3fd774eb00037802 */ /* 0x000fd60000000f00 */
[----:B------:R-:W-:-:S04]  /*2b390*/  @P0 FFMA.FTZ R0, R3, 0.93318945169448852539, -R0 ;  /* 0x3f6ee58103000823 */ /* 0x000fc80000010800 */
[----:B------:R-:W-:-:S07]  /*2b3a0*/  @!P0 FFMA.FTZ R0, R3, 0.93318945169448852539, R0 ;  /* 0x3f6ee58103008823 */ /* 0x000fce0000010000 */
.L_x_12433:
[----:B------:R-:W-:Y:S05]  /*2b3b0*/  BSYNC B0 ;  /* 0x0000000000007941 */ /* 0x000fea0003800000 */
.L_x_12431:
        /* <DEDUP_REMOVED lines=27> */
.L_x_12421:
        /* <DEDUP_REMOVED lines=33> */
.L_x_12435:
[----:B------:R-:W-:Y:S05]  /*2b780*/  BSYNC B4 ;  /* 0x0000000000047941 */ /* 0x000fea0003800000 */
.L_x_12434:
        /* <DEDUP_REMOVED lines=18> */
.L_x_12437:
[----:B------:R-:W-:Y:S02]  /*2b8b0*/  ISETP.GE.AND P0, PT, R11, RZ, PT ;  /* 0x000000ff0b00720c */ /* 0x000fe40003f06270 */
[----:B------:R-:W-:-:S11]  /*2b8c0*/  MOV R3, 0x3fd774eb ;  /* 0x3fd774eb00037802 */ /* 0x000fd60000000f00 */
[----:B------:R-:W-:-:S04]  /*2b8d0*/  @P0 FFMA.FTZ R0, R3, 0.93318945169448852539, -R0 ;  /* 0x3f6ee58103000823 */ /* 0x000fc80000010800 */
[----:B------:R-:W-:-:S07]  /*2b8e0*/  @!P0 FFMA.FTZ R0, R3, 0.93318945169448852539, R0 ;  /* 0x3f6ee58103008823 */ /* 0x000fce0000010000 */
.L_x_12438:
[----:B------:R-:W-:Y:S05]  /*2b8f0*/  BSYNC B0 ;  /* 0x0000000000007941 */ /* 0x000fea0003800000 */
.L_x_12436:
        /* <DEDUP_REMOVED lines=11> */
.L_x_12420:
        /* <DEDUP_REMOVED lines=22> */
[----:B0-----:R-:W-:Y:S05]  /*2bb10*/  CALL.REL.NOINC `($__internal_20_$__cuda_sm3x_div_rn_ftz_f32_slowpath) ;  /* 0x0000000c00587944 */ /* 0x001fea0003c00000 */
.L_x_12442:
[----:B------:R-:W-:Y:S05]  /*2bb20*/  BSYNC B4 ;  /* 0x0000000000047941 */ /* 0x000fea0003800000 */
.L_x_12441:
        /* <DEDUP_REMOVED lines=24> */
.L_x_12440:
        /* <DEDUP_REMOVED lines=12> */
.L_x_12444:
[----:B------:R-:W-:Y:S05]  /*2bd70*/  BSYNC B4 ;  /* 0x0000000000047941 */ /* 0x000fea0003800000 */
.L_x_12443:
        /* <DEDUP_REMOVED lines=38> */
.L_x_12439:
        /* <DEDUP_REMOVED lines=33> */
.L_x_12446:
[----:B------:R-:W-:Y:S05]  /*2c1f0*/  BSYNC B4 ;  /* 0x0000000000047941 */ /* 0x000fea0003800000 */
.L_x_12445:
        /* <DEDUP_REMOVED lines=21> */
.L_x_12428:
[----:B------:R-:W-:Y:S05]  /*2c350*/  BSYNC B3 ;  /* 0x0000000000037941 */ /* 0x000fea0003800000 */
.L_x_12419:
[----:B------:R-:W-:Y:S01]  /*2c360*/  FADD.FTZ R3, R30, 0.69314718246459960938 ;  /* 0x3f3172181e037421 */ /* 0x000fe20000010000 */
[----:B------:R-:W-:-:S04]  /*2c370*/  LOP3.LUT R9, R0, 0x80000000, R13, 0xb8, !PT ;  /* 0x8000000000097812 */ /* 0x000fc800078eb80d */
[----:B------:R-:W-:Y:S01]  /*2c380*/  LOP3.LUT R8, R3, 0x80000000, R12, 0xb8, !PT ;  /* 0x8000000003087812 */ /* 0x000fe200078eb80c */
[----:B------:R-:W-:Y:S06]  /*2c390*/  BRA `(.L_x_12385) ;  /* 0x00000000003c7947 */ /* 0x000fec0003800000 */
.L_x_12386:
        /* <DEDUP_REMOVED lines=15> */
.L_x_12385:
[----:B------:R-:W-:Y:S05]  /*2c490*/  BSYNC B2 ;  /* 0x0000000000027941 */ /* 0x000fea0003800000 */
.L_x_12384:
        /* <DEDUP_REMOVED lines=24> */
.L_x_12449:
[----:B------:R-:W-:-:S13]  /*2c620*/  ISETP.GE.AND P0, PT, R0, UR4, PT ;  /* 0x0000000400007c0c */ /* 0x000fda000bf06270 */
[----:B------:R-:W-:Y:S05]  /*2c630*/  @P0 BRA `(.L_x_12451) ;  /* 0x0000000000300947 */ /* 0x000fea0003800000 */
[----:B-1----:R-:W1:Y:S01]  /*2c640*/  LDC.64 R2, c[0x0][0x218] ;  /* 0x00008600ff027b82 */ /* 0x002e620000000a00 */
[C---:B------:R-:W-:Y:S02]  /*2c650*/  IADD3 R5, R0.reuse, UR6, RZ ;  /* 0x0000000600057c10 */ /* 0x040fe4000fffe0ff */
[----:B------:R-:W-:-:S03]  /*2c660*/  IADD3 R0, R0, 0x80, RZ ;  /* 0x0000008000007810 */ /* 0x000fc60007ffe0ff */
[----:B-1----:R-:W-:-:S05]  /*2c670*/  IMAD.WIDE.U32 R2, R5, 0x8, R2 ;  /* 0x0000000805027825 */ /* 0x002fca00078e0002 */
[----:B------:R2:W-:Y:S02]  /*2c680*/  STG.E.64 desc[UR8][R2.64], R20 ;  /* 0x0000001402007986 */ /* 0x0005e4000c101b08 */
.L_x_12450:
[----:B------:R-:W-:-:S13]  /*2c690*/  ISETP.GE.AND P0, PT, R0, UR4, PT ;  /* 0x0000000400007c0c */ /* 0x000fda000bf06270 */
[----:B------:R-:W-:Y:S05]  /*2c6a0*/  @P0 BRA `(.L_x_12452) ;  /* 0x0000000000340947 */ /* 0x000fea0003800000 */
[----:B-12---:R-:W1:Y:S01]  /*2c6b0*/  LDC.64 R2, c[0x0][0x218] ;  /* 0x00008600ff027b82 */ /* 0x006e620000000a00 */
[C---:B------:R-:W-:Y:S02]  /*2c6c0*/  IADD3 R5, R0.reuse, UR6, RZ ;  /* 0x0000000600057c10 */ /* 0x040fe4000fffe0ff */
[----:B------:R-:W-:-:S03]  /*2c6d0*/  IADD3 R0, R0, 0x80, RZ ;  /* 0x0000008000007810 */ /* 0x000fc60007ffe0ff */
[----:B-1----:R-:W-:-:S05]  /*2c6e0*/  IMAD.WIDE.U32 R2, R5, 0x8, R2 ;  /* 0x0000000805027825 */ /* 0x002fca00078e0002 */
[----:B------:R2:W-:Y:S02]  /*2c6f0*/  STG.E.64 desc[UR8][R2.64], R22 ;  /* 0x0000001602007986 */ /* 0x0005e4000c101b08 */
.L_x_12451:
        /* <DEDUP_REMOVED lines=8> */
.L_x_12452:
[----:B------:R-:W-:Y:S05]  /*2c780*/  BSYNC B1 ;  /* 0x0000000000017941 */ /* 0x000fea0003800000 */
.L_x_12448:
[----:B------:R-:W-:-:S13]  /*2c790*/  ISETP.GE.AND P0, PT, R0, UR4, PT ;  /* 0x0000000400007c0c */ /* 0x000fda000bf06270 */
[----:B-123--:R-:W1:Y:S01]  /*2c7a0*/  @!P0 LDC.64 R2, c[0x0][0x218] ;  /* 0x00008600ff028b82 */ /* 0x00ee620000000a00 */
[C---:B------:R-:W-:Y:S02]  /*2c7b0*/  @!P0 IADD3 R5, R0.reuse, UR6, RZ ;  /* 0x0000000600058c10 */ /* 0x040fe4000fffe0ff */
[----:B------:R-:W-:-:S03]  /*2c7c0*/  @!P0 IADD3 R0, R0, 0x80, RZ ;  /* 0x0000008000008810 */ /* 0x000fc60007ffe0ff */
[----:B-1----:R-:W-:-:S05]  /*2c7d0*/  @!P0 IMAD.WIDE.U32 R2, R5, 0x8, R2 ;  /* 0x0000000805028825 */ /* 0x002fca00078e0002 */
[----:B------:R3:W-:Y:S02]  /*2c7e0*/  @!P0 STG.E.64 desc[UR8][R2.64], R26 ;  /* 0x0000001a02008986 */ /* 0x0007e4000c101b08 */
.L_x_12453:
[----:B------:R-:W-:Y:S05]  /*2c7f0*/  BSYNC B0 ;  /* 0x0000000000007941 */ /* 0x000fea0003800000 */
.L_x_12447:
        /* <DEDUP_REMOVED lines=8> */
        .weak           $__internal_20_$__cuda_sm3x_div_rn_ftz_f32_slowpath
        .type           $__internal_20_$__cuda_sm3x_div_rn_ftz_f32_slowpath,@function
        .size           $__internal_20_$__cuda_sm3x_div_rn_ftz_f32_slowpath,(.L_x_21436 - $__internal_20_$__cuda_sm3x_div_rn_ftz_f32_slowpath)
$__internal_20_$__cuda_sm3x_div_rn_ftz_f32_slowpath:
        /* <DEDUP_REMOVED lines=32> */
.L_x_12456:
[----:B------:R-:W-:Y:S05]  /*2ca80*/  BSYNC B1 ;  /* 0x0000000000017941 */ /* 0x000fea0003800000 */
.L_x_12455:
        /* <DEDUP_REMOVED lines=27> */
.L_x_12462:
[----:B------:R-:W-:-:S07]  /*2cc40*/  LEA R0, R5, R0, 0x17 ;  /* 0x0000000005007211 */ /* 0x000fce00078eb8ff */
.L_x_12463:
[----:B------:R-:W-:Y:S05]  /*2cc50*/  BSYNC B1 ;  /* 0x0000000000017941 */ /* 0x000fea0003800000 */
.L_x_12461:
[----:B------:R-:W-:Y:S05]  /*2cc60*/  BRA `(.L_x_12464) ;  /* 0x0000000000207947 */ /* 0x000fea0003800000 */
.L_x_12460:
[----:B------:R-:W-:-:S04]  /*2cc70*/  LOP3.LUT R29, R0, 0x80000000, R29, 0x48, !PT ;  /* 0x80000000001d7812 */ /* 0x000fc800078e481d */
[----:B------:R-:W-:Y:S01]  /*2cc80*/  LOP3.LUT R0, R29, 0x7f800000, RZ, 0xfc, !PT ;  /* 0x7f8000001d007812 */ /* 0x000fe200078efcff */
[----:B------:R-:W-:Y:S06]  /*2cc90*/  BRA `(.L_x_12464) ;  /* 0x0000000000147947 */ /* 0x000fec0003800000 */
.L_x_12459:
[----:B------:R-:W-:Y:S01]  /*2cca0*/  LOP3.LUT R0, R0, 0x80000000, R29, 0x48, !PT ;  /* 0x8000000000007812 */ /* 0x000fe200078e481d */
[----:B------:R-:W-:Y:S06]  /*2ccb0*/  BRA `(.L_x_12464) ;  /* 0x00000000000c7947 */ /* 0x000fec0003800000 */
.L_x_12458:
[----:B------:R-:W0:Y:S01]  /*2ccc0*/  MUFU.RSQ R0, -QNAN ;  /* 0xffc0000000007908 */ /* 0x000e220000001400 */
[----:B------:R-:W-:Y:S05]  /*2ccd0*/  BRA `(.L_x_12464) ;  /* 0x0000000000047947 */ /* 0x000fea0003800000 */
.L_x_12457:
[----:B------:R-:W-:-:S07]  /*2cce0*/  FADD.FTZ R0, R29, R0 ;  /* 0x000000001d007221 */ /* 0x000fce0000010000 */
.L_x_12464:
[----:B------:R-:W-:Y:S05]  /*2ccf0*/  BSYNC B0 ;  /* 0x0000000000007941 */ /* 0x000fea0003800000 */
.L_x_12454:
[----:B------:R-:W-:-:S06]  /*2cd00*/  HFMA2.MMA R3, -RZ, RZ, 0, 0 ;  /* 0x00000000ff037435 */ /* 0x000fcc00000001ff */
[----:B0-----:R-:W-:Y:S05]  /*2cd10*/  RET.REL.NODEC R2 `(_ZN2at6native29vectorized_elementwise_kernelILi8EZZZNS0_17asinh_kernel_cudaERNS_18TensorIteratorBaseEENKUlvE_clEvENKUlvE0_clEvEUlN3c107complexIfEEE_St5arrayIPcLm2EEEEviT0_T1_) ;  /* 0xfffffd3002b87950 */ /* 0x001fea0003c3ffff */
.L_x_12465:
        /* <DEDUP_REMOVED lines=14> */
.L_x_21436:


//--------------------- .text._ZN2at6native18elementwise_kernelILi128ELi4EZNS0_15gpu_kernel_implIZZZNS0_17asinh_kernel_cudaERNS_18TensorIteratorBaseEENKUlvE_clEvENKUlvE_clEvEUlN3c107complexIdEEE_EEvS4_RKT_EUliE_EEviT1_ --------------------------
	.section	.text._ZN2at6native18elementwise_kernelILi128ELi4EZNS0_15gpu_kernel_implIZZZNS0_17asinh_kernel_cudaERNS_18TensorIteratorBaseEENKUlvE_clEvENKUlvE_clEvEUlN3c107complexIdEEE_EEvS4_RKT_EUliE_EEviT1_,"ax",@progbits
	.align	128
        .global         _ZN2at6native18elementwise_kernelILi128ELi4EZNS0_15gpu_kernel_implIZZZNS0_17asinh_kernel_cudaERNS_18TensorIteratorBaseEENKUlvE_clEvENKUlvE_clEvEUlN3c107complexIdEEE_EEvS4_RKT_EUliE_EEviT1_
        .type           _ZN2at6native18elementwise_kernelILi128ELi4EZNS0_15gpu_kernel_implIZZZNS0_17asinh_kernel_cudaERNS_18TensorIteratorBaseEENKUlvE_clEvENKUlvE_clEvEUlN3c107complexIdEEE_EEvS4_RKT_EUliE_EEviT1_,@function
        .size           _ZN2at6native18elementwise_kernelILi128ELi4EZNS0_15gpu_kernel_implIZZZNS0_17asinh_kernel_cudaERNS_18TensorIteratorBaseEENKUlvE_clEvENKUlvE_clEvEUlN3c107complexIdEEE_EEvS4_RKT_EUliE_EEviT1_,(.L_x_21438 - _ZN2at6native18elementwise_kernelILi128ELi4EZNS0_15gpu_kernel_implIZZZNS0_17asinh_kernel_cudaERNS_18TensorIteratorBaseEENKUlvE_clEvENKUlvE_clEvEUlN3c107complexIdEEE_EEvS4_RKT_EUliE_EEviT1_)
        .other          _ZN2at6native18elementwise_kernelILi128ELi4EZNS0_15gpu_kernel_implIZZZNS0_17asinh_kernel_cudaERNS_18TensorIteratorBaseEENKUlvE_clEvENKUlvE_clEvEUlN3c107complexIdEEE_EEvS4_RKT_EUliE_EEviT1_,@"STO_CUDA_ENTRY STV_DEFAULT"
_ZN2at6native18elementwise_kernelILi128ELi4EZNS0_15gpu_kernel_implIZZZNS0_17asinh_kernel_cudaERNS_18TensorIteratorBaseEENKUlvE_clEvENKUlvE_clEvEUlN3c107complexIdEEE_EEvS4_RKT_EUliE_EEviT1_:
.text._ZN2at6native18elementwise_kernelILi128ELi4EZNS0_15gpu_kernel_implIZZZNS0_17asinh_kernel_cudaERNS_18TensorIteratorBaseEENKUlvE_clEvENKUlvE_clEvEUlN3c107complexIdEEE_EEvS4_RKT_EUliE_EEviT1_:
        /* <DEDUP_REMOVED lines=313> */
.L_x_12468:
[----:B------:R-:W0:Y:S01]  /*1390*/  LDC.U8 R5, c[0x0][0x422] ;  /* 0x00010880ff057b82 */ /* 0x000e220000000000 */
[----:B------:R-:W-:Y:S02]  /*13a0*/  ULDC.64 UR4, c[0x0][0x418] ;  /* 0x0001060000047ab9 */ /* 0x000fe40000000a00 */
[----:B------:R-:W-:-:S05]  /*13b0*/  IADD3 R2, P1, R0, UR4, RZ ;  /* 0x0000000400027c10 */ /* 0x000fca000ff3e0ff */
        /* <DEDUP_REMOVED lines=13> */
[----:B------:R-:W-:Y:S01]  /*1490*/  CS2R R14, SRZ ;  /* 0x00000000000e7805 */ /* 0x000fe2000001ff00 */
[----:B--2---:R0:W1:Y:S01]  /*14a0*/  I2F.F64.S16 R12, R2 ;  /* 0x00000002000c7312 */ /* 0x0040620000101c00 */
[----:B------:R-:W-:Y:S05]  /*14b0*/  BRA `(.L_x_12474) ;  /* 0x0000000c00d87947 */ /* 0x000fea0003800000 */
.L_x_12472:
[----:B------:R-:W2:Y:S01]  /*14c0*/  LDG.E.U8 R2, desc[UR36][R2.64] ;  /* 0x0000002402027981 */ /* 0x000ea2000c1e1100 */
[----:B------:R-:W-:Y:S01]  /*14d0*/  CS2R R14, SRZ ;  /* 0x00000000000e7805 */ /* 0x000fe2000001ff00 */
[----:B--2---:R0:W1:Y:S01]  /*14e0*/  I2F.F64.U16 R12, R2 ;  /* 0x00000002000c7312 */ /* 0x0040620000101800 */
[----:B------:R-:W-:Y:S05]  /*14f0*/  BRA `(.L_x_12474) ;  /* 0x0000000c00c87947 */ /* 0x000fea0003800000 */
.L_x_12471:
[----:B------:R-:W-:-:S13]  /*1500*/  ISETP.NE.AND P0, PT, R4, 0x2, PT ;  /* 0x000000020400780c */ /* 0x000fda0003f05270 */
[----:B------:R-:W-:Y:S05]  /*1510*/  @!P0 BRA `(.L_x_12475) ;  /* 0x0000000000308947 */ /* 0x000fea0003800000 */
[----:B------:R-:W-:-:S13]  /*1520*/  ISETP.NE.AND P0, PT, R4, 0x3, PT ;  /* 0x000000030400780c */ /* 0x000fda0003f05270 */
[----:B------:R-:W-:Y:S05]  /*1530*/  @!P0 BRA `(.L_x_12476) ;  /* 0x0000000000188947 */ /* 0x000fea0003800000 */
[----:B------:R-:W-:-:S13]  /*1540*/  ISETP.NE.AND P0, PT, R4, 0x4, PT ;  /* 0x000000040400780c */ /* 0x000fda0003f05270 */
[----:B------:R-:W-:Y:S05]  /*1550*/  @P0 BRA `(.L_x_12473) ;  /* 0x0000000c00480947 */ /* 0x000fea0003800000 */
[----:B------:R-:W2:Y:S01]  /*1560*/  LDG.E.64 R12, desc[UR36][R2.64] ;  /* 0x00000024020c7981 */ /* 0x000ea2000c1e1b00 */
[----:B------:R-:W-:Y:S01]  /*1570*/  CS2R R14, SRZ ;  /* 0x00000000000e7805 */ /* 0x000fe2000001ff00 */
[----:B--2---:R-:W0:Y:S01]  /*1580*/  I2F.F64.S64 R12, R12 ;  /* 0x0000000c000c7312 */ /* 0x004e220000301c00 */
[----:B------:R-:W-:Y:S05]  /*1590*/  BRA `(.L_x_12474) ;  /* 0x0000000c00a07947 */ /* 0x000fea0003800000 */
.L_x_12476:
[----:B------:R-:W2:Y:S01]  /*15a0*/  LDG.E R2, desc[UR36][R2.64] ;  /* 0x0000002402027981 */ /* 0x000ea2000c1e1900 */
[----:B------:R-:W-:Y:S01]  /*15b0*/  CS2R R14, SRZ ;  /* 0x00000000000e7805 */ /* 0x000fe2000001ff00 */
[----:B--2---:R0:W1:Y:S01]  /*15c0*/  I2F.F64 R12, R2 ;  /* 0x00000002000c7312 */ /* 0x0040620000201c00 */
[----:B------:R-:W-:Y:S05]  /*15d0*/  BRA `(.L_x_12474) ;  /* 0x0000000c00907947 */ /* 0x000fea0003800000 */
.L_x_12475:
[----:B------:R-:W2:Y:S01]  /*15e0*/  LDG.E.U16 R2, desc[UR36][R2.64] ;  /* 0x0000002402027981 */ /* 0x000ea2000c1e1500 */
[----:B------:R-:W-:Y:S01]  /*15f0*/  CS2R R14, SRZ ;  /* 0x00000000000e7805 */ /* 0x000fe2000001ff00 */
[----:B--2---:R0:W1:Y:S01]  /*1600*/  I2F.F64.S16 R12, R2 ;  /* 0x00000002000c7312 */ /* 0x0040620000101c00 */
[----:B------:R-:W-:Y:S05]  /*1610*/  BRA `(.L_x_12474) ;  /* 0x0000000c00807947 */ /* 0x000fea0003800000 */
.L_x_12470:
[----:B------:R-:W-:-:S13]  /*1620*/  ISETP.GT.AND P0, PT, R4, 0x6, PT ;  /* 0x000000060400780c */ /* 0x000fda0003f04270 */
[----:B------:R-:W-:Y:S05]  /*1630*/  @P0 BRA `(.L_x_12477) ;  /* 0x00000000003c0947 */ /* 0x000fea0003800000 */
[----:B------:R-:W-:-:S13]  /*1640*/  ISETP.NE.AND P0, PT, R4, 0x5, PT ;  /* 0x000000050400780c */ /* 0x000fda0003f05270 */
[----:B------:R-:W-:Y:S05]  /*1650*/  @!P0 BRA `(.L_x_12478) ;  /* 0x00000000001c8947 */ /* 0x000fea0003800000 */
[----:B------:R-:W-:-:S13]  /*1660*/  ISETP.NE.AND P0, PT, R4, 0x6, PT ;  /* 0x000000060400780c */ /* 0x000fda0003f05270 */
[----:B------:R-:W-:Y:S05]  /*1670*/  @P0 BRA `(.L_x_12473) ;  /* 0x0000000c00000947 */ /* 0x000fea0003800000 */
[----:B------:R-:W2:Y:S01]  /*1680*/  LDG.E R12, desc[UR36][R2.64] ;  /* 0x00000024020c7981 */ /* 0x000ea2000c1e1900 */
[----:B------:R-:W-:Y:S01]  /*1690*/  CS2R R14, SRZ ;  /* 0x00000000000e7805 */ /* 0x000fe2000001ff00 */
[----:B--2---:R-:W-:-:S06]  /*16a0*/  FMUL.FTZ R12, R12, 1 ;  /* 0x3f8000000c0c7820 */ /* 0x004fcc0000410000 */
[----:B------:R-:W0:Y:S01]  /*16b0*/  F2F.F64.F32 R12, R12 ;  /* 0x0000000c000c7310 */ /* 0x000e220000201800 */
[----:B------:R-:W-:Y:S05]  /*16c0*/  BRA `(.L_x_12474) ;  /* 0x0000000c00547947 */ /* 0x000fea0003800000 */
.L_x_12478:
[----:B------:R-:W2:Y:S01]  /*16d0*/  LDG.E.U16 R0, desc[UR36][R2.64] ;  /* 0x0000002402007981 */ /* 0x000ea2000c1e1500 */
[----:B------:R-:W-:Y:S01]  /*16e0*/  CS2R R14, SRZ ;  /* 0x00000000000e7805 */ /* 0x000fe2000001ff00 */
[----:B--2---:R-:W-:-:S05]  /*16f0*/  HADD2.F32 R0, -RZ, R0.H0_H0 ;  /* 0x20000000ff007230 */ /* 0x004fca0000004100 */
[----:B------:R-:W-:-:S04]  /*1700*/  FMUL.FTZ R0, R0, 1 ;  /* 0x3f80000000007820 */ /* 0x000fc80000410000 */
[----:B------:R0:W1:Y:S01]  /*1710*/  F2F.F64.F32 R12, R0 ;  /* 0x00000000000c7310 */ /* 0x0000620000201800 */
[----:B------:R-:W-:Y:S05]  /*1720*/  BRA `(.L_x_12474) ;  /* 0x0000000c003c7947 */ /* 0x000fea0003800000 */
.L_x_12477:
[----:B------:R-:W-:-:S13]  /*1730*/  ISETP.NE.AND P0, PT, R4, 0x7, PT ;  /* 0x000000070400780c */ /* 0x000fda0003f05270 */
[----:B------:R-:W-:Y:S05]  /*1740*/  @!P0 BRA `(.L_x_12479) ;  /* 0x0000000000488947 */ /* 0x000fea0003800000 */
[----:B------:R-:W-:-:S13]  /*1750*/  ISETP.NE.AND P0, PT, R4, 0x8, PT ;  /* 0x000000080400780c */ /* 0x000fda0003f05270 */
[----:B------:R-:W-:Y:S05]  /*1760*/  @!P0 BRA `(.L_x_12480) ;  /* 0x0000000000208947 */ /* 0x000fea0003800000 */
[----:B------:R-:W-:-:S13]  /*1770*/  ISETP.NE.AND P0, PT, R4, 0x9, PT ;  /* 0x000000090400780c */ /* 0x000fda0003f05270 */
[----:B------:R-:W-:Y:S05]  /*1780*/  @P0 BRA `(.L_x_12473) ;  /* 0x0000000800bc0947 */ /* 0x000fea0003800000 */
[----:B------:R-:W2:Y:S02]  /*1790*/  LDG.E.64 R2, desc[UR36][R2.64] ;  /* 0x0000002402027981 */ /* 0x000ea4000c1e1b00 */
[----:B--2---:R-:W-:Y:S01]  /*17a0*/  FMUL.FTZ R14, R3, 1 ;  /* 0x3f800000030e7820 */ /* 0x004fe20000410000 */
[----:B------:R-:W-:-:S05]  /*17b0*/  FMUL.FTZ R12, R2, 1 ;  /* 0x3f800000020c7820 */ /* 0x000fca0000410000 */
[----:B------:R-:W0:Y:S08]  /*17c0*/  F2F.F64.F32 R14, R14 ;  /* 0x0000000e000e7310 */ /* 0x000e300000201800 */
[----:B------:R-:W1:Y:S01]  /*17d0*/  F2F.F64.F32 R12, R12 ;  /* 0x0000000c000c7310 */ /* 0x000e620000201800 */
[----:B------:R-:W-:Y:S05]  /*17e0*/  BRA `(.L_x_12474) ;  /* 0x0000000c000c7947 */ /* 0x000fea0003800000 */
.L_x_12480:
[----:B------:R-:W2:Y:S02]  /*17f0*/  LDG.E R0, desc[UR36][R2.64] ;  /* 0x0000002402007981 */ /* 0x000ea4000c1e1900 */
[--C-:B--2---:R-:W-:Y:S02]  /*1800*/  HADD2.F32 R4, -RZ, R0.reuse.H1_H1 ;  /* 0x30000000ff047230 */ /* 0x104fe40000004100 */
[----:B------:R-:W-:-:S03]  /*1810*/  HADD2.F32 R0, -RZ, R0.H0_H0 ;  /* 0x20000000ff007230 */ /* 0x000fc60000004100 */
[----:B------:R-:W-:Y:S02]  /*1820*/  FMUL.FTZ R4, R4, 1 ;  /* 0x3f80000004047820 */ /* 0x000fe40000410000 */
[----:B------:R-:W-:Y:S02]  /*1830*/  FMUL.FTZ R0, R0, 1 ;  /* 0x3f80000000007820 */ /* 0x000fe40000410000 */
[----:B------:R0:W1:Y:S08]  /*1840*/  F2F.F64.F32 R14, R4 ;  /* 0x00000004000e7310 */ /* 0x0000700000201800 */
[----:B------:R0:W2:Y:S01]  /*1850*/  F2F.F64.F32 R12, R0 ;  /* 0x00000000000c7310 */ /* 0x0000a20000201800 */
[----:B------:R-:W-:Y:S05]  /*1860*/  BRA `(.L_x_12474) ;  /* 0x0000000800ec7947 */ /* 0x000fea0003800000 */
.L_x_12479:
[----:B------:R0:W5:Y:S01]  /*1870*/  LDG.E.64 R12, desc[UR36][R2.64] ;  /* 0x00000024020c7981 */ /* 0x000162000c1e1b00 */
[----:B------:R-:W-:Y:S01]  /*1880*/  CS2R R14, SRZ ;  /* 0x00000000000e7805 */ /* 0x000fe2000001ff00 */
[----:B------:R-:W-:Y:S06]  /*1890*/  BRA `(.L_x_12474) ;  /* 0x0000000800e07947 */ /* 0x000fec0003800000 */
.L_x_12469:
        /* <DEDUP_REMOVED lines=9> */
[----:B------:R-:W-:Y:S01]  /*1930*/  CS2R R14, SRZ ;  /* 0x00000000000e7805 */ /* 0x000fe2000001ff00 */
[----:B------:R-:W-:Y:S01]  /*1940*/  IMAD.MOV.U32 R12, RZ, RZ, RZ ;  /* 0x000000ffff0c7224 */ /* 0x000fe200078e00ff */
[----:B--2---:R-:W-:-:S04]  /*1950*/  ISETP.NE.AND P0, PT, R2, RZ, PT ;  /* 0x000000ff0200720c */ /* 0x004fc80003f05270 */
[----:B------:R-:W-:Y:S01]  /*1960*/  FSEL R13, RZ, 1.875, !P0 ;  /* 0x3ff00000ff0d7808 */ /* 0x000fe20004000000 */
[----:B------:R-:W-:Y:S08]  /*1970*/  BRA `(.L_x_12474) ;  /* 0x0000000800a87947 */ /* 0x000ff00003800000 */
.L_x_12483:
[----:B------:R0:W5:Y:S01]  /*1980*/  LDG.E.128 R12, desc[UR36][R2.64] ;  /* 0x00000024020c7981 */ /* 0x000162000c1e1d00 */
[----:B------:R-:W-:Y:S05]  /*1990*/  BRA `(.L_x_12474) ;  /* 0x0000000800a07947 */ /* 0x000fea0003800000 */
.L_x_12482:
        /* <DEDUP_REMOVED lines=8> */
[----:B------:R-:W-:Y:S01]  /*1a20*/  CS2R R14, SRZ ;  /* 0x00000000000e7805 */ /* 0x000fe2000001ff00 */
        /* <DEDUP_REMOVED lines=20> */
.L_x_12485:
[----:B------:R-:W2:Y:S01]  /*1b70*/  LDG.E.U8 R2, desc[UR36][R2.64] ;  /* 0x0000002402027981 */ /* 0x000ea2000c1e1100 */
[----:B------:R-:W-:Y:S01]  /*1b80*/  CS2R R14, SRZ ;  /* 0x00000000000e7805 */ /* 0x000fe2000001ff00 */
        /* <DEDUP_REMOVED lines=14> */
.L_x_12484:
[----:B------:R-:W2:Y:S01]  /*1c70*/  LDG.E.U16 R0, desc[UR36][R2.64] ;  /* 0x0000002402007981 */ /* 0x000ea2000c1e1500 */
[----:B------:R-:W-:Y:S01]  /*1c80*/  CS2R R14, SRZ ;  /* 0x00000000000e7805 */ /* 0x000fe2000001ff00 */
[----:B--2---:R-:W-:-:S04]  /*1c90*/  IMAD.U32 R0, R0, 0x10000, RZ ;  /* 0x0001000000007824 */ /* 0x004fc800078e00ff */
[----:B------:R-:W-:-:S04]  /*1ca0*/  FMUL.FTZ R0, R0, 1 ;  /* 0x3f80000000007820 */ /* 0x000fc80000410000 */
[----:B------:R0:W1:Y:S01]  /*1cb0*/  F2F.F64.F32 R12, R0 ;  /* 0x00000000000c7310 */ /* 0x0000620000201800 */
[----:B------:R-:W-:Y:S05]  /*1cc0*/  BRA `(.L_x_12474) ;  /* 0x0000000400d47947 */ /* 0x000fea0003800000 */
.L_x_12481:
        /* <DEDUP_REMOVED lines=9> */
[----:B------:R-:W-:Y:S01]  /*1d60*/  CS2R R14, SRZ ;  /* 0x00000000000e7805 */ /* 0x000fe2000001ff00 */
[----:B--2---:R0:W1:Y:S01]  /*1d70*/  I2F.F64.U16 R12, R2 ;  /* 0x00000002000c7312 */ /* 0x0040620000101800 */
[----:B------:R-:W-:Y:S05]  /*1d80*/  BRA `(.L_x_12474) ;  /* 0x0000000400a47947 */ /* 0x000fea0003800000 */
.L_x_12488:
        /* <DEDUP_REMOVED lines=21> */
.L_x_12492:
[----:B------:R-:W-:Y:S05]  /*1ee0*/  BSYNC B1 ;  /* 0x0000000000017941 */ /* 0x000fea0003800000 */
.L_x_12491:
[----:B------:R-:W-:Y:S01]  /*1ef0*/  LEA R3, R0, 0x3b800000, 0x17 ;  /* 0x3b80000000037811 */ /* 0x000fe200078eb8ff */
[----:B------:R-:W-:-:S05]  /*1f00*/  IMAD.SHL.U32 R0, R2, 0x100000, RZ ;  /* 0x0010000002007824 */ /* 0x000fca00078e00ff */
[----:B------:R-:W-:-:S07]  /*1f10*/  LOP3.LUT R0, R3, R0, R4, 0xfe, !PT ;  /* 0x0000000003007212 */ /* 0x000fce00078efe04 */
.L_x_12490:
[----:B------:R-:W-:Y:S05]  /*1f20*/  BSYNC B0 ;  /* 0x0000000000007941 */ /* 0x000fea0003800000 */
.L_x_12489:
[----:B------:R-:W-:Y:S01]  /*1f30*/  FMUL.FTZ R0, R0, 1 ;  /* 0x3f80000000007820 */ /* 0x000fe20000410000 */
[----:B------:R-:W-:-:S03]  /*1f40*/  CS2R R14, SRZ ;  /* 0x00000000000e7805 */ /* 0x000fc6000001ff00 */
[----:B------:R2:W3:Y:S01]  /*1f50*/  F2F.F64.F32 R12, R0 ;  /* 0x00000000000c7310 */ /* 0x0004e20000201800 */
[----:B------:R-:W-:Y:S05]  /*1f60*/  BRA `(.L_x_12474) ;  /* 0x00000004002c7947 */ /* 0x000fea0003800000 */
.L_x_12487:
        /* <DEDUP_REMOVED lines=21> */
.L_x_12496:
[----:B------:R-:W-:Y:S05]  /*20c0*/  BSYNC B1 ;  /* 0x0000000000017941 */ /* 0x000fea0003800000 */
.L_x_12495:
[----:B------:R-:W-:Y:S01]  /*20d0*/  LEA R3, R0, 0x37800000, 0x17 ;  /* 0x3780000000037811 */ /* 0x000fe200078eb8ff */
[----:B------:R-:W-:-:S05]  /*20e0*/  IMAD.SHL.U32 R0, R2, 0x200000, RZ ;  /* 0x0020000002007824 */ /* 0x000fca00078e00ff */
[----:B------:R-:W-:-:S07]  /*20f0*/  LOP3.LUT R0, R3, R0, R4, 0xfe, !PT ;  /* 0x0000000003007212 */ /* 0x000fce00078efe04 */
.L_x_12494:
[----:B------:R-:W-:Y:S05]  /*2100*/  BSYNC B0 ;  /* 0x0000000000007941 */ /* 0x000fea0003800000 */
.L_x_12493:
[----:B------:R-:W-:Y:S01]  /*2110*/  FMUL.FTZ R0, R0, 1 ;  /* 0x3f80000000007820 */ /* 0x000fe20000410000 */
[----:B------:R-:W-:-:S03]  /*2120*/  CS2R R14, SRZ ;  /* 0x00000000000e7805 */ /* 0x000fc6000001ff00 */
[----:B------:R4:W0:Y:S01]  /*2130*/  F2F.F64.F32 R12, R0 ;  /* 0x00000000000c7310 */ /* 0x0008220000201800 */
[----:B------:R-:W-:Y:S05]  /*2140*/  BRA `(.L_x_12474) ;  /* 0x0000000000b47947 */ /* 0x000fea0003800000 */
.L_x_12486:
        /* <DEDUP_REMOVED lines=14> */
.L_x_12500:
[----:B------:R-:W-:Y:S05]  /*2230*/  BSYNC B0 ;  /* 0x0000000000007941 */ /* 0x000fea0003800000 */
.L_x_12499:
[----:B------:R-:W-:Y:S01]  /*2240*/  FMUL.FTZ R0, R0, 1 ;  /* 0x3f80000000007820 */ /* 0x000fe20000410000 */
[----:B------:R-:W-:-:S03]  /*2250*/  CS2R R14, SRZ ;  /* 0x00000000000e7805 */ /* 0x000fc6000001ff00 */
[----:B------:R0:W1:Y:S01]  /*2260*/  F2F.F64.F32 R12, R0 ;  /* 0x00000000000c7310 */ /* 0x0000620000201800 */
[----:B------:R-:W-:Y:S05]  /*2270*/  BRA `(.L_x_12474) ;  /* 0x0000000000687947 */ /* 0x000fea0003800000 */
.L_x_12473:
        /* <DEDUP_REMOVED lines=16> */
.L_x_12501:
[----:B------:R-:W-:Y:S02]  /*2380*/  CS2R R12, SRZ ;  /* 0x00000000000c7805 */ /* 0x000fe4000001ff00 */
[----:B------:R-:W-:Y:S01]  /*2390*/  CS2R R14, SRZ ;  /* 0x00000000000e7805 */ /* 0x000fe2000001ff00 */
[----:B------:R-:W-:Y:S06]  /*23a0*/  BRA `(.L_x_12474) ;  /* 0x00000000001c7947 */ /* 0x000fec0003800000 */
.L_x_12498:
[----:B------:R-:W2:Y:S01]  /*23b0*/  LDG.E.64 R12, desc[UR36][R2.64] ;  /* 0x00000024020c7981 */ /* 0x000ea2000c1e1b00 */
[----:B------:R-:W-:Y:S01]  /*23c0*/  CS2R R14, SRZ ;  /* 0x00000000000e7805 */ /* 0x000fe2000001ff00 */
[----:B--2---:R-:W0:Y:S01]  /*23d0*/  I2F.F64.U64 R12, R12 ;  /* 0x0000000c000c7312 */ /* 0x004e220000301800 */
[----:B------:R-:W-:Y:S05]  /*23e0*/  BRA `(.L_x_12474) ;  /* 0x00000000000c7947 */ /* 0x000fea0003800000 */
.L_x_12497:
[----:B------:R-:W2:Y:S01]  /*23f0*/  LDG.E R2, desc[UR36][R2.64] ;  /* 0x0000002402027981 */ /* 0x000ea2000c1e1900 */
[----:B------:R-:W-:Y:S01]  /*2400*/  CS2R R14, SRZ ;  /* 0x00000000000e7805 */ /* 0x000fe2000001ff00 */
[----:B--2---:R0:W1:Y:S06]  /*2410*/  I2F.F64.U32 R12, R2 ;  /* 0x00000002000c7312 */ /* 0x00406c0000201800 */
.L_x_12474:
[----:B01---5:R-:W-:Y:S01]  /*2420*/  DSETP.GTU.AND P0, PT, |R14|, +INF , PT ;  /* 0x7ff000000e00742a */ /* 0x023fe20003f0c200 */
[----:B------:R-:W-:Y:S01]  /*2430*/  ULDC.64 UR4, c[0x0][0x410] ;  /* 0x0001040000047ab9 */ /* 0x000fe20000000a00 */
[----:B------:R-:W-:Y:S01]  /*2440*/  DADD R4, -RZ, |R14| ;  /* 0x00000000ff047229 */ /* 0x000fe2000000050e */
[----:B------:R-:W-:Y:S01]  /*2450*/  IADD3 R16, P1, R16, UR4, RZ ;  /* 0x0000000410107c10 */ /* 0x000fe2000ff3e0ff */
[----:B------:R-:W-:Y:S01]  /*2460*/  BSSY B1, `(.L_x_12502) ;  /* 0x0000a9c000017945 */ /* 0x000fe20003800000 */
[----:B--23--:R-:W-:Y:S02]  /*2470*/  DADD R18, -RZ, |R12| ;  /* 0x00000000ff127229 */ /* 0x00cfe4000000050c */
[----:B------:R-:W-:Y:S01]  /*2480*/  DSETP.GTU.OR P0, PT, |R12|, +INF , P0 ;  /* 0x7ff000000c00742a */ /* 0x000fe2000070c600 */
[----:B------:R-:W-:-:S04]  /*2490*/  IMAD.X R17, RZ, RZ, UR5, P1 ;  /* 0x00000005ff117e24 */ /* 0x000fc800088e06ff */
[----:B------:R-:W-:Y:S01]  /*24a0*/  MOV R20, R4 ;  /* 0x0000000400147202 */ /* 0x000fe20000000f00 */
[----:B------:R-:W-:-:S08]  /*24b0*/  IMAD.MOV.U32 R21, RZ, RZ, R5 ;  /* 0x000000ffff157224 */ /* 0x000fd000078e0005 */
[----:B------:R-:W-:Y:S05]  /*24c0*/  @P0 BRA `(.L_x_12503) ;  /* 0x000000a800100947 */ /* 0x000fea0003800000 */
[----:B------:R-:W-:-:S06]  /*24d0*/  DSETP.GT.AND P0, PT, R20, 4.50359962737049600000e+15, PT ;  /* 0x433000001400742a */ /* 0x000fcc0003f04000 */
[----:B------:R-:W-:-:S14]  /*24e0*/  DSETP.GT.OR P0, PT, R18, 4.50359962737049600000e+15, P0 ;  /* 0x433000001200742a */ /* 0x000fdc0000704400 */
[----:B------:R-:W-:Y:S05]  /*24f0*/  @P0 BRA `(.L_x_12504) ;  /* 0x0000004c00000947 */ /* 0x000fea0003800000 */
[----:B------:R-:W-:Y:S01]  /*2500*/  UMOV UR4, 0x1409212f ;  /* 0x1409212f00047882 */ /* 0x000fe20000000000 */
[----:B------:R-:W-:Y:S01]  /*2510*/  UMOV UR5, 0x3e43988e ;  /* 0x3e43988e00057882 */ /* 0x000fe20000000000 */
[----:B------:R-:W-:Y:S02]  /*2520*/  DSETP.NEU.AND P0, PT, R14, RZ, PT ;  /* 0x000000ff0e00722a */ /* 0x000fe40003f0d000 */
[----:B------:R-:W-:-:S04]  /*2530*/  DSETP.GEU.AND P1, PT, R20, UR4, PT ;  /* 0x0000000414007e2a */ /* 0x000fc8000bf2e000 */
[----:B------:R-:W-:Y:S02]  /*2540*/  DSETP.EQ.AND P0, PT, R12, RZ, !P0 ;  /* 0x000000ff0c00722a */ /* 0x000fe40004702000 */
[----:B------:R-:W-:-:S06]  /*2550*/  DSETP.LT.AND P1, PT, R18, UR4, !P1 ;  /* 0x0000000412007e2a */ /* 0x000fcc000cf21000 */
[----:B------:R-:W-:-:S13]  /*2560*/  PLOP3.LUT P0, PT, P0, P1, PT, 0xa8, 0x0 ;  /* 0x000000000000781c */ /* 0x000fda0000703570 */
[----:B------:R-:W-:Y:S05]  /*2570*/  @P0 BRA `(.L_x_12505) ;  /* 0x000000a800280947 */ /* 0x000fea0003800000 */
[C---:B------:R-:W-:Y:S01]  /*2580*/  DADD R22, R20.reuse, 1 ;  /* 0x3ff0000014167429 */ /* 0x040fe20000000000 */
[----:B------:R-:W-:Y:S01]  /*2590*/  IMAD.MOV.U32 R6, RZ, RZ, RZ ;  /* 0x000000ffff067224 */ /* 0x000fe200078e00ff */
[----:B------:R-:W-:Y:S01]  /*25a0*/  DADD R24, R20, -1 ;  /* 0xbff0000014187429 */ /* 0x000fe20000000000 */
[----:B------:R-:W-:Y:S01]  /*25b0*/  UMOV UR4, 0xffffffff ;  /* 0xffffffff00047882 */ /* 0x000fe20000000000 */
[----:B------:R-:W-:Y:S01]  /*25c0*/  DADD R10, -RZ, |R18| ;  /* 0x00000000ff0a7229 */ /* 0x000fe20000000512 */
[----:B------:R-:W-:Y:S01]  /*25d0*/  UMOV UR5, 0x7fefffff ;  /* 0x7fefffff00057882 */ /* 0x000fe20000000000 */
[----:B------:R-:W-:Y:S01]  /*25e0*/  UMOV UR7, UR4 ;  /* 0x0000000400077c82 */ /* 0x000fe20008000000 */
[----:B------:R-:W-:Y:S01]  /*25f0*/  UMOV UR6, UR5 ;  /* 0x0000000500067c82 */ /* 0x000fe20008000000 */
[----:B------:R-:W-:Y:S01]  /*2600*/  DADD R2, -RZ, |R22| ;  /* 0x00000000ff027229 */ /* 0x000fe20000000516 */
[----:B------:R-:W-:Y:S01]  /*2610*/  IMAD.MOV.U32 R28, RZ, RZ, RZ ;  /* 0x000000ffff1c7224 */ /* 0x000fe200078e00ff */
[----:B------:R-:W-:Y:S01]  /*2620*/  DADD R26, -RZ, |R24| ;  /* 0x00000000ff1a7229 */ /* 0x000fe20000000518 */
[----:B------:R-:W-:Y:S01]  /*2630*/  IMAD.MOV.U32 R44, RZ, RZ, 0x0 ;  /* 0x00000000ff2c7424 */ /* 0x000fe200078e00ff */
[----:B------:R-:W-:Y:S01]  /*2640*/  BSSY B2, `(.L_x_12506) ;  /* 0x00002a0000027945 */ /* 0x000fe20003800000 */
[----:B------:R-:W-:-:S05]  /*2650*/  IMAD.MOV.U32 R45, RZ, RZ, 0x3fd80000 ;  /* 0x3fd80000ff2d7424 */ /* 0x000fca00078e00ff */
[-C--:B------:R-:W-:Y:S02]  /*2660*/  ISETP.GT.U32.AND P1, PT, R2, R10.reuse, PT ;  /* 0x0000000a0200720c */ /* 0x080fe40003f24070 */
[-C--:B------:R-:W-:Y:S02]  /*2670*/  ISETP.GT.U32.AND P3, PT, R26, R10.reuse, PT ;  /* 0x0000000a1a00720c */ /* 0x080fe40003f64070 */
[----:B------:R-:W-:Y:S02]  /*2680*/  ISETP.LT.U32.AND P0, PT, R2, R10, PT ;  /* 0x0000000a0200720c */ /* 0x000fe40003f01070 */
[-C--:B------:R-:W-:Y:S02]  /*2690*/  ISETP.GT.U32.AND.EX P1, PT, R3, R11.reuse, PT, P1 ;  /* 0x0000000b0300720c */ /* 0x080fe40003f24110 */
[-C--:B------:R-:W-:Y:S02]  /*26a0*/  ISETP.GT.U32.AND.EX P3, PT, R27, R11.reuse, PT, P3 ;  /* 0x0000000b1b00720c */ /* 0x080fe40003f64130 */
[----:B------:R-:W-:-:S02]  /*26b0*/  ISETP.LT.U32.AND.EX P0, PT, R3, R11, PT, P0 ;  /* 0x0000000b0300720c */ /* 0x000fc40003f01100 */
[-C--:B------:R-:W-:Y:S02]  /*26c0*/  SEL R37, R3, R11.reuse, P1 ;  /* 0x0000000b03257207 */ /* 0x080fe40000800000 */
[-C--:B------:R-:W-:Y:S02]  /*26d0*/  ISETP.LT.U32.AND P2, PT, R26, R10.reuse, PT ;  /* 0x0000000a1a00720c */ /* 0x080fe40003f41070 */
[-C--:B------:R-:W-:Y:S02]  /*26e0*/  SEL R41, R27, R11.reuse, P3 ;  /* 0x0000000b1b297207 */ /* 0x080fe40001800000 */
[----:B------:R-:W-:Y:S02]  /*26f0*/  SEL R34, R2, R10, P0 ;  /* 0x0000000a02227207 */ /* 0x000fe40000000000 */
[----:B------:R-:W-:Y:S02]  /*2700*/  SEL R35, R3, R11, P0 ;  /* 0x0000000b03237207 */ /* 0x000fe40000000000 */
[----:B----4-:R-:W-:-:S02]  /*2710*/  LOP3.LUT R0, R37, 0xffc00000, RZ, 0xc0, !PT ;  /* 0xffc0000025007812 */ /* 0x010fc400078ec0ff */
[-C--:B------:R-:W-:Y:S02]  /*2720*/  ISETP.LT.U32.AND.EX P0, PT, R27, R11.reuse, PT, P2 ;  /* 0x0000000b1b00720c */ /* 0x080fe40003f01120 */
[----:B------:R-:W-:Y:S02]  /*2730*/  LOP3.LUT R42, R41, 0xffc00000, RZ, 0xc0, !PT ;  /* 0xffc00000292a7812 */ /* 0x000fe400078ec0ff */
[-C--:B------:R-:W-:Y:S01]  /*2740*/  SEL R36, R2, R10.reuse, P1 ;  /* 0x0000000a02247207 */ /* 0x080fe20000800000 */
[----:B------:R-:W-:Y:S01]  /*2750*/  IMAD.MOV.U32 R2, RZ, RZ, RZ ;  /* 0x000000ffff027224 */ /* 0x000fe200078e00ff */
[----:B------:R-:W-:Y:S02]  /*2760*/  IADD3 R3, -R0, 0x7fd00000, RZ ;  /* 0x7fd0000000037810 */ /* 0x000fe40007ffe1ff */
[----:B------:R-:W-:Y:S02]  /*2770*/  SEL R38, R26, R10, P0 ;  /* 0x0000000a1a267207 */ /* 0x000fe40000000000 */
[----:B------:R-:W-:-:S02]  /*2780*/  SEL R39, R27, R11, P0 ;  /* 0x0000000b1b277207 */ /* 0x000fc40000000000 */
[----:B------:R-:W-:Y:S01]  /*2790*/  IADD3 R7, -R42, 0x7fd00000, RZ ;  /* 0x7fd000002a077810 */ /* 0x000fe20007ffe1ff */
[C---:B------:R-:W-:Y:S01]  /*27a0*/  DMUL R4, R2.reuse, R34 ;  /* 0x0000002202047228 */ /* 0x040fe20000000000 */
[----:B------:R-:W-:Y:S01]  /*27b0*/  SEL R40, R26, R10, P3 ;  /* 0x0000000a1a287207 */ /* 0x000fe20001800000 */
[----:B------:R-:W-:-:S03]  /*27c0*/  DMUL R2, R2, R36 ;  /* 0x0000002402027228 */ /* 0x000fc60000000000 */
[C---:B------:R-:W-:Y:S02]  /*27d0*/  DMUL R8, R6.reuse, R38 ;  /* 0x0000002606087228 */ /* 0x040fe40000000000 */
[----:B------:R-:W-:Y:S02]  /*27e0*/  DMUL R6, R6, R40 ;  /* 0x0000002806067228 */ /* 0x000fe40000000000 */
[----:B------:R-:W-:-:S04]  /*27f0*/  DMUL R4, R4, R4 ;  /* 0x0000000404047228 */ /* 0x000fc80000000000 */
[----:B------:R-:W-:-:S04]  /*2800*/  DMUL R8, R8, R8 ;  /* 0x0000000808087228 */ /* 0x000fc80000000000 */
[----:B------:R-:W-:-:S04]  /*2810*/  DFMA R4, R2, R2, R4 ;  /* 0x000000020204722b */ /* 0x000fc80000000004 */
[----:B------:R-:W-:Y:S01]  /*2820*/  DFMA R10, R6, R6, R8 ;  /* 0x00000006060a722b */ /* 0x000fe20000000008 */
[----:B------:R-:W-:-:S03]  /*2830*/  IMAD.U32 R6, RZ, RZ, UR6 ;  /* 0x00000006ff067e24 */ /* 0x000fc6000f8e00ff */
[----:B------:R-:W-:Y:S01]  /*2840*/  DSETP.MIN.AND P0, P1, R4, UR4, PT ;  /* 0x0000000404007e2a */ /* 0x000fe2000b900000 */
[----:B------:R-:W-:Y:S02]  /*2850*/  IMAD.U32 R8, RZ, RZ, UR5 ;  /* 0x00000005ff087e24 */ /* 0x000fe4000f8e00ff */
[----:B------:R-:W-:Y:S01]  /*2860*/  IMAD.MOV.U32 R2, RZ, RZ, R5 ;  /* 0x000000ffff027224 */ /* 0x000fe200078e0005 */
[----:B------:R-:W-:Y:S02]  /*2870*/  DSETP.MIN.AND P2, P3, R10, UR4, PT ;  /* 0x000000040a007e2a */ /* 0x000fe4000bb40000 */
[----:B------:R-:W-:Y:S02]  /*2880*/  IMAD.MOV.U32 R7, RZ, RZ, R11 ;  /* 0x000000ffff077224 */ /* 0x000fe400078e000b */
[----:B------:R-:W-:Y:S01]  /*2890*/  FSEL R3, R2, UR6, P0 ;  /* 0x0000000602037c08 */ /* 0x000fe20008000000 */
[----:B------:R-:W-:Y:S01]  /*28a0*/  IMAD.MOV.U32 R2, RZ, RZ, R4 ;  /* 0x000000ffff027224 */ /* 0x000fe200078e0004 */
[----:B------:R-:W-:Y:S01]  /*28b0*/  UMOV UR6, UR4 ;  /* 0x0000000400067c82 */ /* 0x000fe20008000000 */
[----:B------:R-:W-:-:S03]  /*28c0*/  FSEL R27, R7, UR5, P2 ;  /* 0x00000005071b7c08 */ /* 0x000fc60009000000 */
[----:B------:R-:W-:Y:S01]  /*28d0*/  @P1 LOP3.LUT R3, R6, 0x80000, RZ, 0xfc, !PT ;  /* 0x0008000006031812 */ /* 0x000fe200078efcff */
[----:B------:R-:W-:Y:S01]  /*28e0*/  IMAD.MOV.U32 R6, RZ, RZ, R10 ;  /* 0x000000ffff067224 */ /* 0x000fe200078e000a */
[----:B------:R-:W-:Y:S01]  /*28f0*/  SEL R2, R2, UR6, P0 ;  /* 0x0000000602027c07 */ /* 0x000fe20008000000 */
[----:B------:R-:W-:Y:S01]  /*2900*/  DSETP.NEU.AND P0, PT, R34, RZ, PT ;  /* 0x000000ff2200722a */ /* 0x000fe20003f0d000 */
[----:B------:R-:W-:Y:S01]  /*2910*/  @P3 LOP3.LUT R27, R8, 0x80000, RZ, 0xfc, !PT ;  /* 0x00080000081b3812 */ /* 0x000fe200078efcff */
[----:B------:R-:W0:Y:S01]  /*2920*/  MUFU.RSQ64H R7, R3 ;  /* 0x0000000300077308 */ /* 0x000e220000001c00 */
[----:B------:R-:W-:Y:S01]  /*2930*/  SEL R26, R6, UR7, P2 ;  /* 0x00000007061a7c07 */ /* 0x000fe20009000000 */
[----:B------:R-:W-:Y:S01]  /*2940*/  DSETP.NEU.AND P2, PT, R38, RZ, PT ;  /* 0x000000ff2600722a */ /* 0x000fe20003f4d000 */
[----:B------:R-:W-:Y:S02]  /*2950*/  MOV R6, RZ ;  /* 0x000000ff00067202 */ /* 0x000fe40000000f00 */
[----:B------:R-:W-:-:S02]  /*2960*/  ISETP.GE.U32.AND P1, PT, R35, 0x7ff00000, PT ;  /* 0x7ff000002300780c */ /* 0x000fc40003f26070 */
[----:B------:R-:W-:Y:S01]  /*2970*/  ISETP.GE.U32.AND P3, PT, R39, 0x7ff00000, PT ;  /* 0x7ff000002700780c */ /* 0x000fe20003f66070 */
[----:B------:R-:W1:Y:S01]  /*2980*/  MUFU.RSQ64H R29, R27 ;  /* 0x0000001b001d7308 */ /* 0x000e620000001c00 */
[----:B0-----:R-:W-:Y:S02]  /*2990*/  DMUL R8, R6, R6 ;  /* 0x0000000606087228 */ /* 0x001fe40000000000 */
[----:B-1----:R-:W-:-:S06]  /*29a0*/  DMUL R30, R28, R28 ;  /* 0x0000001c1c1e7228 */ /* 0x002fcc0000000000 */
[----:B------:R-:W-:Y:S02]  /*29b0*/  DFMA R8, R2, -R8, 1 ;  /* 0x3ff000000208742b */ /* 0x000fe40000000808 */
[----:B------:R-:W-:-:S06]  /*29c0*/  DFMA R30, R26, -R30, 1 ;  /* 0x3ff000001a1e742b */ /* 0x000fcc000000081e */
[----:B------:R-:W-:Y:S02]  /*29d0*/  DMUL R2, R6, R8 ;  /* 0x0000000806027228 */ /* 0x000fe40000000000 */
[-C--:B------:R-:W-:Y:S02]  /*29e0*/  DFMA R8, R8, R44.reuse, 0.5 ;  /* 0x3fe000000808742b */ /* 0x080fe4000000002c */
[----:B------:R-:W-:Y:S02]  /*29f0*/  DFMA R32, R30, R44, 0.5 ;  /* 0x3fe000001e20742b */ /* 0x000fe4000000002c */
[----:B------:R-:W-:-:S04]  /*2a00*/  DMUL R30, R28, R30 ;  /* 0x0000001e1c1e7228 */ /* 0x000fc80000000000 */
[----:B------:R-:W-:Y:S01]  /*2a10*/  DFMA R2, R8, R2, R6 ;  /* 0x000000020802722b */ /* 0x000fe20000000006 */
[----:B------:R-:W-:-:S03]  /*2a20*/  LOP3.LUT R7, R42, 0x100000, RZ, 0xfc, !PT ;  /* 0x001000002a077812 */ /* 0x000fc600078efcff */
[----:B------:R-:W-:-:S04]  /*2a30*/  DFMA R30, R32, R30, R28 ;  /* 0x0000001e201e722b */ /* 0x000fc8000000001c */
[----:B------:R-:W-:Y:S01]  /*2a40*/  DMUL R2, R4, R2 ;  /* 0x0000000204027228 */ /* 0x000fe20000000000 */
[----:B------:R-:W-:Y:S01]  /*2a50*/  LOP3.LUT R5, R0, 0x100000, RZ, 0xfc, !PT ;  /* 0x0010000000057812 */ /* 0x000fe200078efcff */
[----:B------:R-:W-:Y:S02]  /*2a60*/  IMAD.MOV.U32 R4, RZ, RZ, RZ ;  /* 0x000000ffff047224 */ /* 0x000fe400078e00ff */
[----:B------:R-:W-:-:S04]  /*2a70*/  DMUL R30, R10, R30 ;  /* 0x0000001e0a1e7228 */ /* 0x000fc80000000000 */
[----:B------:R-:W-:-:S04]  /*2a80*/  DMUL R2, R2, R4 ;  /* 0x0000000402027228 */ /* 0x000fc80000000000 */
[----:B------:R-:W-:-:S06]  /*2a90*/  DMUL R30, R30, R6 ;  /* 0x000000061e1e7228 */ /* 0x000fcc0000000000 */
[----:B------:R-:W-:Y:S02]  /*2aa0*/  @!P1 FSEL R34, R36, R2, !P0 ;  /* 0x0000000224229208 */ /* 0x000fe40004000000 */
[----:B------:R-:W-:Y:S02]  /*2ab0*/  @!P1 FSEL R35, R37, R3, !P0 ;  /* 0x0000000325239208 */ /* 0x000fe40004000000 */
[----:B------:R-:W-:Y:S01]  /*2ac0*/  @!P3 FSEL R38, R40, R30, !P2 ;  /* 0x0000001e2826b208 */ /* 0x000fe20005000000 */
[----:B------:R-:W-:Y:S01]  /*2ad0*/  IMAD.MOV.U32 R30, RZ, RZ, R34 ;  /* 0x000000ffff1e7224 */ /* 0x000fe200078e0022 */
[----:B------:R-:W-:Y:S01]  /*2ae0*/  @!P3 FSEL R39, R41, R31, !P2 ;  /* 0x0000001f2927b208 */ /* 0x000fe20005000000 */
[----:B------:R-:W-:Y:S02]  /*2af0*/  IMAD.MOV.U32 R31, RZ, RZ, R35 ;  /* 0x000000ffff1f7224 */ /* 0x000fe400078e0023 */
[----:B------:R-:W-:Y:S02]  /*2b00*/  IMAD.MOV.U32 R42, RZ, RZ, R38 ;  /* 0x000000ffff2a7224 */ /* 0x000fe400078e0026 */
[----:B------:R-:W-:-:S06]  /*2b10*/  IMAD.MOV.U32 R43, RZ, RZ, R39 ;  /* 0x000000ffff2b7224 */ /* 0x000fcc00078e0027 */
[----:B------:R-:W-:-:S08]  /*2b20*/  DADD R2, R30, R42 ;  /* 0x000000001e027229 */ /* 0x000fd0000000002a */
[----:B------:R-:W-:-:S08]  /*2b30*/  DMUL R2, R2, 0.5 ;  /* 0x3fe0000002027828 */ /* 0x000fd00000000000 */
[----:B------:R-:W-:-:S06]  /*2b40*/  DSETP.GEU.AND P0, PT, R2, 1, PT ;  /* 0x3ff000000200742a */ /* 0x000fcc0003f0e000 */
[----:B------:R-:W-:Y:S02]  /*2b50*/  FSEL R26, R2, RZ, P0 ;  /* 0x000000ff021a7208 */ /* 0x000fe40000000000 */
[----:B------:R-:W-:-:S06]  /*2b60*/  FSEL R27, R3, 1.875, P0 ;  /* 0x3ff00000031b7808 */ /* 0x000fcc0000000000 */
[----:B------:R-:W-:-:S14]  /*2b70*/  DSETP.GEU.AND P0, PT, R26, 10, PT ;  /* 0x402400001a00742a */ /* 0x000fdc0003f0e000 */
[----:B------:R-:W-:Y:S05]  /*2b80*/  @!P0 BRA `(.L_x_12507) ;  /* 0x0000000400ac8947 */ /* 0x000fea0003800000 */
[----:B------:R-:W-:Y:S01]  /*2b90*/  DFMA R6, R26, R26, -1 ;  /* 0xbff000001a06742b */ /* 0x000fe2000000001a */
[----:B------:R-:W-:Y:S05]  /*2ba0*/  BSSY B3, `(.L_x_12508) ;  /* 0x0000018000037945 */ /* 0x000fea0003800000 */
[----:B------:R-:W0:Y:S04]  /*2bb0*/  MUFU.RSQ64H R33, R7 ;  /* 0x0000000700217308 */ /* 0x000e280000001c00 */
[----:B------:R-:W-:-:S05]  /*2bc0*/  VIADD R32, R7, 0xfcb00000 ;  /* 0xfcb0000007207836 */ /* 0x000fca0000000000 */
[----:B------:R-:W-:Y:S01]  /*2bd0*/  ISETP.GE.U32.AND P0, PT, R32, 0x7ca00000, PT ;  /* 0x7ca000002000780c */ /* 0x000fe20003f06070 */
[----:B0-----:R-:W-:-:S08]  /*2be0*/  DMUL R2, R32, R32 ;  /* 0x0000002020027228 */ /* 0x001fd00000000000 */
[----:B------:R-:W-:-:S08]  /*2bf0*/  DFMA R2, R6, -R2, 1 ;  /* 0x3ff000000602742b */ /* 0x000fd00000000802 */
[----:B------:R-:W-:Y:S02]  /*2c00*/  DFMA R4, R2, R44, 0.5 ;  /* 0x3fe000000204742b */ /* 0x000fe4000000002c */
[----:B------:R-:W-:-:S08]  /*2c10*/  DMUL R2, R32, R2 ;  /* 0x0000000220027228 */ /* 0x000fd00000000000 */
[----:B------:R-:W-:-:S08]  /*2c20*/  DFMA R4, R4, R2, R32 ;  /* 0x000000020404722b */ /* 0x000fd00000000020 */
[----:B------:R-:W-:Y:S02]  /*2c30*/  DMUL R28, R6, R4 ;  /* 0x00000004061c7228 */ /* 0x000fe40000000000 */
[----:B------:R-:W-:Y:S01]  /*2c40*/  IADD3 R11, R5, -0x100000, RZ ;  /* 0xfff00000050b7810 */ /* 0x000fe20007ffe0ff */
[----:B------:R-:W-:-:S05]  /*2c50*/  IMAD.MOV.U32 R10, RZ, RZ, R4 ;  /* 0x000000ffff0a7224 */ /* 0x000fca00078e0004 */
[----:B------:R-:W-:-:S08]  /*2c60*/  DFMA R34, R28, -R28, R6 ;  /* 0x8000001c1c22722b */ /* 0x000fd00000000006 */
[----:B------:R-:W-:Y:S01]  /*2c70*/  DFMA R2, R34, R10, R28 ;  /* 0x0000000a2202722b */ /* 0x000fe2000000001c */
[----:B------:R-:W-:Y:S10]  /*2c80*/  @!P0 BRA `(.L_x_12509) ;  /* 0x0000000000248947 */ /* 0x000ff40003800000 */
[----:B------:R-:W-:Y:S01]  /*2c90*/  IMAD.MOV.U32 R8, RZ, RZ, R6 ;  /* 0x000000ffff087224 */ /* 0x000fe200078e0006 */
[----:B------:R-:W-:Y:S01]  /*2ca0*/  MOV R10, 0x2d00 ;  /* 0x00002d00000a7802 */ /* 0x000fe20000000f00 */
[----:B------:R-:W-:Y:S02]  /*2cb0*/  IMAD.MOV.U32 R6, RZ, RZ, R34 ;  /* 0x000000ffff067224 */ /* 0x000fe400078e0022 */
[----:B------:R-:W-:Y:S02]  /*2cc0*/  IMAD.MOV.U32 R5, RZ, RZ, R35 ;  /* 0x000000ffff057224 */ /* 0x000fe400078e0023 */
[----:B------:R-:W-:Y:S02]  /*2cd0*/  IMAD.MOV.U32 R0, RZ, RZ, R28 ;  /* 0x000000ffff007224 */ /* 0x000fe400078e001c */
[----:B------:R-:W-:-:S07]  /*2ce0*/  IMAD.MOV.U32 R3, RZ, RZ, R29 ;  /* 0x000000ffff037224 */ /* 0x000fce00078e001d */
[----:B------:R-:W-:Y:S05]  /*2cf0*/  CALL.REL.NOINC `($__internal_22_$__cuda_sm20_dsqrt_rn_f64_mediumpath_v1) ;  /* 0x0000035400687944 */ /* 0x000fea0003c00000 */
[----:B------:R-:W-:Y:S02]  /*2d00*/  IMAD.MOV.U32 R2, RZ, RZ, R8 ;  /* 0x000000ffff027224 */ /* 0x000fe400078e0008 */
[----:B------:R-:W-:-:S07]  /*2d10*/  IMAD.MOV.U32 R3, RZ, RZ, R9 ;  /* 0x000000ffff037224 */ /* 0x000fce00078e0009 */
.L_x_12509:
[----:B------:R-:W-:Y:S05]  /*2d20*/  BSYNC B3 ;  /* 0x0000000000037941 */ /* 0x000fea0003800000 */
.L_x_12508:
[----:B------:R-:W-:Y:S01]  /*2d30*/  DADD R2, R26, R2 ;  /* 0x000000001a027229 */ /* 0x000fe20000000002 */
[----:B------:R-:W-:-:S09]  /*2d40*/  IMAD.MOV.U32 R33, RZ, RZ, -0x3ff ;  /* 0xfffffc01ff217424 */ /* 0x000fd200078e00ff */
[----:B------:R-:W-:Y:S01]  /*2d50*/  ISETP.GT.AND P0, PT, R3, 0xfffff, PT ;  /* 0x000fffff0300780c */ /* 0x000fe20003f04270 */
[----:B------:R-:W-:Y:S01]  /*2d60*/  IMAD.MOV.U32 R4, RZ, RZ, R2 ;  /* 0x000000ffff047224 */ /* 0x000fe200078e0002 */
[----:B------:R-:W-:Y:S01]  /*2d70*/  MOV R5, R3 ;  /* 0x0000000300057202 */ /* 0x000fe20000000f00 */
[----:B------:R-:W-:-:S10]  /*2d80*/  IMAD.MOV.U32 R0, RZ, RZ, R3 ;  /* 0x000000ffff007224 */ /* 0x000fd400078e0003 */
[----:B------:R-:W-:Y:S01]  /*2d90*/  @!P0 DMUL R4, R4, 1.80143985094819840000e+16 ;  /* 0x4350000004048828 */ /* 0x000fe20000000000 */
[----:B------:R-:W-:-:S09]  /*2da0*/  @!P0 IMAD.MOV.U32 R33, RZ, RZ, -0x435 ;  /* 0xfffffbcbff218424 */ /* 0x000fd200078e00ff */
[----:B------:R-:W-:Y:S02]  /*2db0*/  @!P0 IMAD.MOV.U32 R0, RZ, RZ, R5 ;  /* 0x000000ffff008224 */ /* 0x000fe400078e0005 */
[----:B------:R-:W-:Y:S02]  /*2dc0*/  @!P0 IMAD.MOV.U32 R2, RZ, RZ, R4 ;  /* 0x000000ffff028224 */ /* 0x000fe400078e0004 */
[----:B------:R-:W-:-:S05]  /*2dd0*/  VIADD R3, R0, 0xffffffff ;  /* 0xffffffff00037836 */ /* 0x000fca0000000000 */
[----:B------:R-:W-:-:S13]  /*2de0*/  ISETP.GE.U32.AND P1, PT, R3, 0x7fefffff, PT ;  /* 0x7fefffff0300780c */ /* 0x000fda0003f26070 */
        /* <DEDUP_REMOVED lines=20> */
[----:B------:R-:W-:Y:S02]  /*2f30*/  @P0 MOV R3, R5 ;  /* 0x0000000500030202 */ /* 0x000fe40000000f00 */
[----:B------:R-:W-:Y:S01]  /*2f40*/  LOP3.LUT R32, R33, 0x80000000, RZ, 0x3c, !PT ;  /* 0x8000000021207812 */ /* 0x000fe200078e3cff */
[----:B------:R-:W-:-:S03]  /*2f50*/  IMAD.MOV.U32 R33, RZ, RZ, 0x43300000 ;  /* 0x43300000ff217424 */ /* 0x000fc600078e00ff */
[C---:B------:R-:W-:Y:S02]  /*2f60*/  DADD R4, R2.reuse, 1 ;  /* 0x3ff0000002047429 */ /* 0x040fe40000000000 */
[----:B------:R-:W-:Y:S02]  /*2f70*/  DADD R2, R2, -1 ;  /* 0xbff0000002027429 */ /* 0x000fe40000000000 */
[----:B------:R-:W-:Y:S01]  /*2f80*/  DADD R32, R32, -UR6 ;  /* 0x8000000620207e29 */ /* 0x000fe20008000000 */
[----:B------:R-:W-:Y:S01]  /*2f90*/  UMOV UR6, 0xfefa39ef ;  /* 0xfefa39ef00067882 */ /* 0x000fe20000000000 */
[----:B------:R-:W0:Y:S01]  /*2fa0*/  MUFU.RCP64H R7, R5 ;  /* 0x0000000500077308 */ /* 0x000e220000001800 */
[----:B------:R-:W-:Y:S01]  /*2fb0*/  UMOV UR7, 0x3fe62e42 ;  /* 0x3fe62e4200077882 */ /* 0x000fe20000000000 */
[----:B0-----:R-:W-:-:S08]  /*2fc0*/  DFMA R8, -R4, R6, 1 ;  /* 0x3ff000000408742b */ /* 0x001fd00000000106 */
[----:B------:R-:W-:-:S08]  /*2fd0*/  DFMA R8, R8, R8, R8 ;  /* 0x000000080808722b */ /* 0x000fd00000000008 */
[----:B------:R-:W-:-:S08]  /*2fe0*/  DFMA R8, R6, R8, R6 ;  /* 0x000000080608722b */ /* 0x000fd00000000006 */
[----:B------:R-:W-:-:S08]  /*2ff0*/  DMUL R6, R8, R2 ;  /* 0x0000000208067228 */ /* 0x000fd00000000000 */
[----:B------:R-:W-:-:S08]  /*3000*/  DFMA R6, R8, R2, R6 ;  /* 0x000000020806722b */ /* 0x000fd00000000006 */
[----:B------:R-:W-:-:S08]  /*3010*/  DMUL R10, R6, R6 ;  /* 0x00000006060a7228 */ /* 0x000fd00000000000 */
[----:B------:R-:W-:Y:S01]  /*3020*/  DFMA R4, R10, UR4, R28 ;  /* 0x000000040a047c2b */ /* 0x000fe2000800001c */
[----:B------:R-:W-:Y:S01]  /*3030*/  UMOV UR4, 0x9f02676f ;  /* 0x9f02676f00047882 */ /* 0x000fe20000000000 */
[----:B------:R-:W-:Y:S01]  /*3040*/  UMOV UR5, 0x3ef3b266 ;  /* 0x3ef3b26600057882 */ /* 0x000fe20000000000 */
[----:B------:R-:W-:-:S05]  /*3050*/  DADD R28, R2, -R6 ;  /* 0x00000000021c7229 */ /* 0x000fca0000000806 */
[----:B------:R-:W-:Y:S01]  /*3060*/  DFMA R4, R10, R4, UR4 ;  /* 0x000000040a047e2b */ /* 0x000fe20008000004 */
[----:B------:R-:W-:Y:S01]  /*3070*/  UMOV UR4, 0xa9ab0956 ;  /* 0xa9ab095600047882 */ /* 0x000fe20000000000 */
[----:B------:R-:W-:Y:S01]  /*3080*/  UMOV UR5, 0x3f1745cb ;  /* 0x3f1745cb00057882 */ /* 0x000fe20000000000 */
[----:B------:R-:W-:-:S05]  /*3090*/  DADD R28, R28, R28 ;  /* 0x000000001c1c7229 */ /* 0x000fca000000001c */
[----:B------:R-:W-:Y:S01]  /*30a0*/  DFMA R4, R10, R4, UR4 ;  /* 0x000000040a047e2b */ /* 0x000fe20008000004 */
[----:B------:R-:W-:Y:S01]  /*30b0*/  UMOV UR4, 0x2d1b5154 ;  /* 0x2d1b515400047882 */ /* 0x000fe20000000000 */
[----:B------:R-:W-:Y:S01]  /*30c0*/  UMOV UR5, 0x3f3c71c7 ;  /* 0x3f3c71c700057882 */ /* 0x000fe20000000000 */
[----:B------:R-:W-:Y:S02]  /*30d0*/  DFMA R28, R2, -R6, R28 ;  /* 0x80000006021c722b */ /* 0x000fe4000000001c */
        /* <DEDUP_REMOVED lines=22> */
.L_x_12507:
[----:B------:R-:W-:Y:S02]  /*3240*/  DSETP.NEU.AND P0, PT, R20, 1, PT ;  /* 0x3ff000001400742a */ /* 0x000fe40003f0d000 */
[----:B------:R-:W-:-:S14]  /*3250*/  DSETP.LT.AND P1, PT, R18, 3.8518598887744717061e-34, PT ;  /* 0x390000001200742a */ /* 0x000fdc0003f21000 */
[----:B------:R-:W-:Y:S05]  /*3260*/  @!P0 BRA P1, `(.L_x_12511) ;  /* 0x0000001c00148947 */ /* 0x000fea0000800000 */
[----:B------:R-:W-:-:S08]  /*3270*/  DMUL R2, |R24|, 2.2204460492503130808e-16 ;  /* 0x3cb0000018027828 */ /* 0x000fd00000000200 */
[----:B------:R-:W-:-:S14]  /*3280*/  DSETP.GTU.AND P0, PT, R2, R18, PT ;  /* 0x000000120200722a */ /* 0x000fdc0003f0c000 */
[----:B------:R-:W-:Y:S05]  /*3290*/  @P0 BRA `(.L_x_12512) ;  /* 0x0000000c00b40947 */ /* 0x000fea0003800000 */
[----:B------:R-:W-:Y:S01]  /*32a0*/  DSETP.GEU.AND P0, PT, R22, RZ, PT ;  /* 0x000000ff1600722a */ /* 0x000fe20003f0e000 */
[----:B------:R-:W-:-:S13]  /*32b0*/  BSSY B3, `(.L_x_12513) ;  /* 0x0000022000037945 */ /* 0x000fda0003800000 */
[----:B------:R-:W-:Y:S05]  /*32c0*/  @!P0 BRA `(.L_x_12514) ;  /* 0x00000000007c8947 */ /* 0x000fea0003800000 */
[----:B------:R-:W-:Y:S01]  /*32d0*/  DSETP.NEU.AND P0, PT, R22, RZ, PT ;  /* 0x000000ff1600722a */ /* 0x000fe20003f0d000 */
[----:B------:R-:W-:Y:S02]  /*32e0*/  IMAD.MOV.U32 R28, RZ, RZ, R18 ;  /* 0x000000ffff1c7224 */ /* 0x000fe400078e0012 */
[----:B------:R-:W-:-:S11]  /*32f0*/  IMAD.MOV.U32 R29, RZ, RZ, R19 ;  /* 0x000000ffff1d7224 */ /* 0x000fd600078e0013 */
[----:B------:R-:W-:Y:S05]  /*3300*/  @!P0 BRA `(.L_x_12515) ;  /* 0x0000000000708947 */ /* 0x000fea0003800000 */
[----:B------:R-:W-:Y:S01]  /*3310*/  DADD R10, R22, R30 ;  /* 0x00000000160a7229 */ /* 0x000fe2000000001e */
[----:B------:R-:W-:Y:S01]  /*3320*/  IMAD.MOV.U32 R2, RZ, RZ, 0x1 ;  /* 0x00000001ff027424 */ /* 0x000fe200078e00ff */
[----:B------:R-:W-:Y:S01]  /*3330*/  DMUL R8, R18, R18 ;  /* 0x0000001212087228 */ /* 0x000fe20000000000 */
[----:B------:R-:W-:Y:S03]  /*3340*/  BSSY B4, `(.L_x_12516) ;  /* 0x0000014000047945 */ /* 0x000fe60003800000 */
[----:B------:R-:W0:Y:S06]  /*3350*/  MUFU.RCP64H R3, R11 ;  /* 0x0000000b00037308 */ /* 0x000e2c0000001800 */
[----:B------:R-:W-:Y:S01]  /*3360*/  FSETP.GEU.AND P1, PT, |R9|, 6.5827683646048100446e-37, PT ;  /* 0x036000000900780b */ /* 0x000fe20003f2e200 */
        /* <DEDUP_REMOVED lines=12> */
[----:B------:R-:W-:Y:S01]  /*3430*/  MOV R3, R9 ;  /* 0x0000000900037202 */ /* 0x000fe20000000f00 */
[----:B------:R-:W-:Y:S01]  /*3440*/  IMAD.MOV.U32 R8, RZ, RZ, R10 ;  /* 0x000000ffff087224 */ /* 0x000fe200078e000a */
[----:B------:R-:W-:Y:S01]  /*3450*/  MOV R0, 0x3480 ;  /* 0x0000348000007802 */ /* 0x000fe20000000f00 */
[----:B------:R-:W-:-:S07]  /*3460*/  IMAD.MOV.U32 R9, RZ, RZ, R11 ;  /* 0x000000ffff097224 */ /* 0x000fce00078e000b */
[----:B------:R-:W-:Y:S05]  /*3470*/  CALL.REL.NOINC `($__internal_21_$__cuda_sm20_div_rn_f64_full) ;  /* 0x0000034400f87944 */ /* 0x000fea0003c00000 */
.L_x_12517:
[----:B------:R-:W-:Y:S05]  /*3480*/  BSYNC B4 ;  /* 0x0000000000047941 */ /* 0x000fea0003800000 */
.L_x_12516:
[----:B------:R-:W-:Y:S02]  /*3490*/  IMAD.MOV.U32 R28, RZ, RZ, R4 ;  /* 0x000000ffff1c7224 */ /* 0x000fe400078e0004 */
[----:B------:R-:W-:Y:S01]  /*34a0*/  IMAD.MOV.U32 R29, RZ, RZ, R5 ;  /* 0x000000ffff1d7224 */ /* 0x000fe200078e0005 */
[----:B------:R-:W-:Y:S06]  /*34b0*/  BRA `(.L_x_12515) ;  /* 0x0000000000047947 */ /* 0x000fec0003800000 */
.L_x_12514:
[----:B------:R-:W-:-:S11]  /*34c0*/  DADD R28, -R22, R30 ;  /* 0x00000000161c7229 */ /* 0x000fd6000000011e */
.L_x_12515:
[----:B------:R-:W-:Y:S05]  /*34d0*/  BSYNC B3 ;  /* 0x0000000000037941 */ /* 0x000fea0003800000 */
.L_x_12513:
[----:B------:R-:W-:Y:S01]  /*34e0*/  DADD R2, -R20, 1 ;  /* 0x3ff0000014027429 */ /* 0x000fe20000000100 */
[----:B------:R-:W-:Y:S07]  /*34f0*/  BSSY B3, `(.L_x_12518) ;  /* 0x000001f000037945 */ /* 0x000fee0003800000 */
[----:B------:R-:W-:-:S14]  /*3500*/  DSETP.GEU.AND P0, PT, R2, RZ, PT ;  /* 0x000000ff0200722a */ /* 0x000fdc0003f0e000 */
[----:B------:R-:W-:Y:S05]  /*3510*/  @!P0 BRA `(.L_x_12519) ;  /* 0x00000000006c8947 */ /* 0x000fea0003800000 */
[----:B------:R-:W-:Y:S01]  /*3520*/  DSETP.NEU.AND P0, PT, R2, RZ, PT ;  /* 0x000000ff0200722a */ /* 0x000fe20003f0d000 */
[----:B------:R-:W-:Y:S02]  /*3530*/  IMAD.MOV.U32 R4, RZ, RZ, R18 ;  /* 0x000000ffff047224 */ /* 0x000fe400078e0012 */
[----:B------:R-:W-:-:S11]  /*3540*/  IMAD.MOV.U32 R5, RZ, RZ, R19 ;  /* 0x000000ffff057224 */ /* 0x000fd600078e0013 */
[----:B------:R-:W-:Y:S05]  /*3550*/  @!P0 BRA `(.L_x_12520) ;  /* 0x0000000000608947 */ /* 0x000fea0003800000 */
[----:B------:R-:W-:Y:S01]  /*3560*/  DADD R8, R42, R2 ;  /* 0x000000002a087229 */ /* 0x000fe20000000002 */
[----:B------:R-:W-:Y:S01]  /*3570*/  BSSY B4, `(.L_x_12521) ;  /* 0x0000014000047945 */ /* 0x000fe20003800000 */
[----:B------:R-:W-:Y:S01]  /*3580*/  IMAD.MOV.U32 R2, RZ, RZ, 0x1 ;  /* 0x00000001ff027424 */ /* 0x000fe200078e00ff */
[----:B------:R-:W-:-:S03]  /*3590*/  DMUL R10, R18, R18 ;  /* 0x00000012120a7228 */ /* 0x000fc60000000000 */
[----:B------:R-:W0:Y:S07]  /*35a0*/  MUFU.RCP64H R3, R9 ;  /* 0x0000000900037308 */ /* 0x000e2e0000001800 */
        /* <DEDUP_REMOVED lines=15> */
[----:B------:R-:W-:Y:S05]  /*36a0*/  CALL.REL.NOINC `($__internal_21_$__cuda_sm20_div_rn_f64_full) ;  /* 0x00000344006c7944 */ /* 0x000fea0003c00000 */
.L_x_12522:
[----:B------:R-:W-:Y:S05]  /*36b0*/  BSYNC B4 ;  /* 0x0000000000047941 */ /* 0x000fea0003800000 */
.L_x_12521:
[----:B------:R-:W-:Y:S05]  /*36c0*/  BRA `(.L_x_12520) ;  /* 0x0000000000047947 */ /* 0x000fea0003800000 */
.L_x_12519:
[----:B------:R-:W-:-:S11]  /*36d0*/  DADD R4, R42, -R2 ;  /* 0x000000002a047229 */ /* 0x000fd60000000802 */
.L_x_12520:
[----:B------:R-:W-:Y:S05]  /*36e0*/  BSYNC B3 ;  /* 0x0000000000037941 */ /* 0x000fea0003800000 */
.L_x_12518:
[----:B------:R-:W-:Y:S01]  /*36f0*/  DMUL R2, R4, 0.5 ;  /* 0x3fe0000004027828 */ /* 0x000fe20000000000 */
[----:B------:R-:W-:Y:S01]  /*3700*/  BSSY B3, `(.L_x_12523) ;  /* 0x000001c000037945 */ /* 0x000fe20003800000 */
[----:B------:R-:W-:-:S06]  /*3710*/  DADD R4, R26, 1 ;  /* 0x3ff000001a047429 */ /* 0x000fcc0000000000 */
[----:B------:R-:W-:-:S08]  /*3720*/  DFMA R34, R28, 0.5, R2 ;  /* 0x3fe000001c22782b */ /* 0x000fd00000000002 */
[----:B------:R-:W-:Y:S01]  /*3730*/  DMUL R6, R34, R4 ;  /* 0x0000000422067228 */ /* 0x000fe20000000000 */
[----:B------:R-:W-:Y:S02]  /*3740*/  IMAD.MOV.U32 R4, RZ, RZ, 0x0 ;  /* 0x00000000ff047424 */ /* 0x000fe400078e00ff */
[----:B------:R-:W-:-:S03]  /*3750*/  IMAD.MOV.U32 R5, RZ, RZ, 0x3fd80000 ;  /* 0x3fd80000ff057424 */ /* 0x000fc600078e00ff */
[----:B------:R-:W0:Y:S04]  /*3760*/  MUFU.RSQ64H R33, R7 ;  /* 0x0000000700217308 */ /* 0x000e280000001c00 */
[----:B------:R-:W-:-:S04]  /*3770*/  IADD3 R32, R7, -0x3500000, RZ ;  /* 0xfcb0000007207810 */ /* 0x000fc80007ffe0ff */
[----:B------:R-:W-:Y:S02]  /*3780*/  ISETP.GE.U32.AND P0, PT, R32, 0x7ca00000, PT ;  /* 0x7ca000002000780c */ /* 0x000fe40003f06070 */
[----:B0-----:R-:W-:-:S08]  /*3790*/  DMUL R2, R32, R32 ;  /* 0x0000002020027228 */ /* 0x001fd00000000000 */
[----:B------:R-:W-:-:S08]  /*37a0*/  DFMA R2, R6, -R2, 1 ;  /* 0x3ff000000602742b */ /* 0x000fd00000000802 */
[----:B------:R-:W-:Y:S02]  /*37b0*/  DFMA R4, R2, R4, 0.5 ;  /* 0x3fe000000204742b */ /* 0x000fe40000000004 */
[----:B------:R-:W-:-:S08]  /*37c0*/  DMUL R2, R32, R2 ;  /* 0x0000000220027228 */ /* 0x000fd00000000000 */
[----:B------:R-:W-:-:S08]  /*37d0*/  DFMA R4, R4, R2, R32 ;  /* 0x000000020404722b */ /* 0x000fd00000000020 */
[----:B------:R-:W-:Y:S02]  /*37e0*/  DMUL R2, R6, R4 ;  /* 0x0000000406027228 */ /* 0x000fe40000000000 */
[----:B------:R-:W-:Y:S02]  /*37f0*/  VIADD R11, R5, 0xfff00000 ;  /* 0xfff00000050b7836 */ /* 0x000fe40000000000 */
[----:B------:R-:W-:-:S04]  /*3800*/  IMAD.MOV.U32 R10, RZ, RZ, R4 ;  /* 0x000000ffff0a7224 */ /* 0x000fc800078e0004 */
[----:B------:R-:W-:-:S08]  /*3810*/  DFMA R36, R2, -R2, R6 ;  /* 0x800000020224722b */ /* 0x000fd00000000006 */
[----:B------:R-:W-:Y:S01]  /*3820*/  DFMA R28, R36, R10, R2 ;  /* 0x0000000a241c722b */ /* 0x000fe20000000002 */
[----:B------:R-:W-:Y:S10]  /*3830*/  @!P0 BRA `(.L_x_12524) ;  /* 0x0000000000208947 */ /* 0x000ff40003800000 */
[----:B------:R-:W-:Y:S01]  /*3840*/  IMAD.MOV.U32 R8, RZ, RZ, R6 ;  /* 0x000000ffff087224 */ /* 0x000fe200078e0006 */
[----:B------:R-:W-:Y:S01]  /*3850*/  MOV R10, 0x38a0 ;  /* 0x000038a0000a7802 */ /* 0x000fe20000000f00 */
[----:B------:R-:W-:Y:S02]  /*3860*/  IMAD.MOV.U32 R6, RZ, RZ, R36 ;  /* 0x000000ffff067224 */ /* 0x000fe400078e0024 */
[----:B------:R-:W-:Y:S02]  /*3870*/  IMAD.MOV.U32 R5, RZ, RZ, R37 ;  /* 0x000000ffff057224 */ /* 0x000fe400078e0025 */
[----:B------:R-:W-:-:S07]  /*3880*/  IMAD.MOV.U32 R0, RZ, RZ, R2 ;  /* 0x000000ffff007224 */ /* 0x000fce00078e0002 */
[----:B------:R-:W-:Y:S05]  /*3890*/  CALL.REL.NOINC `($__internal_22_$__cuda_sm20_dsqrt_rn_f64_mediumpath_v1) ;  /* 0x0000034800807944 */ /* 0x000fea0003c00000 */
[----:B------:R-:W-:Y:S01]  /*38a0*/  IMAD.MOV.U32 R28, RZ, RZ, R8 ;  /* 0x000000ffff1c7224 */ /* 0x000fe200078e0008 */
[----:B------:R-:W-:-:S07]  /*38b0*/  MOV R29, R9 ;  /* 0x00000009001d7202 */ /* 0x000fce0000000f00 */
.L_x_12524:
[----:B------:R-:W-:Y:S05]  /*38c0*/  BSYNC B3 ;  /* 0x0000000000037941 */ /* 0x000fea0003800000 */
.L_x_12523:
[----:B------:R-:W-:-:S10]  /*38d0*/  DADD R28, R34, R28 ;  /* 0x00000000221c7229 */ /* 0x000fd4000000001c */
[C---:B------:R-:W-:Y:S02]  /*38e0*/  FSETP.GEU.FTZ.AND P1, PT, R29.reuse, 1.7916666269302368164, PT ;  /* 0x3fe555551d00780b */ /* 0x040fe40003f3e000 */
[----:B------:R-:W-:-:S13]  /*38f0*/  FSETP.GT.FTZ.AND P0, PT, R29, -1.6999999284744262695, PT ;  /* 0xbfd999991d00780b */ /* 0x000fda0003f14000 */
[----:B------:R-:W-:Y:S05]  /*3900*/  @P0 BRA !P1, `(.L_x_12525) ;  /* 0x00000004004c0947 */ /* 0x000fea0004800000 */
[----:B------:R-:W-:Y:S01]  /*3910*/  DADD R28, R28, 1 ;  /* 0x3ff000001c1c7429 */ /* 0x000fe20000000000 */
[----:B------:R-:W-:-:S09]  /*3920*/  IMAD.MOV.U32 R33, RZ, RZ, -0x3ff ;  /* 0xfffffc01ff217424 */ /* 0x000fd200078e00ff */
[----:B------:R-:W-:Y:S01]  /*3930*/  ISETP.GT.AND P0, PT, R29, 0xfffff, PT ;  /* 0x000fffff1d00780c */ /* 0x000fe20003f04270 */
[--C-:B------:R-:W-:Y:S02]  /*3940*/  IMAD.MOV.U32 R2, RZ, RZ, R28.reuse ;  /* 0x000000ffff027224 */ /* 0x100fe400078e001c */
[--C-:B------:R-:W-:Y:S02]  /*3950*/  IMAD.MOV.U32 R3, RZ, RZ, R29.reuse ;  /* 0x000000ffff037224 */ /* 0x100fe400078e001d */
[----:B------:R-:W-:Y:S02]  /*3960*/  IMAD.MOV.U32 R0, RZ, RZ, R29 ;  /* 0x000000ffff007224 */ /* 0x000fe400078e001d */
[----:B------:R-:W-:-:S06]  /*3970*/  IMAD.MOV.U32 R6, RZ, RZ, R28 ;  /* 0x000000ffff067224 */ /* 0x000fcc00078e001c */
[----:B------:R-:W-:Y:S01]  /*3980*/  @!P0 DMUL R2, R2, 1.80143985094819840000e+16 ;  /* 0x4350000002028828 */ /* 0x000fe20000000000 */
[----:B------:R-:W-:-:S09]  /*3990*/  @!P0 IMAD.MOV.U32 R33, RZ, RZ, -0x435 ;  /* 0xfffffbcbff218424 */ /* 0x000fd200078e00ff */
[----:B------:R-:W-:Y:S01]  /*39a0*/  @!P0 IMAD.MOV.U32 R0, RZ, RZ, R3 ;  /* 0x000000ffff008224 */ /* 0x000fe200078e0003 */
[----:B------:R-:W-:-:S03]  /*39b0*/  @!P0 MOV R6, R2 ;  /* 0x0000000200068202 */ /* 0x000fc60000000f00 */
        /* <DEDUP_REMOVED lines=11> */
[----:B------:R-:W-:Y:S01]  /*3a70*/  UMOV UR4, 0x3ae80f1e ;  /* 0x3ae80f1e00047882 */ /* 0x000fe20000000000 */
[----:B------:R-:W-:Y:S01]  /*3a80*/  IMAD.MOV.U32 R29, RZ, RZ, 0x3ed0ee25 ;  /* 0x3ed0ee25ff1d7424 */ /* 0x000fe200078e00ff */
[----:B------:R-:W-:Y:S01]  /*3a90*/  LOP3.LUT R3, R2, 0x3ff00000, RZ, 0xfc, !PT ;  /* 0x3ff0000002037812 */ /* 0x000fe200078efcff */
[----:B------:R-:W-:Y:S01]  /*3aa0*/  IMAD.MOV.U32 R2, RZ, RZ, R6 ;  /* 0x000000ffff027224 */ /* 0x000fe200078e0006 */
[----:B------:R-:W-:Y:S01]  /*3ab0*/  UMOV UR5, 0x3eb1380b ;  /* 0x3eb1380b00057882 */ /* 0x000fe20000000000 */
[----:B------:R-:W-:Y:S01]  /*3ac0*/  IMAD.MOV.U32 R6, RZ, RZ, RZ ;  /* 0x000000ffff067224 */ /* 0x000fe200078e00ff */
[----:B------:R-:W-:Y:S01]  /*3ad0*/  ISETP.GE.AND P0, PT, R3, 0x3ff6a09f, PT ;  /* 0x3ff6a09f0300780c */ /* 0x000fe20003f06270 */
[----:B------:R-:W-:Y:S01]  /*3ae0*/  UMOV UR6, 0x80000000 ;  /* 0x8000000000067882 */ /* 0x000fe20000000000 */
[----:B------:R-:W-:Y:S01]  /*3af0*/  LEA.HI R33, R0, R33, RZ, 0xc ;  /* 0x0000002100217211 */ /* 0x000fe200078f60ff */
[----:B------:R-:W-:-:S10]  /*3b00*/  UMOV UR7, 0x43300000 ;  /* 0x4330000000077882 */ /* 0x000fd40000000000 */
[----:B------:R-:W-:Y:S02]  /*3b10*/  @P0 VIADD R5, R3, 0xfff00000 ;  /* 0xfff0000003050836 */ /* 0x000fe40000000000 */
[----:B------:R-:W-:Y:S02]  /*3b20*/  @P0 VIADD R33, R33, 0x1 ;  /* 0x0000000121210836 */ /* 0x000fe40000000000 */
[----:B------:R-:W-:-:S03]  /*3b30*/  @P0 IMAD.MOV.U32 R3, RZ, RZ, R5 ;  /* 0x000000ffff030224 */ /* 0x000fc600078e0005 */
[----:B------:R-:W-:Y:S01]  /*3b40*/  LOP3.LUT R32, R33, 0x80000000, RZ, 0x3c, !PT ;  /* 0x8000000021207812 */ /* 0x000fe200078e3cff */
[----:B------:R-:W-:Y:S02]  /*3b50*/  IMAD.MOV.U32 R33, RZ, RZ, 0x43300000 ;  /* 0x43300000ff217424 */ /* 0x000fe400078e00ff */
        /* <DEDUP_REMOVED lines=46> */
.L_x_12525:
        /* <DEDUP_REMOVED lines=20> */
.L_x_12527:
[----:B------:R-:W-:Y:S05]  /*3f80*/  BSYNC B3 ;  /* 0x0000000000037941 */ /* 0x000fea0003800000 */
.L_x_12526:
        /* <DEDUP_REMOVED lines=28> */
[----:B------:R-:W-:Y:S01]  /*4150*/  DADD R28, R28, R8 ;  /* 0x000000001c1c7229 */ /* 0x000fe20000000008 */
[----:B------:R-:W-:Y:S10]  /*4160*/  BRA `(.L_x_12510) ;  /* 0x0000000c00b47947 */ /* 0x000ff40003800000 */
.L_x_12512:
[----:B------:R-:W-:-:S14]  /*4170*/  DSETP.GEU.AND P0, PT, R20, 1, PT ;  /* 0x3ff000001400742a */ /* 0x000fdc0003f0e000 */
[----:B------:R-:W-:Y:S05]  /*4180*/  @!P0 BRA `(.L_x_12528) ;  /* 0x0000000800908947 */ /* 0x000fea0003800000 */
[----:B------:R-:W-:Y:S01]  /*4190*/  DMUL R6, R22, R24 ;  /* 0x0000001816067228 */ /* 0x000fe20000000000 */
        /* <DEDUP_REMOVED lines=16> */
[----:B------:R-:W-:Y:S01]  /*42a0*/  MOV R5, R35 ;  /* 0x0000002300057202 */ /* 0x000fe20000000f00 */
[----:B------:R-:W-:Y:S01]  /*42b0*/  IMAD.MOV.U32 R6, RZ, RZ, R34 ;  /* 0x000000ffff067224 */ /* 0x000fe200078e0022 */
[----:B------:R-:W-:Y:S01]  /*42c0*/  MOV R10, 0x42f0 ;  /* 0x000042f0000a7802 */ /* 0x000fe20000000f00 */
[----:B------:R-:W-:-:S07]  /*42d0*/  IMAD.MOV.U32 R0, RZ, RZ, R2 ;  /* 0x000000ffff007224 */ /* 0x000fce00078e0002 */
[----:B------:R-:W-:Y:S05]  /*42e0*/  CALL.REL.NOINC `($__internal_22_$__cuda_sm20_dsqrt_rn_f64_mediumpath_v1) ;  /* 0x0000033c00ec7944 */ /* 0x000fea0003c00000 */
[----:B------:R-:W-:Y:S02]  /*42f0*/  IMAD.MOV.U32 R28, RZ, RZ, R8 ;  /* 0x000000ffff1c7224 */ /* 0x000fe400078e0008 */
[----:B------:R-:W-:-:S07]  /*4300*/  IMAD.MOV.U32 R29, RZ, RZ, R9 ;  /* 0x000000ffff1d7224 */ /* 0x000fce00078e0009 */
.L_x_12530:
[----:B------:R-:W-:Y:S05]  /*4310*/  BSYNC B3 ;  /* 0x0000000000037941 */ /* 0x000fea0003800000 */
.L_x_12529:
[----:B------:R-:W-:-:S10]  /*4320*/  DADD R28, R24, R28 ;  /* 0x00000000181c7229 */ /* 0x000fd4000000001c */
[C---:B------:R-:W-:Y:S02]  /*4330*/  FSETP.GEU.FTZ.AND P1, PT, R29.reuse, 1.7916666269302368164, PT ;  /* 0x3fe555551d00780b */ /* 0x040fe40003f3e000 */
[----:B------:R-:W-:-:S04]  /*4340*/  FSETP.GT.FTZ.AND P0, PT, R29, -1.6999999284744262695, PT ;  /* 0xbfd999991d00780b */ /* 0x000fc80003f14000 */
[----:B------:R-:W-:-:S13]  /*4350*/  PLOP3.LUT P0, PT, P1, P0, PT, 0x8, 0x0 ;  /* 0x000000000000781c */ /* 0x000fda0000f00170 */
[----:B------:R-:W-:Y:S05]  /*4360*/  @!P0 BRA `(.L_x_12531) ;  /* 0x0000000000cc8947 */ /* 0x000fea0003800000 */
        /* <DEDUP_REMOVED lines=20> */
.L_x_12533:
[----:B------:R-:W-:Y:S05]  /*44b0*/  BSYNC B3 ;  /* 0x0000000000037941 */ /* 0x000fea0003800000 */
.L_x_12532:
        /* <DEDUP_REMOVED lines=30> */
.L_x_12531:
[----:B------:R-:W-:Y:S01]  /*46a0*/  DADD R28, R28, 1 ;  /* 0x3ff000001c1c7429 */ /* 0x000fe20000000000 */
        /* <DEDUP_REMOVED lines=11> */
[----:B------:R-:W-:Y:S05]  /*4760*/  @P1 BRA `(.L_x_12534) ;  /* 0x0000000000fc1947 */ /* 0x000fea0003800000 */
[----:B------:R-:W-:Y:S01]  /*4770*/  LOP3.LUT R2, R0, 0x800fffff, RZ, 0xc0, !PT ;  /* 0x800fffff00027812 */ /* 0x000fe200078ec0ff */
[----:B------:R-:W-:Y:S01]  /*4780*/  IMAD.MOV.U32 R29, RZ, RZ, 0x3ed0ee25 ;  /* 0x3ed0ee25ff1d7424 */ /* 0x000fe200078e00ff */
[----:B------:R-:W-:Y:S01]  /*4790*/  MOV R6, RZ ;  /* 0x000000ff00067202 */ /* 0x000fe20000000f00 */
[----:B------:R-:W-:Y:S01]  /*47a0*/  UMOV UR4, 0x3ae80f1e ;  /* 0x3ae80f1e00047882 */ /* 0x000fe20000000000 */
[----:B------:R-:W-:Y:S01]  /*47b0*/  LOP3.LUT R3, R2, 0x3ff00000, RZ, 0xfc, !PT ;  /* 0x3ff0000002037812 */ /* 0x000fe200078efcff */
[----:B------:R-:W-:Y:S01]  /*47c0*/  IMAD.MOV.U32 R2, RZ, RZ, R28 ;  /* 0x000000ffff027224 */ /* 0x000fe200078e001c */
[----:B------:R-:W-:Y:S01]  /*47d0*/  UMOV UR5, 0x3eb1380b ;  /* 0x3eb1380b00057882 */ /* 0x000fe20000000000 */
[----:B------:R-:W-:Y:S01]  /*47e0*/  IMAD.MOV.U32 R28, RZ, RZ, -0x748574fc ;  /* 0x8b7a8b04ff1c7424 */ /* 0x000fe200078e00ff */
        /* <DEDUP_REMOVED lines=55> */
.L_x_12534:
[----:B------:R-:W-:Y:S01]  /*4b60*/  IMAD.MOV.U32 R4, RZ, RZ, 0x0 ;  /* 0x00000000ff047424 */ /* 0x000fe200078e00ff */
[----:B------:R-:W-:Y:S01]  /*4b70*/  FSETP.NEU.FTZ.AND P0, PT, R3, RZ, PT ;  /* 0x000000ff0300720b */ /* 0x000fe20003f1d000 */
[----:B------:R-:W-:-:S06]  /*4b80*/  IMAD.MOV.U32 R5, RZ, RZ, 0x7ff00000 ;  /* 0x7ff00000ff057424 */ /* 0x000fcc00078e00ff */
[----:B------:R-:W-:-:S10]  /*4b90*/  DFMA R4, R2, R4, +INF ;  /* 0x7ff000000204742b */ /* 0x000fd40000000004 */
[----:B------:R-:W-:Y:S02]  /*4ba0*/  FSEL R28, R4, RZ, P0 ;  /* 0x000000ff041c7208 */ /* 0x000fe40000000000 */
[----:B------:R-:W-:Y:S01]  /*4bb0*/  FSEL R29, R5, -QNAN , P0 ;  /* 0xfff00000051d7808 */ /* 0x000fe20000000000 */
[----:B------:R-:W-:Y:S06]  /*4bc0*/  BRA `(.L_x_12510) ;  /* 0x00000004001c7947 */ /* 0x000fec0003800000 */
.L_x_12528:
[----:B------:R-:W-:Y:S01]  /*4bd0*/  DADD R6, -R20, 1 ;  /* 0x3ff0000014067429 */ /* 0x000fe20000000100 */
[----:B------:R-:W-:Y:S07]  /*4be0*/  BSSY B3, `(.L_x_12535) ;  /* 0x0000016000037945 */ /* 0x000fee0003800000 */
[----:B------:R-:W-:-:S06]  /*4bf0*/  DMUL R6, R22, R6 ;  /* 0x0000000616067228 */ /* 0x000fcc0000000000 */
        /* <DEDUP_REMOVED lines=14> */
[----:B------:R-:W-:Y:S01]  /*4ce0*/  MOV R8, R6 ;  /* 0x0000000600087202 */ /* 0x000fe20000000f00 */
[----:B------:R-:W-:Y:S01]  /*4cf0*/  IMAD.MOV.U32 R6, RZ, RZ, R28 ;  /* 0x000000ffff067224 */ /* 0x000fe200078e001c */
[----:B------:R-:W-:Y:S01]  /*4d00*/  MOV R10, 0x4d40 ;  /* 0x00004d40000a7802 */ /* 0x000fe20000000f00 */
[----:B------:R-:W-:Y:S02]  /*4d10*/  IMAD.MOV.U32 R5, RZ, RZ, R29 ;  /* 0x000000ffff057224 */ /* 0x000fe400078e001d */
[----:B------:R-:W-:-:S07]  /*4d20*/  IMAD.MOV.U32 R0, RZ, RZ, R2 ;  /* 0x000000ffff007224 */ /* 0x000fce00078e0002 */
[----:B------:R-:W-:Y:S05]  /*4d30*/  CALL.REL.NOINC `($__internal_22_$__cuda_sm20_dsqrt_rn_f64_mediumpath_v1) ;  /* 0x0000033400587944 */ /* 0x000fea0003c00000 */
.L_x_12536:
[----:B------:R-:W-:Y:S05]  /*4d40*/  BSYNC B3 ;  /* 0x0000000000037941 */ /* 0x000fea0003800000 */
.L_x_12535:
[----:B------:R-:W0:Y:S01]  /*4d50*/  MUFU.RCP64H R3, R9 ;  /* 0x0000000900037308 */ /* 0x000e220000001800 */
[----:B------:R-:W-:Y:S01]  /*4d60*/  IMAD.MOV.U32 R2, RZ, RZ, 0x1 ;  /* 0x00000001ff027424 */ /* 0x000fe200078e00ff */
[----:B------:R-:W-:Y:S01]  /*4d70*/  FSETP.GEU.AND P1, PT, |R19|, 6.5827683646048100446e-37, PT ;  /* 0x036000001300780b */ /* 0x000fe20003f2e200 */
[----:B------:R-:W-:Y:S04]  /*4d80*/  BSSY B3, `(.L_x_12537) ;  /* 0x0000010000037945 */ /* 0x000fe80003800000 */
[----:B0-----:R-:W-:-:S08]  /*4d90*/  DFMA R4, R2, -R8, 1 ;  /* 0x3ff000000204742b */ /* 0x001fd00000000808 */
[----:B------:R-:W-:-:S08]  /*4da0*/  DFMA R4, R4, R4, R4 ;  /* 0x000000040404722b */ /* 0x000fd00000000004 */
[----:B------:R-:W-:-:S08]  /*4db0*/  DFMA R4, R2, R4, R2 ;  /* 0x000000040204722b */ /* 0x000fd00000000002 */
[----:B------:R-:W-:-:S08]  /*4dc0*/  DFMA R2, R4, -R8, 1 ;  /* 0x3ff000000402742b */ /* 0x000fd00000000808 */
[----:B------:R-:W-:-:S08]  /*4dd0*/  DFMA R2, R4, R2, R4 ;  /* 0x000000020402722b */ /* 0x000fd00000000004 */
[----:B------:R-:W-:-:S08]  /*4de0*/  DMUL R4, R18, R2 ;  /* 0x0000000212047228 */ /* 0x000fd00000000000 */
[----:B------:R-:W-:-:S08]  /*4df0*/  DFMA R6, R4, -R8, R18 ;  /* 0x800000080406722b */ /* 0x000fd00000000012 */
        /* <DEDUP_REMOVED lines=8> */
.L_x_12538:
[----:B------:R-:W-:Y:S05]  /*4e80*/  BSYNC B3 ;  /* 0x0000000000037941 */ /* 0x000fea0003800000 */
.L_x_12537:
[----:B------:R-:W-:Y:S02]  /*4e90*/  IMAD.MOV.U32 R28, RZ, RZ, R4 ;  /* 0x000000ffff1c7224 */ /* 0x000fe400078e0004 */
[----:B------:R-:W-:Y:S01]  /*4ea0*/  IMAD.MOV.U32 R29, RZ, RZ, R5 ;  /* 0x000000ffff1d7224 */ /* 0x000fe200078e0005 */
[----:B------:R-:W-:Y:S06]  /*4eb0*/  BRA `(.L_x_12510) ;  /* 0x0000000000607947 */ /* 0x000fec0003800000 */
.L_x_12511:
[----:B------:R-:W0:Y:S01]  /*4ec0*/  MUFU.RSQ64H R33, R19 ;  /* 0x0000001300217308 */ /* 0x000e220000001c00 */
[----:B------:R-:W-:Y:S01]  /*4ed0*/  VIADD R32, R19, 0xfcb00000 ;  /* 0xfcb0000013207836 */ /* 0x000fe20000000000 */
[----:B------:R-:W-:Y:S04]  /*4ee0*/  BSSY B3, `(.L_x_12510) ;  /* 0x0000015000037945 */ /* 0x000fe80003800000 */
        /* <DEDUP_REMOVED lines=18> */
[----:B------:R-:W-:Y:S02]  /*5010*/  IMAD.MOV.U32 R28, RZ, RZ, R8 ;  /* 0x000000ffff1c7224 */ /* 0x000fe400078e0008 */
[----:B------:R-:W-:-:S07]  /*5020*/  IMAD.MOV.U32 R29, RZ, RZ, R9 ;  /* 0x000000ffff1d7224 */ /* 0x000fce00078e0009 */
.L_x_12539:
[----:B------:R-:W-:Y:S05]  /*5030*/  BSYNC B3 ;  /* 0x0000000000037941 */ /* 0x000fea0003800000 */
.L_x_12510:
[----:B------:R-:W-:Y:S05]  /*5040*/  BSYNC B2 ;  /* 0x0000000000027941 */ /* 0x000fea0003800000 */
.L_x_12506:
[----:B------:R-:W-:Y:S01]  /*5050*/  DSETP.GEU.AND P0, PT, R20, 5.9666725849601653946e-154, PT ;  /* 0x202000001400742a */ /* 0x000fe20003f0e000 */
[----:B------:R-:W-:Y:S04]  /*5060*/  BSSY B3, `(.L_x_12540) ;  /* 0x0000204000037945 */ /* 0x000fe80003800000 */
[----:B------:R-:W-:Y:S09]  /*5070*/  BSSY B2, `(.L_x_12541) ;  /* 0x000018b000027945 */ /* 0x000ff20003800000 */
[----:B------:R-:W-:Y:S05]  /*5080*/  @!P0 BRA `(.L_x_12542) ;  /* 0x00000018001c8947 */ /* 0x000fea0003800000 */
[----:B------:R-:W0:Y:S01]  /*5090*/  MUFU.RCP64H R3, R27 ;  /* 0x0000001b00037308 */ /* 0x000e220000001800 */
[----:B------:R-:W-:Y:S01]  /*50a0*/  IMAD.MOV.U32 R2, RZ, RZ, 0x1 ;  /* 0x00000001ff027424 */ /* 0x000fe200078e00ff */
[----:B------:R-:W-:Y:S01]  /*50b0*/  FSETP.GEU.AND P1, PT, |R21|, 6.5827683646048100446e-37, PT ;  /* 0x036000001500780b */ /* 0x000fe20003f2e200 */
[----:B------:R-:W-:Y:S04]  /*50c0*/  BSSY B4, `(.L_x_12543) ;  /* 0x0000012000047945 */ /* 0x000fe80003800000 */
        /* <DEDUP_REMOVED lines=17> */
.L_x_12544:
[----:B------:R-:W-:Y:S05]  /*51e0*/  BSYNC B4 ;  /* 0x0000000000047941 */ /* 0x000fea0003800000 */
.L_x_12543:
[----:B------:R-:W-:Y:S01]  /*51f0*/  UMOV UR4, 0x703afb7f ;  /* 0x703afb7f00047882 */ /* 0x000fe20000000000 */
[----:B------:R-:W-:Y:S02]  /*5200*/  UMOV UR5, 0x3fe488ce ;  /* 0x3fe488ce00057882 */ /* 0x000fe40000000000 */
[----:B------:R-:W-:-:S14]  /*5210*/  DSETP.GT.AND P0, PT, R4, UR4, PT ;  /* 0x0000000404007e2a */ /* 0x000fdc000bf04000 */
[----:B------:R-:W-:Y:S05]  /*5220*/  @!P0 BREAK B2 ;  /* 0x0000000000028942 */ /* 0x000fea0003800000 */
[----:B------:R-:W-:Y:S05]  /*5230*/  @P0 BRA `(.L_x_12545) ;  /* 0x0000000400cc0947 */ /* 0x000fea0003800000 */
[----:B------:R-:W-:-:S13]  /*5240*/  FSETP.GEU.FTZ.AND P0, PT, |R5|, 1.7687499523162841797, PT ;  /* 0x3fe266660500780b */ /* 0x000fda0003f1e200 */
[----:B------:R-:W-:Y:S05]  /*5250*/  @P0 BRA `(.L_x_12546) ;  /* 0x0000000000a80947 */ /* 0x000fea0003800000 */
[----:B------:R-:W-:Y:S01]  /*5260*/  DMUL R2, R4, R4 ;  /* 0x0000000404027228 */ /* 0x000fe20000000000 */
[----:B------:R-:W-:Y:S01]  /*5270*/  IMAD.MOV.U32 R6, RZ, RZ, 0x180754af ;  /* 0x180754afff067424 */ /* 0x000fe200078e00ff */
[----:B------:R-:W-:Y:S01]  /*5280*/  UMOV UR4, 0xdc1895e9 ;  /* 0xdc1895e900047882 */ /* 0x000fe20000000000 */
[----:B------:R-:W-:Y:S01]  /*5290*/  IMAD.MOV.U32 R7, RZ, RZ, 0x3fb3823b ;  /* 0x3fb3823bff077424 */ /* 0x000fe200078e00ff */
[----:B------:R-:W-:-:S05]  /*52a0*/  UMOV UR5, 0x3fb0066b ;  /* 0x3fb0066b00057882 */ /* 0x000fca0000000000 */
[----:B------:R-:W-:Y:S01]  /*52b0*/  DFMA R6, R2, UR4, -R6 ;  /* 0x0000000402067c2b */ /* 0x000fe20008000806 */
[----:B------:R-:W-:Y:S01]  /*52c0*/  UMOV UR4, 0xcc2f79ae ;  /* 0xcc2f79ae00047882 */ /* 0x000fe20000000000 */
[----:B------:R-:W-:-:S06]  /*52d0*/  UMOV UR5, 0x3fb11e52 ;  /* 0x3fb11e5200057882 */ /* 0x000fcc0000000000 */
[----:B------:R-:W-:Y:S01]  /*52e0*/  DFMA R6, R2, R6, UR4 ;  /* 0x0000000402067e2b */ /* 0x000fe20008000006 */
[----:B------:R-:W-:Y:S01]  /*52f0*/  UMOV UR4, 0x3526861b ;  /* 0x3526861b00047882 */ /* 0x000fe20000000000 */
[----:B------:R-:W-:-:S06]  /*5300*/  UMOV UR5, 0x3f924eaf ;  /* 0x3f924eaf00057882 */ /* 0x000fcc0000000000 */
[----:B------:R-:W-:Y:S01]  /*5310*/  DFMA R6, R2, R6, -UR4 ;  /* 0x8000000402067e2b */ /* 0x000fe20008000006 */
        /* <DEDUP_REMOVED lines=28> */
[----:B------:R-:W-:Y:S01]  /*54e0*/  DFMA R4, R6, R4, R4 ;  /* 0x000000040604722b */ /* 0x000fe20000000004 */
[----:B------:R-:W-:Y:S10]  /*54f0*/  BRA `(.L_x_12547) ;  /* 0x0000001800e87947 */ /* 0x000ff40003800000 */
.L_x_12546:
[----:B------:R-:W-:Y:S01]  /*5500*/  IMAD.MOV.U32 R2, RZ, RZ, 0x0 ;  /* 0x00000000ff027424 */ /* 0x000fe200078e00ff */
[----:B------:R-:W-:Y:S01]  /*5510*/  UMOV UR4, 0xdc1895e9 ;  /* 0xdc1895e900047882 */ /* 0x000fe20000000000 */
[----:B------:R-:W-:Y:S01]  /*5520*/  IMAD.MOV.U32 R3, RZ, RZ, 0x3fe00000 ;  /* 0x3fe00000ff037424 */ /* 0x000fe200078e00ff */
[----:B------:R-:W-:Y:S01]  /*5530*/  UMOV UR5, 0x3fb0066b ;  /* 0x3fb0066b00057882 */ /* 0x000fe20000000000 */
[----:B------:R-:W-:Y:S01]  /*5540*/  IMAD.MOV.U32 R6, RZ, RZ, 0x180754af ;  /* 0x180754afff067424 */ /* 0x000fe200078e00ff */
[----:B------:R-:W-:Y:S01]  /*5550*/  UMOV UR6, 0x54442d18 ;  /* 0x54442d1800067882 */ /* 0x000fe20000000000 */
[----:B------:R-:W-:Y:S01]  /*5560*/  IMAD.MOV.U32 R7, RZ, RZ, 0x3fb3823b ;  /* 0x3fb3823bff077424 */ /* 0x000fe200078e00ff */
[----:B------:R-:W-:Y:S01]  /*5570*/  UMOV UR7, 0x3fe921fb ;  /* 0x3fe921fb00077882 */ /* 0x000fe20000000000 */
[----:B------:R-:W-:-:S08]  /*5580*/  DFMA R2, |R4|, -R2, 0.5 ;  /* 0x3fe000000402742b */ /* 0x000fd00000000a02 */
[C---:B------:R-:W-:Y:S01]  /*5590*/  DFMA R6, R2.reuse, UR4, -R6 ;  /* 0x0000000402067c2b */ /* 0x040fe20008000806 */
[----:B------:R-:W-:Y:S01]  /*55a0*/  UMOV UR4, 0xcc2f79ae ;  /* 0xcc2f79ae00047882 */ /* 0x000fe20000000000 */
[----:B------:R-:W-:Y:S01]  /*55b0*/  UMOV UR5, 0x3fb11e52 ;  /* 0x3fb11e5200057882 */ /* 0x000fe20000000000 */
[----:B------:R-:W-:Y:S01]  /*55c0*/  ISETP.GE.AND P1, PT, R3, RZ, PT ;  /* 0x000000ff0300720c */ /* 0x000fe20003f26270 */
[----:B------:R-:W-:-:S04]  /*55d0*/  DSETP.NE.AND P0, PT, R2, RZ, PT ;  /* 0x000000ff0200722a */ /* 0x000fc80003f05000 */
[----:B------:R-:W-:Y:S01]  /*55e0*/  DFMA R6, R2, R6, UR4 ;  /* 0x0000000402067e2b */ /* 0x000fe20008000006 */
[----:B------:R-:W-:Y:S01]  /*55f0*/  UMOV UR4, 0x3526861b ;  /* 0x3526861b00047882 */ /* 0x000fe20000000000 */
[----:B------:R-:W-:-:S06]  /*5600*/  UMOV UR5, 0x3f924eaf ;  /* 0x3f924eaf00057882 */ /* 0x000fcc0000000000 */
[----:B------:R-:W-:Y:S01]  /*5610*/  DFMA R8, R2, R6, -UR4 ;  /* 0x8000000402087e2b */ /* 0x000fe20008000006 */
[----:B------:R-:W-:Y:S01]  /*5620*/  UMOV UR4, 0xa31e6cb7 ;  /* 0xa31e6cb700047882 */ /* 0x000fe20000000000 */
[----:B------:R-:W0:Y:S01]  /*5630*/  MUFU.RSQ64H R7, R3 ;  /* 0x0000000300077308 */ /* 0x000e220000001c00 */
[----:B------:R-:W-:Y:S01]  /*5640*/  UMOV UR5, 0x3f91df02 ;  /* 0x3f91df0200057882 */ /* 0x000fe20000000000 */
[----:B------:R-:W-:-:S04]  /*5650*/  IMAD.MOV.U32 R6, RZ, RZ, RZ ;  /* 0x000000ffff067224 */ /* 0x000fc800078e00ff */
[----:B------:R-:W-:Y:S01]  /*5660*/  DFMA R8, R2, R8, UR4 ;  /* 0x0000000402087e2b */ /* 0x000fe20008000008 */
[----:B------:R-:W-:Y:S01]  /*5670*/  UMOV UR4, 0xb0eec6cc ;  /* 0xb0eec6cc00047882 */ /* 0x000fe20000000000 */
[----:B------:R-:W-:-:S06]  /*5680*/  UMOV UR5, 0x3f847d18 ;  /* 0x3f847d1800057882 */ /* 0x000fcc0000000000 */
[C---:B------:R-:W-:Y:S01]  /*5690*/  DFMA R8, R2.reuse, R8, UR4 ;  /* 0x0000000402087e2b */ /* 0x040fe20008000008 */
[----:B------:R-:W-:Y:S01]  /*56a0*/  UMOV UR4, 0x61ba53b0 ;  /* 0x61ba53b000047882 */ /* 0x000fe20000000000 */
[----:B------:R-:W-:Y:S01]  /*56b0*/  UMOV UR5, 0x3f8d0af9 ;  /* 0x3f8d0af900057882 */ /* 0x000fe20000000000 */
[----:B0-----:R-:W-:-:S05]  /*56c0*/  DMUL R10, R2, R6 ;  /* 0x00000006020a7228 */ /* 0x001fca0000000000 */
[----:B------:R-:W-:Y:S01]  /*56d0*/  DFMA R20, R2, R8, UR4 ;  /* 0x0000000402147e2b */ /* 0x000fe20008000008 */
[----:B------:R-:W-:Y:S01]  /*56e0*/  UMOV UR4, 0x34cf1c48 ;  /* 0x34cf1c4800047882 */ /* 0x000fe20000000000 */
[----:B------:R-:W-:Y:S01]  /*56f0*/  IADD3 R9, R7, -0x100000, RZ ;  /* 0xfff0000007097810 */ /* 0x000fe20007ffe0ff */
[----:B------:R-:W-:Y:S01]  /*5700*/  DFMA R18, R10, -R10, R2 ;  /* 0x8000000a0a12722b */ /* 0x000fe20000000002 */
[----:B------:R-:W-:Y:S01]  /*5710*/  UMOV UR5, 0x3f91bf77 ;  /* 0x3f91bf7700057882 */ /* 0x000fe20000000000 */
[----:B------:R-:W-:-:S03]  /*5720*/  IMAD.MOV.U32 R8, RZ, RZ, RZ ;  /* 0x000000ffff087224 */ /* 0x000fc600078e00ff */
[----:B------:R-:W-:Y:S01]  /*5730*/  DFMA R20, R2, R20, UR4 ;  /* 0x0000000402147e2b */ /* 0x000fe20008000014 */
[----:B------:R-:W-:Y:S01]  /*5740*/  UMOV UR4, 0x83144ef7 ;  /* 0x83144ef700047882 */ /* 0x000fe20000000000 */
[----:B------:R-:W-:Y:S01]  /*5750*/  UMOV UR5, 0x3f96e914 ;  /* 0x3f96e91400057882 */ /* 0x000fe20000000000 */
[----:B------:R-:W-:-:S05]  /*5760*/  DFMA R18, R8, R18, R10 ;  /* 0x000000120812722b */ /* 0x000fca000000000a */
[----:B------:R-:W-:Y:S01]  /*5770*/  DFMA R20, R2, R20, UR4 ;  /* 0x0000000402147e2b */ /* 0x000fe20008000014 */
[----:B------:R-:W-:Y:S01]  /*5780*/  UMOV UR4, 0xa4f9f81 ;  /* 0x0a4f9f8100047882 */ /* 0x000fe20000000000 */
[----:B------:R-:W-:Y:S01]  /*5790*/  UMOV UR5, 0x3f9f1c6e ;  /* 0x3f9f1c6e00057882 */ /* 0x000fe20000000000 */
[-C--:B------:R-:W-:Y:S02]  /*57a0*/  DFMA R6, R6, -R18.reuse, 1 ;  /* 0x3ff000000606742b */ /* 0x080fe40000000812 */
[----:B------:R-:W-:-:S03]  /*57b0*/  DFMA R10, R18, -R18, R2 ;  /* 0x80000012120a722b */ /* 0x000fc60000000002 */
[----:B------:R-:W-:Y:S01]  /*57c0*/  DFMA R20, R2, R20, UR4 ;  /* 0x0000000402147e2b */ /* 0x000fe20008000014 */
[----:B------:R-:W-:Y:S01]  /*57d0*/  UMOV UR4, 0xc27fa92b ;  /* 0xc27fa92b00047882 */ /* 0x000fe20000000000 */
[----:B------:R-:W-:Y:S01]  /*57e0*/  UMOV UR5, 0x3fa6db6d ;  /* 0x3fa6db6d00057882 */ /* 0x000fe20000000000 */
[----:B------:R-:W-:-:S05]  /*57f0*/  DFMA R6, R8, R6, R8 ;  /* 0x000000060806722b */ /* 0x000fca0000000008 */
[----:B------:R-:W-:Y:S01]  /*5800*/  DFMA R20, R2, R20, UR4 ;  /* 0x0000000402147e2b */ /* 0x000fe20008000014 */
[----:B------:R-:W-:Y:S01]  /*5810*/  UMOV UR4, 0x3320f91b ;  /* 0x3320f91b00047882 */ /* 0x000fe20000000000 */
[----:B------:R-:W-:Y:S01]  /*5820*/  UMOV UR5, 0x3fb33333 ;  /* 0x3fb3333300057882 */ /* 0x000fe20000000000 */
[----:B------:R-:W-:-:S05]  /*5830*/  DFMA R6, R6, R10, R18 ;  /* 0x0000000a0606722b */ /* 0x000fca0000000012 */
[----:B------:R-:W-:Y:S01]  /*5840*/  DFMA R20, R2, R20, UR4 ;  /* 0x0000000402147e2b */ /* 0x000fe20008000014 */
[----:B------:R-:W-:Y:S01]  /*5850*/  UMOV UR4, 0x55555f4d ;  /* 0x55555f4d00047882 */ /* 0x000fe20000000000 */
[----:B------:R-:W-:-:S03]  /*5860*/  UMOV UR5, 0x3fc55555 ;  /* 0x3fc5555500057882 */ /* 0x000fc60000000000 */
[----:B------:R-:W-:Y:S02]  /*5870*/  FSEL R9, R6, RZ, P1 ;  /* 0x000000ff06097208 */ /* 0x000fe40000800000 */
[----:B------:R-:W-:Y:S01]  /*5880*/  FSEL R7, R7, -QNAN , P1 ;  /* 0xfff8000007077808 */ /* 0x000fe20000800000 */
[----:B------:R-:W-:Y:S01]  /*5890*/  DFMA R20, R2, R20, UR4 ;  /* 0x0000000402147e2b */ /* 0x000fe20008000014 */
[----:B------:R-:W-:Y:S01]  /*58a0*/  FSEL R6, R9, R2, P0 ;  /* 0x0000000209067208 */ /* 0x000fe20000000000 */
[----:B------:R-:W-:Y:S01]  /*58b0*/  UMOV UR4, 0x33145c07 ;  /* 0x33145c0700047882 */ /* 0x000fe20000000000 */
[----:B------:R-:W-:Y:S01]  /*58c0*/  FSEL R7, R7, R3, P0 ;  /* 0x0000000307077208 */ /* 0x000fe20000000000 */
[----:B------:R-:W-:-:S04]  /*58d0*/  UMOV UR5, 0x3c91a626 ;  /* 0x3c91a62600057882 */ /* 0x000fc80000000000 */
[----:B------:R-:W-:Y:S02]  /*58e0*/  DMUL R20, R2, R20 ;  /* 0x0000001402147228 */ /* 0x000fe40000000000 */
[----:B------:R-:W-:-:S08]  /*58f0*/  DMUL R6, R6, -2 ;  /* 0xc000000006067828 */ /* 0x000fd00000000000 */
[----:B------:R-:W-:Y:S02]  /*5900*/  DADD R2, R6, UR6 ;  /* 0x0000000606027e29 */ /* 0x000fe40008000000 */
[----:B------:R-:W-:-:S08]  /*5910*/  DFMA R20, R20, R6, UR4 ;  /* 0x0000000414147e2b */ /* 0x000fd00008000006 */
[----:B------:R-:W-:-:S08]  /*5920*/  DADD R2, R20, R2 ;  /* 0x0000000014027229 */ /* 0x000fd00000000002 */
[----:B------:R-:W-:-:S10]  /*5930*/  DADD R2, R2, UR6 ;  /* 0x0000000602027e29 */ /* 0x000fd40008000000 */
[----:B------:R-:W-:Y:S01]  /*5940*/  LOP3.LUT R5, R3, 0x80000000, R5, 0xb8, !PT ;  /* 0x8000000003057812 */ /* 0x000fe200078eb805 */
[----:B------:R-:W-:Y:S01]  /*5950*/  IMAD.MOV.U32 R4, RZ, RZ, R2 ;  /* 0x000000ffff047224 */ /* 0x000fe200078e0002 */
[----:B------:R-:W-:Y:S06]  /*5960*/  BRA `(.L_x_12547) ;  /* 0x0000001400cc7947 */ /* 0x000fec0003800000 */
.L_x_12545:
[----:B------:R-:W-:Y:S01]  /*5970*/  DSETP.NEU.AND P0, PT, R20, 1, PT ;  /* 0x3ff000001400742a */ /* 0x000fe20003f0d000 */
[----:B------:R-:W-:Y:S01]  /*5980*/  BSSY B4, `(.L_x_12548) ;  /* 0x00000f6000047945 */ /* 0x000fe20003800000 */
[----:B------:R-:W-:-:S14]  /*5990*/  DSETP.LT.AND P1, PT, R18, 1.7347234759768070944e-18, PT ;  /* 0x3c4000001200742a */ /* 0x000fdc0003f21000 */
[----:B------:R-:W-:Y:S05]  /*59a0*/  @!P0 BRA P1, `(.L_x_12549) ;  /* 0x0000000800e48947 */ /* 0x000fea0000800000 */
[----:B------:R-:W-:-:S08]  /*59b0*/  DADD R2, R20, -1 ;  /* 0xbff0000014027429 */ /* 0x000fd00000000000 */
        /* <DEDUP_REMOVED lines=29> */
[----:B------:R-:W-:Y:S02]  /*5b90*/  IMAD.MOV.U32 R3, RZ, RZ, R9 ;  /* 0x000000ffff037224 */ /* 0x000fe400078e0009 */
[----:B------:R-:W-:Y:S02]  /*5ba0*/  IMAD.MOV.U32 R8, RZ, RZ, R22 ;  /* 0x000000ffff087224 */ /* 0x000fe400078e0016 */
[----:B------:R-:W-:-:S07]  /*5bb0*/  IMAD.MOV.U32 R9, RZ, RZ, R23 ;  /* 0x000000ffff097224 */ /* 0x000fce00078e0017 */
[----:B------:R-:W-:Y:S05]  /*5bc0*/  CALL.REL.NOINC `($__internal_21_$__cuda_sm20_div_rn_f64_full) ;  /* 0x0000032000247944 */ /* 0x000fea0003c00000 */
.L_x_12555:
[----:B------:R-:W-:Y:S05]  /*5bd0*/  BSYNC B7 ;  /* 0x0000000000077941 */ /* 0x000fea0003800000 */
.L_x_12554:
[----:B------:R-:W-:Y:S01]  /*5be0*/  MOV R44, R4 ;  /* 0x00000004002c7202 */ /* 0x000fe20000000f00 */
[----:B------:R-:W-:Y:S01]  /*5bf0*/  IMAD.MOV.U32 R45, RZ, RZ, R5 ;  /* 0x000000ffff2d7224 */ /* 0x000fe200078e0005 */
[----:B------:R-:W-:Y:S06]  /*5c00*/  BRA `(.L_x_12553) ;  /* 0x0000000000047947 */ /* 0x000fec0003800000 */
.L_x_12552:
[----:B------:R-:W-:-:S11]  /*5c10*/  DADD R44, -R22, R30 ;  /* 0x00000000162c7229 */ /* 0x000fd6000000011e */
.L_x_12553:
[----:B------:R-:W-:Y:S05]  /*5c20*/  BSYNC B5 ;  /* 0x0000000000057941 */ /* 0x000fea0003800000 */
.L_x_12551:
[----:B------:R-:W-:Y:S01]  /*5c30*/  DSETP.GEU.AND P0, PT, R24, RZ, PT ;  /* 0x000000ff1800722a */ /* 0x000fe20003f0e000 */
[----:B------:R-:W-:-:S13]  /*5c40*/  BSSY B5, `(.L_x_12556) ;  /* 0x000001e000057945 */ /* 0x000fda0003800000 */
[----:B------:R-:W-:Y:S05]  /*5c50*/  @!P0 BRA `(.L_x_12557) ;  /* 0x00000000006c8947 */ /* 0x000fea0003800000 */
[----:B------:R-:W-:-:S14]  /*5c60*/  DSETP.NEU.AND P0, PT, R24, RZ, PT ;  /* 0x000000ff1800722a */ /* 0x000fdc0003f0d000 */
        /* <DEDUP_REMOVED lines=22> */
.L_x_12560:
[----:B------:R-:W-:Y:S05]  /*5dd0*/  BSYNC B7 ;  /* 0x0000000000077941 */ /* 0x000fea0003800000 */
.L_x_12559:
[----:B------:R-:W-:Y:S02]  /*5de0*/  IMAD.MOV.U32 R18, RZ, RZ, R4 ;  /* 0x000000ffff127224 */ /* 0x000fe400078e0004 */
[----:B------:R-:W-:Y:S01]  /*5df0*/  IMAD.MOV.U32 R19, RZ, RZ, R5 ;  /* 0x000000ffff137224 */ /* 0x000fe200078e0005 */
[----:B------:R-:W-:Y:S06]  /*5e00*/  BRA `(.L_x_12558) ;  /* 0x0000000000047947 */ /* 0x000fec0003800000 */
.L_x_12557:
[----:B------:R-:W-:-:S11]  /*5e10*/  DADD R18, -R24, R42 ;  /* 0x0000000018127229 */ /* 0x000fd6000000012a */
.L_x_12558:
[----:B------:R-:W-:Y:S05]  /*5e20*/  BSYNC B5 ;  /* 0x0000000000057941 */ /* 0x000fea0003800000 */
.L_x_12556:
[----:B------:R-:W-:Y:S01]  /*5e30*/  DMUL R2, R18, 0.5 ;  /* 0x3fe0000012027828 */ /* 0x000fe20000000000 */
[----:B------:R-:W-:Y:S01]  /*5e40*/  IMAD.MOV.U32 R4, RZ, RZ, 0x0 ;  /* 0x00000000ff047424 */ /* 0x000fe200078e00ff */
[----:B------:R-:W-:Y:S01]  /*5e50*/  DADD R26, R20, R26 ;  /* 0x00000000141a7229 */ /* 0x000fe2000000001a */
[----:B------:R-:W-:Y:S01]  /*5e60*/  IMAD.MOV.U32 R5, RZ, RZ, 0x3fd80000 ;  /* 0x3fd80000ff057424 */ /* 0x000fe200078e00ff */
[----:B------:R-:W-:Y:S04]  /*5e70*/  BSSY B5, `(.L_x_12561) ;  /* 0x0000019000057945 */ /* 0x000fe80003800000 */
[----:B------:R-:W-:-:S08]  /*5e80*/  DFMA R2, R44, 0.5, R2 ;  /* 0x3fe000002c02782b */ /* 0x000fd00000000002 */
        /* <DEDUP_REMOVED lines=23> */
.L_x_12562:
[----:B------:R-:W-:Y:S05]  /*6000*/  BSYNC B5 ;  /* 0x0000000000057941 */ /* 0x000fea0003800000 */
.L_x_12561:
[----:B------:R-:W-:Y:S05]  /*6010*/  BRA `(.L_x_12563) ;  /* 0x0000000800307947 */ /* 0x000fea0003800000 */
.L_x_12550:
[----:B------:R-:W-:-:S14]  /*6020*/  DSETP.GT.AND P0, PT, R20, 1, PT ;  /* 0x3ff000001400742a */ /* 0x000fdc0003f04000 */
[----:B------:R-:W-:Y:S05]  /*6030*/  @P0 BRA `(.L_x_12564) ;  /* 0x0000000000740947 */ /* 0x000fea0003800000 */
[----:B------:R-:W-:Y:S01]  /*6040*/  DADD R2, -R20, 1 ;  /* 0x3ff0000014027429 */ /* 0x000fe20000000100 */
[----:B------:R-:W-:Y:S01]  /*6050*/  IMAD.MOV.U32 R4, RZ, RZ, 0x0 ;  /* 0x00000000ff047424 */ /* 0x000fe200078e00ff */
[----:B------:R-:W-:Y:S01]  /*6060*/  MOV R5, 0x3fd80000 ;  /* 0x3fd8000000057802 */ /* 0x000fe20000000f00 */
[----:B------:R-:W-:Y:S05]  /*6070*/  BSSY B5, `(.L_x_12565) ;  /* 0x0000018000057945 */ /* 0x000fea0003800000 */
        /* <DEDUP_REMOVED lines=23> */
.L_x_12566:
[----:B------:R-:W-:Y:S05]  /*61f0*/  BSYNC B5 ;  /* 0x0000000000057941 */ /* 0x000fea0003800000 */
.L_x_12565:
[----:B------:R-:W-:Y:S05]  /*6200*/  BRA `(.L_x_12563) ;  /* 0x0000000400b47947 */ /* 0x000fea0003800000 */
.L_x_12564:
[----:B------:R-:W-:Y:S01]  /*6210*/  DMUL R6, R22, R24 ;  /* 0x0000001816067228 */ /* 0x000fe20000000000 */
[----:B------:R-:W-:Y:S01]  /*6220*/  MOV R4, 0x0 ;  /* 0x0000000000047802 */ /* 0x000fe20000000f00 */
[----:B------:R-:W-:Y:S01]  /*6230*/  IMAD.MOV.U32 R5, RZ, RZ, 0x3fd80000 ;  /* 0x3fd80000ff057424 */ /* 0x000fe200078e00ff */
[----:B------:R-:W-:Y:S01]  /*6240*/  DMUL R18, R18, 8.11296384146066816958e+31 ;  /* 0x4690000012127828 */ /* 0x000fe20000000000 */
[----:B------:R-:W-:Y:S02]  /*6250*/  BSSY B5, `(.L_x_12567) ;  /* 0x0000016000057945 */ /* 0x000fe40003800000 */
[----:B------:R-:W0:Y:S04]  /*6260*/  MUFU.RSQ64H R33, R7 ;  /* 0x0000000700217308 */ /* 0x000e280000001c00 */
[----:B------:R-:W-:Y:S01]  /*6270*/  VIADD R32, R7, 0xfcb00000 ;  /* 0xfcb0000007207836 */ /* 0x000fe20000000000 */
[----:B------:R-:W-:-:S04]  /*6280*/  DMUL R18, R20, R18 ;  /* 0x0000001214127228 */ /* 0x000fc80000000000 */
        /* <DEDUP_REMOVED lines=18> */
.L_x_12568:
[----:B------:R-:W-:Y:S05]  /*63b0*/  BSYNC B5 ;  /* 0x0000000000057941 */ /* 0x000fea0003800000 */
.L_x_12567:
        /* <DEDUP_REMOVED lines=16> */
[----:B------:R-:W-:Y:S02]  /*64c0*/  MOV R3, R19 ;  /* 0x0000001300037202 */ /* 0x000fe40000000f00 */
[----:B------:R-:W-:-:S07]  /*64d0*/  MOV R0, 0x64f0 ;  /* 0x000064f000007802 */ /* 0x000fce0000000f00 */
[----:B------:R-:W-:Y:S05]  /*64e0*/  CALL.REL.NOINC `($__internal_21_$__cuda_sm20_div_rn_f64_full) ;  /* 0x0000031400dc7944 */ /* 0x000fea0003c00000 */
.L_x_12570:
[----:B------:R-:W-:Y:S05]  /*64f0*/  BSYNC B5 ;  /* 0x0000000000057941 */ /* 0x000fea0003800000 */
.L_x_12569:
[----:B------:R-:W-:Y:S01]  /*6500*/  DMUL R20, R20, 8.11296384146066816958e+31 ;  /* 0x4690000014147828 */ /* 0x000fe20000000000 */
[----:B------:R-:W-:Y:S02]  /*6510*/  IMAD.MOV.U32 R26, RZ, RZ, R4 ;  /* 0x000000ffff1a7224 */ /* 0x000fe400078e0004 */
[----:B------:R-:W-:Y:S01]  /*6520*/  IMAD.MOV.U32 R27, RZ, RZ, R5 ;  /* 0x000000ffff1b7224 */ /* 0x000fe200078e0005 */
[----:B------:R-:W-:Y:S07]  /*6530*/  BRA `(.L_x_12563) ;  /* 0x0000000000e87947 */ /* 0x000fee0003800000 */
.L_x_12549:
[----:B------:R-:W0:Y:S01]  /*6540*/  MUFU.RSQ64H R33, R19 ;  /* 0x0000001300217308 */ /* 0x000e220000001c00 */
[----:B------:R-:W-:Y:S01]  /*6550*/  VIADD R32, R19, 0xfcb00000 ;  /* 0xfcb0000013207836 */ /* 0x000fe20000000000 */
[----:B------:R-:W-:Y:S01]  /*6560*/  BSSY B5, `(.L_x_12571) ;  /* 0x0000018000057945 */ /* 0x000fe20003800000 */
[----:B------:R-:W-:Y:S02]  /*6570*/  IMAD.MOV.U32 R4, RZ, RZ, 0x0 ;  /* 0x00000000ff047424 */ /* 0x000fe400078e00ff */
[----:B------:R-:W-:Y:S01]  /*6580*/  IMAD.MOV.U32 R5, RZ, RZ, 0x3fd80000 ;  /* 0x3fd80000ff057424 */ /* 0x000fe200078e00ff */
        /* <DEDUP_REMOVED lines=16> */
[----:B------:R-:W-:Y:S02]  /*6690*/  IMAD.MOV.U32 R5, RZ, RZ, R21 ;  /* 0x000000ffff057224 */ /* 0x000fe400078e0015 */
[----:B------:R-:W-:-:S07]  /*66a0*/  IMAD.MOV.U32 R0, RZ, RZ, R2 ;  /* 0x000000ffff007224 */ /* 0x000fce00078e0002 */
[----:B------:R-:W-:Y:S05]  /*66b0*/  CALL.REL.NOINC `($__internal_22_$__cuda_sm20_dsqrt_rn_f64_mediumpath_v1) ;  /* 0x0000031800f87944 */ /* 0x000fea0003c00000 */
[----:B------:R-:W-:Y:S02]  /*66c0*/  IMAD.MOV.U32 R22, RZ, RZ, R8 ;  /* 0x000000ffff167224 */ /* 0x000fe400078e0008 */
[----:B------:R-:W-:-:S07]  /*66d0*/  IMAD.MOV.U32 R23, RZ, RZ, R9 ;  /* 0x000000ffff177224 */ /* 0x000fce00078e0009 */
.L_x_12572:
[----:B------:R-:W-:Y:S05]  /*66e0*/  BSYNC B5 ;  /* 0x0000000000057941 */ /* 0x000fea0003800000 */
.L_x_12571:
[----:B------:R-:W-:Y:S01]  /*66f0*/  DADD R6, R26, 1 ;  /* 0x3ff000001a067429 */ /* 0x000fe20000000000 */
[----:B------:R-:W-:Y:S01]  /*6700*/  IMAD.MOV.U32 R4, RZ, RZ, 0x0 ;  /* 0x00000000ff047424 */ /* 0x000fe200078e00ff */
[----:B------:R-:W-:Y:S01]  /*6710*/  BSSY B5, `(.L_x_12573) ;  /* 0x000001b000057945 */ /* 0x000fe20003800000 */
[----:B------:R-:W-:Y:S01]  /*6720*/  IMAD.MOV.U32 R5, RZ, RZ, 0x3fd80000 ;  /* 0x3fd80000ff057424 */ /* 0x000fe200078e00ff */
[----:B------:R-:W-:Y:S01]  /*6730*/  MOV R20, 0x0 ;  /* 0x0000000000147802 */ /* 0x000fe20000000f00 */
[----:B------:R-:W-:-:S03]  /*6740*/  IMAD.MOV.U32 R21, RZ, RZ, 0x3ff00000 ;  /* 0x3ff00000ff157424 */ /* 0x000fc600078e00ff */
[----:B------:R-:W-:-:S06]  /*6750*/  DMUL R6, R6, 0.5 ;  /* 0x3fe0000006067828 */ /* 0x000fcc0000000000 */
        /* <DEDUP_REMOVED lines=22> */
.L_x_12574:
[----:B------:R-:W-:Y:S05]  /*68c0*/  BSYNC B5 ;  /* 0x0000000000057941 */ /* 0x000fea0003800000 */
.L_x_12573:
[----:B------:R-:W-:-:S11]  /*68d0*/  DMUL R26, R26, R22 ;  /* 0x000000161a1a7228 */ /* 0x000fd60000000000 */
.L_x_12563:
[----:B------:R-:W-:Y:S05]  /*68e0*/  BSYNC B4 ;  /* 0x0000000000047941 */ /* 0x000fea0003800000 */
.L_x_12548:
[----:B------:R-:W-:Y:S05]  /*68f0*/  BRA `(.L_x_12575) ;  /* 0x0000000000087947 */ /* 0x000fea0003800000 */
.L_x_12542:
[----:B------:R-:W-:Y:S02]  /*6900*/  DMUL R26, R26, 9.00719925474099200000e+15 ;  /* 0x434000001a1a7828 */ /* 0x000fe40000000000 */
[----:B------:R-:W-:-:S11]  /*6910*/  DMUL R20, R20, 9.00719925474099200000e+15 ;  /* 0x4340000014147828 */ /* 0x000fd60000000000 */
.L_x_12575:
[----:B------:R-:W-:Y:S05]  /*6920*/  BSYNC B2 ;  /* 0x0000000000027941 */ /* 0x000fea0003800000 */
.L_x_12541:
[----:B------:R-:W-:Y:S01]  /*6930*/  DADD R6, -RZ, |R20| ;  /* 0x00000000ff067229 */ /* 0x000fe20000000514 */
[----:B------:R-:W-:Y:S01]  /*6940*/  IMAD.MOV.U32 R2, RZ, RZ, 0x1 ;  /* 0x00000001ff027424 */ /* 0x000fe200078e00ff */
[--C-:B------:R-:W-:Y:S01]  /*6950*/  DADD R8, -RZ, |R26|.reuse ;  /* 0x00000000ff087229 */ /* 0x100fe2000000051a */
[----:B------:R-:W-:Y:S01]  /*6960*/  BSSY B2, `(.L_x_12576) ;  /* 0x0000019000027945 */ /* 0x000fe20003800000 */
[----:B------:R-:W-:-:S08]  /*6970*/  DSETP.GT.AND P4, PT, |R20|, |R26|, PT ;  /* 0x4000001a1400722a */ /* 0x000fd00003f84200 */
[----:B------:R-:W-:Y:S02]  /*6980*/  FSEL R19, R7, R9, P4 ;  /* 0x0000000907137208 */ /* 0x000fe40002000000 */
[----:B------:R-:W-:Y:S02]  /*6990*/  FSEL R18, R6, R8, P4 ;  /* 0x0000000806127208 */ /* 0x000fe40002000000 */
[----:B------:R-:W0:Y:S01]  /*69a0*/  MUFU.RCP64H R3, R19 ;  /* 0x0000001300037308 */ /* 0x000e220000001800 */
[----:B------:R-:W-:Y:S02]  /*69b0*/  FSEL R8, R8, R6, P4 ;  /* 0x0000000608087208 */ /* 0x000fe40002000000 */
[----:B------:R-:W-:-:S04]  /*69c0*/  FSEL R9, R9, R7, P4 ;  /* 0x0000000709097208 */ /* 0x000fc80002000000 */
        /* <DEDUP_REMOVED lines=18> */
.L_x_12577:
[----:B------:R-:W-:Y:S05]  /*6af0*/  BSYNC B2 ;  /* 0x0000000000027941 */ /* 0x000fea0003800000 */
.L_x_12576:
[----:B------:R-:W-:Y:S01]  /*6b00*/  DMUL R2, R4, R4 ;  /* 0x0000000404027228 */ /* 0x000fe20000000000 */
[----:B------:R-:W-:Y:S01]  /*6b10*/  IMAD.MOV.U32 R6, RZ, RZ, -0x2449a4b7 ;  /* 0xdbb65b49ff067424 */ /* 0x000fe200078e00ff */
[----:B------:R-:W-:Y:S01]  /*6b20*/  UMOV UR4, 0x2a25ff7e ;  /* 0x2a25ff7e00047882 */ /* 0x000fe20000000000 */
[----:B------:R-:W-:Y:S01]  /*6b30*/  IMAD.MOV.U32 R7, RZ, RZ, 0x3f2d3b63 ;  /* 0x3f2d3b63ff077424 */ /* 0x000fe200078e00ff */
[----:B------:R-:W-:Y:S01]  /*6b40*/  UMOV UR5, 0x3ef53e1d ;  /* 0x3ef53e1d00057882 */ /* 0x000fe20000000000 */
[----:B------:R-:W-:Y:S01]  /*6b50*/  ISETP.GE.AND P1, PT, R27, RZ, PT ;  /* 0x000000ff1b00720c */ /* 0x000fe20003f26270 */
[----:B------:R-:W-:Y:S01]  /*6b60*/  DSETP.NEU.AND P0, PT, R18, RZ, PT ;  /* 0x000000ff1200722a */ /* 0x000fe20003f0d000 */
[----:B------:R-:W-:Y:S02]  /*6b70*/  BSSY B0, `(.L_x_12578) ;  /* 0x000004d000007945 */ /* 0x000fe40003800000 */
[----:B------:R-:W-:Y:S01]  /*6b80*/  DFMA R6, R2, -UR4, R6 ;  /* 0x8000000402067c2b */ /* 0x000fe20008000006 */
        /* <DEDUP_REMOVED lines=53> */
[----:B------:R-:W-:-:S08]  /*6ee0*/  DMUL R6, R2, R6 ;  /* 0x0000000602067228 */ /* 0x000fd00000000000 */
[----:B------:R-:W-:-:S08]  /*6ef0*/  DFMA R6, R6, R4, R4 ;  /* 0x000000040606722b */ /* 0x000fd00000000004 */
[----:B------:R-:W-:-:S10]  /*6f00*/  DADD R2, -RZ, -R6 ;  /* 0x00000000ff027229 */ /* 0x000fd40000000906 */
[----:B------:R-:W-:Y:S02]  /*6f10*/  FSEL R4, R6, R2, !P1 ;  /* 0x0000000206047208 */ /* 0x000fe40004800000 */
[----:B------:R-:W-:Y:S01]  /*6f20*/  FSEL R5, R7, R3, !P1 ;  /* 0x0000000307057208 */ /* 0x000fe20004800000 */
[----:B------:R-:W-:Y:S01]  /*6f30*/  DADD R2, -R6, UR4 ;  /* 0x0000000406027e29 */ /* 0x000fe20008000100 */
[----:B------:R-:W-:-:S04]  /*6f40*/  UMOV UR5, 0x3ff921fb ;  /* 0x3ff921fb00057882 */ /* 0x000fc80000000000 */
[----:B------:R-:W-:-:S05]  /*6f50*/  DADD R4, R4, UR4 ;  /* 0x0000000404047e29 */ /* 0x000fca0008000000 */
[----:B------:R-:W-:Y:S02]  /*6f60*/  FSEL R9, R2, R6, !P1 ;  /* 0x0000000602097208 */ /* 0x000fe40004800000 */
[----:B------:R-:W-:-:S03]  /*6f70*/  FSEL R3, R3, R7, !P1 ;  /* 0x0000000703037208 */ /* 0x000fc60004800000 */
[----:B------:R-:W-:Y:S02]  /*6f80*/  FSEL R2, R4, R9, P4 ;  /* 0x0000000904027208 */ /* 0x000fe40002000000 */
[----:B------:R-:W-:Y:S01]  /*6f90*/  FSEL R3, R5, R3, P4 ;  /* 0x0000000305037208 */ /* 0x000fe20002000000 */
[----:B------:R-:W-:Y:S06]  /*6fa0*/  @!P0 BRA `(.L_x_12579) ;  /* 0x00000000001c8947 */ /* 0x000fec0003800000 */
[----:B------:R-:W-:-:S14]  /*6fb0*/  DSETP.NEU.AND P0, PT, |R26|, |R20|, PT ;  /* 0x400000141a00722a */ /* 0x000fdc0003f0d200 */
[----:B------:R-:W-:Y:S05]  /*6fc0*/  @P0 BRA `(.L_x_12580) ;  /* 0x00000000001c0947 */ /* 0x000fea0003800000 */
[----:B------:R-:W-:Y:S02]  /*6fd0*/  IMAD.MOV.U32 R2, RZ, RZ, 0x7f3321d2 ;  /* 0x7f3321d2ff027424 */ /* 0x000fe400078e00ff */
[----:B------:R-:W-:-:S03]  /*6fe0*/  IMAD.MOV.U32 R0, RZ, RZ, 0x4002d97c ;  /* 0x4002d97cff007424 */ /* 0x000fc600078e00ff */
[----:B------:R-:W-:Y:S02]  /*6ff0*/  FSEL R2, R2, 3.37028055040000000000e+12, !P1 ;  /* 0x54442d1802027808 */ /* 0x000fe40004800000 */
[----:B------:R-:W-:Y:S01]  /*7000*/  FSEL R3, R0, 1.8213495016098022461, !P1 ;  /* 0x3fe921fb00037808 */ /* 0x000fe20004800000 */
[----:B------:R-:W-:Y:S06]  /*7010*/  BRA `(.L_x_12580) ;  /* 0x0000000000087947 */ /* 0x000fec0003800000 */
.L_x_12579:
[----:B------:R-:W-:Y:S02]  /*7020*/  FSEL R2, RZ, 3.37028055040000000000e+12, P1 ;  /* 0x54442d18ff027808 */ /* 0x000fe40000800000 */
[----:B------:R-:W-:-:S07]  /*7030*/  FSEL R3, RZ, 2.1426990032196044922, P1 ;  /* 0x400921fbff037808 */ /* 0x000fce0000800000 */
.L_x_12580:
[----:B------:R-:W-:Y:S05]  /*7040*/  BSYNC B0 ;  /* 0x0000000000007941 */ /* 0x000fea0003800000 */
.L_x_12578:
[----:B------:R-:W-:Y:S01]  /*7050*/  DADD R26, |R26|, |R20| ;  /* 0x000000001a1a7229 */ /* 0x000fe20000000614 */
[----:B------:R-:W-:-:S07]  /*7060*/  LOP3.LUT R21, R3, 0x80000000, R21, 0xb8, !PT ;  /* 0x8000000003157812 */ /* 0x000fce00078eb815 */
[----:B------:R-:W-:-:S06]  /*7070*/  DSETP.GTU.AND P0, PT, |R26|, +INF , PT ;  /* 0x7ff000001a00742a */ /* 0x000fcc0003f0c200 */
[----:B------:R-:W-:Y:S02]  /*7080*/  FSEL R4, R26, R2, P0 ;  /* 0x000000021a047208 */ /* 0x000fe40000000000 */
[----:B------:R-:W-:-:S07]  /*7090*/  FSEL R5, R27, R21, P0 ;  /* 0x000000151b057208 */ /* 0x000fce0000000000 */
.L_x_12547:
[----:B------:R-:W-:Y:S05]  /*70a0*/  BSYNC B3 ;  /* 0x0000000000037941 */ /* 0x000fea0003800000 */
.L_x_12540:
[----:B------:R-:W-:Y:S01]  /*70b0*/  LOP3.LUT R15, R5, 0x80000000, R15, 0xb8, !PT ;  /* 0x80000000050f7812 */ /* 0x000fe200078eb80f */
[----:B------:R-:W-:Y:S01]  /*70c0*/  IMAD.MOV.U32 R14, RZ, RZ, R4 ;  /* 0x000000ffff0e7224 */ /* 0x000fe200078e0004 */
[----:B------:R-:W-:Y:S01]  /*70d0*/  LOP3.LUT R13, R29, 0x80000000, R13, 0xb8, !PT ;  /* 0x800000001d0d7812 */ /* 0x000fe200078eb80d */
[----:B------:R-:W-:Y:S01]  /*70e0*/  IMAD.MOV.U32 R12, RZ, RZ, R28 ;  /* 0x000000ffff0c7224 */ /* 0x000fe200078e001c */
[----:B------:R-:W-:Y:S06]  /*70f0*/  BRA `(.L_x_12505) ;  /* 0x0000005c00487947 */ /* 0x000fec0003800000 */
.L_x_12504:
[----:B------:R-:W-:Y:S01]  /*7100*/  ISETP.GT.AND P0, PT, R13, -0x1, PT ;  /* 0xffffffff0d00780c */ /* 0x000fe20003f04270 */
[----:B------:R-:W-:-:S12]  /*7110*/  BSSY B2, `(.L_x_12581) ;  /* 0x00005b7000027945 */ /* 0x000fd80003800000 */
[----:B------:R-:W-:Y:S05]  /*7120*/  @P0 BRA `(.L_x_12582) ;  /* 0x0000002c00cc0947 */ /* 0x000fea0003800000 */
[----:B------:R-:W-:Y:S01]  /*7130*/  DSETP.GEU.AND P4, PT, |R12|, |R14|, PT ;  /* 0x4000000e0c00722a */ /* 0x000fe20003f8e200 */
[----:B------:R-:W-:Y:S01]  /*7140*/  UMOV UR4, 0xffffffff ;  /* 0xffffffff00047882 */ /* 0x000fe20000000000 */
[----:B------:R-:W-:-:S04]  /*7150*/  UMOV UR5, 0x7fdfffff ;  /* 0x7fdfffff00057882 */ /* 0x000fc80000000000 */
[----:B------:R-:W-:Y:S02]  /*7160*/  FSEL R20, R4, R18, !P4 ;  /* 0x0000001204147208 */ /* 0x000fe40006000000 */
[----:B------:R-:W-:-:S06]  /*7170*/  FSEL R21, R5, R19, !P4 ;  /* 0x0000001305157208 */ /* 0x000fcc0006000000 */
[----:B------:R-:W-:-:S14]  /*7180*/  DSETP.GT.AND P0, PT, R20, UR4, PT ;  /* 0x0000000414007e2a */ /* 0x000fdc000bf04000 */
[----:B------:R-:W-:Y:S05]  /*7190*/  @P0 BRA `(.L_x_12583) ;  /* 0x0000001c00000947 */ /* 0x000fea0003800000 */
[----:B------:R-:W-:Y:S02]  /*71a0*/  FSEL R2, R18, R4, !P4 ;  /* 0x0000000412027208 */ /* 0x000fe40006000000 */
[----:B------:R-:W-:-:S06]  /*71b0*/  FSEL R3, R19, R5, !P4 ;  /* 0x0000000513037208 */ /* 0x000fcc0006000000 */
[----:B------:R-:W-:-:S06]  /*71c0*/  DSETP.GEU.AND P0, PT, R2, 1.4916681462400413487e-154, PT ;  /* 0x200000000200742a */ /* 0x000fcc0003f0e000 */
[----:B------:R-:W-:-:S14]  /*71d0*/  DSETP.GT.OR P0, PT, R20, 5.9666725849601653946e-154, !P0 ;  /* 0x202000001400742a */ /* 0x000fdc0004704400 */
[----:B------:R-:W-:Y:S05]  /*71e0*/  @P0 BRA `(.L_x_12584) ;  /* 0x0000000c00200947 */ /* 0x000fea0003800000 */
[----:B------:R-:W0:Y:S01]  /*71f0*/  MUFU.RCP64H R11, R21 ;  /* 0x00000015000b7308 */ /* 0x000e220000001800 */
[----:B------:R-:W-:Y:S01]  /*7200*/  DMUL R4, R2, R2 ;  /* 0x0000000202047228 */ /* 0x000fe20000000000 */
[----:B------:R-:W-:Y:S01]  /*7210*/  IMAD.MOV.U32 R10, RZ, RZ, 0x1 ;  /* 0x00000001ff0a7424 */ /* 0x000fe200078e00ff */
[----:B------:R-:W-:Y:S01]  /*7220*/  BSSY B0, `(.L_x_12585) ;  /* 0x000005d000007945 */ /* 0x000fe20003800000 */
[----:B------:R-:W-:Y:S01]  /*7230*/  DADD R30, -RZ, -R12 ;  /* 0x00000000ff1e7229 */ /* 0x000fe2000000090c */
[----:B------:R-:W-:Y:S01]  /*7240*/  IMAD.MOV.U32 R27, RZ, RZ, -0x3ff ;  /* 0xfffffc01ff1b7424 */ /* 0x000fe200078e00ff */
[----:B------:R-:W-:-:S03]  /*7250*/  FSETP.GEU.AND P3, PT, |R3|, 6.5827683646048100446e-37, PT ;  /* 0x036000000300780b */ /* 0x000fc60003f6e200 */
[C---:B------:R-:W-:Y:S02]  /*7260*/  DFMA R6, R20.reuse, R20, R4 ;  /* 0x000000141406722b */ /* 0x040fe40000000004 */
[----:B0-----:R-:W-:-:S08]  /*7270*/  DFMA R4, -R20, R10, 1 ;  /* 0x3ff000001404742b */ /* 0x001fd0000000010a */
[----:B------:R-:W-:Y:S01]  /*7280*/  ISETP.GT.AND P0, PT, R7, 0xfffff, PT ;  /* 0x000fffff0700780c */ /* 0x000fe20003f04270 */
[--C-:B------:R-:W-:Y:S01]  /*7290*/  IMAD.MOV.U32 R9, RZ, RZ, R7.reuse ;  /* 0x000000ffff097224 */ /* 0x100fe200078e0007 */
[----:B------:R-:W-:Y:S01]  /*72a0*/  MOV R8, R6 ;  /* 0x0000000600087202 */ /* 0x000fe20000000f00 */
[----:B----4-:R-:W-:Y:S01]  /*72b0*/  IMAD.MOV.U32 R0, RZ, RZ, R7 ;  /* 0x000000ffff007224 */ /* 0x010fe200078e0007 */
[----:B------:R-:W-:-:S09]  /*72c0*/  DFMA R4, R4, R4, R4 ;  /* 0x000000040404722b */ /* 0x000fd20000000004 */
[----:B------:R-:W-:Y:S01]  /*72d0*/  @!P0 DMUL R8, R8, 1.80143985094819840000e+16 ;  /* 0x4350000008088828 */ /* 0x000fe20000000000 */
[----:B------:R-:W-:Y:S01]  /*72e0*/  @!P0 IMAD.MOV.U32 R27, RZ, RZ, -0x435 ;  /* 0xfffffbcbff1b8424 */ /* 0x000fe200078e00ff */
[----:B------:R-:W-:-:S08]  /*72f0*/  DFMA R4, R10, R4, R10 ;  /* 0x000000040a04722b */ /* 0x000fd0000000000a */
[----:B------:R-:W-:Y:S01]  /*7300*/  DFMA R10, -R20, R4, 1 ;  /* 0x3ff00000140a742b */ /* 0x000fe20000000104 */
[----:B------:R-:W-:Y:S02]  /*7310*/  @!P0 IMAD.MOV.U32 R0, RZ, RZ, R9 ;  /* 0x000000ffff008224 */ /* 0x000fe400078e0009 */
[----:B------:R-:W-:Y:S02]  /*7320*/  @!P0 IMAD.MOV.U32 R6, RZ, RZ, R8 ;  /* 0x000000ffff068224 */ /* 0x000fe400078e0008 */
[----:B------:R-:W-:-:S03]  /*7330*/  VIADD R7, R0, 0xffffffff ;  /* 0xffffffff00077836 */ /* 0x000fc60000000000 */
[----:B------:R-:W-:Y:S02]  /*7340*/  DFMA R4, R4, R10, R4 ;  /* 0x0000000a0404722b */ /* 0x000fe40000000004 */
[----:B------:R-:W-:-:S06]  /*7350*/  ISETP.GE.U32.AND P1, PT, R7, 0x7fefffff, PT ;  /* 0x7fefffff0700780c */ /* 0x000fcc0003f26070 */
[----:B------:R-:W-:-:S07]  /*7360*/  DMUL R10, R2, R4 ;  /* 0x00000004020a7228 */ /* 0x000fce0000000000 */
[----:B------:R-:W-:Y:S01]  /*7370*/  @P1 IMAD.MOV.U32 R22, RZ, RZ, 0x0 ;  /* 0x00000000ff161424 */ /* 0x000fe200078e00ff */
[----:B------:R-:W-:Y:S01]  /*7380*/  DFMA R18, -R20, R10, R2 ;  /* 0x0000000a1412722b */ /* 0x000fe20000000102 */
[----:B------:R-:W-:Y:S01]  /*7390*/  @P1 IMAD.MOV.U32 R23, RZ, RZ, 0x7ff00000 ;  /* 0x7ff00000ff171424 */ /* 0x000fe200078e00ff */
[----:B------:R-:W-:-:S06]  /*73a0*/  @P1 FSETP.NEU.FTZ.AND P2, PT, R9, RZ, PT ;  /* 0x000000ff0900120b */ /* 0x000fcc0003f5d000 */
[----:B------:R-:W-:Y:S02]  /*73b0*/  DFMA R4, R4, R18, R10 ;  /* 0x000000120404722b */ /* 0x000fe4000000000a */
[----:B------:R-:W-:-:S08]  /*73c0*/  @P1 DFMA R10, R8, R22, +INF ;  /* 0x7ff00000080a142b */ /* 0x000fd00000000016 */
[----:B------:R-:W-:Y:S02]  /*73d0*/  FFMA R7, RZ, R21, R5 ;  /* 0x00000015ff077223 */ /* 0x000fe40000000005 */
[----:B------:R-:W-:Y:S02]  /*73e0*/  @P1 FSEL R18, R10, RZ, P2 ;  /* 0x000000ff0a121208 */ /* 0x000fe40001000000 */
[----:B------:R-:W-:Y:S02]  /*73f0*/  @P1 FSEL R19, R11, -QNAN , P2 ;  /* 0xfff000000b131808 */ /* 0x000fe40001000000 */
[----:B------:R-:W-:Y:S01]  /*7400*/  FSETP.GT.AND P2, PT, |R7|, 1.469367938527859385e-39, PT ;  /* 0x001000000700780b */ /* 0x000fe20003f44200 */
[----:B------:R-:W-:-:S12]  /*7410*/  @P1 BRA `(.L_x_12586) ;  /* 0x0000000000f41947 */ /* 0x000fd80003800000 */
        /* <DEDUP_REMOVED lines=13> */
[----:B------:R-:W-:Y:S01]  /*74f0*/  @P0 IMAD.MOV.U32 R7, RZ, RZ, R9 ;  /* 0x000000ffff070224 */ /* 0x000fe200078e0009 */
[----:B------:R-:W-:Y:S01]  /*7500*/  LOP3.LUT R26, R27, 0x80000000, RZ, 0x3c, !PT ;  /* 0x800000001b1a7812 */ /* 0x000fe200078e3cff */
[----:B------:R-:W-:-:S04]  /*7510*/  IMAD.MOV.U32 R27, RZ, RZ, 0x43300000 ;  /* 0x43300000ff1b7424 */ /* 0x000fc800078e00ff */
        /* <DEDUP_REMOVED lines=44> */
[----:B------:R-:W-:-:S11]  /*77e0*/  DADD R18, R6, R8 ;  /* 0x0000000006127229 */ /* 0x000fd60000000008 */
.L_x_12586:
[----:B------:R-:W-:Y:S05]  /*77f0*/  BSYNC B0 ;  /* 0x0000000000007941 */ /* 0x000fea0003800000 */
.L_x_12585:
[----:B------:R-:W-:Y:S01]  /*7800*/  BSSY B3, `(.L_x_12587) ;  /* 0x0000008000037945 */ /* 0x000fe20003800000 */
[----:B------:R-:W-:-:S03]  /*7810*/  IMAD.MOV.U32 R23, RZ, RZ, R31 ;  /* 0x000000ffff177224 */ /* 0x000fc600078e001f */
[----:B------:R-:W-:Y:S05]  /*7820*/  @P2 BRA P3, `(.L_x_12588) ;  /* 0x0000000000142947 */ /* 0x000fea0001800000 */
[----:B------:R-:W-:Y:S01]  /*7830*/  IMAD.MOV.U32 R4, RZ, RZ, R2 ;  /* 0x000000ffff047224 */ /* 0x000fe200078e0002 */
[----:B------:R-:W-:Y:S01]  /*7840*/  MOV R9, R21 ;  /* 0x0000001500097202 */ /* 0x000fe20000000f00 */
[----:B------:R-:W-:Y:S01]  /*7850*/  IMAD.MOV.U32 R8, RZ, RZ, R20 ;  /* 0x000000ffff087224 */ /* 0x000fe200078e0014 */
[----:B------:R-:W-:-:S07]  /*7860*/  MOV R0, 0x7880 ;  /* 0x0000788000007802 */ /* 0x000fce0000000f00 */
[----:B------:R-:W-:Y:S05]  /*7870*/  CALL.REL.NOINC `($__internal_21_$__cuda_sm20_div_rn_f64_full) ;  /* 0x0000030000f87944 */ /* 0x000fea0003c00000 */
.L_x_12588:
[----:B------:R-:W-:Y:S05]  /*7880*/  BSYNC B3 ;  /* 0x0000000000037941 */ /* 0x000fea0003800000 */
.L_x_12587:
[----:B------:R-:W-:Y:S01]  /*7890*/  DSETP.NEU.AND P0, PT, R20, RZ, PT ;  /* 0x000000ff1400722a */ /* 0x000fe20003f0d000 */
[----:B------:R-:W-:-:S13]  /*78a0*/  BSSY B0, `(.L_x_12589) ;  /* 0x0000054000007945 */ /* 0x000fda0003800000 */
[----:B------:R-:W-:Y:S05]  /*78b0*/  @!P0 BRA `(.L_x_12590) ;  /* 0x00000004003c8947 */ /* 0x000fea0003800000 */
[----:B------:R-:W-:Y:S01]  /*78c0*/  DMUL R2, R4, R4 ;  /* 0x0000000404027228 */ /* 0x000fe20000000000 */
[----:B------:R-:W-:Y:S01]  /*78d0*/  IMAD.MOV.U32 R6, RZ, RZ, -0x2449a4b7 ;  /* 0xdbb65b49ff067424 */ /* 0x000fe200078e00ff */
[----:B------:R-:W-:Y:S01]  /*78e0*/  UMOV UR4, 0x2a25ff7e ;  /* 0x2a25ff7e00047882 */ /* 0x000fe20000000000 */
[----:B------:R-:W-:Y:S01]  /*78f0*/  IMAD.MOV.U32 R7, RZ, RZ, 0x3f2d3b63 ;  /* 0x3f2d3b63ff077424 */ /* 0x000fe200078e00ff */
[----:B------:R-:W-:Y:S01]  /*7900*/  UMOV UR5, 0x3ef53e1d ;  /* 0x3ef53e1d00057882 */ /* 0x000fe20000000000 */
[----:B------:R-:W-:Y:S01]  /*7910*/  ISETP.GE.AND P1, PT, R23, RZ, PT ;  /* 0x000000ff1700720c */ /* 0x000fe20003f26270 */
[----:B------:R-:W-:-:S03]  /*7920*/  DSETP.NEU.AND P0, PT, |R12|, |R14|, PT ;  /* 0x4000000e0c00722a */ /* 0x000fc60003f0d200 */
        /* <DEDUP_REMOVED lines=56> */
[----:B------:R-:W-:Y:S02]  /*7cb0*/  DADD R2, -RZ, -R6 ;  /* 0x00000000ff027229 */ /* 0x000fe40000000906 */
[----:B------:R-:W-:Y:S01]  /*7cc0*/  DADD R4, -R6, UR4 ;  /* 0x0000000406047e29 */ /* 0x000fe20008000100 */
[----:B------:R-:W-:-:S07]  /*7cd0*/  UMOV UR5, 0x3ff921fb ;  /* 0x3ff921fb00057882 */ /* 0x000fce0000000000 */
[----:B------:R-:W-:Y:S02]  /*7ce0*/  FSEL R2, R6, R2, !P1 ;  /* 0x0000000206027208 */ /* 0x000fe40004800000 */
[----:B------:R-:W-:Y:S02]  /*7cf0*/  FSEL R3, R7, R3, !P1 ;  /* 0x0000000307037208 */ /* 0x000fe40004800000 */
[----:B------:R-:W-:Y:S02]  /*7d00*/  FSEL R9, R4, R6, !P1 ;  /* 0x0000000604097208 */ /* 0x000fe40004800000 */
[----:B------:R-:W-:Y:S02]  /*7d10*/  FSEL R5, R5, R7, !P1 ;  /* 0x0000000705057208 */ /* 0x000fe40004800000 */
[----:B------:R-:W-:-:S10]  /*7d20*/  DADD R2, R2, UR4 ;  /* 0x0000000402027e29 */ /* 0x000fd40008000000 */
[----:B------:R-:W-:Y:S02]  /*7d30*/  FSEL R2, R2, R9, !P4 ;  /* 0x0000000902027208 */ /* 0x000fe40006000000 */
[----:B------:R-:W-:Y:S01]  /*7d40*/  FSEL R3, R3, R5, !P4 ;  /* 0x0000000503037208 */ /* 0x000fe20006000000 */
[----:B------:R-:W-:Y:S06]  /*7d50*/  @P0 BRA `(.L_x_12591) ;  /* 0x0000000000200947 */ /* 0x000fec0003800000 */
[----:B------:R-:W-:Y:S02]  /*7d60*/  IMAD.MOV.U32 R2, RZ, RZ, 0x7f3321d2 ;  /* 0x7f3321d2ff027424 */ /* 0x000fe400078e00ff */
[----:B------:R-:W-:-:S03]  /*7d70*/  IMAD.MOV.U32 R0, RZ, RZ, 0x4002d97c ;  /* 0x4002d97cff007424 */ /* 0x000fc600078e00ff */
[----:B------:R-:W-:Y:S02]  /*7d80*/  FSEL R2, R2, 3.37028055040000000000e+12, !P1 ;  /* 0x54442d1802027808 */ /* 0x000fe40004800000 */
[----:B------:R-:W-:Y:S01]  /*7d90*/  FSEL R3, R0, 1.8213495016098022461, !P1 ;  /* 0x3fe921fb00037808 */ /* 0x000fe20004800000 */
[----:B------:R-:W-:Y:S06]  /*7da0*/  BRA `(.L_x_12591) ;  /* 0x00000000000c7947 */ /* 0x000fec0003800000 */
.L_x_12590:
[----:B------:R-:W-:-:S04]  /*7db0*/  ISETP.GE.AND P0, PT, R23, RZ, PT ;  /* 0x000000ff1700720c */ /* 0x000fc80003f06270 */
[----:B------:R-:W-:Y:S02]  /*7dc0*/  FSEL R2, RZ, 3.37028055040000000000e+12, P0 ;  /* 0x54442d18ff027808 */ /* 0x000fe40000000000 */
[----:B------:R-:W-:-:S07]  /*7dd0*/  FSEL R3, RZ, 2.1426990032196044922, P0 ;  /* 0x400921fbff037808 */ /* 0x000fce0000000000 */
.L_x_12591:
[----:B------:R-:W-:Y:S05]  /*7de0*/  BSYNC B0 ;  /* 0x0000000000007941 */ /* 0x000fea0003800000 */
.L_x_12589:
[--C-:B------:R-:W-:Y:S02]  /*7df0*/  DADD R4, |R12|, |R14|.reuse ;  /* 0x000000000c047229 */ /* 0x100fe4000000060e */
[----:B------:R-:W-:Y:S02]  /*7e00*/  DADD R6, -RZ, -R14 ;  /* 0x00000000ff067229 */ /* 0x000fe4000000090e */
[----:B------:R-:W-:-:S04]  /*7e10*/  DMUL R18, R18, 0.5 ;  /* 0x3fe0000012127828 */ /* 0x000fc80000000000 */
[----:B------:R-:W-:-:S04]  /*7e20*/  DSETP.GTU.AND P0, PT, |R4|, +INF , PT ;  /* 0x7ff000000400742a */ /* 0x000fc80003f0c200 */
[----:B------:R-:W-:Y:S02]  /*7e30*/  LOP3.LUT R7, R3, 0x80000000, R7, 0xb8, !PT ;  /* 0x8000000003077812 */ /* 0x000fe400078eb807 */
[----:B------:R-:W-:Y:S02]  /*7e40*/  FSEL R2, R4, R2, P0 ;  /* 0x0000000204027208 */ /* 0x000fe40000000000 */
[----:B------:R-:W-:Y:S01]  /*7e50*/  FSEL R3, R5, R7, P0 ;  /* 0x0000000705037208 */ /* 0x000fe20000000000 */
[----:B------:R-:W-:Y:S06]  /*7e60*/  BRA `(.L_x_12592) ;  /* 0x0000004c00847947 */ /* 0x000fec0003800000 */
.L_x_12584:
[CC--:B------:R-:W-:Y:S01]  /*7e70*/  ISETP.GT.U32.AND P1, PT, R4.reuse, R18.reuse, PT ;  /* 0x000000120400720c */ /* 0x0c0fe20003f24070 */
[----:B------:R-:W-:Y:S01]  /*7e80*/  IMAD.MOV.U32 R2, RZ, RZ, RZ ;  /* 0x000000ffff027224 */ /* 0x000fe200078e00ff */
[CC--:B------:R-:W-:Y:S01]  /*7e90*/  ISETP.LT.U32.AND P0, PT, R4.reuse, R18.reuse, PT ;  /* 0x000000120400720c */ /* 0x0c0fe20003f01070 */
[----:B------:R-:W-:Y:S01]  /*7ea0*/  UMOV UR4, 0xffffffff ;  /* 0xffffffff00047882 */ /* 0x000fe20000000000 */
[CC--:B------:R-:W-:Y:S01]  /*7eb0*/  ISETP.GT.U32.AND.EX P1, PT, R5.reuse, R19.reuse, PT, P1 ;  /* 0x000000130500720c */ /* 0x0c0fe20003f24110 */
[----:B------:R-:W-:Y:S01]  /*7ec0*/  UMOV UR5, 0x7fefffff ;  /* 0x7fefffff00057882 */ /* 0x000fe20000000000 */
[CC--:B------:R-:W-:Y:S01]  /*7ed0*/  ISETP.LT.U32.AND.EX P0, PT, R5.reuse, R19.reuse, PT, P0 ;  /* 0x000000130500720c */ /* 0x0c0fe20003f01100 */
[----:B------:R-:W-:Y:S01]  /*7ee0*/  UMOV UR6, UR5 ;  /* 0x0000000500067c82 */ /* 0x000fe20008000000 */
[-C--:B------:R-:W-:Y:S01]  /*7ef0*/  SEL R27, R5, R19.reuse, P1 ;  /* 0x00000013051b7207 */ /* 0x080fe20000800000 */
[----:B------:R-:W-:Y:S01]  /*7f00*/  IMAD.U32 R8, RZ, RZ, UR6 ;  /* 0x00000006ff087e24 */ /* 0x000fe2000f8e00ff */
[-C--:B------:R-:W-:Y:S01]  /*7f10*/  SEL R24, R4, R18.reuse, P0 ;  /* 0x0000001204187207 */ /* 0x080fe20000000000 */
[----:B------:R-:W-:Y:S01]  /*7f20*/  IMAD.MOV.U32 R23, RZ, RZ, 0x3fd80000 ;  /* 0x3fd80000ff177424 */ /* 0x000fe200078e00ff */
[----:B----4-:R-:W-:Y:S01]  /*7f30*/  LOP3.LUT R0, R27, 0xffc00000, RZ, 0xc0, !PT ;  /* 0xffc000001b007812 */ /* 0x010fe200078ec0ff */
[----:B------:R-:W-:Y:S01]  /*7f40*/  MUFU.RCP64H R29, R21 ;  /* 0x00000015001d7308 */ /* 0x000fe20000001800 */
[----:B------:R-:W-:Y:S01]  /*7f50*/  SEL R25, R5, R19, P0 ;  /* 0x0000001305197207 */ /* 0x000fe20000000000 */
[----:B------:R-:W-:Y:S01]  /*7f60*/  IMAD.MOV.U32 R28, RZ, RZ, 0x1 ;  /* 0x00000001ff1c7424 */ /* 0x000fe200078e00ff */
[----:B------:R-:W-:Y:S01]  /*7f70*/  IADD3 R3, -R0, 0x7fd00000, RZ ;  /* 0x7fd0000000037810 */ /* 0x000fe20007ffe1ff */
[----:B------:R-:W-:Y:S01]  /*7f80*/  BSSY B0, `(.L_x_12593) ;  /* 0x0000079000007945 */ /* 0x000fe20003800000 */
[----:B------:R-:W-:Y:S01]  /*7f90*/  SEL R26, R4, R18, P1 ;  /* 0x00000012041a7207 */ /* 0x000fe20000800000 */
[----:B------:R-:W-:Y:S01]  /*7fa0*/  DADD R30, -RZ, -R12 ;  /* 0x00000000ff1e7229 */ /* 0x000fe2000000090c */
[----:B------:R-:W-:-:S02]  /*7fb0*/  MOV R22, 0x0 ;  /* 0x0000000000167802 */ /* 0x000fc40000000f00 */
[C---:B------:R-:W-:Y:S01]  /*7fc0*/  DMUL R6, R2.reuse, R24 ;  /* 0x0000001802067228 */ /* 0x040fe20000000000 */
[----:B------:R-:W-:Y:S01]  /*7fd0*/  ISETP.GE.U32.AND P2, PT, R25, 0x7ff00000, PT ;  /* 0x7ff000001900780c */ /* 0x000fe20003f46070 */
[----:B------:R-:W-:-:S06]  /*7fe0*/  DMUL R2, R2, R26 ;  /* 0x0000001a02027228 */ /* 0x000fcc0000000000 */
[----:B------:R-:W-:-:S08]  /*7ff0*/  DMUL R6, R6, R6 ;  /* 0x0000000606067228 */ /* 0x000fd00000000000 */
[----:B------:R-:W-:-:S08]  /*8000*/  DFMA R6, R2, R2, R6 ;  /* 0x000000020206722b */ /* 0x000fd00000000006 */
[----:B------:R-:W-:Y:S02]  /*8010*/  DSETP.MIN.AND P0, P1, R6, UR4, PT ;  /* 0x0000000406007e2a */ /* 0x000fe4000b900000 */
[----:B------:R-:W-:-:S05]  /*8020*/  IMAD.MOV.U32 R2, RZ, RZ, R7 ;  /* 0x000000ffff027224 */ /* 0x000fca00078e0007 */
[----:B------:R-:W-:Y:S01]  /*8030*/  FSEL R3, R2, UR6, P0 ;  /* 0x0000000602037c08 */ /* 0x000fe20008000000 */
[----:B------:R-:W-:-:S05]  /*8040*/  IMAD.MOV.U32 R2, RZ, RZ, R6 ;  /* 0x000000ffff027224 */ /* 0x000fca00078e0006 */
[----:B------:R-:W-:Y:S02]  /*8050*/  SEL R2, R2, UR4, P0 ;  /* 0x0000000402027c07 */ /* 0x000fe40008000000 */
[----:B------:R-:W-:Y:S01]  /*8060*/  @P1 LOP3.LUT R3, R8, 0x80000, RZ, 0xfc, !PT ;  /* 0x0008000008031812 */ /* 0x000fe200078efcff */
[----:B------:R-:W-:Y:S01]  /*8070*/  IMAD.MOV.U32 R8, RZ, RZ, RZ ;  /* 0x000000ffff087224 */ /* 0x000fe200078e00ff */
[----:B------:R-:W-:Y:S02]  /*8080*/  DSETP.NEU.AND P1, PT, R24, RZ, PT ;  /* 0x000000ff1800722a */ /* 0x000fe40003f2d000 */
[----:B------:R-:W0:Y:S03]  /*8090*/  MUFU.RSQ64H R9, R3 ;  /* 0x0000000300097308 */ /* 0x000e260000001c00 */
[----:B0-----:R-:W-:-:S08]  /*80a0*/  DMUL R10, R8, R8 ;  /* 0x00000008080a7228 */ /* 0x001fd00000000000 */
[----:B------:R-:W-:Y:S02]  /*80b0*/  DFMA R10, R2, -R10, 1 ;  /* 0x3ff00000020a742b */ /* 0x000fe4000000080a */
[----:B------:R-:W-:-:S06]  /*80c0*/  DFMA R2, -R20, R28, 1 ;  /* 0x3ff000001402742b */ /* 0x000fcc000000011c */
[----:B------:R-:W-:Y:S02]  /*80d0*/  DFMA R22, R10, R22, 0.5 ;  /* 0x3fe000000a16742b */ /* 0x000fe40000000016 */
[----:B------:R-:W-:Y:S02]  /*80e0*/  DMUL R10, R8, R10 ;  /* 0x0000000a080a7228 */ /* 0x000fe40000000000 */
[----:B------:R-:W-:-:S06]  /*80f0*/  DFMA R2, R2, R2, R2 ;  /* 0x000000020202722b */ /* 0x000fcc0000000002 */
[----:B------:R-:W-:Y:S02]  /*8100*/  DFMA R10, R22, R10, R8 ;  /* 0x0000000a160a722b */ /* 0x000fe40000000008 */
[----:B------:R-:W-:-:S06]  /*8110*/  DFMA R28, R28, R2, R28 ;  /* 0x000000021c1c722b */ /* 0x000fcc000000001c */
[----:B------:R-:W-:Y:S01]  /*8120*/  DMUL R10, R6, R10 ;  /* 0x0000000a060a7228 */ /* 0x000fe20000000000 */
[----:B------:R-:W-:Y:S01]  /*8130*/  LOP3.LUT R7, R0, 0x100000, RZ, 0xfc, !PT ;  /* 0x0010000000077812 */ /* 0x000fe200078efcff */
[----:B------:R-:W-:-:S06]  /*8140*/  IMAD.MOV.U32 R6, RZ, RZ, RZ ;  /* 0x000000ffff067224 */ /* 0x000fcc00078e00ff */
[----:B------:R-:W-:Y:S02]  /*8150*/  DMUL R10, R10, R6 ;  /* 0x000000060a0a7228 */ /* 0x000fe40000000000 */
[----:B------:R-:W-:-:S08]  /*8160*/  DFMA R6, -R20, R28, 1 ;  /* 0x3ff000001406742b */ /* 0x000fd0000000011c */
[----:B------:R-:W-:Y:S01]  /*8170*/  @!P2 FSEL R25, R27, R11, !P1 ;  /* 0x0000000b1b19a208 */ /* 0x000fe20004800000 */
[----:B------:R-:W-:Y:S01]  /*8180*/  DFMA R8, R28, R6, R28 ;  /* 0x000000061c08722b */ /* 0x000fe2000000001c */
[----:B------:R-:W-:Y:S02]  /*8190*/  @!P2 FSEL R24, R26, R10, !P1 ;  /* 0x0000000a1a18a208 */ /* 0x000fe40004800000 */
[----:B------:R-:W-:Y:S01]  /*81a0*/  ISETP.GT.AND P0, PT, R25, 0xfffff, PT ;  /* 0x000fffff1900780c */ /* 0x000fe20003f04270 */
[----:B------:R-:W-:Y:S01]  /*81b0*/  IMAD.MOV.U32 R3, RZ, RZ, R25 ;  /* 0x000000ffff037224 */ /* 0x000fe200078e0019 */
[----:B------:R-:W-:Y:S01]  /*81c0*/  FSEL R28, R18, R4, !P4 ;  /* 0x00000004121c7208 */ /* 0x000fe20006000000 */
[----:B------:R-:W-:Y:S01]  /*81d0*/  IMAD.MOV.U32 R2, RZ, RZ, R24 ;  /* 0x000000ffff027224 */ /* 0x000fe200078e0018 */
[----:B------:R-:W-:-:S06]  /*81e0*/  FSEL R29, R19, R5, !P4 ;  /* 0x00000005131d7208 */ /* 0x000fcc0006000000 */
[----:B------:R-:W-:-:S03]  /*81f0*/  DMUL R4, R8, R28 ;  /* 0x0000001c08047228 */ /* 0x000fc60000000000 */
[----:B------:R-:W-:-:S05]  /*8200*/  @!P0 DMUL R2, R2, 1.80143985094819840000e+16 ;  /* 0x4350000002028828 */ /* 0x000fca0000000000 */
[----:B------:R-:W-:-:S05]  /*8210*/  DFMA R6, -R20, R4, R28 ;  /* 0x000000041406722b */ /* 0x000fca000000011c */
[----:B------:R-:W-:Y:S02]  /*8220*/  @!P0 IMAD.MOV.U32 R25, RZ, RZ, R3 ;  /* 0x000000ffff198224 */ /* 0x000fe400078e0003 */
[----:B------:R-:W-:Y:S01]  /*8230*/  @!P0 IMAD.MOV.U32 R24, RZ, RZ, R2 ;  /* 0x000000ffff188224 */ /* 0x000fe200078e0002 */
[----:B------:R-:W-:Y:S01]  /*8240*/  DFMA R4, R6, R8, R4 ;  /* 0x000000080604722b */ /* 0x000fe20000000004 */
[----:B------:R-:W-:-:S05]  /*8250*/  VIADD R0, R25, 0xffffffff ;  /* 0xffffffff19007836 */ /* 0x000fca0000000000 */
[----:B------:R-:W-:-:S04]  /*8260*/  ISETP.GE.U32.AND P1, PT, R0, 0x7fefffff, PT ;  /* 0x7fefffff0000780c */ /* 0x000fc80003f26070 */
[----:B------:R-:W-:-:S05]  /*8270*/  FFMA R0, RZ, R21, R5 ;  /* 0x00000015ff007223 */ /* 0x000fca0000000005 */
[----:B------:R-:W-:Y:S02]  /*8280*/  FSETP.GT.AND P3, PT, |R0|, 1.469367938527859385e-39, PT ;  /* 0x001000000000780b */ /* 0x000fe40003f64200 */
[----:B------:R-:W-:Y:S01]  /*8290*/  MOV R0, 0xfffffc01 ;  /* 0xfffffc0100007802 */ /* 0x000fe20000000f00 */
[----:B------:R-:W-:Y:S01]  /*82a0*/  @!P0 IMAD.MOV.U32 R0, RZ, RZ, -0x435 ;  /* 0xfffffbcbff008424 */ /* 0x000fe200078e00ff */
[----:B------:R-:W-:Y:S01]  /*82b0*/  @P1 FSETP.NEU.FTZ.AND P2, PT, R3, RZ, PT ;  /* 0x000000ff0300120b */ /* 0x000fe20003f5d000 */
[----:B------:R-:W-:Y:S02]  /*82c0*/  @P1 IMAD.MOV.U32 R6, RZ, RZ, 0x0 ;  /* 0x00000000ff061424 */ /* 0x000fe400078e00ff */
[----:B------:R-:W-:-:S06]  /*82d0*/  @P1 IMAD.MOV.U32 R7, RZ, RZ, 0x7ff00000 ;  /* 0x7ff00000ff071424 */ /* 0x000fcc00078e00ff */
[----:B------:R-:W-:-:S10]  /*82e0*/  @P1 DFMA R6, R2, R6, +INF ;  /* 0x7ff000000206142b */ /* 0x000fd40000000006 */
[----:B------:R-:W-:Y:S02]  /*82f0*/  @P1 FSEL R18, R6, RZ, P2 ;  /* 0x000000ff06121208 */ /* 0x000fe40001000000 */
[----:B------:R-:W-:Y:S02]  /*8300*/  @P1 FSEL R19, R7, -QNAN , P2 ;  /* 0xfff0000007131808 */ /* 0x000fe40001000000 */
[----:B------:R-:W-:Y:S01]  /*8310*/  FSETP.GEU.AND P2, PT, |R29|, 6.5827683646048100446e-37, PT ;  /* 0x036000001d00780b */ /* 0x000fe20003f4e200 */
[----:B------:R-:W-:-:S12]  /*8320*/  @P1 BRA `(.L_x_12594) ;  /* 0x0000000000f81947 */ /* 0x000fd80003800000 */
        /* <DEDUP_REMOVED lines=11> */
[----:B------:R-:W-:-:S10]  /*83e0*/  UMOV UR7, 0x43300000 ;  /* 0x4330000000077882 */ /* 0x000fd40000000000 */
[----:B------:R-:W-:Y:S02]  /*83f0*/  @P0 VIADD R7, R3, 0xfff00000 ;  /* 0xfff0000003070836 */ /* 0x000fe40000000000 */
[----:B------:R-:W-:Y:S02]  /*8400*/  @P0 VIADD R25, R25, 0x1 ;  /* 0x0000000119190836 */ /* 0x000fe40000000000 */
[----:B------:R-:W-:-:S03]  /*8410*/  @P0 IMAD.MOV.U32 R3, RZ, RZ, R7 ;  /* 0x000000ffff030224 */ /* 0x000fc600078e0007 */
[----:B------:R-:W-:Y:S02]  /*8420*/  LOP3.LUT R24, R25, 0x80000000, RZ, 0x3c, !PT ;  /* 0x8000000019187812 */ /* 0x000fe400078e3cff */
[----:B------:R-:W-:Y:S01]  /*8430*/  MOV R25, 0x43300000 ;  /* 0x4330000000197802 */ /* 0x000fe20000000f00 */
[C---:B------:R-:W-:Y:S02]  /*8440*/  DADD R6, R2.reuse, 1 ;  /* 0x3ff0000002067429 */ /* 0x040fe40000000000 */
[----:B------:R-:W-:-:S03]  /*8450*/  DADD R2, R2, -1 ;  /* 0xbff0000002027429 */ /* 0x000fc60000000000 */
[----:B------:R-:W-:Y:S01]  /*8460*/  DADD R24, R24, -UR6 ;  /* 0x8000000618187e29 */ /* 0x000fe20008000000 */
[----:B------:R-:W0:Y:S01]  /*8470*/  MUFU.RCP64H R9, R7 ;  /* 0x0000000700097308 */ /* 0x000e220000001800 */
[----:B------:R-:W-:Y:S01]  /*8480*/  UMOV UR6, 0xfefa39ef ;  /* 0xfefa39ef00067882 */ /* 0x000fe20000000000 */
        /* <DEDUP_REMOVED lines=40> */
.L_x_12594:
[----:B------:R-:W-:Y:S05]  /*8710*/  BSYNC B0 ;  /* 0x0000000000007941 */ /* 0x000fea0003800000 */
.L_x_12593:
[----:B------:R-:W-:Y:S01]  /*8720*/  BSSY B3, `(.L_x_12595) ;  /* 0x0000009000037945 */ /* 0x000fe20003800000 */
[----:B------:R-:W-:-:S03]  /*8730*/  IMAD.MOV.U32 R23, RZ, RZ, R31 ;  /* 0x000000ffff177224 */ /* 0x000fc600078e001f */
[----:B------:R-:W-:Y:S05]  /*8740*/  @P3 BRA P2, `(.L_x_12596) ;  /* 0x0000000000183947 */ /* 0x000fea0001000000 */
[----:B------:R-:W-:Y:S01]  /*8750*/  IMAD.MOV.U32 R4, RZ, RZ, R28 ;  /* 0x000000ffff047224 */ /* 0x000fe200078e001c */
[----:B------:R-:W-:Y:S01]  /*8760*/  MOV R0, 0x87b0 ;  /* 0x000087b000007802 */ /* 0x000fe20000000f00 */
[----:B------:R-:W-:Y:S02]  /*8770*/  IMAD.MOV.U32 R3, RZ, RZ, R29 ;  /* 0x000000ffff037224 */ /* 0x000fe400078e001d */
[----:B------:R-:W-:Y:S02]  /*8780*/  IMAD.MOV.U32 R8, RZ, RZ, R20 ;  /* 0x000000ffff087224 */ /* 0x000fe400078e0014 */
[----:B------:R-:W-:-:S07]  /*8790*/  IMAD.MOV.U32 R9, RZ, RZ, R21 ;  /* 0x000000ffff097224 */ /* 0x000fce00078e0015 */
[----:B------:R-:W-:Y:S05]  /*87a0*/  CALL.REL.NOINC `($__internal_21_$__cuda_sm20_div_rn_f64_full) ;  /* 0x000002f4002c7944 */ /* 0x000fea0003c00000 */
.L_x_12596:
[----:B------:R-:W-:Y:S05]  /*87b0*/  BSYNC B3 ;  /* 0x0000000000037941 */ /* 0x000fea0003800000 */
.L_x_12595:
        /* <DEDUP_REMOVED lines=9> */
[C-C-:B------:R-:W-:Y:S02]  /*8850*/  DSETP.NEU.AND P2, PT, |R12|.reuse, |R14|.reuse, PT ;  /* 0x4000000e0c00722a */ /* 0x140fe40003f4d200 */
[----:B------:R-:W-:Y:S02]  /*8860*/  DSETP.GEU.AND P1, PT, |R12|, |R14|, PT ;  /* 0x4000000e0c00722a */ /* 0x000fe40003f2e200 */
        /* <DEDUP_REMOVED lines=72> */
.L_x_12598:
[----:B------:R-:W-:-:S04]  /*8cf0*/  ISETP.GE.AND P0, PT, R23, RZ, PT ;  /* 0x000000ff1700720c */ /* 0x000fc80003f06270 */
[----:B------:R-:W-:Y:S02]  /*8d00*/  FSEL R2, RZ, 3.37028055040000000000e+12, P0 ;  /* 0x54442d18ff027808 */ /* 0x000fe40000000000 */
[----:B------:R-:W-:-:S07]  /*8d10*/  FSEL R3, RZ, 2.1426990032196044922, P0 ;  /* 0x400921fbff037808 */ /* 0x000fce0000000000 */
.L_x_12599:
[----:B------:R-:W-:Y:S05]  /*8d20*/  BSYNC B0 ;  /* 0x0000000000007941 */ /* 0x000fea0003800000 */
.L_x_12597:
[--C-:B------:R-:W-:Y:S02]  /*8d30*/  DADD R4, |R12|, |R14|.reuse ;  /* 0x000000000c047229 */ /* 0x100fe4000000060e */
[----:B------:R-:W-:-:S06]  /*8d40*/  DADD R6, -RZ, -R14 ;  /* 0x00000000ff067229 */ /* 0x000fcc000000090e */
[----:B------:R-:W-:-:S04]  /*8d50*/  DSETP.GTU.AND P0, PT, |R4|, +INF , PT ;  /* 0x7ff000000400742a */ /* 0x000fc80003f0c200 */
[----:B------:R-:W-:Y:S02]  /*8d60*/  LOP3.LUT R7, R3, 0x80000000, R7, 0xb8, !PT ;  /* 0x8000000003077812 */ /* 0x000fe400078eb807 */
[----:B------:R-:W-:Y:S02]  /*8d70*/  FSEL R2, R4, R2, P0 ;  /* 0x0000000204027208 */ /* 0x000fe40000000000 */
[----:B------:R-:W-:Y:S01]  /*8d80*/  FSEL R3, R5, R7, P0 ;  /* 0x0000000705037208 */ /* 0x000fe20000000000 */
[----:B------:R-:W-:Y:S06]  /*8d90*/  BRA `(.L_x_12592) ;  /* 0x0000003c00b87947 */ /* 0x000fec0003800000 */
.L_x_12583:
[----:B------:R-:W0:Y:S01]  /*8da0*/  MUFU.RCP64H R3, -2.718280792236328125 ;  /* 0xc005bf0a00037908 */ /* 0x000e220000001800 */
[----:B------:R-:W-:Y:S01]  /*8db0*/  MOV R6, 0x8b145769 ;  /* 0x8b14576900067802 */ /* 0x000fe20000000f00 */
[----:B------:R-:W-:Y:S01]  /*8dc0*/  IMAD.MOV.U32 R7, RZ, RZ, 0x4005bf0a ;  /* 0x4005bf0aff077424 */ /* 0x000fe200078e00ff */
[----:B------:R-:W-:Y:S01]  /*8dd0*/  FSETP.GEU.AND P1, PT, |R13|, 6.5827683646048100446e-37, PT ;  /* 0x036000000d00780b */ /* 0x000fe20003f2e200 */
[----:B------:R-:W-:Y:S01]  /*8de0*/  IMAD.MOV.U32 R2, RZ, RZ, 0x1 ;  /* 0x00000001ff027424 */ /* 0x000fe200078e00ff */
[----:B------:R-:W-:Y:S05]  /*8df0*/  BSSY B3, `(.L_x_12600) ;  /* 0x0000012000037945 */ /* 0x000fea0003800000 */
[----:B0-----:R-:W-:-:S08]  /*8e00*/  DFMA R4, R2, R6, 1 ;  /* 0x3ff000000204742b */ /* 0x001fd00000000006 */
[----:B------:R-:W-:-:S08]  /*8e10*/  DFMA R4, R4, R4, R4 ;  /* 0x000000040404722b */ /* 0x000fd00000000004 */
[----:B------:R-:W-:-:S08]  /*8e20*/  DFMA R4, R2, R4, R2 ;  /* 0x000000040204722b */ /* 0x000fd00000000002 */
[----:B------:R-:W-:-:S08]  /*8e30*/  DFMA R2, R4, R6, 1 ;  /* 0x3ff000000402742b */ /* 0x000fd00000000006 */
[----:B------:R-:W-:-:S08]  /*8e40*/  DFMA R2, R4, R2, R4 ;  /* 0x000000020402722b */ /* 0x000fd00000000004 */
[----:B------:R-:W-:-:S08]  /*8e50*/  DMUL R4, R12, R2 ;  /* 0x000000020c047228 */ /* 0x000fd00000000000 */
[----:B------:R-:W-:-:S08]  /*8e60*/  DFMA R6, R4, R6, R12 ;  /* 0x000000060406722b */ /* 0x000fd0000000000c */
[----:B------:R-:W-:-:S10]  /*8e70*/  DFMA R4, R2, R6, R4 ;  /* 0x000000060204722b */ /* 0x000fd40000000004 */
[----:B----4-:R-:W-:-:S05]  /*8e80*/  FFMA R0, RZ, -2.0897850990295410156, R5 ;  /* 0xc005bf0aff007823 */ /* 0x010fca0000000005 */
[----:B------:R-:W-:-:S13]  /*8e90*/  FSETP.GT.AND P0, PT, |R0|, 1.469367938527859385e-39, PT ;  /* 0x001000000000780b */ /* 0x000fda0003f04200 */
[----:B------:R-:W-:Y:S05]  /*8ea0*/  @P0 BRA P1, `(.L_x_12601) ;  /* 0x0000000000180947 */ /* 0x000fea0000800000 */
[----:B------:R-:W-:Y:S01]  /*8eb0*/  IMAD.MOV.U32 R4, RZ, RZ, R12 ;  /* 0x000000ffff047224 */ /* 0x000fe200078e000c */
[----:B------:R-:W-:Y:S01]  /*8ec0*/  MOV R0, 0x8f10 ;  /* 0x00008f1000007802 */ /* 0x000fe20000000f00 */
[----:B------:R-:W-:Y:S02]  /*8ed0*/  IMAD.MOV.U32 R3, RZ, RZ, R13 ;  /* 0x000000ffff037224 */ /* 0x000fe400078e000d */
[----:B------:R-:W-:Y:S02]  /*8ee0*/  IMAD.MOV.U32 R8, RZ, RZ, -0x74eba897 ;  /* 0x8b145769ff087424 */ /* 0x000fe400078e00ff */
[----:B------:R-:W-:-:S07]  /*8ef0*/  IMAD.MOV.U32 R9, RZ, RZ, -0x3ffa40f6 ;  /* 0xc005bf0aff097424 */ /* 0x000fce00078e00ff */
[----:B------:R-:W-:Y:S05]  /*8f00*/  CALL.REL.NOINC `($__internal_21_$__cuda_sm20_div_rn_f64_full) ;  /* 0x000002ec00547944 */ /* 0x000fea0003c00000 */
.L_x_12601:
[----:B------:R-:W-:Y:S05]  /*8f10*/  BSYNC B3 ;  /* 0x0000000000037941 */ /* 0x000fea0003800000 */
.L_x_12600:
[----:B------:R-:W0:Y:S01]  /*8f20*/  MUFU.RCP64H R3, -2.718280792236328125 ;  /* 0xc005bf0a00037908 */ /* 0x000e220000001800 */
[----:B------:R-:W-:Y:S01]  /*8f30*/  IMAD.MOV.U32 R6, RZ, RZ, -0x74eba897 ;  /* 0x8b145769ff067424 */ /* 0x000fe200078e00ff */
[----:B------:R-:W-:Y:S01]  /*8f40*/  FSETP.GEU.AND P1, PT, |R15|, 6.5827683646048100446e-37, PT ;  /* 0x036000000f00780b */ /* 0x000fe20003f2e200 */
[----:B------:R-:W-:Y:S01]  /*8f50*/  IMAD.MOV.U32 R7, RZ, RZ, 0x4005bf0a ;  /* 0x4005bf0aff077424 */ /* 0x000fe200078e00ff */
[----:B------:R-:W-:Y:S01]  /*8f60*/  BSSY B3, `(.L_x_12602) ;  /* 0x0000016000037945 */ /* 0x000fe20003800000 */
[----:B------:R-:W-:Y:S01]  /*8f70*/  IMAD.MOV.U32 R2, RZ, RZ, 0x1 ;  /* 0x00000001ff027424 */ /* 0x000fe200078e00ff */
[----:B------:R-:W-:-:S05]  /*8f80*/  DADD R18, -RZ, |R4| ;  /* 0x00000000ff127229 */ /* 0x000fca0000000504 */
        /* <DEDUP_REMOVED lines=8> */
[----:B------:R-:W-:-:S05]  /*9010*/  FFMA R0, RZ, -2.0897850990295410156, R3 ;  /* 0xc005bf0aff007823 */ /* 0x000fca0000000003 */
[----:B------:R-:W-:-:S13]  /*9020*/  FSETP.GT.AND P0, PT, |R0|, 1.469367938527859385e-39, PT ;  /* 0x001000000000780b */ /* 0x000fda0003f04200 */
[----:B------:R-:W-:Y:S05]  /*9030*/  @P0 BRA P1, `(.L_x_12603) ;  /* 0x0000000000200947 */ /* 0x000fea0000800000 */
[----:B------:R-:W-:Y:S01]  /*9040*/  MOV R4, R14 ;  /* 0x0000000e00047202 */ /* 0x000fe20000000f00 */
[----:B------:R-:W-:Y:S01]  /*9050*/  IMAD.MOV.U32 R3, RZ, RZ, R15 ;  /* 0x000000ffff037224 */ /* 0x000fe200078e000f */
[----:B------:R-:W-:Y:S01]  /*9060*/  MOV R0, 0x90a0 ;  /* 0x000090a000007802 */ /* 0x000fe20000000f00 */
[----:B------:R-:W-:Y:S02]  /*9070*/  IMAD.MOV.U32 R8, RZ, RZ, -0x74eba897 ;  /* 0x8b145769ff087424 */ /* 0x000fe400078e00ff */
[----:B------:R-:W-:-:S07]  /*9080*/  IMAD.MOV.U32 R9, RZ, RZ, -0x3ffa40f6 ;  /* 0xc005bf0aff097424 */ /* 0x000fce00078e00ff */
[----:B------:R-:W-:Y:S05]  /*9090*/  CALL.REL.NOINC `($__internal_21_$__cuda_sm20_div_rn_f64_full) ;  /* 0x000002e800f07944 */ /* 0x000fea0003c00000 */
[----:B------:R-:W-:Y:S02]  /*90a0*/  IMAD.MOV.U32 R2, RZ, RZ, R4 ;  /* 0x000000ffff027224 */ /* 0x000fe400078e0004 */
[----:B------:R-:W-:-:S07]  /*90b0*/  IMAD.MOV.U32 R3, RZ, RZ, R5 ;  /* 0x000000ffff037224 */ /* 0x000fce00078e0005 */
.L_x_12603:
[----:B------:R-:W-:Y:S05]  /*90c0*/  BSYNC B3 ;  /* 0x0000000000037941 */ /* 0x000fea0003800000 */
.L_x_12602:
[----:B------:R-:W-:Y:S01]  /*90d0*/  DADD R6, -RZ, |R2| ;  /* 0x00000000ff067229 */ /* 0x000fe20000000502 */
[----:B------:R-:W-:Y:S01]  /*90e0*/  UMOV UR4, 0xffffffff ;  /* 0xffffffff00047882 */ /* 0x000fe20000000000 */
[----:B------:R-:W-:Y:S01]  /*90f0*/  IMAD.MOV.U32 R2, RZ, RZ, RZ ;  /* 0x000000ffff027224 */ /* 0x000fe200078e00ff */
[----:B------:R-:W-:Y:S01]  /*9100*/  UMOV UR5, 0x7fefffff ;  /* 0x7fefffff00057882 */ /* 0x000fe20000000000 */
[----:B------:R-:W-:Y:S01]  /*9110*/  IMAD.MOV.U32 R10, RZ, RZ, 0x0 ;  /* 0x00000000ff0a7424 */ /* 0x000fe200078e00ff */
[----:B------:R-:W-:Y:S01]  /*9120*/  UMOV UR6, UR5 ;  /* 0x0000000500067c82 */ /* 0x000fe20008000000 */
[----:B------:R-:W-:Y:S01]  /*9130*/  IMAD.MOV.U32 R11, RZ, RZ, 0x3fd80000 ;  /* 0x3fd80000ff0b7424 */ /* 0x000fe200078e00ff */
[----:B------:R-:W-:Y:S01]  /*9140*/  BSSY B0, `(.L_x_12604) ;  /* 0x0000088000007945 */ /* 0x000fe20003800000 */
[----:B------:R-:W-:Y:S02]  /*9150*/  DADD R30, -RZ, -R12 ;  /* 0x00000000ff1e7229 */ /* 0x000fe4000000090c */
[----:B------:R-:W-:-:S02]  /*9160*/  ISETP.GT.U32.AND P1, PT, R6, R18, PT ;  /* 0x000000120600720c */ /* 0x000fc40003f24070 */
[CC--:B------:R-:W-:Y:S02]  /*9170*/  ISETP.LT.U32.AND P0, PT, R6.reuse, R18.reuse, PT ;  /* 0x000000120600720c */ /* 0x0c0fe40003f01070 */
[CC--:B------:R-:W-:Y:S02]  /*9180*/  ISETP.GT.U32.AND.EX P1, PT, R7.reuse, R19.reuse, PT, P1 ;  /* 0x000000130700720c */ /* 0x0c0fe40003f24110 */
[CC--:B------:R-:W-:Y:S02]  /*9190*/  ISETP.LT.U32.AND.EX P0, PT, R7.reuse, R19.reuse, PT, P0 ;  /* 0x000000130700720c */ /* 0x0c0fe40003f01100 */
[CC--:B------:R-:W-:Y:S02]  /*91a0*/  SEL R25, R7.reuse, R19.reuse, P1 ;  /* 0x0000001307197207 */ /* 0x0c0fe40000800000 */
[----:B------:R-:W-:Y:S02]  /*91b0*/  SEL R26, R7, R19, P0 ;  /* 0x00000013071a7207 */ /* 0x000fe40000000000 */
[----:B------:R-:W-:Y:S01]  /*91c0*/  LOP3.LUT R0, R25, 0xffc00000, RZ, 0xc0, !PT ;  /* 0xffc0000019007812 */ /* 0x000fe200078ec0ff */
[----:B------:R-:W-:Y:S01]  /*91d0*/  MUFU.RCP64H R19, R21 ;  /* 0x0000001500137308 */ /* 0x000fe20000001800 */
[----:B------:R-:W-:Y:S01]  /*91e0*/  SEL R22, R6, R18, P0 ;  /* 0x0000001206167207 */ /* 0x000fe20000000000 */
[----:B------:R-:W-:Y:S01]  /*91f0*/  IMAD.MOV.U32 R23, RZ, RZ, R26 ;  /* 0x000000ffff177224 */ /* 0x000fe200078e001a */
[----:B------:R-:W-:-:S02]  /*9200*/  IADD3 R3, -R0, 0x7fd00000, RZ ;  /* 0x7fd0000000037810 */ /* 0x000fc40007ffe1ff */
[----:B------:R-:W-:Y:S01]  /*9210*/  SEL R24, R6, R18, P1 ;  /* 0x0000001206187207 */ /* 0x000fe20000800000 */
[----:B------:R-:W-:Y:S01]  /*9220*/  IMAD.U32 R6, RZ, RZ, UR6 ;  /* 0x00000006ff067e24 */ /* 0x000fe2000f8e00ff */
[----:B------:R-:W-:Y:S01]  /*9230*/  ISETP.GE.U32.AND P2, PT, R26, 0x7ff00000, PT ;  /* 0x7ff000001a00780c */ /* 0x000fe20003f46070 */
[----:B------:R-:W-:Y:S01]  /*9240*/  IMAD.MOV.U32 R18, RZ, RZ, 0x1 ;  /* 0x00000001ff127424 */ /* 0x000fe200078e00ff */
[C---:B------:R-:W-:Y:S02]  /*9250*/  DMUL R4, R2.reuse, R22 ;  /* 0x0000001602047228 */ /* 0x040fe40000000000 */
[----:B------:R-:W-:-:S06]  /*9260*/  DMUL R2, R2, R24 ;  /* 0x0000001802027228 */ /* 0x000fcc0000000000 */
[----:B------:R-:W-:-:S08]  /*9270*/  DMUL R4, R4, R4 ;  /* 0x0000000404047228 */ /* 0x000fd00000000000 */
[----:B------:R-:W-:-:S08]  /*9280*/  DFMA R4, R2, R2, R4 ;  /* 0x000000020204722b */ /* 0x000fd00000000004 */
[----:B------:R-:W-:Y:S02]  /*9290*/  DSETP.MIN.AND P0, P1, R4, UR4, PT ;  /* 0x0000000404007e2a */ /* 0x000fe4000b900000 */
[----:B------:R-:W-:-:S05]  /*92a0*/  IMAD.MOV.U32 R2, RZ, RZ, R5 ;  /* 0x000000ffff027224 */ /* 0x000fca00078e0005 */
[----:B------:R-:W-:Y:S02]  /*92b0*/  FSEL R3, R2, UR6, P0 ;  /* 0x0000000602037c08 */ /* 0x000fe40008000000 */
[----:B------:R-:W-:-:S04]  /*92c0*/  MOV R2, R4 ;  /* 0x0000000400027202 */ /* 0x000fc80000000f00 */
        /* <DEDUP_REMOVED lines=12> */
[----:B------:R-:W-:Y:S02]  /*9390*/  DFMA R18, R18, R2, R18 ;  /* 0x000000021212722b */ /* 0x000fe40000000012 */
[----:B------:R-:W-:-:S04]  /*93a0*/  DADD R6, -RZ, |R14| ;  /* 0x00000000ff067229 */ /* 0x000fc8000000050e */
[----:B------:R-:W-:Y:S01]  /*93b0*/  DMUL R8, R4, R8 ;  /* 0x0000000804087228 */ /* 0x000fe20000000000 */
[----:B------:R-:W-:Y:S01]  /*93c0*/  LOP3.LUT R5, R0, 0x100000, RZ, 0xfc, !PT ;  /* 0x0010000000057812 */ /* 0x000fe200078efcff */
[----:B------:R-:W-:-:S06]  /*93d0*/  IMAD.MOV.U32 R4, RZ, RZ, RZ ;  /* 0x000000ffff047224 */ /* 0x000fcc00078e00ff */
[----:B------:R-:W-:Y:S02]  /*93e0*/  DMUL R8, R8, R4 ;  /* 0x0000000408087228 */ /* 0x000fe40000000000 */
[----:B------:R-:W-:-:S08]  /*93f0*/  DADD R4, -RZ, |R12| ;  /* 0x00000000ff047229 */ /* 0x000fd0000000050c */
[----:B------:R-:W-:Y:S01]  /*9400*/  @!P2 FSEL R26, R25, R9, !P1 ;  /* 0x00000009191aa208 */ /* 0x000fe20004800000 */
[----:B------:R-:W-:Y:S01]  /*9410*/  IMAD.MOV.U32 R25, RZ, RZ, -0x3ff ;  /* 0xfffffc01ff197424 */ /* 0x000fe200078e00ff */
[----:B------:R-:W-:Y:S01]  /*9420*/  @!P2 FSEL R22, R24, R8, !P1 ;  /* 0x000000081816a208 */ /* 0x000fe20004800000 */
[----:B------:R-:W-:Y:S01]  /*9430*/  DFMA R8, -R20, R18, 1 ;  /* 0x3ff000001408742b */ /* 0x000fe20000000112 */
[----:B------:R-:W-:Y:S01]  /*9440*/  ISETP.GT.AND P0, PT, R26, 0xfffff, PT ;  /* 0x000fffff1a00780c */ /* 0x000fe20003f04270 */
[----:B------:R-:W-:Y:S01]  /*9450*/  IMAD.MOV.U32 R3, RZ, RZ, R26 ;  /* 0x000000ffff037224 */ /* 0x000fe200078e001a */
[----:B------:R-:W-:Y:S01]  /*9460*/  DSETP.GEU.AND P1, PT, |R12|, |R14|, PT ;  /* 0x4000000e0c00722a */ /* 0x000fe20003f2e200 */
[----:B------:R-:W-:-:S04]  /*9470*/  IMAD.MOV.U32 R2, RZ, RZ, R22 ;  /* 0x000000ffff027224 */ /* 0x000fc800078e0016 */
[----:B------:R-:W-:Y:S01]  /*9480*/  DFMA R8, R18, R8, R18 ;  /* 0x000000081208722b */ /* 0x000fe20000000012 */
[----:B------:R-:W-:Y:S02]  /*9490*/  FSEL R28, R4, R6, !P1 ;  /* 0x00000006041c7208 */ /* 0x000fe40004800000 */
[----:B------:R-:W-:-:S03]  /*94a0*/  FSEL R29, R5, R7, !P1 ;  /* 0x00000007051d7208 */ /* 0x000fc60004800000 */
[----:B------:R-:W-:Y:S01]  /*94b0*/  @!P0 DMUL R2, R2, 1.80143985094819840000e+16 ;  /* 0x4350000002028828 */ /* 0x000fe20000000000 */
[----:B------:R-:W-:Y:S02]  /*94c0*/  @!P0 IMAD.MOV.U32 R25, RZ, RZ, -0x435 ;  /* 0xfffffbcbff198424 */ /* 0x000fe400078e00ff */
[----:B------:R-:W-:-:S07]  /*94d0*/  DMUL R4, R8, R28 ;  /* 0x0000001c08047228 */ /* 0x000fce0000000000 */
[----:B------:R-:W-:Y:S01]  /*94e0*/  @!P0 IMAD.MOV.U32 R26, RZ, RZ, R3 ;  /* 0x000000ffff1a8224 */ /* 0x000fe200078e0003 */
[----:B------:R-:W-:Y:S01]  /*94f0*/  DFMA R6, -R20, R4, R28 ;  /* 0x000000041406722b */ /* 0x000fe2000000011c */
[----:B------:R-:W-:Y:S02]  /*9500*/  @!P0 IMAD.MOV.U32 R22, RZ, RZ, R2 ;  /* 0x000000ffff168224 */ /* 0x000fe400078e0002 */
[----:B------:R-:W-:-:S05]  /*9510*/  VIADD R0, R26, 0xffffffff ;  /* 0xffffffff1a007836 */ /* 0x000fca0000000000 */
[----:B------:R-:W-:Y:S01]  /*9520*/  ISETP.GE.U32.AND P1, PT, R0, 0x7fefffff, PT ;  /* 0x7fefffff0000780c */ /* 0x000fe20003f26070 */
[----:B------:R-:W-:-:S10]  /*9530*/  DFMA R4, R6, R8, R4 ;  /* 0x000000080604722b */ /* 0x000fd40000000004 */
[----:B------:R-:W-:Y:S02]  /*9540*/  FFMA R0, RZ, R21, R5 ;  /* 0x00000015ff007223 */ /* 0x000fe40000000005 */
[----:B------:R-:W-:Y:S01]  /*9550*/  @P1 MOV R6, 0x0 ;  /* 0x0000000000061802 */ /* 0x000fe20000000f00 */
[----:B------:R-:W-:Y:S01]  /*9560*/  @P1 IMAD.MOV.U32 R7, RZ, RZ, 0x7ff00000 ;  /* 0x7ff00000ff071424 */ /* 0x000fe200078e00ff */
[----:B------:R-:W-:Y:S02]  /*9570*/  @P1 FSETP.NEU.FTZ.AND P2, PT, R3, RZ, PT ;  /* 0x000000ff0300120b */ /* 0x000fe40003f5d000 */
[----:B------:R-:W-:-:S03]  /*9580*/  FSETP.GT.AND P3, PT, |R0|, 1.469367938527859385e-39, PT ;  /* 0x001000000000780b */ /* 0x000fc60003f64200 */
[----:B------:R-:W-:-:S10]  /*9590*/  @P1 DFMA R6, R2, R6, +INF ;  /* 0x7ff000000206142b */ /* 0x000fd40000000006 */
[----:B------:R-:W-:Y:S02]  /*95a0*/  @P1 FSEL R18, R6, RZ, P2 ;  /* 0x000000ff06121208 */ /* 0x000fe40001000000 */
[----:B------:R-:W-:Y:S02]  /*95b0*/  @P1 FSEL R19, R7, -QNAN , P2 ;  /* 0xfff0000007131808 */ /* 0x000fe40001000000 */
[----:B------:R-:W-:Y:S01]  /*95c0*/  FSETP.GEU.AND P2, PT, |R29|, 6.5827683646048100446e-37, PT ;  /* 0x036000001d00780b */ /* 0x000fe20003f4e200 */
[----:B------:R-:W-:-:S12]  /*95d0*/  @P1 BRA `(.L_x_12605) ;  /* 0x0000000000f81947 */ /* 0x000fd80003800000 */
[----:B------:R-:W-:Y:S01]  /*95e0*/  LOP3.LUT R0, R26, 0x800fffff, RZ, 0xc0, !PT ;  /* 0x800fffff1a007812 */ /* 0x000fe200078ec0ff */
[----:B------:R-:W-:Y:S01]  /*95f0*/  IMAD.MOV.U32 R2, RZ, RZ, R22 ;  /* 0x000000ffff027224 */ /* 0x000fe200078e0016 */
[----:B------:R-:W-:Y:S01]  /*9600*/  MOV R23, 0x3ed0ee25 ;  /* 0x3ed0ee2500177802 */ /* 0x000fe20000000f00 */
[----:B------:R-:W-:Y:S01]  /*9610*/  IMAD.MOV.U32 R8, RZ, RZ, RZ ;  /* 0x000000ffff087224 */ /* 0x000fe200078e00ff */
[----:B------:R-:W-:Y:S01]  /*9620*/  LOP3.LUT R3, R0, 0x3ff00000, RZ, 0xfc, !PT ;  /* 0x3ff0000000037812 */ /* 0x000fe200078efcff */
[----:B------:R-:W-:Y:S01]  /*9630*/  IMAD.MOV.U32 R22, RZ, RZ, -0x748574fc ;  /* 0x8b7a8b04ff167424 */ /* 0x000fe200078e00ff */
        /* <DEDUP_REMOVED lines=56> */
.L_x_12605:
[----:B------:R-:W-:Y:S05]  /*99c0*/  BSYNC B0 ;  /* 0x0000000000007941 */ /* 0x000fea0003800000 */
.L_x_12604:
        /* <DEDUP_REMOVED lines=9> */
.L_x_12607:
[----:B------:R-:W-:Y:S05]  /*9a60*/  BSYNC B3 ;  /* 0x0000000000037941 */ /* 0x000fea0003800000 */
.L_x_12606:
        /* <DEDUP_REMOVED lines=78> */
[----:B------:R-:W-:Y:S01]  /*9f50*/  IMAD.MOV.U32 R0, RZ, RZ, 0x4002d97c ;  /* 0x4002d97cff007424 */ /* 0x000fe200078e00ff */
[----:B------:R-:W-:-:S04]  /*9f60*/  MOV R2, 0x7f3321d2 ;  /* 0x7f3321d200027802 */ /* 0x000fc80000000f00 */
[----:B------:R-:W-:Y:S02]  /*9f70*/  FSEL R2, R2, 3.37028055040000000000e+12, !P0 ;  /* 0x54442d1802027808 */ /* 0x000fe40004000000 */
[----:B------:R-:W-:Y:S01]  /*9f80*/  FSEL R3, R0, 1.8213495016098022461, !P0 ;  /* 0x3fe921fb00037808 */ /* 0x000fe20004000000 */
[----:B------:R-:W-:Y:S06]  /*9f90*/  BRA `(.L_x_12610) ;  /* 0x00000000000c7947 */ /* 0x000fec0003800000 */
.L_x_12609:
[----:B------:R-:W-:-:S04]  /*9fa0*/  ISETP.GE.AND P0, PT, R23, RZ, PT ;  /* 0x000000ff1700720c */ /* 0x000fc80003f06270 */
[----:B------:R-:W-:Y:S02]  /*9fb0*/  FSEL R2, RZ, 3.37028055040000000000e+12, P0 ;  /* 0x54442d18ff027808 */ /* 0x000fe40000000000 */
[----:B------:R-:W-:-:S07]  /*9fc0*/  FSEL R3, RZ, 2.1426990032196044922, P0 ;  /* 0x400921fbff037808 */ /* 0x000fce0000000000 */
.L_x_12610:
[----:B------:R-:W-:Y:S05]  /*9fd0*/  BSYNC B0 ;  /* 0x0000000000007941 */ /* 0x000fea0003800000 */
.L_x_12608:
[--C-:B------:R-:W-:Y:S02]  /*9fe0*/  DADD R4, |R12|, |R14|.reuse ;  /* 0x000000000c047229 */ /* 0x100fe4000000060e */
[----:B------:R-:W-:Y:S02]  /*9ff0*/  DADD R6, -RZ, -R14 ;  /* 0x00000000ff067229 */ /* 0x000fe4000000090e */
[----:B------:R-:W-:-:S04]  /*a000*/  DADD R18, R18, 1 ;  /* 0x3ff0000012127429 */ /* 0x000fc80000000000 */
[----:B------:R-:W-:-:S04]  /*a010*/  DSETP.GTU.AND P0, PT, |R4|, +INF , PT ;  /* 0x7ff000000400742a */ /* 0x000fc80003f0c200 */
[----:B------:R-:W-:Y:S02]  /*a020*/  LOP3.LUT R7, R3, 0x80000000, R7, 0xb8, !PT ;  /* 0x8000000003077812 */ /* 0x000fe400078eb807 */
[----:B------:R-:W-:Y:S02]  /*a030*/  FSEL R2, R4, R2, P0 ;  /* 0x0000000204027208 */ /* 0x000fe40000000000 */
[----:B------:R-:W-:Y:S01]  /*a040*/  FSEL R3, R5, R7, P0 ;  /* 0x0000000705037208 */ /* 0x000fe20000000000 */
[----:B------:R-:W-:Y:S06]  /*a050*/  BRA `(.L_x_12592) ;  /* 0x0000002c00087947 */ /* 0x000fec0003800000 */
.L_x_12582:
[----:B------:R-:W-:Y:S01]  /*a060*/  DSETP.GEU.AND P0, PT, R18, R20, PT ;  /* 0x000000141200722a */ /* 0x000fe20003f0e000 */
[----:B------:R-:W-:Y:S01]  /*a070*/  UMOV UR4, 0xffffffff ;  /* 0xffffffff00047882 */ /* 0x000fe20000000000 */
[----:B------:R-:W-:-:S04]  /*a080*/  UMOV UR5, 0x7fdfffff ;  /* 0x7fdfffff00057882 */ /* 0x000fc80000000000 */
[----:B------:R-:W-:Y:S02]  /*a090*/  FSEL R24, R20, R18, !P0 ;  /* 0x0000001214187208 */ /* 0x000fe40004000000 */
[----:B------:R-:W-:Y:S02]  /*a0a0*/  FSEL R25, R21, R19, !P0 ;  /* 0x0000001315197208 */ /* 0x000fe40004000000 */
[----:B------:R-:W-:Y:S02]  /*a0b0*/  FSEL R22, R18, R20, !P0 ;  /* 0x0000001412167208 */ /* 0x000fe40004000000 */
[----:B------:R-:W-:Y:S02]  /*a0c0*/  FSEL R23, R19, R21, !P0 ;  /* 0x0000001513177208 */ /* 0x000fe40004000000 */
[----:B------:R-:W-:-:S14]  /*a0d0*/  DSETP.GT.AND P1, PT, R24, UR4, PT ;  /* 0x0000000418007e2a */ /* 0x000fdc000bf24000 */
[----:B------:R-:W-:Y:S05]  /*a0e0*/  @P1 BRA `(.L_x_12611) ;  /* 0x00000018007c1947 */ /* 0x000fea0003800000 */
[----:B------:R-:W-:-:S06]  /*a0f0*/  DSETP.GEU.AND P0, PT, R22, 1.4916681462400413487e-154, PT ;  /* 0x200000001600742a */ /* 0x000fcc0003f0e000 */
[----:B------:R-:W-:-:S14]  /*a100*/  DSETP.GT.OR P0, PT, R24, 5.9666725849601653946e-154, !P0 ;  /* 0x202000001800742a */ /* 0x000fdc0004704400 */
[----:B------:R-:W-:Y:S05]  /*a110*/  @P0 BRA `(.L_x_12612) ;  /* 0x0000000800e40947 */ /* 0x000fea0003800000 */
[----:B------:R-:W0:Y:S01]  /*a120*/  MUFU.RCP64H R5, R25 ;  /* 0x0000001900057308 */ /* 0x000e220000001800 */
[----:B------:R-:W-:Y:S01]  /*a130*/  DMUL R2, R22, R22 ;  /* 0x0000001616027228 */ /* 0x000fe20000000000 */
[----:B------:R-:W-:Y:S01]  /*a140*/  IMAD.MOV.U32 R4, RZ, RZ, 0x1 ;  /* 0x00000001ff047424 */ /* 0x000fe200078e00ff */
[----:B------:R-:W-:Y:S01]  /*a150*/  BSSY B0, `(.L_x_12613) ;  /* 0x000005c000007945 */ /* 0x000fe20003800000 */
[----:B------:R-:W-:Y:S02]  /*a160*/  MOV R27, 0xfffffc01 ;  /* 0xfffffc01001b7802 */ /* 0x000fe40000000f00 */
[----:B------:R-:W-:-:S03]  /*a170*/  FSETP.GEU.AND P4, PT, |R23|, 6.5827683646048100446e-37, PT ;  /* 0x036000001700780b */ /* 0x000fc60003f8e200 */
[C---:B------:R-:W-:Y:S02]  /*a180*/  DFMA R2, R24.reuse, R24, R2 ;  /* 0x000000181802722b */ /* 0x040fe40000000002 */
[----:B0-----:R-:W-:-:S08]  /*a190*/  DFMA R6, -R24, R4, 1 ;  /* 0x3ff000001806742b */ /* 0x001fd00000000104 */
[----:B------:R-:W-:Y:S01]  /*a1a0*/  ISETP.GT.AND P0, PT, R3, 0xfffff, PT ;  /* 0x000fffff0300780c */ /* 0x000fe20003f04270 */
[----:B----4-:R-:W-:Y:S01]  /*a1b0*/  IMAD.MOV.U32 R0, RZ, RZ, R3 ;  /* 0x000000ffff007224 */ /* 0x010fe200078e0003 */
[----:B------:R-:W-:-:S11]  /*a1c0*/  DFMA R6, R6, R6, R6 ;  /* 0x000000060606722b */ /* 0x000fd60000000006 */
[----:B------:R-:W-:Y:S01]  /*a1d0*/  @!P0 IMAD.MOV.U32 R27, RZ, RZ, -0x435 ;  /* 0xfffffbcbff1b8424 */ /* 0x000fe200078e00ff */
[----:B------:R-:W-:Y:S01]  /*a1e0*/  DFMA R4, R4, R6, R4 ;  /* 0x000000060404722b */ /* 0x000fe20000000004 */
[----:B------:R-:W-:Y:S02]  /*a1f0*/  IMAD.MOV.U32 R6, RZ, RZ, R2 ;  /* 0x000000ffff067224 */ /* 0x000fe400078e0002 */
[----:B------:R-:W-:-:S05]  /*a200*/  IMAD.MOV.U32 R7, RZ, RZ, R3 ;  /* 0x000000ffff077224 */ /* 0x000fca00078e0003 */
[----:B------:R-:W-:Y:S02]  /*a210*/  DFMA R8, -R24, R4, 1 ;  /* 0x3ff000001808742b */ /* 0x000fe40000000104 */
[----:B------:R-:W-:-:S06]  /*a220*/  @!P0 DMUL R6, R6, 1.80143985094819840000e+16 ;  /* 0x4350000006068828 */ /* 0x000fcc0000000000 */
[----:B------:R-:W-:-:S04]  /*a230*/  DFMA R4, R4, R8, R4 ;  /* 0x000000080404722b */ /* 0x000fc80000000004 */
[----:B------:R-:W-:Y:S02]  /*a240*/  @!P0 IMAD.MOV.U32 R0, RZ, RZ, R7 ;  /* 0x000000ffff008224 */ /* 0x000fe400078e0007 */
[----:B------:R-:W-:Y:S02]  /*a250*/  @!P0 IMAD.MOV.U32 R2, RZ, RZ, R6 ;  /* 0x000000ffff028224 */ /* 0x000fe400078e0006 */
[----:B------:R-:W-:Y:S01]  /*a260*/  VIADD R3, R0, 0xffffffff ;  /* 0xffffffff00037836 */ /* 0x000fe20000000000 */
[----:B------:R-:W-:-:S04]  /*a270*/  DMUL R8, R22, R4 ;  /* 0x0000000416087228 */ /* 0x000fc80000000000 */
[----:B------:R-:W-:-:S04]  /*a280*/  ISETP.GE.U32.AND P1, PT, R3, 0x7fefffff, PT ;  /* 0x7fefffff0300780c */ /* 0x000fc80003f26070 */
[----:B------:R-:W-:-:S08]  /*a290*/  DFMA R10, -R24, R8, R22 ;  /* 0x00000008180a722b */ /* 0x000fd00000000116 */
[----:B------:R-:W-:Y:S01]  /*a2a0*/  DFMA R4, R4, R10, R8 ;  /* 0x0000000a0404722b */ /* 0x000fe20000000008 */
[----:B------:R-:W-:Y:S01]  /*a2b0*/  @P1 FSETP.NEU.FTZ.AND P2, PT, R7, RZ, PT ;  /* 0x000000ff0700120b */ /* 0x000fe20003f5d000 */
[----:B------:R-:W-:Y:S02]  /*a2c0*/  @P1 IMAD.MOV.U32 R8, RZ, RZ, 0x0 ;  /* 0x00000000ff081424 */ /* 0x000fe400078e00ff */
[----:B------:R-:W-:-:S06]  /*a2d0*/  @P1 IMAD.MOV.U32 R9, RZ, RZ, 0x7ff00000 ;  /* 0x7ff00000ff091424 */ /* 0x000fcc00078e00ff */
[----:B------:R-:W-:Y:S01]  /*a2e0*/  @P1 DFMA R8, R6, R8, +INF ;  /* 0x7ff000000608142b */ /* 0x000fe20000000008 */
[----:B------:R-:W-:-:S05]  /*a2f0*/  FFMA R3, RZ, R25, R5 ;  /* 0x00000019ff037223 */ /* 0x000fca0000000005 */
[----:B------:R-:W-:-:S04]  /*a300*/  FSETP.GT.AND P3, PT, |R3|, 1.469367938527859385e-39, PT ;  /* 0x001000000300780b */ /* 0x000fc80003f64200 */
        /* <DEDUP_REMOVED lines=64> */
.L_x_12614:
[----:B------:R-:W-:Y:S05]  /*a710*/  BSYNC B0 ;  /* 0x0000000000007941 */ /* 0x000fea0003800000 */
.L_x_12613:
[----:B------:R-:W-:Y:S04]  /*a720*/  BSSY B3, `(.L_x_12615) ;  /* 0x0000008000037945 */ /* 0x000fe80003800000 */
[----:B------:R-:W-:Y:S05]  /*a730*/  @P3 BRA P4, `(.L_x_12616) ;  /* 0x0000000000183947 */ /* 0x000fea0002000000 */
[----:B------:R-:W-:Y:S01]  /*a740*/  MOV R4, R22 ;  /* 0x0000001600047202 */ /* 0x000fe20000000f00 */
[----:B------:R-:W-:Y:S01]  /*a750*/  IMAD.MOV.U32 R3, RZ, RZ, R23 ;  /* 0x000000ffff037224 */ /* 0x000fe200078e0017 */
[----:B------:R-:W-:Y:S01]  /*a760*/  MOV R0, 0xa7a0 ;  /* 0x0000a7a000007802 */ /* 0x000fe20000000f00 */
[----:B------:R-:W-:Y:S02]  /*a770*/  IMAD.MOV.U32 R8, RZ, RZ, R24 ;  /* 0x000000ffff087224 */ /* 0x000fe400078e0018 */
[----:B------:R-:W-:-:S07]  /*a780*/  IMAD.MOV.U32 R9, RZ, RZ, R25 ;  /* 0x000000ffff097224 */ /* 0x000fce00078e0019 */
[----:B------:R-:W-:Y:S05]  /*a790*/  CALL.REL.NOINC `($__internal_21_$__cuda_sm20_div_rn_f64_full) ;  /* 0x000002d400307944 */ /* 0x000fea0003c00000 */
.L_x_12616:
[----:B------:R-:W-:Y:S05]  /*a7a0*/  BSYNC B3 ;  /* 0x0000000000037941 */ /* 0x000fea0003800000 */
.L_x_12615:
[----:B------:R-:W-:Y:S01]  /*a7b0*/  DSETP.NEU.AND P0, PT, R24, RZ, PT ;  /* 0x000000ff1800722a */ /* 0x000fe20003f0d000 */
[----:B------:R-:W-:Y:S01]  /*a7c0*/  BSSY B0, `(.L_x_12617) ;  /* 0x0000049000007945 */ /* 0x000fe20003800000 */
[----:B------:R-:W-:Y:S01]  /*a7d0*/  DADD R8, |R12|, |R14| ;  /* 0x000000000c087229 */ /* 0x000fe2000000060e */
[----:B------:R-:W-:-:S07]  /*a7e0*/  CS2R R2, SRZ ;  /* 0x0000000000027805 */ /* 0x000fce000001ff00 */
[----:B------:R-:W-:-:S04]  /*a7f0*/  DSETP.GTU.AND P2, PT, |R8|, +INF , PT ;  /* 0x7ff000000800742a */ /* 0x000fc80003f4c200 */
[----:B------:R-:W-:Y:S10]  /*a800*/  @!P0 BRA `(.L_x_12618) ;  /* 0x0000000400108947 */ /* 0x000ff40003800000 */
[----:B------:R-:W-:Y:S01]  /*a810*/  DMUL R2, R4, R4 ;  /* 0x0000000404027228 */ /* 0x000fe20000000000 */
[----:B------:R-:W-:Y:S01]  /*a820*/  IMAD.MOV.U32 R6, RZ, RZ, -0x2449a4b7 ;  /* 0xdbb65b49ff067424 */ /* 0x000fe200078e00ff */
[----:B------:R-:W-:Y:S01]  /*a830*/  UMOV UR4, 0x2a25ff7e ;  /* 0x2a25ff7e00047882 */ /* 0x000fe20000000000 */
[----:B------:R-:W-:Y:S01]  /*a840*/  IMAD.MOV.U32 R7, RZ, RZ, 0x3f2d3b63 ;  /* 0x3f2d3b63ff077424 */ /* 0x000fe200078e00ff */
[----:B------:R-:W-:Y:S01]  /*a850*/  UMOV UR5, 0x3ef53e1d ;  /* 0x3ef53e1d00057882 */ /* 0x000fe20000000000 */
        /* <DEDUP_REMOVED lines=58> */
[----:B------:R-:W-:-:S10]  /*ac00*/  DADD R2, -R6, UR4 ;  /* 0x0000000406027e29 */ /* 0x000fd40008000100 */
[----:B------:R-:W-:Y:S01]  /*ac10*/  FSEL R2, R2, R6, !P0 ;  /* 0x0000000602027208 */ /* 0x000fe20004000000 */
[----:B------:R-:W-:Y:S01]  /*ac20*/  @!P1 IMAD.MOV.U32 R2, RZ, RZ, 0x54442d18 ;  /* 0x54442d18ff029424 */ /* 0x000fe200078e00ff */
[----:B------:R-:W-:Y:S01]  /*ac30*/  FSEL R3, R3, R7, !P0 ;  /* 0x0000000703037208 */ /* 0x000fe20004000000 */
[----:B------:R-:W-:-:S07]  /*ac40*/  @!P1 IMAD.MOV.U32 R3, RZ, RZ, 0x3fe921fb ;  /* 0x3fe921fbff039424 */ /* 0x000fce00078e00ff */
.L_x_12618:
[----:B------:R-:W-:Y:S05]  /*ac50*/  BSYNC B0 ;  /* 0x0000000000007941 */ /* 0x000fea0003800000 */
.L_x_12617:
[----:B------:R-:W-:Y:S01]  /*ac60*/  LOP3.LUT R3, R3, 0x80000000, R15, 0xb8, !PT ;  /* 0x8000000003037812 */ /* 0x000fe200078eb80f */
[----:B------:R-:W-:Y:S01]  /*ac70*/  DMUL R18, R18, 0.5 ;  /* 0x3fe0000012127828 */ /* 0x000fe20000000000 */
[----:B------:R-:W-:Y:S02]  /*ac80*/  FSEL R2, R8, R2, P2 ;  /* 0x0000000208027208 */ /* 0x000fe40001000000 */
[----:B------:R-:W-:Y:S01]  /*ac90*/  FSEL R3, R9, R3, P2 ;  /* 0x0000000309037208 */ /* 0x000fe20001000000 */
[----:B------:R-:W-:Y:S07]  /*aca0*/  BRA `(.L_x_12592) ;  /* 0x0000001c00f47947 */ /* 0x000fee0003800000 */
.L_x_12612:
        /* <DEDUP_REMOVED lines=10> */
[----:B------:R-:W-:Y:S01]  /*ad50*/  SEL R26, R20, R18, P0 ;  /* 0x00000012141a7207 */ /* 0x000fe20000000000 */
[----:B------:R-:W-:Y:S01]  /*ad60*/  IMAD.MOV.U32 R24, RZ, RZ, 0x0 ;  /* 0x00000000ff187424 */ /* 0x000fe200078e00ff */
[----:B----4-:R-:W-:Y:S01]  /*ad70*/  LOP3.LUT R0, R29, 0xffc00000, RZ, 0xc0, !PT ;  /* 0xffc000001d007812 */ /* 0x010fe200078ec0ff */
[----:B------:R-:W-:Y:S01]  /*ad80*/  IMAD.MOV.U32 R25, RZ, RZ, 0x3fd80000 ;  /* 0x3fd80000ff197424 */ /* 0x000fe200078e00ff */
[----:B------:R-:W-:Y:S01]  /*ad90*/  SEL R27, R21, R19, P0 ;  /* 0x00000013151b7207 */ /* 0x000fe20000000000 */
[----:B------:R-:W-:Y:S01]  /*ada0*/  BSSY B0, `(.L_x_12619) ;  /* 0x000007b000007945 */ /* 0x000fe20003800000 */
[----:B------:R-:W-:-:S02]  /*adb0*/  IADD3 R3, -R0, 0x7fd00000, RZ ;  /* 0x7fd0000000037810 */ /* 0x000fc40007ffe1ff */
[----:B------:R-:W-:Y:S02]  /*adc0*/  SEL R28, R20, R18, P1 ;  /* 0x00000012141c7207 */ /* 0x000fe40000800000 */
[----:B------:R-:W-:Y:S02]  /*add0*/  FSETP.GEU.AND P4, PT, |R23|, 6.5827683646048100446e-37, PT ;  /* 0x036000001700780b */ /* 0x000fe40003f8e200 */
[C---:B------:R-:W-:Y:S02]  /*ade0*/  DMUL R6, R2.reuse, R26 ;  /* 0x0000001a02067228 */ /* 0x040fe40000000000 */
[----:B------:R-:W-:-:S06]  /*adf0*/  DMUL R2, R2, R28 ;  /* 0x0000001c02027228 */ /* 0x000fcc0000000000 */
[----:B------:R-:W-:-:S08]  /*ae00*/  DMUL R6, R6, R6 ;  /* 0x0000000606067228 */ /* 0x000fd00000000000 */
[----:B------:R-:W-:-:S08]  /*ae10*/  DFMA R6, R2, R2, R6 ;  /* 0x000000020206722b */ /* 0x000fd00000000006 */
[----:B------:R-:W-:Y:S02]  /*ae20*/  DSETP.MIN.AND P0, P1, R6, UR4, PT ;  /* 0x0000000406007e2a */ /* 0x000fe4000b900000 */
[----:B------:R-:W-:-:S04]  /*ae30*/  MOV R2, R7 ;  /* 0x0000000700027202 */ /* 0x000fc80000000f00 */
[----:B------:R-:W-:Y:S01]  /*ae40*/  FSEL R3, R2, UR6, P0 ;  /* 0x0000000602037c08 */ /* 0x000fe20008000000 */
[----:B------:R-:W-:-:S05]  /*ae50*/  IMAD.MOV.U32 R2, RZ, RZ, R6 ;  /* 0x000000ffff027224 */ /* 0x000fca00078e0006 */
[----:B------:R-:W-:Y:S01]  /*ae60*/  SEL R2, R2, UR4, P0 ;  /* 0x0000000402027c07 */ /* 0x000fe20008000000 */
[----:B------:R-:W-:Y:S01]  /*ae70*/  DSETP.GEU.AND P0, PT, |R12|, |R14|, PT ;  /* 0x4000000e0c00722a */ /* 0x000fe20003f0e200 */
[----:B------:R-:W-:Y:S01]  /*ae80*/  @P1 LOP3.LUT R3, R8, 0x80000, RZ, 0xfc, !PT ;  /* 0x0008000008031812 */ /* 0x000fe200078efcff */
[----:B------:R-:W-:Y:S01]  /*ae90*/  IMAD.MOV.U32 R8, RZ, RZ, RZ ;  /* 0x000000ffff087224 */ /* 0x000fe200078e00ff */
[----:B------:R-:W-:Y:S02]  /*aea0*/  ISETP.GE.U32.AND P1, PT, R27, 0x7ff00000, PT ;  /* 0x7ff000001b00780c */ /* 0x000fe40003f26070 */
[----:B------:R-:W0:Y:S01]  /*aeb0*/  MUFU.RSQ64H R9, R3 ;  /* 0x0000000300097308 */ /* 0x000e220000001c00 */
[----:B------:R-:W-:Y:S02]  /*aec0*/  FSEL R21, R5, R19, !P0 ;  /* 0x0000001305157208 */ /* 0x000fe40004000000 */
[----:B------:R-:W-:Y:S01]  /*aed0*/  FSEL R20, R4, R18, !P0 ;  /* 0x0000001204147208 */ /* 0x000fe20004000000 */
[----:B------:R-:W-:Y:S01]  /*aee0*/  IMAD.MOV.U32 R4, RZ, RZ, 0x1 ;  /* 0x00000001ff047424 */ /* 0x000fe200078e00ff */
[----:B------:R-:W-:-:S03]  /*aef0*/  DSETP.NEU.AND P0, PT, R26, RZ, PT ;  /* 0x000000ff1a00722a */ /* 0x000fc60003f0d000 */
[----:B------:R-:W1:Y:S01]  /*af00*/  MUFU.RCP64H R5, R21 ;  /* 0x0000001500057308 */ /* 0x000e620000001800 */
[----:B0-----:R-:W-:-:S08]  /*af10*/  DMUL R10, R8, R8 ;  /* 0x00000008080a7228 */ /* 0x001fd00000000000 */
[----:B------:R-:W-:Y:S01]  /*af20*/  DFMA R10, R2, -R10, 1 ;  /* 0x3ff00000020a742b */ /* 0x000fe2000000080a */
[----:B------:R-:W-:Y:S01]  /*af30*/  LOP3.LUT R3, R0, 0x100000, RZ, 0xfc, !PT ;  /* 0x0010000000037812 */ /* 0x000fe200078efcff */
[----:B------:R-:W-:-:S06]  /*af40*/  IMAD.MOV.U32 R2, RZ, RZ, RZ ;  /* 0x000000ffff027224 */ /* 0x000fcc00078e00ff */
[----:B------:R-:W-:Y:S02]  /*af50*/  DFMA R24, R10, R24, 0.5 ;  /* 0x3fe000000a18742b */ /* 0x000fe40000000018 */
[----:B------:R-:W-:-:S08]  /*af60*/  DMUL R10, R8, R10 ;  /* 0x0000000a080a7228 */ /* 0x000fd00000000000 */
[----:B------:R-:W-:-:S08]  /*af70*/  DFMA R10, R24, R10, R8 ;  /* 0x0000000a180a722b */ /* 0x000fd00000000008 */
[----:B------:R-:W-:Y:S02]  /*af80*/  DMUL R10, R6, R10 ;  /* 0x0000000a060a7228 */ /* 0x000fe40000000000 */
[----:B-1----:R-:W-:-:S06]  /*af90*/  DFMA R6, -R20, R4, 1 ;  /* 0x3ff000001406742b */ /* 0x002fcc0000000104 */
[----:B------:R-:W-:Y:S02]  /*afa0*/  DMUL R10, R10, R2 ;  /* 0x000000020a0a7228 */ /* 0x000fe40000000000 */
[----:B------:R-:W-:-:S08]  /*afb0*/  DFMA R6, R6, R6, R6 ;  /* 0x000000060606722b */ /* 0x000fd00000000006 */
[----:B------:R-:W-:Y:S01]  /*afc0*/  @!P1 FSEL R27, R29, R11, !P0 ;  /* 0x0000000b1d1b9208 */ /* 0x000fe20004000000 */
[----:B------:R-:W-:Y:S01]  /*afd0*/  DFMA R6, R4, R6, R4 ;  /* 0x000000060406722b */ /* 0x000fe20000000004 */
[----:B------:R-:W-:Y:S02]  /*afe0*/  @!P1 FSEL R26, R28, R10, !P0 ;  /* 0x0000000a1c1a9208 */ /* 0x000fe40004000000 */
[----:B------:R-:W-:Y:S01]  /*aff0*/  ISETP.GT.AND P2, PT, R27, 0xfffff, PT ;  /* 0x000fffff1b00780c */ /* 0x000fe20003f44270 */
[----:B------:R-:W-:Y:S02]  /*b000*/  IMAD.MOV.U32 R3, RZ, RZ, R27 ;  /* 0x000000ffff037224 */ /* 0x000fe400078e001b */
[----:B------:R-:W-:Y:S02]  /*b010*/  IMAD.MOV.U32 R2, RZ, RZ, R26 ;  /* 0x000000ffff027224 */ /* 0x000fe400078e001a */
[----:B------:R-:W-:-:S08]  /*b020*/  DFMA R4, -R20, R6, 1 ;  /* 0x3ff000001404742b */ /* 0x000fd00000000106 */
[----:B------:R-:W-:Y:S02]  /*b030*/  @!P2 DMUL R2, R2, 1.80143985094819840000e+16 ;  /* 0x435000000202a828 */ /* 0x000fe40000000000 */
[----:B------:R-:W-:-:S08]  /*b040*/  DFMA R4, R6, R4, R6 ;  /* 0x000000040604722b */ /* 0x000fd00000000006 */
[----:B------:R-:W-:Y:S01]  /*b050*/  @!P2 IMAD.MOV.U32 R27, RZ, RZ, R3 ;  /* 0x000000ffff1ba224 */ /* 0x000fe200078e0003 */
[----:B------:R-:W-:Y:S01]  /*b060*/  DMUL R6, R22, R4 ;  /* 0x0000000416067228 */ /* 0x000fe20000000000 */
[----:B------:R-:W-:-:S03]  /*b070*/  @!P2 IMAD.MOV.U32 R26, RZ, RZ, R2 ;  /* 0x000000ffff1aa224 */ /* 0x000fc600078e0002 */
[----:B------:R-:W-:-:S04]  /*b080*/  IADD3 R0, R27, -0x1, RZ ;  /* 0xffffffff1b007810 */ /* 0x000fc80007ffe0ff */
[----:B------:R-:W-:Y:S01]  /*b090*/  ISETP.GE.U32.AND P0, PT, R0, 0x7fefffff, PT ;  /* 0x7fefffff0000780c */ /* 0x000fe20003f06070 */
[----:B------:R-:W-:-:S08]  /*b0a0*/  DFMA R8, -R20, R6, R22 ;  /* 0x000000061408722b */ /* 0x000fd00000000116 */
[----:B------:R-:W-:-:S04]  /*b0b0*/  DFMA R4, R4, R8, R6 ;  /* 0x000000080404722b */ /* 0x000fc80000000006 */
[----:B------:R-:W-:Y:S01]  /*b0c0*/  @P0 IMAD.MOV.U32 R6, RZ, RZ, 0x0 ;  /* 0x00000000ff060424 */ /* 0x000fe200078e00ff */
[----:B------:R-:W-:Y:S01]  /*b0d0*/  @P0 FSETP.NEU.FTZ.AND P1, PT, R3, RZ, PT ;  /* 0x000000ff0300020b */ /* 0x000fe20003f3d000 */
[----:B------:R-:W-:-:S04]  /*b0e0*/  @P0 IMAD.MOV.U32 R7, RZ, RZ, 0x7ff00000 ;  /* 0x7ff00000ff070424 */ /* 0x000fc800078e00ff */
[----:B------:R-:W-:Y:S02]  /*b0f0*/  FFMA R0, RZ, R21, R5 ;  /* 0x00000015ff007223 */ /* 0x000fe40000000005 */
[----:B------:R-:W-:-:S03]  /*b100*/  @P0 DFMA R6, R2, R6, +INF ;  /* 0x7ff000000206042b */ /* 0x000fc60000000006 */
[----:B------:R-:W-:Y:S01]  /*b110*/  FSETP.GT.AND P3, PT, |R0|, 1.469367938527859385e-39, PT ;  /* 0x001000000000780b */ /* 0x000fe20003f64200 */
[----:B------:R-:W-:Y:S02]  /*b120*/  IMAD.MOV.U32 R0, RZ, RZ, -0x3ff ;  /* 0xfffffc01ff007424 */ /* 0x000fe400078e00ff */
[----:B------:R-:W-:-:S04]  /*b130*/  @!P2 IMAD.MOV.U32 R0, RZ, RZ, -0x435 ;  /* 0xfffffbcbff00a424 */ /* 0x000fc800078e00ff */
[----:B------:R-:W-:Y:S02]  /*b140*/  @P0 FSEL R18, R6, RZ, P1 ;  /* 0x000000ff06120208 */ /* 0x000fe40000800000 */
[----:B------:R-:W-:Y:S01]  /*b150*/  @P0 FSEL R19, R7, -QNAN , P1 ;  /* 0xfff0000007130808 */ /* 0x000fe20000800000 */
[----:B------:R-:W-:Y:S06]  /*b160*/  @P0 BRA `(.L_x_12620) ;  /* 0x0000000000f80947 */ /* 0x000fec0003800000 */
[----:B------:R-:W-:Y:S01]  /*b170*/  LOP3.LUT R2, R27, 0x800fffff, RZ, 0xc0, !PT ;  /* 0x800fffff1b027812 */ /* 0x000fe200078ec0ff */
[----:B------:R-:W-:Y:S01]  /*b180*/  IMAD.MOV.U32 R8, RZ, RZ, RZ ;  /* 0x000000ffff087224 */ /* 0x000fe200078e00ff */
[----:B------:R-:W-:Y:S01]  /*b190*/  MOV R24, 0x8b7a8b04 ;  /* 0x8b7a8b0400187802 */ /* 0x000fe20000000f00 */
[----:B------:R-:W-:Y:S01]  /*b1a0*/  IMAD.MOV.U32 R25, RZ, RZ, 0x3ed0ee25 ;  /* 0x3ed0ee25ff197424 */ /* 0x000fe200078e00ff */
[----:B------:R-:W-:Y:S01]  /*b1b0*/  LOP3.LUT R3, R2, 0x3ff00000, RZ, 0xfc, !PT ;  /* 0x3ff0000002037812 */ /* 0x000fe200078efcff */
[----:B------:R-:W-:Y:S01]  /*b1c0*/  IMAD.MOV.U32 R2, RZ, RZ, R26 ;  /* 0x000000ffff027224 */ /* 0x000fe200078e001a */
        /* <DEDUP_REMOVED lines=56> */
.L_x_12620:
[----:B------:R-:W-:Y:S05]  /*b550*/  BSYNC B0 ;  /* 0x0000000000007941 */ /* 0x000fea0003800000 */
.L_x_12619:
[----:B------:R-:W-:Y:S04]  /*b560*/  BSSY B3, `(.L_x_12621) ;  /* 0x0000008000037945 */ /* 0x000fe80003800000 */
[----:B------:R-:W-:Y:S05]  /*b570*/  @P3 BRA P4, `(.L_x_12622) ;  /* 0x0000000000183947 */ /* 0x000fea0002000000 */
[----:B------:R-:W-:Y:S01]  /*b580*/  IMAD.MOV.U32 R4, RZ, RZ, R22 ;  /* 0x000000ffff047224 */ /* 0x000fe200078e0016 */
[----:B------:R-:W-:Y:S01]  /*b590*/  MOV R0, 0xb5e0 ;  /* 0x0000b5e000007802 */ /* 0x000fe20000000f00 */
[----:B------:R-:W-:Y:S02]  /*b5a0*/  IMAD.MOV.U32 R3, RZ, RZ, R23 ;  /* 0x000000ffff037224 */ /* 0x000fe400078e0017 */
[----:B------:R-:W-:Y:S02]  /*b5b0*/  IMAD.MOV.U32 R8, RZ, RZ, R20 ;  /* 0x000000ffff087224 */ /* 0x000fe400078e0014 */
[----:B------:R-:W-:-:S07]  /*b5c0*/  IMAD.MOV.U32 R9, RZ, RZ, R21 ;  /* 0x000000ffff097224 */ /* 0x000fce00078e0015 */
[----:B------:R-:W-:Y:S05]  /*b5d0*/  CALL.REL.NOINC `($__internal_21_$__cuda_sm20_div_rn_f64_full) ;  /* 0x000002c400a07944 */ /* 0x000fea0003c00000 */
.L_x_12622:
[----:B------:R-:W-:Y:S05]  /*b5e0*/  BSYNC B3 ;  /* 0x0000000000037941 */ /* 0x000fea0003800000 */
.L_x_12621:
        /* <DEDUP_REMOVED lines=70> */
[----:B------:R-:W-:Y:S02]  /*ba50*/  FSEL R2, R2, R6, !P0 ;  /* 0x0000000602027208 */ /* 0x000fe40004000000 */
[----:B------:R-:W-:Y:S01]  /*ba60*/  FSEL R3, R3, R7, !P0 ;  /* 0x0000000703037208 */ /* 0x000fe20004000000 */
[----:B------:R-:W-:Y:S01]  /*ba70*/  @!P1 IMAD.MOV.U32 R3, RZ, RZ, 0x3fe921fb ;  /* 0x3fe921fbff039424 */ /* 0x000fe200078e00ff */
[----:B------:R-:W-:-:S07]  /*ba80*/  @!P1 MOV R2, 0x54442d18 ;  /* 0x54442d1800029802 */ /* 0x000fce0000000f00 */
.L_x_12624:
[----:B------:R-:W-:Y:S05]  /*ba90*/  BSYNC B0 ;  /* 0x0000000000007941 */ /* 0x000fea0003800000 */
.L_x_12623:
[----:B------:R-:W-:Y:S02]  /*baa0*/  LOP3.LUT R3, R3, 0x80000000, R15, 0xb8, !PT ;  /* 0x8000000003037812 */ /* 0x000fe400078eb80f */
[----:B------:R-:W-:Y:S02]  /*bab0*/  FSEL R2, R8, R2, P2 ;  /* 0x0000000208027208 */ /* 0x000fe40001000000 */
[----:B------:R-:W-:Y:S01]  /*bac0*/  FSEL R3, R9, R3, P2 ;  /* 0x0000000309037208 */ /* 0x000fe20001000000 */
[----:B------:R-:W-:Y:S06]  /*bad0*/  BRA `(.L_x_12592) ;  /* 0x0000001000687947 */ /* 0x000fec0003800000 */
.L_x_12611:
[----:B------:R-:W0:Y:S01]  /*bae0*/  MUFU.RCP64H R3, 2.718280792236328125 ;  /* 0x4005bf0a00037908 */ /* 0x000e220000001800 */
[----:B------:R-:W-:Y:S01]  /*baf0*/  IMAD.MOV.U32 R6, RZ, RZ, -0x74eba897 ;  /* 0x8b145769ff067424 */ /* 0x000fe200078e00ff */
[----:B------:R-:W-:Y:S01]  /*bb00*/  FSETP.GEU.AND P1, PT, |R13|, 6.5827683646048100446e-37, PT ;  /* 0x036000000d00780b */ /* 0x000fe20003f2e200 */
[----:B------:R-:W-:Y:S01]  /*bb10*/  IMAD.MOV.U32 R7, RZ, RZ, 0x4005bf0a ;  /* 0x4005bf0aff077424 */ /* 0x000fe200078e00ff */
[----:B------:R-:W-:Y:S01]  /*bb20*/  BSSY B3, `(.L_x_12625) ;  /* 0x0000013000037945 */ /* 0x000fe20003800000 */
[----:B------:R-:W-:-:S06]  /*bb30*/  IMAD.MOV.U32 R2, RZ, RZ, 0x1 ;  /* 0x00000001ff027424 */ /* 0x000fcc00078e00ff */
        /* <DEDUP_REMOVED lines=8> */
[----:B----4-:R-:W-:-:S05]  /*bbc0*/  FFMA R0, RZ, 2.0897850990295410156, R5 ;  /* 0x4005bf0aff007823 */ /* 0x010fca0000000005 */
[----:B------:R-:W-:-:S13]  /*bbd0*/  FSETP.GT.AND P0, PT, |R0|, 1.469367938527859385e-39, PT ;  /* 0x001000000000780b */ /* 0x000fda0003f04200 */
[----:B------:R-:W-:Y:S05]  /*bbe0*/  @P0 BRA P1, `(.L_x_12626) ;  /* 0x0000000000180947 */ /* 0x000fea0000800000 */
[----:B------:R-:W-:Y:S01]  /*bbf0*/  IMAD.MOV.U32 R4, RZ, RZ, R12 ;  /* 0x000000ffff047224 */ /* 0x000fe200078e000c */
[----:B------:R-:W-:Y:S01]  /*bc00*/  MOV R0, 0xbc50 ;  /* 0x0000bc5000007802 */ /* 0x000fe20000000f00 */
[----:B------:R-:W-:Y:S02]  /*bc10*/  IMAD.MOV.U32 R3, RZ, RZ, R13 ;  /* 0x000000ffff037224 */ /* 0x000fe400078e000d */
[----:B------:R-:W-:Y:S02]  /*bc20*/  IMAD.MOV.U32 R8, RZ, RZ, -0x74eba897 ;  /* 0x8b145769ff087424 */ /* 0x000fe400078e00ff */
[----:B------:R-:W-:-:S07]  /*bc30*/  IMAD.MOV.U32 R9, RZ, RZ, 0x4005bf0a ;  /* 0x4005bf0aff097424 */ /* 0x000fce00078e00ff */
[----:B------:R-:W-:Y:S05]  /*bc40*/  CALL.REL.NOINC `($__internal_21_$__cuda_sm20_div_rn_f64_full) ;  /* 0x000002c000047944 */ /* 0x000fea0003c00000 */
.L_x_12626:
[----:B------:R-:W-:Y:S05]  /*bc50*/  BSYNC B3 ;  /* 0x0000000000037941 */ /* 0x000fea0003800000 */
.L_x_12625:
[----:B------:R-:W0:Y:S01]  /*bc60*/  MUFU.RCP64H R3, 2.718280792236328125 ;  /* 0x4005bf0a00037908 */ /* 0x000e220000001800 */
[----:B------:R-:W-:Y:S01]  /*bc70*/  MOV R6, 0x8b145769 ;  /* 0x8b14576900067802 */ /* 0x000fe20000000f00 */
[----:B------:R-:W-:Y:S01]  /*bc80*/  IMAD.MOV.U32 R7, RZ, RZ, 0x4005bf0a ;  /* 0x4005bf0aff077424 */ /* 0x000fe200078e00ff */
[----:B------:R-:W-:Y:S01]  /*bc90*/  FSETP.GEU.AND P1, PT, |R15|, 6.5827683646048100446e-37, PT ;  /* 0x036000000f00780b */ /* 0x000fe20003f2e200 */
[----:B------:R-:W-:Y:S01]  /*bca0*/  IMAD.MOV.U32 R2, RZ, RZ, 0x1 ;  /* 0x00000001ff027424 */ /* 0x000fe200078e00ff */
[----:B------:R-:W-:Y:S01]  /*bcb0*/  BSSY B3, `(.L_x_12627) ;  /* 0x0000015000037945 */ /* 0x000fe20003800000 */
[----:B------:R-:W-:-:S04]  /*bcc0*/  DADD R18, -RZ, |R4| ;  /* 0x00000000ff127229 */ /* 0x000fc80000000504 */
        /* <DEDUP_REMOVED lines=8> */
[----:B------:R-:W-:-:S05]  /*bd50*/  FFMA R0, RZ, 2.0897850990295410156, R3 ;  /* 0x4005bf0aff007823 */ /* 0x000fca0000000003 */
        /* <DEDUP_REMOVED lines=8> */
[----:B------:R-:W-:Y:S02]  /*bde0*/  IMAD.MOV.U32 R2, RZ, RZ, R4 ;  /* 0x000000ffff027224 */ /* 0x000fe400078e0004 */
[----:B------:R-:W-:-:S07]  /*bdf0*/  IMAD.MOV.U32 R3, RZ, RZ, R5 ;  /* 0x000000ffff037224 */ /* 0x000fce00078e0005 */
.L_x_12628:
[----:B------:R-:W-:Y:S05]  /*be00*/  BSYNC B3 ;  /* 0x0000000000037941 */ /* 0x000fea0003800000 */
.L_x_12627:
[----:B------:R-:W-:Y:S01]  /*be10*/  DADD R6, -RZ, |R2| ;  /* 0x00000000ff067229 */ /* 0x000fe20000000502 */
[----:B------:R-:W-:Y:S01]  /*be20*/  UMOV UR4, 0xffffffff ;  /* 0xffffffff00047882 */ /* 0x000fe20000000000 */
[----:B------:R-:W-:Y:S01]  /*be30*/  IMAD.MOV.U32 R2, RZ, RZ, RZ ;  /* 0x000000ffff027224 */ /* 0x000fe200078e00ff */
[----:B------:R-:W-:Y:S01]  /*be40*/  UMOV UR5, 0x7fefffff ;  /* 0x7fefffff00057882 */ /* 0x000fe20000000000 */
[----:B------:R-:W-:Y:S01]  /*be50*/  IMAD.MOV.U32 R10, RZ, RZ, 0x0 ;  /* 0x00000000ff0a7424 */ /* 0x000fe200078e00ff */
[----:B------:R-:W-:Y:S01]  /*be60*/  UMOV UR6, UR5 ;  /* 0x0000000500067c82 */ /* 0x000fe20008000000 */
[----:B------:R-:W-:Y:S01]  /*be70*/  IMAD.MOV.U32 R11, RZ, RZ, 0x3fd80000 ;  /* 0x3fd80000ff0b7424 */ /* 0x000fe200078e00ff */
[----:B------:R-:W-:Y:S01]  /*be80*/  DADD R20, -RZ, |R12| ;  /* 0x00000000ff147229 */ /* 0x000fe2000000050c */
[----:B------:R-:W-:Y:S01]  /*be90*/  BSSY B0, `(.L_x_12629) ;  /* 0x0000086000007945 */ /* 0x000fe20003800000 */
[----:B------:R-:W-:Y:S02]  /*bea0*/  FSETP.GEU.AND P4, PT, |R23|, 6.5827683646048100446e-37, PT ;  /* 0x036000001700780b */ /* 0x000fe40003f8e200 */
[----:B------:R-:W-:-:S02]  /*beb0*/  ISETP.GT.U32.AND P1, PT, R6, R18, PT ;  /* 0x000000120600720c */ /* 0x000fc40003f24070 */
[----:B------:R-:W-:Y:S02]  /*bec0*/  ISETP.LT.U32.AND P0, PT, R6, R18, PT ;  /* 0x000000120600720c */ /* 0x000fe40003f01070 */
[CC--:B------:R-:W-:Y:S02]  /*bed0*/  ISETP.GT.U32.AND.EX P1, PT, R7.reuse, R19.reuse, PT, P1 ;  /* 0x000000130700720c */ /* 0x0c0fe40003f24110 */
[CC--:B------:R-:W-:Y:S02]  /*bee0*/  ISETP.LT.U32.AND.EX P0, PT, R7.reuse, R19.reuse, PT, P0 ;  /* 0x000000130700720c */ /* 0x0c0fe40003f01100 */
[CC--:B------:R-:W-:Y:S02]  /*bef0*/  SEL R27, R7.reuse, R19.reuse, P1 ;  /* 0x00000013071b7207 */ /* 0x0c0fe40000800000 */
[----:B------:R-:W-:Y:S02]  /*bf00*/  SEL R28, R7, R19, P0 ;  /* 0x00000013071c7207 */ /* 0x000fe40000000000 */
[----:B------:R-:W-:-:S02]  /*bf10*/  LOP3.LUT R0, R27, 0xffc00000, RZ, 0xc0, !PT ;  /* 0xffc000001b007812 */ /* 0x000fc400078ec0ff */
[----:B------:R-:W-:Y:S02]  /*bf20*/  SEL R24, R6, R18, P0 ;  /* 0x0000001206187207 */ /* 0x000fe40000000000 */
[----:B------:R-:W-:Y:S02]  /*bf30*/  IADD3 R3, -R0, 0x7fd00000, RZ ;  /* 0x7fd0000000037810 */ /* 0x000fe40007ffe1ff */
[----:B------:R-:W-:Y:S02]  /*bf40*/  MOV R25, R28 ;  /* 0x0000001c00197202 */ /* 0x000fe40000000f00 */
[----:B------:R-:W-:Y:S01]  /*bf50*/  SEL R26, R6, R18, P1 ;  /* 0x00000012061a7207 */ /* 0x000fe20000800000 */
[----:B------:R-:W-:Y:S01]  /*bf60*/  IMAD.U32 R6, RZ, RZ, UR6 ;  /* 0x00000006ff067e24 */ /* 0x000fe2000f8e00ff */
[----:B------:R-:W-:Y:S02]  /*bf70*/  DADD R18, -RZ, |R14| ;  /* 0x00000000ff127229 */ /* 0x000fe4000000050e */
[----:B------:R-:W-:-:S02]  /*bf80*/  DMUL R4, R2, R24 ;  /* 0x0000001802047228 */ /* 0x000fc40000000000 */
[----:B------:R-:W-:-:S06]  /*bf90*/  DMUL R2, R2, R26 ;  /* 0x0000001a02027228 */ /* 0x000fcc0000000000 */
[----:B------:R-:W-:-:S08]  /*bfa0*/  DMUL R4, R4, R4 ;  /* 0x0000000404047228 */ /* 0x000fd00000000000 */
[----:B------:R-:W-:-:S08]  /*bfb0*/  DFMA R4, R2, R2, R4 ;  /* 0x000000020204722b */ /* 0x000fd00000000004 */
[----:B------:R-:W-:Y:S02]  /*bfc0*/  DSETP.MIN.AND P0, P1, R4, UR4, PT ;  /* 0x0000000404007e2a */ /* 0x000fe4000b900000 */
[----:B------:R-:W-:-:S05]  /*bfd0*/  IMAD.MOV.U32 R2, RZ, RZ, R5 ;  /* 0x000000ffff027224 */ /* 0x000fca00078e0005 */
        /* <DEDUP_REMOVED lines=15> */
[----:B------:R-:W-:Y:S02]  /*c0d0*/  LOP3.LUT R3, R0, 0x100000, RZ, 0xfc, !PT ;  /* 0x0010000000037812 */ /* 0x000fe400078efcff */
[----:B------:R-:W-:-:S05]  /*c0e0*/  MOV R2, RZ ;  /* 0x000000ff00027202 */ /* 0x000fca0000000f00 */
        /* <DEDUP_REMOVED lines=9> */
[----:B------:R-:W-:Y:S01]  /*c180*/  @!P1 FSEL R24, R26, R8, !P0 ;  /* 0x000000081a189208 */ /* 0x000fe20004000000 */
[----:B------:R-:W-:Y:S01]  /*c190*/  IMAD.MOV.U32 R27, RZ, RZ, -0x3ff ;  /* 0xfffffc01ff1b7424 */ /* 0x000fe200078e00ff */
[----:B------:R-:W-:Y:S01]  /*c1a0*/  ISETP.GT.AND P2, PT, R28, 0xfffff, PT ;  /* 0x000fffff1c00780c */ /* 0x000fe20003f44270 */
[----:B------:R-:W-:Y:S02]  /*c1b0*/  IMAD.MOV.U32 R3, RZ, RZ, R28 ;  /* 0x000000ffff037224 */ /* 0x000fe400078e001c */
[----:B------:R-:W-:Y:S02]  /*c1c0*/  IMAD.MOV.U32 R2, RZ, RZ, R24 ;  /* 0x000000ffff027224 */ /* 0x000fe400078e0018 */
[----:B------:R-:W-:-:S08]  /*c1d0*/  DFMA R6, -R18, R4, 1 ;  /* 0x3ff000001206742b */ /* 0x000fd00000000104 */
[----:B------:R-:W-:Y:S01]  /*c1e0*/  @!P2 DMUL R2, R2, 1.80143985094819840000e+16 ;  /* 0x435000000202a828 */ /* 0x000fe20000000000 */
[----:B------:R-:W-:Y:S01]  /*c1f0*/  @!P2 MOV R27, 0xfffffbcb ;  /* 0xfffffbcb001ba802 */ /* 0x000fe20000000f00 */
[----:B------:R-:W-:-:S08]  /*c200*/  DFMA R4, R4, R6, R4 ;  /* 0x000000060404722b */ /* 0x000fd00000000004 */
[----:B------:R-:W-:Y:S01]  /*c210*/  @!P2 IMAD.MOV.U32 R28, RZ, RZ, R3 ;  /* 0x000000ffff1ca224 */ /* 0x000fe200078e0003 */
[----:B------:R-:W-:Y:S01]  /*c220*/  DMUL R6, R22, R4 ;  /* 0x0000000416067228 */ /* 0x000fe20000000000 */
[----:B------:R-:W-:Y:S02]  /*c230*/  @!P2 IMAD.MOV.U32 R24, RZ, RZ, R2 ;  /* 0x000000ffff18a224 */ /* 0x000fe400078e0002 */
[----:B------:R-:W-:-:S05]  /*c240*/  VIADD R0, R28, 0xffffffff ;  /* 0xffffffff1c007836 */ /* 0x000fca0000000000 */
        /* <DEDUP_REMOVED lines=8> */
[----:B------:R-:W-:-:S07]  /*c2d0*/  FSETP.GT.AND P3, PT, |R0|, 1.469367938527859385e-39, PT ;  /* 0x001000000000780b */ /* 0x000fce0003f64200 */
        /* <DEDUP_REMOVED lines=65> */
.L_x_12630:
[----:B------:R-:W-:Y:S05]  /*c6f0*/  BSYNC B0 ;  /* 0x0000000000007941 */ /* 0x000fea0003800000 */
.L_x_12629:
        /* <DEDUP_REMOVED lines=8> */
.L_x_12632:
[----:B------:R-:W-:Y:S05]  /*c780*/  BSYNC B3 ;  /* 0x0000000000037941 */ /* 0x000fea0003800000 */
.L_x_12631:
[----:B------:R-:W-:Y:S01]  /*c790*/  DSETP.NEU.AND P0, PT, R18, RZ, PT ;  /* 0x000000ff1200722a */ /* 0x000fe20003f0d000 */
[----:B------:R-:W-:Y:S01]  /*c7a0*/  BSSY B0, `(.L_x_12633) ;  /* 0x000004a000007945 */ /* 0x000fe20003800000 */
[----:B------:R-:W-:Y:S01]  /*c7b0*/  DADD R8, |R12|, |R14| ;  /* 0x000000000c087229 */ /* 0x000fe2000000060e */
[----:B------:R-:W-:Y:S01]  /*c7c0*/  CS2R R2, SRZ ;  /* 0x0000000000027805 */ /* 0x000fe2000001ff00 */
[----:B------:R-:W-:-:S06]  /*c7d0*/  DADD R18, R20, 1 ;  /* 0x3ff0000014127429 */ /* 0x000fcc0000000000 */
        /* <DEDUP_REMOVED lines=70> */
.L_x_12634:
[----:B------:R-:W-:Y:S05]  /*cc40*/  BSYNC B0 ;  /* 0x0000000000007941 */ /* 0x000fea0003800000 */
.L_x_12633:
[----:B------:R-:W-:Y:S02]  /*cc50*/  LOP3.LUT R3, R3, 0x80000000, R15, 0xb8, !PT ;  /* 0x8000000003037812 */ /* 0x000fe400078eb80f */
[----:B------:R-:W-:Y:S02]  /*cc60*/  FSEL R2, R8, R2, P2 ;  /* 0x0000000208027208 */ /* 0x000fe40001000000 */
[----:B------:R-:W-:-:S07]  /*cc70*/  FSEL R3, R9, R3, P2 ;  /* 0x0000000309037208 */ /* 0x000fce0001000000 */
.L_x_12592:
[----:B------:R-:W-:Y:S05]  /*cc80*/  BSYNC B2 ;  /* 0x0000000000027941 */ /* 0x000fea0003800000 */
.L_x_12581:
[----:B------:R-:W-:Y:S01]  /*cc90*/  UMOV UR4, 0xfefa39ef ;  /* 0xfefa39ef00047882 */ /* 0x000fe20000000000 */
[----:B------:R-:W-:Y:S01]  /*cca0*/  UMOV UR5, 0x3fe62e42 ;  /* 0x3fe62e4200057882 */ /* 0x000fe20000000000 */
[----:B------:R-:W-:Y:S01]  /*ccb0*/  LOP3.LUT R15, R3, 0x80000000, R15, 0xb8, !PT ;  /* 0x80000000030f7812 */ /* 0x000fe200078eb80f */
[----:B------:R-:W-:Y:S01]  /*ccc0*/  DADD R18, R18, UR4 ;  /* 0x0000000412127e29 */ /* 0x000fe20008000000 */
[----:B------:R-:W-:-:S09]  /*ccd0*/  IMAD.MOV.U32 R14, RZ, RZ, R2 ;  /* 0x000000ffff0e7224 */ /* 0x000fd200078e0002 */
[----:B------:R-:W-:Y:S02]  /*cce0*/  LOP3.LUT R13, R19, 0x80000000, R13, 0xb8, !PT ;  /* 0x80000000130d7812 */ /* 0x000fe400078eb80d */
[----:B------:R-:W-:Y:S01]  /*ccf0*/  MOV R12, R18 ;  /* 0x00000012000c7202 */ /* 0x000fe20000000f00 */
[----:B------:R-:W-:Y:S06]  /*cd00*/  BRA `(.L_x_12505) ;  /* 0x0000000000447947 */ /* 0x000fec0003800000 */
.L_x_12503:
[----:B------:R-:W-:-:S14]  /*cd10*/  DSETP.NEU.AND P0, PT, R18, +INF , PT ;  /* 0x7ff000001200742a */ /* 0x000fdc0003f0d000 */
[----:B------:R-:W-:Y:S01]  /*cd20*/  @!P0 DADD R14, R14, R14 ;  /* 0x000000000e0e8229 */ /* 0x000fe2000000000e */
[----:B------:R-:W-:Y:S10]  /*cd30*/  @!P0 BRA `(.L_x_12505) ;  /* 0x0000000000388947 */ /* 0x000ff40003800000 */
[----:B------:R-:W-:-:S14]  /*cd40*/  DSETP.NEU.AND P0, PT, R20, +INF , PT ;  /* 0x7ff000001400742a */ /* 0x000fdc0003f0d000 */
[----:B------:R-:W-:Y:S01]  /*cd50*/  @!P0 DADD R2, R12, R12 ;  /* 0x000000000c028229 */ /* 0x000fe2000000000c */
[----:B------:R-:W-:Y:S02]  /*cd60*/  @!P0 IMAD.MOV.U32 R12, RZ, RZ, R14 ;  /* 0x000000ffff0c8224 */ /* 0x000fe400078e000e */
[----:B------:R-:W-:-:S07]  /*cd70*/  @!P0 IMAD.MOV.U32 R13, RZ, RZ, R15 ;  /* 0x000000ffff0d8224 */ /* 0x000fce00078e000f */
[----:B------:R-:W-:Y:S02]  /*cd80*/  @!P0 IMAD.MOV.U32 R14, RZ, RZ, R2 ;  /* 0x000000ffff0e8224 */ /* 0x000fe400078e0002 */
[----:B------:R-:W-:Y:S01]  /*cd90*/  @!P0 IMAD.MOV.U32 R15, RZ, RZ, R3 ;  /* 0x000000ffff0f8224 */ /* 0x000fe200078e0003 */
[----:B------:R-:W-:Y:S06]  /*cda0*/  @!P0 BRA `(.L_x_12505) ;  /* 0x00000000001c8947 */ /* 0x000fec0003800000 */
[----:B------:R-:W-:-:S14]  /*cdb0*/  DSETP.NEU.AND P0, PT, R14, RZ, PT ;  /* 0x000000ff0e00722a */ /* 0x000fdc0003f0d000 */
[----:B------:R-:W-:Y:S02]  /*cdc0*/  @P0 DADD R2, RZ, R12 ;  /* 0x00000000ff020229 */ /* 0x000fe4000000000c */
[----:B------:R-:W-:-:S08]  /*cdd0*/  @P0 DADD R4, RZ, R14 ;  /* 0x00000000ff040229 */ /* 0x000fd0000000000e */
[----:B------:R-:W-:-:S10]  /*cde0*/  @P0 DADD R14, R2, R4 ;  /* 0x00000000020e0229 */ /* 0x000fd40000000004 */
[----:B------:R-:W-:Y:S02]  /*cdf0*/  @P0 IMAD.MOV.U32 R12, RZ, RZ, R14 ;  /* 0x000000ffff0c0224 */ /* 0x000fe400078e000e */
[----:B------:R-:W-:-:S06]  /*ce00*/  @P0 IMAD.MOV.U32 R13, RZ, RZ, R15 ;  /* 0x000000ffff0d0224 */ /* 0x000fcc00078e000f */
[----:B------:R-:W-:-:S11]  /*ce10*/  @!P0 DADD R12, R12, R12 ;  /* 0x000000000c0c8229 */ /* 0x000fd6000000000c */
.L_x_12505:
[----:B------:R-:W-:Y:S05]  /*ce20*/  BSYNC B1 ;  /* 0x0000000000017941 */ /* 0x000fea0003800000 */
.L_x_12502:
[----:B------:R-:W4:Y:S02]  /*ce30*/  LDC.U8 R2, c[0x0][0x421] ;  /* 0x00010840ff027b82 */ /* 0x000f240000000000 */
[----:B----4-:R-:W-:-:S04]  /*ce40*/  PRMT R0, R2, 0x9910, RZ ;  /* 0x0000991002007816 */ /* 0x010fc800000000ff */
        /* <DEDUP_REMOVED lines=13> */
.L_x_12638:
[----:B------:R-:W0:Y:S02]  /*cf20*/  F2I.S64.F64.TRUNC R12, R12 ;  /* 0x0000000c000c7311 */ /* 0x000e24000030d900 */
[----:B0-----:R-:W-:-:S05]  /*cf30*/  IMAD.MOV.U32 R3, RZ, RZ, R12 ;  /* 0x000000ffff037224 */ /* 0x001fca00078e000c */
[----:B------:R0:W-:Y:S01]  /*cf40*/  STG.E.U8 desc[UR36][R16.64], R3 ;  /* 0x0000000310007986 */ /* 0x0001e2000c101124 */
[----:B------:R-:W-:Y:S05]  /*cf50*/  BRA `(.L_x_12640) ;  /* 0x0000001000087947 */ /* 0x000fea0003800000 */
.L_x_12637:
        /* <DEDUP_REMOVED lines=9> */
.L_x_12642:
[----:B------:R-:W0:Y:S02]  /*cff0*/  F2I.F64.TRUNC R13, R12 ;  /* 0x0000000c000d7311 */ /* 0x000e24000030d100 */
[----:B0-----:R3:W-:Y:S01]  /*d000*/  STG.E desc[UR36][R16.64], R13 ;  /* 0x0000000d10007986 */ /* 0x0017e2000c101924 */
[----:B------:R-:W-:Y:S05]  /*d010*/  BRA `(.L_x_12640) ;  /* 0x0000000c00d87947 */ /* 0x000fea0003800000 */
.L_x_12641:
[----:B------:R-:W0:Y:S02]  /*d020*/  F2I.F64.TRUNC R13, R12 ;  /* 0x0000000c000d7311 */ /* 0x000e24000030d100 */
[----:B0-----:R2:W-:Y:S01]  /*d030*/  STG.E.U16 desc[UR36][R16.64], R13 ;  /* 0x0000000d10007986 */ /* 0x0015e2000c101524 */
[----:B------:R-:W-:Y:S05]  /*d040*/  BRA `(.L_x_12640) ;  /* 0x0000000c00cc7947 */ /* 0x000fea0003800000 */
.L_x_12636:
        /* <DEDUP_REMOVED lines=13> */
.L_x_12644:
        /* <DEDUP_REMOVED lines=8> */
.L_x_12643:
        /* <DEDUP_REMOVED lines=9> */
[----:B------:R-:W-:Y:S02]  /*d230*/  DSETP.GEU.AND P0, PT, |R14|, UR4, PT ;  /* 0x000000040e007e2a */ /* 0x000fe4000bf0e200 */
[----:B------:R-:W-:-:S05]  /*d240*/  DSETP.GEU.AND P1, PT, |R12|, UR4, PT ;  /* 0x000000040c007e2a */ /* 0x000fca000bf2e200 */
[----:B------:R-:W1:Y:S07]  /*d250*/  F2F.F32.F64 R2, R12 ;  /* 0x0000000c00027310 */ /* 0x000e6e0000301000 */
[----:B0-----:R-:W-:Y:S02]  /*d260*/  @!P0 FMUL R3, R3, 1.175494350822287508e-38 ;  /* 0x0080000003038820 */ /* 0x001fe40000400000 */
[----:B-1----:R-:W-:-:S05]  /*d270*/  @!P1 FMUL R2, R2, 1.175494350822287508e-38 ;  /* 0x0080000002029820 */ /* 0x002fca0000400000 */
[----:B------:R0:W-:Y:S01]  /*d280*/  STG.E.64 desc[UR36][R16.64], R2 ;  /* 0x0000000210007986 */ /* 0x0001e2000c101b24 */
[----:B------:R-:W-:Y:S05]  /*d290*/  BRA `(.L_x_12640) ;  /* 0x0000000c00387947 */ /* 0x000fea0003800000 */
.L_x_12646:
        /* <DEDUP_REMOVED lines=8> */
[----:B------:R-:W-:-:S05]  /*d320*/  F2FP.F16.F32.PACK_AB R3, R0, R3 ;  /* 0x000000030003723e */ /* 0x000fca00000000ff */
[----:B------:R0:W-:Y:S01]  /*d330*/  STG.E desc[UR36][R16.64], R3 ;  /* 0x0000000310007986 */ /* 0x0001e2000c101924 */
[----:B------:R-:W-:Y:S05]  /*d340*/  BRA `(.L_x_12640) ;  /* 0x0000000c000c7947 */ /* 0x000fea0003800000 */
.L_x_12645:
[----:B------:R0:W-:Y:S01]  /*d350*/  STG.E.64 desc[UR36][R16.64], R12 ;  /* 0x0000000c10007986 */ /* 0x0001e2000c101b24 */
[----:B------:R-:W-:Y:S05]  /*d360*/  BRA `(.L_x_12640) ;  /* 0x0000000c00047947 */ /* 0x000fea0003800000 */
.L_x_12635:
        /* <DEDUP_REMOVED lines=9> */
[----:B------:R-:W-:-:S06]  /*d400*/  DSETP.NEU.OR P0, PT, R12, RZ, P0 ;  /* 0x000000ff0c00722a */ /* 0x000fcc000070d400 */
[----:B------:R-:W-:-:S05]  /*d410*/  SEL R3, RZ, 0x1, !P0 ;  /* 0x00000001ff037807 */ /* 0x000fca0004000000 */
[----:B------:R0:W-:Y:S01]  /*d420*/  STG.E.U8 desc[UR36][R16.64], R3 ;  /* 0x0000000310007986 */ /* 0x0001e2000c101124 */
[----:B------:R-:W-:Y:S05]  /*d430*/  BRA `(.L_x_12640) ;  /* 0x0000000800d07947 */ /* 0x000fea0003800000 */
.L_x_12649:
[----:B------:R0:W-:Y:S01]  /*d440*/  STG.E.128 desc[UR36][R16.64], R12 ;  /* 0x0000000c10007986 */ /* 0x0001e2000c101d24 */
[----:B------:R-:W-:Y:S05]  /*d450*/  BRA `(.L_x_12640) ;  /* 0x0000000800c87947 */ /* 0x000fea0003800000 */
.L_x_12648:
        /* <DEDUP_REMOVED lines=25> */
.L_x_12653:
[----:B------:R-:W-:Y:S05]  /*d5f0*/  BSYNC B0 ;  /* 0x0000000000007941 */ /* 0x000fea0003800000 */
.L_x_12652:
[----:B------:R-:W-:-:S05]  /*d600*/  LOP3.LUT R3, R0, R3, RZ, 0xfc, !PT ;  /* 0x0000000300037212 */ /* 0x000fca00078efcff */
[----:B------:R0:W-:Y:S01]  /*d610*/  STG.E.U8 desc[UR36][R16.64], R3 ;  /* 0x0000000310007986 */ /* 0x0001e2000c101124 */
[----:B------:R-:W-:Y:S05]  /*d620*/  BRA `(.L_x_12640) ;  /* 0x0000000800547947 */ /* 0x000fea0003800000 */
.L_x_12651:
        /* <DEDUP_REMOVED lines=17> */
.L_x_12655:
[----:B------:R-:W-:Y:S01]  /*d740*/  IMAD.MOV.U32 R0, RZ, RZ, 0x7f ;  /* 0x0000007fff007424 */ /* 0x000fe200078e00ff */
[----:B------:R-:W-:-:S04]  /*d750*/  ISETP.GT.U32.AND P0, PT, R2, 0x7f800000, PT ;  /* 0x7f8000000200780c */ /* 0x000fc80003f04070 */
[----:B------:R-:W-:-:S09]  /*d760*/  SEL R0, R0, 0x7c, P0 ;  /* 0x0000007c00007807 */ /* 0x000fd20000000000 */
.L_x_12656:
[----:B------:R-:W-:Y:S05]  /*d770*/  BSYNC B0 ;  /* 0x0000000000007941 */ /* 0x000fea0003800000 */
.L_x_12654:
[----:B------:R-:W-:-:S04]  /*d780*/  LOP3.LUT R2, R3, 0x80000000, RZ, 0xc0, !PT ;  /* 0x8000000003027812 */ /* 0x000fc800078ec0ff */
[----:B------:R-:W-:-:S04]  /*d790*/  SHF.R.U32.HI R3, RZ, 0x18, R2 ;  /* 0x00000018ff037819 */ /* 0x000fc80000011602 */
[----:B------:R-:W-:-:S05]  /*d7a0*/  LOP3.LUT R3, R0, R3, RZ, 0xfc, !PT ;  /* 0x0000000300037212 */ /* 0x000fca00078efcff */
[----:B------:R0:W-:Y:S01]  /*d7b0*/  STG.E.U8 desc[UR36][R16.64], R3 ;  /* 0x0000000310007986 */ /* 0x0001e2000c101124 */
[----:B------:R-:W-:Y:S05]  /*d7c0*/  BRA `(.L_x_12640) ;  /* 0x0000000400ec7947 */ /* 0x000fea0003800000 */
.L_x_12650:
        /* <DEDUP_REMOVED lines=8> */
.L_x_12647:
        /* <DEDUP_REMOVED lines=11> */
.L_x_12659:
        /* <DEDUP_REMOVED lines=21> */
.L_x_12662:
[----:B------:R-:W-:-:S04]  /*da50*/  LOP3.LUT R2, R3, 0x80000000, RZ, 0xc0, !PT ;  /* 0x8000000003027812 */ /* 0x000fc800078ec0ff */
[----:B------:R-:W-:-:S04]  /*da60*/  SHF.R.U32.HI R3, RZ, 0x18, R2 ;  /* 0x00000018ff037819 */ /* 0x000fc80000011602 */
[----:B------:R-:W-:-:S04]  /*da70*/  LOP3.LUT R0, R0, R3, RZ, 0xfc, !PT ;  /* 0x0000000300007212 */ /* 0x000fc800078efcff */
[----:B------:R-:W-:-:S07]  /*da80*/  PRMT R8, R0, 0x7610, R8 ;  /* 0x0000761000087816 */ /* 0x000fce0000000008 */
.L_x_12661:
[----:B------:R-:W-:Y:S05]  /*da90*/  BSYNC B0 ;  /* 0x0000000000007941 */ /* 0x000fea0003800000 */
.L_x_12660:
[----:B------:R0:W-:Y:S01]  /*daa0*/  STG.E.U8 desc[UR36][R16.64], R8 ;  /* 0x0000000810007986 */ /* 0x0001e2000c101124 */
[----:B------:R-:W-:Y:S05]  /*dab0*/  BRA `(.L_x_12640) ;  /* 0x0000000400307947 */ /* 0x000fea0003800000 */
.L_x_12658:
        /* <DEDUP_REMOVED lines=21> */
.L_x_12665:
[----:B------:R-:W-:-:S04]  /*dc10*/  LOP3.LUT R2, R3, 0x80000000, RZ, 0xc0, !PT ;  /* 0x8000000003027812 */ /* 0x000fc800078ec0ff */
[----:B------:R-:W-:-:S04]  /*dc20*/  SHF.R.U32.HI R3, RZ, 0x18, R2 ;  /* 0x00000018ff037819 */ /* 0x000fc80000011602 */
[----:B------:R-:W-:-:S04]  /*dc30*/  LOP3.LUT R0, R0, R3, RZ, 0xfc, !PT ;  /* 0x0000000300007212 */ /* 0x000fc800078efcff */
[----:B------:R-:W-:-:S07]  /*dc40*/  PRMT R8, R0, 0x7610, R8 ;  /* 0x0000761000087816 */ /* 0x000fce0000000008 */
.L_x_12664:
[----:B------:R-:W-:Y:S05]  /*dc50*/  BSYNC B0 ;  /* 0x0000000000007941 */ /* 0x000fea0003800000 */
.L_x_12663:
[----:B------:R0:W-:Y:S01]  /*dc60*/  STG.E.U8 desc[UR36][R16.64], R8 ;  /* 0x0000000810007986 */ /* 0x0001e2000c101124 */
[----:B------:R-:W-:Y:S05]  /*dc70*/  BRA `(.L_x_12640) ;  /* 0x0000000000c07947 */ /* 0x000fea0003800000 */
.L_x_12657:
        /* <DEDUP_REMOVED lines=26> */
.L_x_12639:
        /* <DEDUP_REMOVED lines=16> */
.L_x_12668:
[----:B------:R-:W-:Y:S05]  /*df20*/  BRA `(.L_x_12640) ;  /* 0x0000000000147947 */ /* 0x000fea0003800000 */
.L_x_12667:
[----:B------:R-:W0:Y:S02]  /*df30*/  F2I.U64.F64.TRUNC R12, R12 ;  /* 0x0000000c000c7311 */ /* 0x000e24000030d800 */
[----:B0-----:R0:W-:Y:S01]  /*df40*/  STG.E.64 desc[UR36][R16.64], R12 ;  /* 0x0000000c10007986 */ /* 0x0011e2000c101b24 */
[----:B------:R-:W-:Y:S05]  /*df50*/  BRA `(.L_x_12640) ;  /* 0x0000000000087947 */ /* 0x000fea0003800000 */
.L_x_12666:
[----:B------:R-:W0:Y:S02]  /*df60*/  F2I.U32.F64.TRUNC R13, R12 ;  /* 0x0000000c000d7311 */ /* 0x000e24000030d000 */
[----:B0-----:R0:W-:Y:S02]  /*df70*/  STG.E desc[UR36][R16.64], R13 ;  /* 0x0000000d10007986 */ /* 0x0011e4000c101924 */
.L_x_12640:
[----:B0-----:R-:W0:Y:S01]  /*df80*/  S2R R0, SR_TID.X ;  /* 0x0000000000007919 */ /* 0x001e220000002100 */
[----:B------:R-:W0:Y:S02]  /*df90*/  S2R R3, SR_CTAID.X ;  /* 0x0000000000037919 */ /* 0x000e240000002500 */
[----:B0-----:R-:W-:-:S05]  /*dfa0*/  LEA R0, R3, R0, 0x9 ;  /* 0x0000000003007211 */ /* 0x001fca00078e48ff */
[----:B------:R-:W-:-:S07]  /*dfb0*/  VIADD R2, R0, 0x80 ;  /* 0x0000008000027836 */ /* 0x000fce0000000000 */
.L_x_12467:
[----:B------:R-:W-:Y:S05]  /*dfc0*/  BSYNC B6 ;  /* 0x0000000000067941 */ /* 0x000fea0003800000 */
.L_x_12466:
[----:B------:R-:W-:Y:S01]  /*dfd0*/  ULDC UR4, c[0x0][0x210] ;  /* 0x0000840000047ab9 */ /* 0x000fe20000000800 */
[----:B------:R-:W-:Y:S01]  /*dfe0*/  BSSY B6, `(.L_x_12669) ;  /* 0x0000df3000067945 */ /* 0x000fe20003800000 */
[----:B------:R-:W-:-:S13]  /*dff0*/  ISETP.GE.AND P0, PT, R2, UR4, PT ;  /* 0x0000000402007c0c */ /* 0x000fda000bf06270 */
[----:B------:R-:W-:Y:S05]  /*e000*/  @P0 BRA `(.L_x_12670) ;  /* 0x000000dc00c00947 */ /* 0x000fea0003800000 */
[----:B------:R-:W0:Y:S01]  /*e010*/  LDC R8, c[0x0][0x218] ;  /* 0x00008600ff087b82 */ /* 0x000e220000000800 */
[----:B------:R-:W-:Y:S02]  /*e020*/  IMAD.MOV.U32 R0, RZ, RZ, RZ ;  /* 0x000000ffff007224 */ /* 0x000fe400078e00ff */
[----:B-1234-:R-:W-:Y:S01]  /*e030*/  IMAD.MOV.U32 R16, RZ, RZ, RZ ;  /* 0x000000ffff107224 */ /* 0x01efe200078e00ff */
        /* <DEDUP_REMOVED lines=301> */
.L_x_12671:
        /* <DEDUP_REMOVED lines=22> */
.L_x_12675:
[----:B------:R-:W2:Y:S01]  /*f470*/  LDG.E.U8 R4, desc[UR36][R4.64] ;  /* 0x0000002404047981 */ /* 0x000ea2000c1e1100 */
[----:B------:R-:W-:Y:S01]  /*f480*/  CS2R R30, SRZ ;  /* 0x00000000001e7805 */ /* 0x000fe2000001ff00 */
[----:B--2---:R0:W1:Y:S01]  /*f490*/  I2F.F64.U16 R28, R4 ;  /* 0x00000004001c7312 */ /* 0x0040620000101800 */
[----:B------:R-:W-:Y:S05]  /*f4a0*/  BRA `(.L_x_12677) ;  /* 0x0000000c00c87947 */ /* 0x000fea0003800000 */
.L_x_12674:
        /* <DEDUP_REMOVED lines=10> */
.L_x_12679:
[----:B------:R-:W2:Y:S01]  /*f550*/  LDG.E R4, desc[UR36][R4.64] ;  /* 0x0000002404047981 */ /* 0x000ea2000c1e1900 */
[----:B------:R-:W-:Y:S01]  /*f560*/  CS2R R30, SRZ ;  /* 0x00000000001e7805 */ /* 0x000fe2000001ff00 */
[----:B--2---:R0:W1:Y:S01]  /*f570*/  I2F.F64 R28, R4 ;  /* 0x00000004001c7312 */ /* 0x0040620000201c00 */
[----:B------:R-:W-:Y:S05]  /*f580*/  BRA `(.L_x_12677) ;  /* 0x0000000c00907947 */ /* 0x000fea0003800000 */
.L_x_12678:
[----:B------:R-:W2:Y:S01]  /*f590*/  LDG.E.U16 R4, desc[UR36][R4.64] ;  /* 0x0000002404047981 */ /* 0x000ea2000c1e1500 */
[----:B------:R-:W-:Y:S01]  /*f5a0*/  CS2R R30, SRZ ;  /* 0x00000000001e7805 */ /* 0x000fe2000001ff00 */
[----:B--2---:R0:W1:Y:S01]  /*f5b0*/  I2F.F64.S16 R28, R4 ;  /* 0x00000004001c7312 */ /* 0x0040620000101c00 */
[----:B------:R-:W-:Y:S05]  /*f5c0*/  BRA `(.L_x_12677) ;  /* 0x0000000c00807947 */ /* 0x000fea0003800000 */
.L_x_12673:
        /* <DEDUP_REMOVED lines=11> */
.L_x_12681:
[----:B------:R-:W2:Y:S01]  /*f680*/  LDG.E.U16 R0, desc[UR36][R4.64] ;  /* 0x0000002404007981 */ /* 0x000ea2000c1e1500 */
[----:B------:R-:W-:Y:S01]  /*f690*/  CS2R R30, SRZ ;  /* 0x00000000001e7805 */ /* 0x000fe2000001ff00 */
[----:B--2---:R-:W-:-:S05]  /*f6a0*/  HADD2.F32 R0, -RZ, R0.H0_H0 ;  /* 0x20000000ff007230 */ /* 0x004fca0000004100 */
[----:B------:R-:W-:-:S04]  /*f6b0*/  FMUL.FTZ R0, R0, 1 ;  /* 0x3f80000000007820 */ /* 0x000fc80000410000 */
[----:B------:R0:W1:Y:S01]  /*f6c0*/  F2F.F64.F32 R28, R0 ;  /* 0x00000000001c7310 */ /* 0x0000620000201800 */
[----:B------:R-:W-:Y:S05]  /*f6d0*/  BRA `(.L_x_12677) ;  /* 0x0000000c003c7947 */ /* 0x000fea0003800000 */
.L_x_12680:
        /* <DEDUP_REMOVED lines=12> */
.L_x_12683:
        /* <DEDUP_REMOVED lines=8> */
.L_x_12682:
[----:B------:R0:W5:Y:S01]  /*f820*/  LDG.E.64 R28, desc[UR36][R4.64] ;  /* 0x00000024041c7981 */ /* 0x000162000c1e1b00 */
[----:B------:R-:W-:Y:S01]  /*f830*/  CS2R R30, SRZ ;  /* 0x00000000001e7805 */ /* 0x000fe2000001ff00 */
[----:B------:R-:W-:Y:S06]  /*f840*/  BRA `(.L_x_12677) ;  /* 0x0000000800e07947 */ /* 0x000fec0003800000 */
.L_x_12672:
        /* <DEDUP_REMOVED lines=14> */
.L_x_12686:
[----:B------:R0:W5:Y:S01]  /*f930*/  LDG.E.128 R28, desc[UR36][R4.64] ;  /* 0x00000024041c7981 */ /* 0x000162000c1e1d00 */
[----:B------:R-:W-:Y:S05]  /*f940*/  BRA `(.L_x_12677) ;  /* 0x0000000800a07947 */ /* 0x000fea0003800000 */
.L_x_12685:
        /* <DEDUP_REMOVED lines=29> */
.L_x_12688:
[----:B------:R-:W2:Y:S01]  /*fb20*/  LDG.E.U8 R4, desc[UR36][R4.64] ;  /* 0x0000002404047981 */ /* 0x000ea2000c1e1100 */
[----:B------:R-:W-:Y:S02]  /*fb30*/  CS2R R30, SRZ ;  /* 0x00000000001e7805 */ /* 0x000fe4000001ff00 */
[----:B--2---:R-:W-:-:S04]  /*fb40*/  SHF.L.U32 R0, R4, 0x19, RZ ;  /* 0x0000001904007819 */ /* 0x004fc800000006ff */
        /* <DEDUP_REMOVED lines=13> */
.L_x_12687:
[----:B------:R-:W2:Y:S01]  /*fc20*/  LDG.E.U16 R0, desc[UR36][R4.64] ;  /* 0x0000002404007981 */ /* 0x000ea2000c1e1500 */
[----:B------:R-:W-:Y:S01]  /*fc30*/  CS2R R30, SRZ ;  /* 0x00000000001e7805 */ /* 0x000fe2000001ff00 */
[----:B--2---:R-:W-:-:S04]  /*fc40*/  IMAD.U32 R0, R0, 0x10000, RZ ;  /* 0x0001000000007824 */ /* 0x004fc800078e00ff */
[----:B------:R-:W-:-:S04]  /*fc50*/  FMUL.FTZ R0, R0, 1 ;  /* 0x3f80000000007820 */ /* 0x000fc80000410000 */
[----:B------:R0:W1:Y:S01]  /*fc60*/  F2F.F64.F32 R28, R0 ;  /* 0x00000000001c7310 */ /* 0x0000620000201800 */
[----:B------:R-:W-:Y:S05]  /*fc70*/  BRA `(.L_x_12677) ;  /* 0x0000000400d47947 */ /* 0x000fea0003800000 */
.L_x_12684:
        /* <DEDUP_REMOVED lines=12> */
.L_x_12691:
        /* <DEDUP_REMOVED lines=21> */
.L_x_12695:
[----:B------:R-:W-:Y:S05]  /*fe90*/  BSYNC B1 ;  /* 0x0000000000017941 */ /* 0x000fea0003800000 */
.L_x_12694:
[----:B------:R-:W-:Y:S02]  /*fea0*/  LEA R5, R0, 0x3b800000, 0x17 ;  /* 0x3b80000000057811 */ /* 0x000fe400078eb8ff */
[----:B------:R-:W-:-:S04]  /*feb0*/  SHF.L.U32 R0, R3, 0x14, RZ ;  /* 0x0000001403007819 */ /* 0x000fc800000006ff */
[----:B------:R-:W-:-:S07]  /*fec0*/  LOP3.LUT R0, R5, R0, R6, 0xfe, !PT ;  /* 0x0000000005007212 */ /* 0x000fce00078efe06 */
.L_x_12693:
[----:B------:R-:W-:Y:S05]  /*fed0*/  BSYNC B0 ;  /* 0x0000000000007941 */ /* 0x000fea0003800000 */
.L_x_12692:
[----:B------:R-:W-:Y:S01]  /*fee0*/  FMUL.FTZ R0, R0, 1 ;  /* 0x3f80000000007820 */ /* 0x000fe20000410000 */
[----:B------:R-:W-:-:S03]  /*fef0*/  CS2R R30, SRZ ;  /* 0x00000000001e7805 */ /* 0x000fc6000001ff00 */
[----:B------:R0:W1:Y:S01]  /*ff00*/  F2F.F64.F32 R28, R0 ;  /* 0x00000000001c7310 */ /* 0x0000620000201800 */
[----:B------:R-:W-:Y:S05]  /*ff10*/  BRA `(.L_x_12677) ;  /* 0x00000004002c7947 */ /* 0x000fea0003800000 */
.L_x_12690:
        /* <DEDUP_REMOVED lines=21> */
.L_x_12699:
[----:B------:R-:W-:Y:S05]  /*10070*/  BSYNC B1 ;  /* 0x0000000000017941 */ /* 0x000fea0003800000 */
.L_x_12698:
[----:B------:R-:W-:Y:S01]  /*10080*/  LEA R5, R0, 0x37800000, 0x17 ;  /* 0x3780000000057811 */ /* 0x000fe200078eb8ff */
[----:B------:R-:W-:-:S05]  /*10090*/  IMAD.SHL.U32 R0, R3, 0x200000, RZ ;  /* 0x0020000003007824 */ /* 0x000fca00078e00ff */
[----:B------:R-:W-:-:S07]  /*100a0*/  LOP3.LUT R0, R5, R0, R6, 0xfe, !PT ;  /* 0x0000000005007212 */ /* 0x000fce00078efe06 */
.L_x_12697:
[----:B------:R-:W-:Y:S05]  /*100b0*/  BSYNC B0 ;  /* 0x0000000000007941 */ /* 0x000fea0003800000 */
.L_x_12696:
[----:B------:R-:W-:Y:S01]  /*100c0*/  FMUL.FTZ R0, R0, 1 ;  /* 0x3f80000000007820 */ /* 0x000fe20000410000 */
[----:B------:R-:W-:-:S03]  /*100d0*/  CS2R R30, SRZ ;  /* 0x00000000001e7805 */ /* 0x000fc6000001ff00 */
[----:B------:R0:W1:Y:S01]  /*100e0*/  F2F.F64.F32 R28, R0 ;  /* 0x00000000001c7310 */ /* 0x0000620000201800 */
[----:B------:R-:W-:Y:S05]  /*100f0*/  BRA `(.L_x_12677) ;  /* 0x0000000000b47947 */ /* 0x000fea0003800000 */
.L_x_12689:
        /* <DEDUP_REMOVED lines=14> */
.L_x_12703:
[----:B------:R-:W-:Y:S05]  /*101e0*/  BSYNC B0 ;  /* 0x0000000000007941 */ /* 0x000fea0003800000 */
.L_x_12702:
[----:B------:R-:W-:Y:S01]  /*101f0*/  FMUL.FTZ R0, R0, 1 ;  /* 0x3f80000000007820 */ /* 0x000fe20000410000 */
[----:B------:R-:W-:-:S03]  /*10200*/  CS2R R30, SRZ ;  /* 0x00000000001e7805 */ /* 0x000fc6000001ff00 */
[----:B------:R0:W1:Y:S01]  /*10210*/  F2F.F64.F32 R28, R0 ;  /* 0x00000000001c7310 */ /* 0x0000620000201800 */
[----:B------:R-:W-:Y:S05]  /*10220*/  BRA `(.L_x_12677) ;  /* 0x0000000000687947 */ /* 0x000fea0003800000 */
.L_x_12676:
        /* <DEDUP_REMOVED lines=16> */
.L_x_12704:
[----:B------:R-:W-:Y:S02]  /*10330*/  CS2R R28, SRZ ;  /* 0x00000000001c7805 */ /* 0x000fe4000001ff00 */
[----:B------:R-:W-:Y:S01]  /*10340*/  CS2R R30, SRZ ;  /* 0x00000000001e7805 */ /* 0x000fe2000001ff00 */
[----:B------:R-:W-:Y:S06]  /*10350*/  BRA `(.L_x_12677) ;  /* 0x00000000001c7947 */ /* 0x000fec0003800000 */
.L_x_12701:
[----:B------:R-:W2:Y:S01]  /*10360*/  LDG.E.64 R28, desc[UR36][R4.64] ;  /* 0x00000024041c7981 */ /* 0x000ea2000c1e1b00 */
[----:B------:R-:W-:Y:S01]  /*10370*/  CS2R R30, SRZ ;  /* 0x00000000001e7805 */ /* 0x000fe2000001ff00 */
[----:B--2---:R-:W0:Y:S01]  /*10380*/  I2F.F64.U64 R28, R28 ;  /* 0x0000001c001c7312 */ /* 0x004e220000301800 */
[----:B------:R-:W-:Y:S05]  /*10390*/  BRA `(.L_x_12677) ;  /* 0x00000000000c7947 */ /* 0x000fea0003800000 */
.L_x_12700:
[----:B------:R-:W2:Y:S01]  /*103a0*/  LDG.E R4, desc[UR36][R4.64] ;  /* 0x0000002404047981 */ /* 0x000ea2000c1e1900 */
[----:B------:R-:W-:Y:S01]  /*103b0*/  CS2R R30, SRZ ;  /* 0x00000000001e7805 */ /* 0x000fe2000001ff00 */
[----:B--2---:R0:W1:Y:S06]  /*103c0*/  I2F.F64.U32 R28, R4 ;  /* 0x00000004001c7312 */ /* 0x00406c0000201800 */
.L_x_12677:
[----:B01---5:R-:W-:Y:S01]  /*103d0*/  DSETP.GTU.AND P0, PT, |R30|, +INF , PT ;  /* 0x7ff000001e00742a */ /* 0x023fe20003f0c200 */
[----:B------:R-:W-:Y:S01]  /*103e0*/  BSSY B1, `(.L_x_12705) ;  /* 0x0000a9c000017945 */ /* 0x000fe20003800000 */
[----:B--23--:R-:W-:Y:S02]  /*103f0*/  DADD R8, -RZ, |R28| ;  /* 0x00000000ff087229 */ /* 0x00cfe4000000051c */
[----:B------:R-:W-:Y:S02]  /*10400*/  DADD R10, -RZ, |R30| ;  /* 0x00000000ff0a7229 */ /* 0x000fe4000000051e */
[----:B------:R-:W-:-:S06]  /*10410*/  DSETP.GTU.OR P0, PT, |R28|, +INF , P0 ;  /* 0x7ff000001c00742a */ /* 0x000fcc000070c600 */
[----:B------:R-:W-:Y:S01]  /*10420*/  MOV R12, R8 ;  /* 0x00000008000c7202 */ /* 0x000fe20000000f00 */
[----:B------:R-:W-:Y:S02]  /*10430*/  IMAD.MOV.U32 R13, RZ, RZ, R9 ;  /* 0x000000ffff0d7224 */ /* 0x000fe400078e0009 */
[----:B------:R-:W-:Y:S02]  /*10440*/  IMAD.MOV.U32 R14, RZ, RZ, R10 ;  /* 0x000000ffff0e7224 */ /* 0x000fe400078e000a */
[----:B------:R-:W-:-:S03]  /*10450*/  IMAD.MOV.U32 R15, RZ, RZ, R11 ;  /* 0x000000ffff0f7224 */ /* 0x000fc600078e000b */
        /* <DEDUP_REMOVED lines=55> */
[----:B------:R-:W-:Y:S01]  /*107d0*/  IMAD.U32 R8, RZ, RZ, UR6 ;  /* 0x00000006ff087e24 */ /* 0x000fe2000f8e00ff */
[----:B------:R-:W-:Y:S02]  /*107e0*/  MOV R10, UR5 ;  /* 0x00000005000a7c02 */ /* 0x000fe40008000f00 */
[----:B------:R-:W-:Y:S02]  /*107f0*/  DSETP.MIN.AND P0, P1, R6, UR4, PT ;  /* 0x0000000406007e2a */ /* 0x000fe4000b900000 */
[----:B------:R-:W-:Y:S02]  /*10800*/  IMAD.MOV.U32 R4, RZ, RZ, R7 ;  /* 0x000000ffff047224 */ /* 0x000fe400078e0007 */
[----:B------:R-:W-:Y:S02]  /*10810*/  DSETP.MIN.AND P2, P3, R18, UR4, PT ;  /* 0x0000000412007e2a */ /* 0x000fe4000bb40000 */
[----:B------:R-:W-:Y:S01]  /*10820*/  IMAD.MOV.U32 R9, RZ, RZ, R19 ;  /* 0x000000ffff097224 */ /* 0x000fe200078e0013 */
[----:B------:R-:W-:Y:S01]  /*10830*/  FSEL R5, R4, UR6, P0 ;  /* 0x0000000604057c08 */ /* 0x000fe20008000000 */
[----:B------:R-:W-:Y:S01]  /*10840*/  IMAD.MOV.U32 R4, RZ, RZ, R6 ;  /* 0x000000ffff047224 */ /* 0x000fe200078e0006 */
[----:B------:R-:W-:-:S02]  /*10850*/  UMOV UR6, UR4 ;  /* 0x0000000400067c82 */ /* 0x000fc40008000000 */
[----:B------:R-:W-:Y:S02]  /*10860*/  FSEL R25, R9, UR5, P2 ;  /* 0x0000000509197c08 */ /* 0x000fe40009000000 */
[----:B------:R-:W-:Y:S01]  /*10870*/  SEL R4, R4, UR6, P0 ;  /* 0x0000000604047c07 */ /* 0x000fe20008000000 */
[----:B------:R-:W-:Y:S01]  /*10880*/  DSETP.NEU.AND P0, PT, R36, RZ, PT ;  /* 0x000000ff2400722a */ /* 0x000fe20003f0d000 */
[----:B------:R-:W-:Y:S01]  /*10890*/  @P1 LOP3.LUT R5, R8, 0x80000, RZ, 0xfc, !PT ;  /* 0x0008000008051812 */ /* 0x000fe200078efcff */
[----:B------:R-:W-:Y:S01]  /*108a0*/  IMAD.MOV.U32 R8, RZ, RZ, R18 ;  /* 0x000000ffff087224 */ /* 0x000fe200078e0012 */
[----:B------:R-:W-:Y:S02]  /*108b0*/  ISETP.GE.U32.AND P1, PT, R37, 0x7ff00000, PT ;  /* 0x7ff000002500780c */ /* 0x000fe40003f26070 */
[----:B------:R-:W-:Y:S01]  /*108c0*/  @P3 LOP3.LUT R25, R10, 0x80000, RZ, 0xfc, !PT ;  /* 0x000800000a193812 */ /* 0x000fe200078efcff */
[----:B------:R-:W0:Y:S01]  /*108d0*/  MUFU.RSQ64H R9, R5 ;  /* 0x0000000500097308 */ /* 0x000e220000001c00 */
[----:B------:R-:W-:Y:S01]  /*108e0*/  SEL R24, R8, UR7, P2 ;  /* 0x0000000708187c07 */ /* 0x000fe20009000000 */
[----:B------:R-:W-:Y:S01]  /*108f0*/  IMAD.MOV.U32 R8, RZ, RZ, RZ ;  /* 0x000000ffff087224 */ /* 0x000fe200078e00ff */
[----:B------:R-:W-:Y:S01]  /*10900*/  ISETP.GE.U32.AND P3, PT, R41, 0x7ff00000, PT ;  /* 0x7ff000002900780c */ /* 0x000fe20003f66070 */
[----:B------:R-:W-:-:S04]  /*10910*/  DSETP.NEU.AND P2, PT, R40, RZ, PT ;  /* 0x000000ff2800722a */ /* 0x000fc80003f4d000 */
        /* <DEDUP_REMOVED lines=22> */
[----:B------:R-:W-:Y:S02]  /*10a80*/  @!P3 FSEL R41, R43, R33, !P2 ;  /* 0x000000212b29b208 */ /* 0x000fe40005000000 */
[----:B------:R-:W-:Y:S01]  /*10a90*/  MOV R27, R37 ;  /* 0x00000025001b7202 */ /* 0x000fe20000000f00 */
        /* <DEDUP_REMOVED lines=35> */
.L_x_12712:
[----:B------:R-:W-:Y:S05]  /*10cd0*/  BSYNC B3 ;  /* 0x0000000000037941 */ /* 0x000fea0003800000 */
.L_x_12711:
[----:B------:R-:W-:-:S10]  /*10ce0*/  DADD R4, R18, R4 ;  /* 0x0000000012047229 */ /* 0x000fd40000000004 */
[----:B------:R-:W-:Y:S01]  /*10cf0*/  ISETP.GT.AND P0, PT, R5, 0xfffff, PT ;  /* 0x000fffff0500780c */ /* 0x000fe20003f04270 */
[----:B------:R-:W-:Y:S02]  /*10d00*/  IMAD.MOV.U32 R6, RZ, RZ, R4 ;  /* 0x000000ffff067224 */ /* 0x000fe400078e0004 */
[--C-:B------:R-:W-:Y:S02]  /*10d10*/  IMAD.MOV.U32 R7, RZ, RZ, R5.reuse ;  /* 0x000000ffff077224 */ /* 0x100fe400078e0005 */
        /* <DEDUP_REMOVED lines=23> */
[----:B------:R-:W-:Y:S01]  /*10e90*/  IMAD.MOV.U32 R35, RZ, RZ, 0x43300000 ;  /* 0x43300000ff237424 */ /* 0x000fe200078e00ff */
[----:B------:R-:W-:Y:S01]  /*10ea0*/  ISETP.GE.AND P0, PT, R5, 0x3ff6a09f, PT ;  /* 0x3ff6a09f0500780c */ /* 0x000fe20003f06270 */
[----:B------:R-:W-:Y:S01]  /*10eb0*/  UMOV UR6, 0x80000000 ;  /* 0x8000000000067882 */ /* 0x000fe20000000000 */
[----:B------:R-:W-:-:S11]  /*10ec0*/  UMOV UR7, 0x43300000 ;  /* 0x4330000000077882 */ /* 0x000fd60000000000 */
[----:B------:R-:W-:Y:S02]  /*10ed0*/  @P0 VIADD R7, R5, 0xfff00000 ;  /* 0xfff0000005070836 */ /* 0x000fe40000000000 */
[----:B------:R-:W-:Y:S02]  /*10ee0*/  @P0 VIADD R0, R0, 0x1 ;  /* 0x0000000100000836 */ /* 0x000fe40000000000 */
[----:B------:R-:W-:-:S03]  /*10ef0*/  @P0 IMAD.MOV.U32 R5, RZ, RZ, R7 ;  /* 0x000000ffff050224 */ /* 0x000fc600078e0007 */
[----:B------:R-:W-:-:S03]  /*10f00*/  LOP3.LUT R34, R0, 0x80000000, RZ, 0x3c, !PT ;  /* 0x8000000000227812 */ /* 0x000fc600078e3cff */
        /* <DEDUP_REMOVED lines=46> */
.L_x_12710:
        /* <DEDUP_REMOVED lines=36> */
.L_x_12720:
[----:B------:R-:W-:Y:S05]  /*11430*/  BSYNC B4 ;  /* 0x0000000000047941 */ /* 0x000fea0003800000 */
.L_x_12719:
[----:B------:R-:W-:Y:S02]  /*11440*/  IMAD.MOV.U32 R24, RZ, RZ, R4 ;  /* 0x000000ffff187224 */ /* 0x000fe400078e0004 */
[----:B------:R-:W-:Y:S01]  /*11450*/  IMAD.MOV.U32 R25, RZ, RZ, R5 ;  /* 0x000000ffff197224 */ /* 0x000fe200078e0005 */
[----:B------:R-:W-:Y:S06]  /*11460*/  BRA `(.L_x_12718) ;  /* 0x0000000000047947 */ /* 0x000fec0003800000 */
.L_x_12717:
[----:B------:R-:W-:-:S11]  /*11470*/  DADD R24, -R22, R26 ;  /* 0x0000000016187229 */ /* 0x000fd6000000011a */
.L_x_12718:
[----:B------:R-:W-:Y:S05]  /*11480*/  BSYNC B3 ;  /* 0x0000000000037941 */ /* 0x000fea0003800000 */
.L_x_12716:
        /* <DEDUP_REMOVED lines=31> */
.L_x_12725:
[----:B------:R-:W-:Y:S05]  /*11680*/  BSYNC B4 ;  /* 0x0000000000047941 */ /* 0x000fea0003800000 */
.L_x_12724:
[----:B------:R-:W-:Y:S05]  /*11690*/  BRA `(.L_x_12723) ;  /* 0x0000000000047947 */ /* 0x000fea0003800000 */
.L_x_12722:
[----:B------:R-:W-:-:S11]  /*116a0*/  DADD R4, R42, -R6 ;  /* 0x000000002a047229 */ /* 0x000fd60000000806 */
.L_x_12723:
[----:B------:R-:W-:Y:S05]  /*116b0*/  BSYNC B3 ;  /* 0x0000000000037941 */ /* 0x000fea0003800000 */
.L_x_12721:
        /* <DEDUP_REMOVED lines=30> */
.L_x_12727:
[----:B------:R-:W-:Y:S05]  /*118a0*/  BSYNC B3 ;  /* 0x0000000000037941 */ /* 0x000fea0003800000 */
.L_x_12726:
[----:B------:R-:W-:-:S10]  /*118b0*/  DADD R24, R34, R24 ;  /* 0x0000000022187229 */ /* 0x000fd40000000018 */
[C---:B------:R-:W-:Y:S02]  /*118c0*/  FSETP.GEU.FTZ.AND P1, PT, R25.reuse, 1.7916666269302368164, PT ;  /* 0x3fe555551900780b */ /* 0x040fe40003f3e000 */
[----:B------:R-:W-:-:S13]  /*118d0*/  FSETP.GT.FTZ.AND P0, PT, R25, -1.6999999284744262695, PT ;  /* 0xbfd999991900780b */ /* 0x000fda0003f14000 */
[----:B------:R-:W-:Y:S05]  /*118e0*/  @P0 BRA !P1, `(.L_x_12728) ;  /* 0x00000004004c0947 */ /* 0x000fea0004800000 */
[----:B------:R-:W-:Y:S01]  /*118f0*/  DADD R24, R24, 1 ;  /* 0x3ff0000018187429 */ /* 0x000fe20000000000 */
[----:B------:R-:W-:-:S09]  /*11900*/  IMAD.MOV.U32 R35, RZ, RZ, -0x3ff ;  /* 0xfffffc01ff237424 */ /* 0x000fd200078e00ff */
[----:B------:R-:W-:Y:S01]  /*11910*/  ISETP.GT.AND P0, PT, R25, 0xfffff, PT ;  /* 0x000fffff1900780c */ /* 0x000fe20003f04270 */
[----:B------:R-:W-:Y:S02]  /*11920*/  IMAD.MOV.U32 R4, RZ, RZ, R24 ;  /* 0x000000ffff047224 */ /* 0x000fe400078e0018 */
[--C-:B------:R-:W-:Y:S02]  /*11930*/  IMAD.MOV.U32 R5, RZ, RZ, R25.reuse ;  /* 0x000000ffff057224 */ /* 0x100fe400078e0019 */
[----:B------:R-:W-:-:S08]  /*11940*/  IMAD.MOV.U32 R0, RZ, RZ, R25 ;  /* 0x000000ffff007224 */ /* 0x000fd000078e0019 */
[----:B------:R-:W-:Y:S01]  /*11950*/  @!P0 DMUL R4, R4, 1.80143985094819840000e+16 ;  /* 0x4350000004048828 */ /* 0x000fe20000000000 */
[----:B------:R-:W-:-:S09]  /*11960*/  @!P0 IMAD.MOV.U32 R35, RZ, RZ, -0x435 ;  /* 0xfffffbcbff238424 */ /* 0x000fd200078e00ff */
[----:B------:R-:W-:-:S05]  /*11970*/  @!P0 IMAD.MOV.U32 R0, RZ, RZ, R5 ;  /* 0x000000ffff008224 */ /* 0x000fca00078e0005 */
[----:B------:R-:W-:-:S04]  /*11980*/  IADD3 R3, R0, -0x1, RZ ;  /* 0xffffffff00037810 */ /* 0x000fc80007ffe0ff */
[----:B------:R-:W-:Y:S01]  /*11990*/  ISETP.GE.U32.AND P1, PT, R3, 0x7fefffff, PT ;  /* 0x7fefffff0300780c */ /* 0x000fe20003f26070 */
[----:B------:R-:W-:Y:S02]  /*119a0*/  IMAD.MOV.U32 R3, RZ, RZ, R24 ;  /* 0x000000ffff037224 */ /* 0x000fe400078e0018 */
[----:B------:R-:W-:-:S10]  /*119b0*/  @!P0 IMAD.MOV.U32 R3, RZ, RZ, R4 ;  /* 0x000000ffff038224 */ /* 0x000fd400078e0004 */
        /* <DEDUP_REMOVED lines=70> */
.L_x_12728:
        /* <DEDUP_REMOVED lines=22> */
.L_x_12730:
[----:B------:R-:W-:Y:S05]  /*11f80*/  BSYNC B3 ;  /* 0x0000000000037941 */ /* 0x000fea0003800000 */
.L_x_12729:
        /* <DEDUP_REMOVED lines=30> */
.L_x_12715:
        /* <DEDUP_REMOVED lines=27> */
.L_x_12733:
[----:B------:R-:W-:Y:S05]  /*12320*/  BSYNC B3 ;  /* 0x0000000000037941 */ /* 0x000fea0003800000 */
.L_x_12732:
        /* <DEDUP_REMOVED lines=27> */
.L_x_12736:
[----:B------:R-:W-:Y:S05]  /*124e0*/  BSYNC B3 ;  /* 0x0000000000037941 */ /* 0x000fea0003800000 */
.L_x_12735:
        /* <DEDUP_REMOVED lines=30> */
.L_x_12734:
        /* <DEDUP_REMOVED lines=12> */
[----:B------:R-:W-:Y:S05]  /*12790*/  @P1 BRA `(.L_x_12737) ;  /* 0x0000000000fc1947 */ /* 0x000fea0003800000 */
        /* <DEDUP_REMOVED lines=63> */
.L_x_12737:
[----:B------:R-:W-:Y:S01]  /*12b90*/  IMAD.MOV.U32 R6, RZ, RZ, 0x0 ;  /* 0x00000000ff067424 */ /* 0x000fe200078e00ff */
[----:B------:R-:W-:Y:S01]  /*12ba0*/  FSETP.NEU.FTZ.AND P0, PT, R5, RZ, PT ;  /* 0x000000ff0500720b */ /* 0x000fe20003f1d000 */
[----:B------:R-:W-:-:S06]  /*12bb0*/  IMAD.MOV.U32 R7, RZ, RZ, 0x7ff00000 ;  /* 0x7ff00000ff077424 */ /* 0x000fcc00078e00ff */
[----:B------:R-:W-:-:S10]  /*12bc0*/  DFMA R6, R4, R6, +INF ;  /* 0x7ff000000406742b */ /* 0x000fd40000000006 */
[----:B------:R-:W-:Y:S02]  /*12bd0*/  FSEL R24, R6, RZ, P0 ;  /* 0x000000ff06187208 */ /* 0x000fe40000000000 */
[----:B------:R-:W-:Y:S01]  /*12be0*/  FSEL R25, R7, -QNAN , P0 ;  /* 0xfff0000007197808 */ /* 0x000fe20000000000 */
[----:B------:R-:W-:Y:S06]  /*12bf0*/  BRA `(.L_x_12713) ;  /* 0x0000000400287947 */ /* 0x000fec0003800000 */
.L_x_12731:
        /* <DEDUP_REMOVED lines=25> */
.L_x_12739:
[----:B------:R-:W-:Y:S05]  /*12d90*/  BSYNC B3 ;  /* 0x0000000000037941 */ /* 0x000fea0003800000 */
.L_x_12738:
        /* <DEDUP_REMOVED lines=19> */
.L_x_12741:
[----:B------:R-:W-:Y:S05]  /*12ed0*/  BSYNC B3 ;  /* 0x0000000000037941 */ /* 0x000fea0003800000 */
.L_x_12740:
[----:B------:R-:W-:Y:S02]  /*12ee0*/  IMAD.MOV.U32 R24, RZ, RZ, R4 ;  /* 0x000000ffff187224 */ /* 0x000fe400078e0004 */
[----:B------:R-:W-:Y:S01]  /*12ef0*/  IMAD.MOV.U32 R25, RZ, RZ, R5 ;  /* 0x000000ffff197224 */ /* 0x000fe200078e0005 */
[----:B------:R-:W-:Y:S06]  /*12f00*/  BRA `(.L_x_12713) ;  /* 0x0000000000647947 */ /* 0x000fec0003800000 */
.L_x_12714:
        /* <DEDUP_REMOVED lines=24> */
.L_x_12742:
[----:B------:R-:W-:Y:S05]  /*13090*/  BSYNC B3 ;  /* 0x0000000000037941 */ /* 0x000fea0003800000 */
.L_x_12713:
[----:B------:R-:W-:Y:S05]  /*130a0*/  BSYNC B2 ;  /* 0x0000000000027941 */ /* 0x000fea0003800000 */
.L_x_12709:
[----:B------:R-:W-:Y:S01]  /*130b0*/  DSETP.GEU.AND P0, PT, R14, 5.9666725849601653946e-154, PT ;  /* 0x202000000e00742a */ /* 0x000fe20003f0e000 */
[----:B------:R-:W-:Y:S04]  /*130c0*/  BSSY B3, `(.L_x_12743) ;  /* 0x000020c000037945 */ /* 0x000fe80003800000 */
[----:B------:R-:W-:Y:S09]  /*130d0*/  BSSY B2, `(.L_x_12744) ;  /* 0x0000193000027945 */ /* 0x000ff20003800000 */
[----:B------:R-:W-:Y:S05]  /*130e0*/  @!P0 BRA `(.L_x_12745) ;  /* 0x00000018003c8947 */ /* 0x000fea0003800000 */
[----:B------:R-:W0:Y:S01]  /*130f0*/  MUFU.RCP64H R5, R19 ;  /* 0x0000001300057308 */ /* 0x000e220000001800 */
[----:B------:R-:W-:Y:S01]  /*13100*/  MOV R4, 0x1 ;  /* 0x0000000100047802 */ /* 0x000fe20000000f00 */
[----:B------:R-:W-:Y:S01]  /*13110*/  BSSY B4, `(.L_x_12746) ;  /* 0x0000013000047945 */ /* 0x000fe20003800000 */
[----:B------:R-:W-:-:S04]  /*13120*/  FSETP.GEU.AND P1, PT, |R15|, 6.5827683646048100446e-37, PT ;  /* 0x036000000f00780b */ /* 0x000fc80003f2e200 */
        /* <DEDUP_REMOVED lines=17> */
.L_x_12747:
[----:B------:R-:W-:Y:S05]  /*13240*/  BSYNC B4 ;  /* 0x0000000000047941 */ /* 0x000fea0003800000 */
.L_x_12746:
        /* <DEDUP_REMOVED lines=49> */
.L_x_12749:
[----:B------:R-:W-:Y:S01]  /*13560*/  IMAD.MOV.U32 R6, RZ, RZ, 0x0 ;  /* 0x00000000ff067424 */ /* 0x000fe200078e00ff */
[----:B------:R-:W-:Y:S01]  /*13570*/  MOV R8, 0x180754af ;  /* 0x180754af00087802 */ /* 0x000fe20000000f00 */
[----:B------:R-:W-:Y:S01]  /*13580*/  IMAD.MOV.U32 R7, RZ, RZ, 0x3fe00000 ;  /* 0x3fe00000ff077424 */ /* 0x000fe200078e00ff */
[----:B------:R-:W-:Y:S01]  /*13590*/  UMOV UR4, 0xdc1895e9 ;  /* 0xdc1895e900047882 */ /* 0x000fe20000000000 */
[----:B------:R-:W-:Y:S01]  /*135a0*/  IMAD.MOV.U32 R9, RZ, RZ, 0x3fb3823b ;  /* 0x3fb3823bff097424 */ /* 0x000fe200078e00ff */
[----:B------:R-:W-:Y:S01]  /*135b0*/  UMOV UR5, 0x3fb0066b ;  /* 0x3fb0066b00057882 */ /* 0x000fe20000000000 */
[----:B------:R-:W-:Y:S01]  /*135c0*/  UMOV UR6, 0x54442d18 ;  /* 0x54442d1800067882 */ /* 0x000fe20000000000 */
        /* <DEDUP_REMOVED lines=24> */
[----:B------:R-:W-:Y:S01]  /*13750*/  VIADD R11, R9, 0xfff00000 ;  /* 0xfff00000090b7836 */ /* 0x000fe20000000000 */
        /* <DEDUP_REMOVED lines=39> */
.L_x_12748:
        /* <DEDUP_REMOVED lines=34> */
[----:B------:R-:W-:Y:S01]  /*13bf0*/  MOV R0, 0x13c30 ;  /* 0x00013c3000007802 */ /* 0x000fe20000000f00 */
[----:B------:R-:W-:Y:S02]  /*13c00*/  IMAD.MOV.U32 R8, RZ, RZ, R22 ;  /* 0x000000ffff087224 */ /* 0x000fe400078e0016 */
[----:B------:R-:W-:-:S07]  /*13c10*/  IMAD.MOV.U32 R9, RZ, RZ, R23 ;  /* 0x000000ffff097224 */ /* 0x000fce00078e0017 */
[----:B------:R-:W-:Y:S05]  /*13c20*/  CALL.REL.NOINC `($__internal_21_$__cuda_sm20_div_rn_f64_full) ;  /* 0x00000240000c7944 */ /* 0x000fea0003c00000 */
.L_x_12758:
[----:B------:R-:W-:Y:S05]  /*13c30*/  BSYNC B7 ;  /* 0x0000000000077941 */ /* 0x000fea0003800000 */
.L_x_12757:
[----:B------:R-:W-:Y:S02]  /*13c40*/  IMAD.MOV.U32 R44, RZ, RZ, R4 ;  /* 0x000000ffff2c7224 */ /* 0x000fe400078e0004 */
[----:B------:R-:W-:Y:S01]  /*13c50*/  IMAD.MOV.U32 R45, RZ, RZ, R5 ;  /* 0x000000ffff2d7224 */ /* 0x000fe200078e0005 */
[----:B------:R-:W-:Y:S06]  /*13c60*/  BRA `(.L_x_12756) ;  /* 0x0000000000047947 */ /* 0x000fec0003800000 */
.L_x_12755:
[----:B------:R-:W-:-:S11]  /*13c70*/  DADD R44, -R22, R26 ;  /* 0x00000000162c7229 */ /* 0x000fd6000000011a */
.L_x_12756:
[----:B------:R-:W-:Y:S05]  /*13c80*/  BSYNC B5 ;  /* 0x0000000000057941 */ /* 0x000fea0003800000 */
.L_x_12754:
        /* <DEDUP_REMOVED lines=28> */
.L_x_12763:
[----:B------:R-:W-:Y:S05]  /*13e50*/  BSYNC B7 ;  /* 0x0000000000077941 */ /* 0x000fea0003800000 */
.L_x_12762:
[----:B------:R-:W-:Y:S02]  /*13e60*/  IMAD.MOV.U32 R12, RZ, RZ, R4 ;  /* 0x000000ffff0c7224 */ /* 0x000fe400078e0004 */
[----:B------:R-:W-:Y:S01]  /*13e70*/  IMAD.MOV.U32 R13, RZ, RZ, R5 ;  /* 0x000000ffff0d7224 */ /* 0x000fe200078e0005 */
[----:B------:R-:W-:Y:S06]  /*13e80*/  BRA `(.L_x_12761) ;  /* 0x0000000000047947 */ /* 0x000fec0003800000 */
.L_x_12760:
[----:B------:R-:W-:-:S11]  /*13e90*/  DADD R12, -R20, R42 ;  /* 0x00000000140c7229 */ /* 0x000fd6000000012a */
.L_x_12761:
[----:B------:R-:W-:Y:S05]  /*13ea0*/  BSYNC B5 ;  /* 0x0000000000057941 */ /* 0x000fea0003800000 */
.L_x_12759:
        /* <DEDUP_REMOVED lines=30> */
.L_x_12765:
[----:B------:R-:W-:Y:S05]  /*14090*/  BSYNC B5 ;  /* 0x0000000000057941 */ /* 0x000fea0003800000 */
.L_x_12764:
[----:B------:R-:W-:Y:S05]  /*140a0*/  BRA `(.L_x_12766) ;  /* 0x0000000800447947 */ /* 0x000fea0003800000 */
.L_x_12753:
        /* <DEDUP_REMOVED lines=28> */
[----:B------:R-:W-:Y:S01]  /*14270*/  IMAD.MOV.U32 R18, RZ, RZ, R8 ;  /* 0x000000ffff127224 */ /* 0x000fe200078e0008 */
[----:B------:R-:W-:-:S07]  /*14280*/  MOV R19, R9 ;  /* 0x0000000900137202 */ /* 0x000fce0000000f00 */
.L_x_12769:
[----:B------:R-:W-:Y:S05]  /*14290*/  BSYNC B5 ;  /* 0x0000000000057941 */ /* 0x000fea0003800000 */
.L_x_12768:
[----:B------:R-:W-:Y:S05]  /*142a0*/  BRA `(.L_x_12766) ;  /* 0x0000000400c47947 */ /* 0x000fea0003800000 */
.L_x_12767:
[----:B------:R-:W-:Y:S01]  /*142b0*/  DMUL R22, R22, R20 ;  /* 0x0000001416167228 */ /* 0x000fe20000000000 */
[----:B------:R-:W-:Y:S01]  /*142c0*/  IMAD.MOV.U32 R6, RZ, RZ, 0x0 ;  /* 0x00000000ff067424 */ /* 0x000fe200078e00ff */
[----:B------:R-:W-:Y:S01]  /*142d0*/  DMUL R12, R12, 8.11296384146066816958e+31 ;  /* 0x469000000c0c7828 */ /* 0x000fe20000000000 */
[----:B------:R-:W-:Y:S01]  /*142e0*/  IMAD.MOV.U32 R7, RZ, RZ, 0x3fd80000 ;  /* 0x3fd80000ff077424 */ /* 0x000fe200078e00ff */
        /* <DEDUP_REMOVED lines=24> */
.L_x_12771:
[----:B------:R-:W-:Y:S05]  /*14470*/  BSYNC B5 ;  /* 0x0000000000057941 */ /* 0x000fea0003800000 */
.L_x_12770:
        /* <DEDUP_REMOVED lines=19> */
.L_x_12773:
[----:B------:R-:W-:Y:S05]  /*145b0*/  BSYNC B5 ;  /* 0x0000000000057941 */ /* 0x000fea0003800000 */
.L_x_12772:
[----:B------:R-:W-:Y:S01]  /*145c0*/  DMUL R14, R14, 8.11296384146066816958e+31 ;  /* 0x469000000e0e7828 */ /* 0x000fe20000000000 */
[----:B------:R-:W-:Y:S02]  /*145d0*/  IMAD.MOV.U32 R18, RZ, RZ, R4 ;  /* 0x000000ffff127224 */ /* 0x000fe400078e0004 */
[----:B------:R-:W-:Y:S01]  /*145e0*/  IMAD.MOV.U32 R19, RZ, RZ, R5 ;  /* 0x000000ffff137224 */ /* 0x000fe200078e0005 */
[----:B------:R-:W-:Y:S07]  /*145f0*/  BRA `(.L_x_12766) ;  /* 0x0000000000f07947 */ /* 0x000fee0003800000 */
.L_x_12752:
[----:B------:R-:W0:Y:S01]  /*14600*/  MUFU.RSQ64H R33, R13 ;  /* 0x0000000d00217308 */ /* 0x000e220000001c00 */
[----:B------:R-:W-:Y:S01]  /*14610*/  VIADD R32, R13, 0xfcb00000 ;  /* 0xfcb000000d207836 */ /* 0x000fe20000000000 */
[----:B------:R-:W-:Y:S01]  /*14620*/  MOV R6, 0x0 ;  /* 0x0000000000067802 */ /* 0x000fe20000000f00 */
[----:B------:R-:W-:Y:S01]  /*14630*/  IMAD.MOV.U32 R7, RZ, RZ, 0x3fd80000 ;  /* 0x3fd80000ff077424 */ /* 0x000fe200078e00ff */
[----:B------:R-:W-:Y:S02]  /*14640*/  BSSY B5, `(.L_x_12774) ;  /* 0x0000017000057945 */ /* 0x000fe40003800000 */
        /* <DEDUP_REMOVED lines=22> */
.L_x_12775:
[----:B------:R-:W-:Y:S05]  /*147b0*/  BSYNC B5 ;  /* 0x0000000000057941 */ /* 0x000fea0003800000 */
.L_x_12774:
        /* <DEDUP_REMOVED lines=30> */
.L_x_12777:
[----:B------:R-:W-:Y:S05]  /*149a0*/  BSYNC B5 ;  /* 0x0000000000057941 */ /* 0x000fea0003800000 */
.L_x_12776:
[----:B------:R-:W-:-:S11]  /*149b0*/  DMUL R18, R18, R20 ;  /* 0x0000001412127228 */ /* 0x000fd60000000000 */
.L_x_12766:
[----:B------:R-:W-:Y:S05]  /*149c0*/  BSYNC B4 ;  /* 0x0000000000047941 */ /* 0x000fea0003800000 */
.L_x_12751:
[----:B------:R-:W-:Y:S05]  /*149d0*/  BRA `(.L_x_12778) ;  /* 0x0000000000087947 */ /* 0x000fea0003800000 */
.L_x_12745:
[----:B------:R-:W-:Y:S02]  /*149e0*/  DMUL R18, R18, 9.00719925474099200000e+15 ;  /* 0x4340000012127828 */ /* 0x000fe40000000000 */
[----:B------:R-:W-:-:S11]  /*149f0*/  DMUL R14, R14, 9.00719925474099200000e+15 ;  /* 0x434000000e0e7828 */ /* 0x000fd60000000000 */
.L_x_12778:
[----:B------:R-:W-:Y:S05]  /*14a00*/  BSYNC B2 ;  /* 0x0000000000027941 */ /* 0x000fea0003800000 */
.L_x_12744:
        /* <DEDUP_REMOVED lines=28> */
.L_x_12780:
[----:B------:R-:W-:Y:S05]  /*14bd0*/  BSYNC B2 ;  /* 0x0000000000027941 */ /* 0x000fea0003800000 */
.L_x_12779:
        /* <DEDUP_REMOVED lines=82> */
.L_x_12782:
[----:B------:R-:W-:Y:S02]  /*15100*/  FSEL R4, RZ, 3.37028055040000000000e+12, P1 ;  /* 0x54442d18ff047808 */ /* 0x000fe40000800000 */
[----:B------:R-:W-:-:S07]  /*15110*/  FSEL R5, RZ, 2.1426990032196044922, P1 ;  /* 0x400921fbff057808 */ /* 0x000fce0000800000 */
.L_x_12783:
[----:B------:R-:W-:Y:S05]  /*15120*/  BSYNC B0 ;  /* 0x0000000000007941 */ /* 0x000fea0003800000 */
.L_x_12781:
[----:B------:R-:W-:Y:S01]  /*15130*/  DADD R18, |R18|, |R14| ;  /* 0x0000000012127229 */ /* 0x000fe2000000060e */
[----:B------:R-:W-:-:S07]  /*15140*/  LOP3.LUT R15, R5, 0x80000000, R15, 0xb8, !PT ;  /* 0x80000000050f7812 */ /* 0x000fce00078eb80f */
[----:B------:R-:W-:-:S06]  /*15150*/  DSETP.GTU.AND P0, PT, |R18|, +INF , PT ;  /* 0x7ff000001200742a */ /* 0x000fcc0003f0c200 */
[----:B------:R-:W-:Y:S02]  /*15160*/  FSEL R4, R18, R4, P0 ;  /* 0x0000000412047208 */ /* 0x000fe40000000000 */
[----:B------:R-:W-:-:S07]  /*15170*/  FSEL R5, R19, R15, P0 ;  /* 0x0000000f13057208 */ /* 0x000fce0000000000 */
.L_x_12750:
[----:B------:R-:W-:Y:S05]  /*15180*/  BSYNC B3 ;  /* 0x0000000000037941 */ /* 0x000fea0003800000 */
.L_x_12743:
[----:B------:R-:W-:Y:S01]  /*15190*/  LOP3.LUT R31, R5, 0x80000000, R31, 0xb8, !PT ;  /* 0x80000000051f7812 */ /* 0x000fe200078eb81f */
[----:B------:R-:W-:Y:S01]  /*151a0*/  IMAD.MOV.U32 R30, RZ, RZ, R4 ;  /* 0x000000ffff1e7224 */ /* 0x000fe200078e0004 */
[----:B------:R-:W-:Y:S02]  /*151b0*/  LOP3.LUT R29, R25, 0x80000000, R29, 0xb8, !PT ;  /* 0x80000000191d7812 */ /* 0x000fe400078eb81d */
[----:B------:R-:W-:Y:S01]  /*151c0*/  MOV R28, R24 ;  /* 0x00000018001c7202 */ /* 0x000fe20000000f00 */
[----:B------:R-:W-:Y:S06]  /*151d0*/  BRA `(.L_x_12708) ;  /* 0x0000005800f07947 */ /* 0x000fec0003800000 */
.L_x_12707:
[----:B------:R-:W-:Y:S01]  /*151e0*/  ISETP.GT.AND P0, PT, R29, -0x1, PT ;  /* 0xffffffff1d00780c */ /* 0x000fe20003f04270 */
[----:B------:R-:W-:-:S12]  /*151f0*/  BSSY B2, `(.L_x_12784) ;  /* 0x00005a1000027945 */ /* 0x000fd80003800000 */
[----:B------:R-:W-:Y:S05]  /*15200*/  @P0 BRA `(.L_x_12785) ;  /* 0x0000002c009c0947 */ /* 0x000fea0003800000 */
[----:B------:R-:W-:Y:S01]  /*15210*/  DSETP.GEU.AND P4, PT, |R28|, |R30|, PT ;  /* 0x4000001e1c00722a */ /* 0x000fe20003f8e200 */
[----:B------:R-:W-:Y:S01]  /*15220*/  UMOV UR4, 0xffffffff ;  /* 0xffffffff00047882 */ /* 0x000fe20000000000 */
[----:B------:R-:W-:Y:S01]  /*15230*/  UMOV UR5, 0x7fdfffff ;  /* 0x7fdfffff00057882 */ /* 0x000fe20000000000 */
[----:B------:R-:W-:Y:S02]  /*15240*/  DADD R20, -RZ, -R28 ;  /* 0x00000000ff147229 */ /* 0x000fe4000000091c */
[----:B------:R-:W-:Y:S01]  /*15250*/  DADD R24, -RZ, -R30 ;  /* 0x00000000ff187229 */ /* 0x000fe2000000091e */
[----:B------:R-:W-:Y:S02]  /*15260*/  FSEL R14, R10, R8, !P4 ;  /* 0x000000080a0e7208 */ /* 0x000fe40006000000 */
[----:B------:R-:W-:Y:S02]  /*15270*/  FSEL R15, R11, R9, !P4 ;  /* 0x000000090b0f7208 */ /* 0x000fe40006000000 */
[----:B------:R-:W-:-:S02]  /*15280*/  FSEL R12, R8, R10, !P4 ;  /* 0x0000000a080c7208 */ /* 0x000fc40006000000 */
        /* <DEDUP_REMOVED lines=10> */
[----:B------:R-:W-:-:S05]  /*15330*/  FSETP.GEU.AND P5, PT, |R13|, 6.5827683646048100446e-37, PT ;  /* 0x036000000d00780b */ /* 0x000fca0003fae200 */
[C---:B------:R-:W-:Y:S02]  /*15340*/  DFMA R6, R14.reuse, R14, R4 ;  /* 0x0000000e0e06722b */ /* 0x040fe40000000004 */
[----:B0-----:R-:W-:-:S08]  /*15350*/  DFMA R10, -R14, R8, 1 ;  /* 0x3ff000000e0a742b */ /* 0x001fd00000000108 */
[----:B------:R-:W-:Y:S01]  /*15360*/  ISETP.GT.AND P0, PT, R7, 0xfffff, PT ;  /* 0x000fffff0700780c */ /* 0x000fe20003f04270 */
[----:B----4-:R-:W-:Y:S01]  /*15370*/  IMAD.MOV.U32 R0, RZ, RZ, R7 ;  /* 0x000000ffff007224 */ /* 0x010fe200078e0007 */
[----:B------:R-:W-:-:S08]  /*15380*/  DFMA R10, R10, R10, R10 ;  /* 0x0000000a0a0a722b */ /* 0x000fd0000000000a */
        /* <DEDUP_REMOVED lines=18> */
[----:B------:R-:W-:Y:S02]  /*154b0*/  FSETP.GT.AND P3, PT, |R3|, 1.469367938527859385e-39, PT ;  /* 0x001000000300780b */ /* 0x000fe40003f64200 */
[----:B------:R-:W-:Y:S01]  /*154c0*/  MOV R3, 0xfffffc01 ;  /* 0xfffffc0100037802 */ /* 0x000fe20000000f00 */
[----:B------:R-:W-:Y:S01]  /*154d0*/  @!P0 IMAD.MOV.U32 R3, RZ, RZ, -0x435 ;  /* 0xfffffbcbff038424 */ /* 0x000fe200078e00ff */
        /* <DEDUP_REMOVED lines=13> */
[----:B------:R-:W-:Y:S01]  /*155b0*/  UMOV UR7, 0x43300000 ;  /* 0x4330000000077882 */ /* 0x000fe20000000000 */
[----:B------:R-:W-:-:S11]  /*155c0*/  MOV R33, 0x43300000 ;  /* 0x4330000000217802 */ /* 0x000fd60000000f00 */
        /* <DEDUP_REMOVED lines=49> */
.L_x_12789:
[----:B------:R-:W-:Y:S05]  /*158e0*/  BSYNC B0 ;  /* 0x0000000000007941 */ /* 0x000fea0003800000 */
.L_x_12788:
        /* <DEDUP_REMOVED lines=8> */
.L_x_12791:
[----:B------:R-:W-:Y:S05]  /*15970*/  BSYNC B3 ;  /* 0x0000000000037941 */ /* 0x000fea0003800000 */
.L_x_12790:
        /* <DEDUP_REMOVED lines=82> */
.L_x_12793:
[----:B------:R-:W-:-:S04]  /*15ea0*/  ISETP.GE.AND P0, PT, R21, RZ, PT ;  /* 0x000000ff1500720c */ /* 0x000fc80003f06270 */
[----:B------:R-:W-:Y:S02]  /*15eb0*/  FSEL R6, RZ, 3.37028055040000000000e+12, P0 ;  /* 0x54442d18ff067808 */ /* 0x000fe40000000000 */
[----:B------:R-:W-:-:S07]  /*15ec0*/  FSEL R7, RZ, 2.1426990032196044922, P0 ;  /* 0x400921fbff077808 */ /* 0x000fce0000000000 */
.L_x_12794:
[----:B------:R-:W-:Y:S05]  /*15ed0*/  BSYNC B0 ;  /* 0x0000000000007941 */ /* 0x000fea0003800000 */
.L_x_12792:
[----:B------:R-:W-:Y:S01]  /*15ee0*/  DADD R4, |R28|, |R30| ;  /* 0x000000001c047229 */ /* 0x000fe2000000061e */
[----:B------:R-:W-:Y:S01]  /*15ef0*/  LOP3.LUT R25, R7, 0x80000000, R25, 0xb8, !PT ;  /* 0x8000000007197812 */ /* 0x000fe200078eb819 */
[----:B------:R-:W-:-:S06]  /*15f00*/  DMUL R22, R22, 0.5 ;  /* 0x3fe0000016167828 */ /* 0x000fcc0000000000 */
[----:B------:R-:W-:-:S06]  /*15f10*/  DSETP.GTU.AND P0, PT, |R4|, +INF , PT ;  /* 0x7ff000000400742a */ /* 0x000fcc0003f0c200 */
[----:B------:R-:W-:Y:S02]  /*15f20*/  FSEL R6, R4, R6, P0 ;  /* 0x0000000604067208 */ /* 0x000fe40000000000 */
[----:B------:R-:W-:Y:S01]  /*15f30*/  FSEL R7, R5, R25, P0 ;  /* 0x0000001905077208 */ /* 0x000fe20000000000 */
[----:B------:R-:W-:Y:S06]  /*15f40*/  BRA `(.L_x_12795) ;  /* 0x0000004c002c7947 */ /* 0x000fec0003800000 */
.L_x_12787:
        /* <DEDUP_REMOVED lines=8> */
[CC--:B------:R-:W-:Y:S01]  /*15fd0*/  SEL R27, R11.reuse, R9.reuse, P1 ;  /* 0x000000090b1b7207 */ /* 0x0c0fe20000800000 */
[----:B------:R-:W-:Y:S01]  /*15fe0*/  IMAD.MOV.U32 R18, RZ, RZ, 0x0 ;  /* 0x00000000ff127424 */ /* 0x000fe200078e00ff */
[----:B------:R-:W-:Y:S01]  /*15ff0*/  SEL R3, R11, R9, P0 ;  /* 0x000000090b037207 */ /* 0x000fe20000000000 */
[----:B------:R-:W-:Y:S01]  /*16000*/  IMAD.MOV.U32 R19, RZ, RZ, 0x3fd80000 ;  /* 0x3fd80000ff137424 */ /* 0x000fe200078e00ff */
[----:B----4-:R-:W-:Y:S01]  /*16010*/  LOP3.LUT R0, R27, 0xffc00000, RZ, 0xc0, !PT ;  /* 0xffc000001b007812 */ /* 0x010fe200078ec0ff */
[----:B------:R-:W-:Y:S01]  /*16020*/  MUFU.RCP64H R33, R15 ;  /* 0x0000000f00217308 */ /* 0x000fe20000001800 */
[----:B------:R-:W-:Y:S01]  /*16030*/  SEL R20, R10, R8, P0 ;  /* 0x000000080a147207 */ /* 0x000fe20000000000 */
[----:B------:R-:W-:Y:S01]  /*16040*/  IMAD.MOV.U32 R23, RZ, RZ, R3 ;  /* 0x000000ffff177224 */ /* 0x000fe200078e0003 */
[----:B------:R-:W-:Y:S01]  /*16050*/  IADD3 R5, -R0, 0x7fd00000, RZ ;  /* 0x7fd0000000057810 */ /* 0x000fe20007ffe1ff */
[----:B------:R-:W-:Y:S01]  /*16060*/  BSSY B0, `(.L_x_12796) ;  /* 0x0000078000007945 */ /* 0x000fe20003800000 */
[----:B------:R-:W-:-:S02]  /*16070*/  MOV R22, R20 ;  /* 0x0000001400167202 */ /* 0x000fc40000000f00 */
[----:B------:R-:W-:Y:S01]  /*16080*/  SEL R26, R10, R8, P1 ;  /* 0x000000080a1a7207 */ /* 0x000fe20000800000 */
[----:B------:R-:W-:Y:S01]  /*16090*/  IMAD.U32 R8, RZ, RZ, UR6 ;  /* 0x00000006ff087e24 */ /* 0x000fe2000f8e00ff */
[----:B------:R-:W-:Y:S02]  /*160a0*/  MOV R32, 0x1 ;  /* 0x0000000100207802 */ /* 0x000fe40000000f00 */
[C---:B------:R-:W-:Y:S01]  /*160b0*/  DMUL R6, R4.reuse, R22 ;  /* 0x0000001604067228 */ /* 0x040fe20000000000 */
[----:B------:R-:W-:Y:S01]  /*160c0*/  ISETP.GE.U32.AND P2, PT, R3, 0x7ff00000, PT ;  /* 0x7ff000000300780c */ /* 0x000fe20003f46070 */
[----:B------:R-:W-:Y:S01]  /*160d0*/  DMUL R4, R4, R26 ;  /* 0x0000001a04047228 */ /* 0x000fe20000000000 */
[----:B------:R-:W-:-:S05]  /*160e0*/  FSETP.GEU.AND P5, PT, |R13|, 6.5827683646048100446e-37, PT ;  /* 0x036000000d00780b */ /* 0x000fca0003fae200 */
        /* <DEDUP_REMOVED lines=21> */
[----:B------:R-:W-:Y:S01]  /*16240*/  IMAD.MOV.U32 R6, RZ, RZ, RZ ;  /* 0x000000ffff067224 */ /* 0x000fe200078e00ff */
[----:B------:R-:W-:-:S05]  /*16250*/  DFMA R8, -R14, R4, 1 ;  /* 0x3ff000000e08742b */ /* 0x000fca0000000104 */
[----:B------:R-:W-:-:S03]  /*16260*/  DMUL R10, R10, R6 ;  /* 0x000000060a0a7228 */ /* 0x000fc60000000000 */
[----:B------:R-:W-:-:S07]  /*16270*/  DFMA R4, R4, R8, R4 ;  /* 0x000000080404722b */ /* 0x000fce0000000004 */
[----:B------:R-:W-:Y:S01]  /*16280*/  @!P2 FSEL R3, R27, R11, !P1 ;  /* 0x0000000b1b03a208 */ /* 0x000fe20004800000 */
[----:B------:R-:W-:Y:S01]  /*16290*/  DMUL R8, R12, R4 ;  /* 0x000000040c087228 */ /* 0x000fe20000000000 */
[----:B------:R-:W-:Y:S02]  /*162a0*/  @!P2 FSEL R20, R26, R10, !P1 ;  /* 0x0000000a1a14a208 */ /* 0x000fe40004800000 */
[----:B------:R-:W-:Y:S01]  /*162b0*/  ISETP.GT.AND P0, PT, R3, 0xfffff, PT ;  /* 0x000fffff0300780c */ /* 0x000fe20003f04270 */
[----:B------:R-:W-:Y:S02]  /*162c0*/  IMAD.MOV.U32 R7, RZ, RZ, R3 ;  /* 0x000000ffff077224 */ /* 0x000fe400078e0003 */
[----:B------:R-:W-:Y:S02]  /*162d0*/  IMAD.MOV.U32 R6, RZ, RZ, R20 ;  /* 0x000000ffff067224 */ /* 0x000fe400078e0014 */
[----:B------:R-:W-:-:S08]  /*162e0*/  DFMA R10, -R14, R8, R12 ;  /* 0x000000080e0a722b */ /* 0x000fd0000000010c */
[----:B------:R-:W-:Y:S02]  /*162f0*/  @!P0 DMUL R6, R6, 1.80143985094819840000e+16 ;  /* 0x4350000006068828 */ /* 0x000fe40000000000 */
[----:B------:R-:W-:-:S08]  /*16300*/  DFMA R4, R4, R10, R8 ;  /* 0x0000000a0404722b */ /* 0x000fd00000000008 */
[----:B------:R-:W-:Y:S01]  /*16310*/  @!P0 IMAD.MOV.U32 R3, RZ, RZ, R7 ;  /* 0x000000ffff038224 */ /* 0x000fe200078e0007 */
[----:B------:R-:W-:-:S03]  /*16320*/  @!P0 MOV R20, R6 ;  /* 0x0000000600148202 */ /* 0x000fc60000000f00 */
[----:B------:R-:W-:-:S05]  /*16330*/  VIADD R0, R3, 0xffffffff ;  /* 0xffffffff03007836 */ /* 0x000fca0000000000 */
[----:B------:R-:W-:Y:S01]  /*16340*/  ISETP.GE.U32.AND P1, PT, R0, 0x7fefffff, PT ;  /* 0x7fefffff0000780c */ /* 0x000fe20003f26070 */
[----:B------:R-:W-:-:S05]  /*16350*/  FFMA R0, RZ, R15, R5 ;  /* 0x0000000fff007223 */ /* 0x000fca0000000005 */
[----:B------:R-:W-:Y:S01]  /*16360*/  FSETP.GT.AND P3, PT, |R0|, 1.469367938527859385e-39, PT ;  /* 0x001000000000780b */ /* 0x000fe20003f64200 */
[----:B------:R-:W-:Y:S02]  /*16370*/  IMAD.MOV.U32 R0, RZ, RZ, -0x3ff ;  /* 0xfffffc01ff007424 */ /* 0x000fe400078e00ff */
[----:B------:R-:W-:-:S04]  /*16380*/  @!P0 IMAD.MOV.U32 R0, RZ, RZ, -0x435 ;  /* 0xfffffbcbff008424 */ /* 0x000fc800078e00ff */
        /* <DEDUP_REMOVED lines=69> */
.L_x_12797:
[----:B------:R-:W-:Y:S05]  /*167e0*/  BSYNC B0 ;  /* 0x0000000000007941 */ /* 0x000fea0003800000 */
.L_x_12796:
        /* <DEDUP_REMOVED lines=8> */
.L_x_12799:
[----:B------:R-:W-:Y:S05]  /*16870*/  BSYNC B3 ;  /* 0x0000000000037941 */ /* 0x000fea0003800000 */
.L_x_12798:
        /* <DEDUP_REMOVED lines=82> */
.L_x_12801:
[----:B------:R-:W-:-:S04]  /*16da0*/  ISETP.GE.AND P0, PT, R21, RZ, PT ;  /* 0x000000ff1500720c */ /* 0x000fc80003f06270 */
[----:B------:R-:W-:Y:S02]  /*16db0*/  FSEL R6, RZ, 3.37028055040000000000e+12, P0 ;  /* 0x54442d18ff067808 */ /* 0x000fe40000000000 */
[----:B------:R-:W-:-:S07]  /*16dc0*/  FSEL R7, RZ, 2.1426990032196044922, P0 ;  /* 0x400921fbff077808 */ /* 0x000fce0000000000 */
.L_x_12802:
[----:B------:R-:W-:Y:S05]  /*16dd0*/  BSYNC B0 ;  /* 0x0000000000007941 */ /* 0x000fea0003800000 */
.L_x_12800:
[----:B------:R-:W-:Y:S01]  /*16de0*/  DADD R4, |R28|, |R30| ;  /* 0x000000001c047229 */ /* 0x000fe2000000061e */
[----:B------:R-:W-:-:S07]  /*16df0*/  LOP3.LUT R25, R7, 0x80000000, R25, 0xb8, !PT ;  /* 0x8000000007197812 */ /* 0x000fce00078eb819 */
[----:B------:R-:W-:-:S06]  /*16e00*/  DSETP.GTU.AND P0, PT, |R4|, +INF , PT ;  /* 0x7ff000000400742a */ /* 0x000fcc0003f0c200 */
[----:B------:R-:W-:Y:S02]  /*16e10*/  FSEL R6, R4, R6, P0 ;  /* 0x0000000604067208 */ /* 0x000fe40000000000 */
[----:B------:R-:W-:Y:S01]  /*16e20*/  FSEL R7, R5, R25, P0 ;  /* 0x0000001905077208 */ /* 0x000fe20000000000 */
[----:B------:R-:W-:Y:S06]  /*16e30*/  BRA `(.L_x_12795) ;  /* 0x0000003c00707947 */ /* 0x000fec0003800000 */
.L_x_12786:
        /* <DEDUP_REMOVED lines=23> */
.L_x_12804:
[----:B------:R-:W-:Y:S05]  /*16fb0*/  BSYNC B3 ;  /* 0x0000000000037941 */ /* 0x000fea0003800000 */
.L_x_12803:
[----:B------:R-:W0:Y:S01]  /*16fc0*/  MUFU.RCP64H R7, -2.718280792236328125 ;  /* 0xc005bf0a00077908 */ /* 0x000e220000001800 */
[----:B------:R-:W-:Y:S01]  /*16fd0*/  IMAD.MOV.U32 R8, RZ, RZ, -0x74eba897 ;  /* 0x8b145769ff087424 */ /* 0x000fe200078e00ff */
[----:B------:R-:W-:Y:S01]  /*16fe0*/  MOV R6, 0x1 ;  /* 0x0000000100067802 */ /* 0x000fe20000000f00 */
[----:B------:R-:W-:Y:S01]  /*16ff0*/  IMAD.MOV.U32 R9, RZ, RZ, 0x4005bf0a ;  /* 0x4005bf0aff097424 */ /* 0x000fe200078e00ff */
[----:B------:R-:W-:Y:S01]  /*17000*/  FSETP.GEU.AND P1, PT, |R31|, 6.5827683646048100446e-37, PT ;  /* 0x036000001f00780b */ /* 0x000fe20003f2e200 */
[----:B------:R-:W-:Y:S01]  /*17010*/  BSSY B3, `(.L_x_12805) ;  /* 0x0000015000037945 */ /* 0x000fe20003800000 */
[----:B------:R-:W-:-:S03]  /*17020*/  DADD R18, -RZ, |R4| ;  /* 0x00000000ff127229 */ /* 0x000fc60000000504 */
        /* <DEDUP_REMOVED lines=17> */
[----:B------:R-:W-:Y:S02]  /*17140*/  IMAD.MOV.U32 R6, RZ, RZ, R4 ;  /* 0x000000ffff067224 */ /* 0x000fe400078e0004 */
[----:B------:R-:W-:-:S07]  /*17150*/  IMAD.MOV.U32 R7, RZ, RZ, R5 ;  /* 0x000000ffff077224 */ /* 0x000fce00078e0005 */
.L_x_12806:
[----:B------:R-:W-:Y:S05]  /*17160*/  BSYNC B3 ;  /* 0x0000000000037941 */ /* 0x000fea0003800000 */
.L_x_12805:
[----:B------:R-:W-:Y:S01]  /*17170*/  DADD R8, -RZ, |R6| ;  /* 0x00000000ff087229 */ /* 0x000fe20000000506 */
[----:B------:R-:W-:Y:S01]  /*17180*/  MOV R4, RZ ;  /* 0x000000ff00047202 */ /* 0x000fe20000000f00 */
[----:B------:R-:W-:Y:S01]  /*17190*/  UMOV UR4, 0xffffffff ;  /* 0xffffffff00047882 */ /* 0x000fe20000000000 */
[----:B------:R-:W-:Y:S01]  /*171a0*/  UMOV UR5, 0x7fefffff ;  /* 0x7fefffff00057882 */ /* 0x000fe20000000000 */
[----:B------:R-:W-:Y:S01]  /*171b0*/  MUFU.RCP64H R33, R15 ;  /* 0x0000000f00217308 */ /* 0x000fe20000001800 */
[----:B------:R-:W-:Y:S01]  /*171c0*/  UMOV UR6, UR5 ;  /* 0x0000000500067c82 */ /* 0x000fe20008000000 */
[----:B------:R-:W-:Y:S01]  /*171d0*/  IMAD.MOV.U32 R32, RZ, RZ, 0x1 ;  /* 0x00000001ff207424 */ /* 0x000fe200078e00ff */
[----:B------:R-:W-:Y:S01]  /*171e0*/  BSSY B0, `(.L_x_12807) ;  /* 0x0000083000007945 */ /* 0x000fe20003800000 */
[----:B------:R-:W-:Y:S02]  /*171f0*/  FSETP.GEU.AND P5, PT, |R13|, 6.5827683646048100446e-37, PT ;  /* 0x036000000d00780b */ /* 0x000fe40003fae200 */
[----:B------:R-:W-:-:S02]  /*17200*/  ISETP.GT.U32.AND P1, PT, R8, R18, PT ;  /* 0x000000120800720c */ /* 0x000fc40003f24070 */
[CC--:B------:R-:W-:Y:S02]  /*17210*/  ISETP.LT.U32.AND P0, PT, R8.reuse, R18.reuse, PT ;  /* 0x000000120800720c */ /* 0x0c0fe40003f01070 */
[CC--:B------:R-:W-:Y:S02]  /*17220*/  ISETP.GT.U32.AND.EX P1, PT, R9.reuse, R19.reuse, PT, P1 ;  /* 0x000000130900720c */ /* 0x0c0fe40003f24110 */
[CC--:B------:R-:W-:Y:S02]  /*17230*/  ISETP.LT.U32.AND.EX P0, PT, R9.reuse, R19.reuse, PT, P0 ;  /* 0x000000130900720c */ /* 0x0c0fe40003f01100 */
[CC--:B------:R-:W-:Y:S02]  /*17240*/  SEL R27, R9.reuse, R19.reuse, P1 ;  /* 0x00000013091b7207 */ /* 0x0c0fe40000800000 */
[CC--:B------:R-:W-:Y:S02]  /*17250*/  SEL R20, R8.reuse, R18.reuse, P0 ;  /* 0x0000001208147207 */ /* 0x0c0fe40000000000 */
[----:B------:R-:W-:Y:S01]  /*17260*/  SEL R3, R9, R19, P0 ;  /* 0x0000001309037207 */ /* 0x000fe20000000000 */
[----:B------:R-:W-:Y:S01]  /*17270*/  IMAD.MOV.U32 R19, RZ, RZ, 0x3fd80000 ;  /* 0x3fd80000ff137424 */ /* 0x000fe200078e00ff */
[----:B------:R-:W-:Y:S01]  /*17280*/  LOP3.LUT R0, R27, 0xffc00000, RZ, 0xc0, !PT ;  /* 0xffc000001b007812 */ /* 0x000fe200078ec0ff */
[----:B------:R-:W-:Y:S01]  /*17290*/  IMAD.MOV.U32 R22, RZ, RZ, R20 ;  /* 0x000000ffff167224 */ /* 0x000fe200078e0014 */
[----:B------:R-:W-:Y:S01]  /*172a0*/  SEL R26, R8, R18, P1 ;  /* 0x00000012081a7207 */ /* 0x000fe20000800000 */
[----:B------:R-:W-:Y:S01]  /*172b0*/  IMAD.MOV.U32 R23, RZ, RZ, R3 ;  /* 0x000000ffff177224 */ /* 0x000fe200078e0003 */
[----:B------:R-:W-:Y:S01]  /*172c0*/  IADD3 R5, -R0, 0x7fd00000, RZ ;  /* 0x7fd0000000057810 */ /* 0x000fe20007ffe1ff */
[----:B------:R-:W-:Y:S01]  /*172d0*/  IMAD.U32 R8, RZ, RZ, UR6 ;  /* 0x00000006ff087e24 */ /* 0x000fe2000f8e00ff */
[----:B------:R-:W-:Y:S01]  /*172e0*/  ISETP.GE.U32.AND P2, PT, R3, 0x7ff00000, PT ;  /* 0x7ff000000300780c */ /* 0x000fe20003f46070 */
[----:B------:R-:W-:-:S03]  /*172f0*/  IMAD.MOV.U32 R18, RZ, RZ, 0x0 ;  /* 0x00000000ff127424 */ /* 0x000fc600078e00ff */
[C---:B------:R-:W-:Y:S02]  /*17300*/  DMUL R6, R4.reuse, R22 ;  /* 0x0000001604067228 */ /* 0x040fe40000000000 */
        /* <DEDUP_REMOVED lines=30> */
[----:B------:R-:W-:Y:S01]  /*174f0*/  IMAD.MOV.U32 R7, RZ, RZ, R3 ;  /* 0x000000ffff077224 */ /* 0x000fe200078e0003 */
[----:B------:R-:W-:-:S03]  /*17500*/  MOV R6, R20 ;  /* 0x0000001400067202 */ /* 0x000fc60000000f00 */
[----:B------:R-:W-:-:S08]  /*17510*/  DFMA R10, -R14, R8, R12 ;  /* 0x000000080e0a722b */ /* 0x000fd0000000010c */
[----:B------:R-:W-:Y:S02]  /*17520*/  @!P0 DMUL R6, R6, 1.80143985094819840000e+16 ;  /* 0x4350000006068828 */ /* 0x000fe40000000000 */
[----:B------:R-:W-:-:S08]  /*17530*/  DFMA R4, R4, R10, R8 ;  /* 0x0000000a0404722b */ /* 0x000fd00000000008 */
[----:B------:R-:W-:Y:S02]  /*17540*/  @!P0 IMAD.MOV.U32 R3, RZ, RZ, R7 ;  /* 0x000000ffff038224 */ /* 0x000fe400078e0007 */
[----:B------:R-:W-:Y:S02]  /*17550*/  @!P0 IMAD.MOV.U32 R20, RZ, RZ, R6 ;  /* 0x000000ffff148224 */ /* 0x000fe400078e0006 */
        /* <DEDUP_REMOVED lines=75> */
.L_x_12808:
[----:B------:R-:W-:Y:S05]  /*17a10*/  BSYNC B0 ;  /* 0x0000000000007941 */ /* 0x000fea0003800000 */
.L_x_12807:
[----:B------:R-:W-:Y:S04]  /*17a20*/  BSSY B3, `(.L_x_12809) ;  /* 0x0000008000037945 */ /* 0x000fe80003800000 */
[----:B------:R-:W-:Y:S05]  /*17a30*/  @P3 BRA P5, `(.L_x_12810) ;  /* 0x0000000000183947 */ /* 0x000fea0002800000 */
[----:B------:R-:W-:Y:S01]  /*17a40*/  IMAD.MOV.U32 R4, RZ, RZ, R12 ;  /* 0x000000ffff047224 */ /* 0x000fe200078e000c */
[----:B------:R-:W-:Y:S01]  /*17a50*/  MOV R3, R13 ;  /* 0x0000000d00037202 */ /* 0x000fe20000000f00 */
[----:B------:R-:W-:Y:S01]  /*17a60*/  IMAD.MOV.U32 R8, RZ, RZ, R14 ;  /* 0x000000ffff087224 */ /* 0x000fe200078e000e */
[----:B------:R-:W-:Y:S01]  /*17a70*/  MOV R0, 0x17aa0 ;  /* 0x00017aa000007802 */ /* 0x000fe20000000f00 */
[----:B------:R-:W-:-:S07]  /*17a80*/  IMAD.MOV.U32 R9, RZ, RZ, R15 ;  /* 0x000000ffff097224 */ /* 0x000fce00078e000f */
[----:B------:R-:W-:Y:S05]  /*17a90*/  CALL.REL.NOINC `($__internal_21_$__cuda_sm20_div_rn_f64_full) ;  /* 0x0000020000707944 */ /* 0x000fea0003c00000 */
.L_x_12810:
[----:B------:R-:W-:Y:S05]  /*17aa0*/  BSYNC B3 ;  /* 0x0000000000037941 */ /* 0x000fea0003800000 */
.L_x_12809:
        /* <DEDUP_REMOVED lines=82> */
.L_x_12812:
[----:B------:R-:W-:-:S04]  /*17fd0*/  ISETP.GE.AND P0, PT, R21, RZ, PT ;  /* 0x000000ff1500720c */ /* 0x000fc80003f06270 */
[----:B------:R-:W-:Y:S02]  /*17fe0*/  FSEL R6, RZ, 3.37028055040000000000e+12, P0 ;  /* 0x54442d18ff067808 */ /* 0x000fe40000000000 */
[----:B------:R-:W-:-:S07]  /*17ff0*/  FSEL R7, RZ, 2.1426990032196044922, P0 ;  /* 0x400921fbff077808 */ /* 0x000fce0000000000 */
.L_x_12813:
[----:B------:R-:W-:Y:S05]  /*18000*/  BSYNC B0 ;  /* 0x0000000000007941 */ /* 0x000fea0003800000 */
.L_x_12811:
[----:B------:R-:W-:Y:S01]  /*18010*/  DADD R4, |R28|, |R30| ;  /* 0x000000001c047229 */ /* 0x000fe2000000061e */
[----:B------:R-:W-:Y:S01]  /*18020*/  LOP3.LUT R25, R7, 0x80000000, R25, 0xb8, !PT ;  /* 0x8000000007197812 */ /* 0x000fe200078eb819 */
[----:B------:R-:W-:-:S06]  /*18030*/  DADD R22, R22, 1 ;  /* 0x3ff0000016167429 */ /* 0x000fcc0000000000 */
[----:B------:R-:W-:-:S06]  /*18040*/  DSETP.GTU.AND P0, PT, |R4|, +INF , PT ;  /* 0x7ff000000400742a */ /* 0x000fcc0003f0c200 */
[----:B------:R-:W-:Y:S02]  /*18050*/  FSEL R6, R4, R6, P0 ;  /* 0x0000000604067208 */ /* 0x000fe40000000000 */
[----:B------:R-:W-:Y:S01]  /*18060*/  FSEL R7, R5, R25, P0 ;  /* 0x0000001905077208 */ /* 0x000fe20000000000 */
[----:B------:R-:W-:Y:S06]  /*18070*/  BRA `(.L_x_12795) ;  /* 0x0000002800e07947 */ /* 0x000fec0003800000 */
.L_x_12785:
        /* <DEDUP_REMOVED lines=23> */
[----:B------:R-:W-:Y:S01]  /*181f0*/  IMAD.MOV.U32 R8, RZ, RZ, R6 ;  /* 0x000000ffff087224 */ /* 0x000fe200078e0006 */
[----:B------:R-:W-:-:S06]  /*18200*/  MOV R9, R7 ;  /* 0x0000000700097202 */ /* 0x000fcc0000000f00 */
        /* <DEDUP_REMOVED lines=15> */
[----:B------:R-:W-:Y:S01]  /*18300*/  FSETP.GT.AND P3, PT, |R3|, 1.469367938527859385e-39, PT ;  /* 0x001000000300780b */ /* 0x000fe20003f64200 */
[----:B------:R-:W-:Y:S02]  /*18310*/  IMAD.MOV.U32 R3, RZ, RZ, -0x3ff ;  /* 0xfffffc01ff037424 */ /* 0x000fe400078e00ff */
        /* <DEDUP_REMOVED lines=12> */
[----:B------:R-:W-:Y:S01]  /*183e0*/  IMAD.MOV.U32 R33, RZ, RZ, 0x43300000 ;  /* 0x43300000ff217424 */ /* 0x000fe200078e00ff */
[----:B------:R-:W-:Y:S01]  /*183f0*/  ISETP.GE.AND P0, PT, R7, 0x3ff6a09f, PT ;  /* 0x3ff6a09f0700780c */ /* 0x000fe20003f06270 */
[----:B------:R-:W-:Y:S01]  /*18400*/  UMOV UR6, 0x80000000 ;  /* 0x8000000000067882 */ /* 0x000fe20000000000 */
[----:B------:R-:W-:-:S11]  /*18410*/  UMOV UR7, 0x43300000 ;  /* 0x4330000000077882 */ /* 0x000fd60000000000 */
[----:B------:R-:W-:Y:S01]  /*18420*/  @P0 IADD3 R9, R7, -0x100000, RZ ;  /* 0xfff0000007090810 */ /* 0x000fe20007ffe0ff */
[----:B------:R-:W-:-:S04]  /*18430*/  @P0 VIADD R0, R0, 0x1 ;  /* 0x0000000100000836 */ /* 0x000fc80000000000 */
[----:B------:R-:W-:Y:S01]  /*18440*/  @P0 IMAD.MOV.U32 R7, RZ, RZ, R9 ;  /* 0x000000ffff070224 */ /* 0x000fe200078e0009 */
[----:B------:R-:W-:-:S05]  /*18450*/  LOP3.LUT R32, R0, 0x80000000, RZ, 0x3c, !PT ;  /* 0x8000000000207812 */ /* 0x000fca00078e3cff */
        /* <DEDUP_REMOVED lines=45> */
.L_x_12817:
[----:B------:R-:W-:Y:S05]  /*18730*/  BSYNC B0 ;  /* 0x0000000000007941 */ /* 0x000fea0003800000 */
.L_x_12816:
        /* <DEDUP_REMOVED lines=8> */
.L_x_12819:
[----:B------:R-:W-:Y:S05]  /*187c0*/  BSYNC B3 ;  /* 0x0000000000037941 */ /* 0x000fea0003800000 */
.L_x_12818:
[----:B------:R-:W-:Y:S01]  /*187d0*/  DSETP.NEU.AND P1, PT, R18, RZ, PT ;  /* 0x000000ff1200722a */ /* 0x000fe20003f2d000 */
[----:B------:R-:W-:Y:S01]  /*187e0*/  BSSY B0, `(.L_x_12820) ;  /* 0x0000048000007945 */ /* 0x000fe20003800000 */
[----:B------:R-:W-:Y:S01]  /*187f0*/  DADD R10, R12, R14 ;  /* 0x000000000c0a7229 */ /* 0x000fe2000000000e */
        /* <DEDUP_REMOVED lines=8> */
[----:B------:R-:W-:-:S04]  /*18880*/  DSETP.NEU.AND P1, PT, R12, R14, PT ;  /* 0x0000000e0c00722a */ /* 0x000fc80003f2d000 */
        /* <DEDUP_REMOVED lines=61> */
.L_x_12821:
[----:B------:R-:W-:Y:S05]  /*18c60*/  BSYNC B0 ;  /* 0x0000000000007941 */ /* 0x000fea0003800000 */
.L_x_12820:
[----:B------:R-:W-:Y:S01]  /*18c70*/  LOP3.LUT R3, R7, 0x80000000, R31, 0xb8, !PT ;  /* 0x8000000007037812 */ /* 0x000fe200078eb81f */
[----:B------:R-:W-:Y:S01]  /*18c80*/  DMUL R22, R22, 0.5 ;  /* 0x3fe0000016167828 */ /* 0x000fe20000000000 */
[----:B------:R-:W-:Y:S02]  /*18c90*/  FSEL R6, R10, R6, P0 ;  /* 0x000000060a067208 */ /* 0x000fe40000000000 */
[----:B------:R-:W-:Y:S01]  /*18ca0*/  FSEL R7, R11, R3, P0 ;  /* 0x000000030b077208 */ /* 0x000fe20000000000 */
[----:B------:R-:W-:Y:S07]  /*18cb0*/  BRA `(.L_x_12795) ;  /* 0x0000001c00d07947 */ /* 0x000fee0003800000 */
.L_x_12815:
        /* <DEDUP_REMOVED lines=9> */
[----:B------:R-:W-:Y:S01]  /*18d50*/  IMAD.U32 R8, RZ, RZ, UR6 ;  /* 0x00000006ff087e24 */ /* 0x000fe2000f8e00ff */
[----:B------:R-:W-:Y:S01]  /*18d60*/  SEL R3, R15, R13, P0 ;  /* 0x0000000d0f037207 */ /* 0x000fe20000000000 */
[----:B------:R-:W-:Y:S01]  /*18d70*/  IMAD.MOV.U32 R22, RZ, RZ, 0x0 ;  /* 0x00000000ff167424 */ /* 0x000fe200078e00ff */
[----:B----4-:R-:W-:Y:S01]  /*18d80*/  LOP3.LUT R0, R27, 0xffc00000, RZ, 0xc0, !PT ;  /* 0xffc000001b007812 */ /* 0x010fe200078ec0ff */
[----:B------:R-:W-:Y:S01]  /*18d90*/  IMAD.MOV.U32 R23, RZ, RZ, 0x3fd80000 ;  /* 0x3fd80000ff177424 */ /* 0x000fe200078e00ff */
[-C--:B------:R-:W-:Y:S01]  /*18da0*/  SEL R24, R14, R12.reuse, P0 ;  /* 0x0000000c0e187207 */ /* 0x080fe20000000000 */
[----:B------:R-:W-:Y:S01]  /*18db0*/  IMAD.MOV.U32 R25, RZ, RZ, R3 ;  /* 0x000000ffff197224 */ /* 0x000fe200078e0003 */
[----:B------:R-:W-:Y:S01]  /*18dc0*/  IADD3 R5, -R0, 0x7fd00000, RZ ;  /* 0x7fd0000000057810 */ /* 0x000fe20007ffe1ff */
[----:B------:R-:W-:Y:S01]  /*18dd0*/  MUFU.RCP64H R33, R19 ;  /* 0x0000001300217308 */ /* 0x000fe20000001800 */
[----:B------:R-:W-:Y:S01]  /*18de0*/  SEL R26, R14, R12, P1 ;  /* 0x0000000c0e1a7207 */ /* 0x000fe20000800000 */
[----:B------:R-:W-:Y:S01]  /*18df0*/  IMAD.MOV.U32 R32, RZ, RZ, 0x1 ;  /* 0x00000001ff207424 */ /* 0x000fe200078e00ff */
[----:B------:R-:W-:Y:S01]  /*18e00*/  ISETP.GE.U32.AND P2, PT, R3, 0x7ff00000, PT ;  /* 0x7ff000000300780c */ /* 0x000fe20003f46070 */
[----:B------:R-:W-:Y:S01]  /*18e10*/  BSSY B0, `(.L_x_12822) ;  /* 0x0000073000007945 */ /* 0x000fe20003800000 */
[C---:B------:R-:W-:Y:S01]  /*18e20*/  DMUL R6, R4.reuse, R24 ;  /* 0x0000001804067228 */ /* 0x040fe20000000000 */
[----:B------:R-:W-:Y:S01]  /*18e30*/  FSETP.GEU.AND P5, PT, |R21|, 6.5827683646048100446e-37, PT ;  /* 0x036000001500780b */ /* 0x000fe20003fae200 */
[----:B------:R-:W-:-:S06]  /*18e40*/  DMUL R4, R4, R26 ;  /* 0x0000001a04047228 */ /* 0x000fcc0000000000 */
[----:B------:R-:W-:-:S08]  /*18e50*/  DMUL R6, R6, R6 ;  /* 0x0000000606067228 */ /* 0x000fd00000000000 */
[----:B------:R-:W-:-:S08]  /*18e60*/  DFMA R6, R4, R4, R6 ;  /* 0x000000040406722b */ /* 0x000fd00000000006 */
[----:B------:R-:W-:Y:S02]  /*18e70*/  DSETP.MIN.AND P0, P1, R6, UR4, PT ;  /* 0x0000000406007e2a */ /* 0x000fe4000b900000 */
[----:B------:R-:W-:-:S04]  /*18e80*/  MOV R4, R7 ;  /* 0x0000000700047202 */ /* 0x000fc80000000f00 */
        /* <DEDUP_REMOVED lines=30> */
[----:B------:R-:W-:Y:S01]  /*19070*/  @!P0 MOV R3, R7 ;  /* 0x0000000700038202 */ /* 0x000fe20000000f00 */
[----:B------:R-:W-:-:S04]  /*19080*/  @!P0 IMAD.MOV.U32 R24, RZ, RZ, R6 ;  /* 0x000000ffff188224 */ /* 0x000fc800078e0006 */
        /* <DEDUP_REMOVED lines=27> */
[----:B------:R-:W-:-:S03]  /*19240*/  @P0 VIADD R0, R0, 0x1 ;  /* 0x0000000100000836 */ /* 0x000fc60000000000 */
[----:B------:R-:W-:Y:S02]  /*19250*/  @P0 MOV R7, R9 ;  /* 0x0000000900070202 */ /* 0x000fe40000000f00 */
[----:B------:R-:W-:-:S04]  /*19260*/  LOP3.LUT R32, R0, 0x80000000, RZ, 0x3c, !PT ;  /* 0x8000000000207812 */ /* 0x000fc800078e3cff */
        /* <DEDUP_REMOVED lines=45> */
.L_x_12823:
[----:B------:R-:W-:Y:S05]  /*19540*/  BSYNC B0 ;  /* 0x0000000000007941 */ /* 0x000fea0003800000 */
.L_x_12822:
        /* <DEDUP_REMOVED lines=8> */
.L_x_12825:
[----:B------:R-:W-:Y:S05]  /*195d0*/  BSYNC B3 ;  /* 0x0000000000037941 */ /* 0x000fea0003800000 */
.L_x_12824:
        /* <DEDUP_REMOVED lines=73> */
.L_x_12827:
[----:B------:R-:W-:Y:S05]  /*19a70*/  BSYNC B0 ;  /* 0x0000000000007941 */ /* 0x000fea0003800000 */
.L_x_12826:
[----:B------:R-:W-:Y:S02]  /*19a80*/  LOP3.LUT R3, R7, 0x80000000, R31, 0xb8, !PT ;  /* 0x8000000007037812 */ /* 0x000fe400078eb81f */
[----:B------:R-:W-:Y:S02]  /*19a90*/  FSEL R6, R10, R6, P1 ;  /* 0x000000060a067208 */ /* 0x000fe40000800000 */
[----:B------:R-:W-:Y:S01]  /*19aa0*/  FSEL R7, R11, R3, P1 ;  /* 0x000000030b077208 */ /* 0x000fe20000800000 */
[----:B------:R-:W-:Y:S06]  /*19ab0*/  BRA `(.L_x_12795) ;  /* 0x0000001000507947 */ /* 0x000fec0003800000 */
.L_x_12814:
        /* <DEDUP_REMOVED lines=18> */
[----:B------:R-:W-:Y:S01]  /*19be0*/  MOV R3, R29 ;  /* 0x0000001d00037202 */ /* 0x000fe20000000f00 */
[----:B------:R-:W-:Y:S01]  /*19bf0*/  IMAD.MOV.U32 R8, RZ, RZ, -0x74eba897 ;  /* 0x8b145769ff087424 */ /* 0x000fe200078e00ff */
[----:B------:R-:W-:Y:S01]  /*19c00*/  MOV R0, 0x19c30 ;  /* 0x00019c3000007802 */ /* 0x000fe20000000f00 */
[----:B------:R-:W-:-:S07]  /*19c10*/  IMAD.MOV.U32 R9, RZ, RZ, 0x4005bf0a ;  /* 0x4005bf0aff097424 */ /* 0x000fce00078e00ff */
[----:B------:R-:W-:Y:S05]  /*19c20*/  CALL.REL.NOINC `($__internal_21_$__cuda_sm20_div_rn_f64_full) ;  /* 0x000001e0000c7944 */ /* 0x000fea0003c00000 */
.L_x_12829:
[----:B------:R-:W-:Y:S05]  /*19c30*/  BSYNC B3 ;  /* 0x0000000000037941 */ /* 0x000fea0003800000 */
.L_x_12828:
[----:B------:R-:W0:Y:S01]  /*19c40*/  MUFU.RCP64H R7, 2.718280792236328125 ;  /* 0x4005bf0a00077908 */ /* 0x000e220000001800 */
[----:B------:R-:W-:Y:S01]  /*19c50*/  IMAD.MOV.U32 R8, RZ, RZ, -0x74eba897 ;  /* 0x8b145769ff087424 */ /* 0x000fe200078e00ff */
[----:B------:R-:W-:Y:S01]  /*19c60*/  FSETP.GEU.AND P1, PT, |R31|, 6.5827683646048100446e-37, PT ;  /* 0x036000001f00780b */ /* 0x000fe20003f2e200 */
[----:B------:R-:W-:Y:S01]  /*19c70*/  IMAD.MOV.U32 R9, RZ, RZ, 0x4005bf0a ;  /* 0x4005bf0aff097424 */ /* 0x000fe200078e00ff */
[----:B------:R-:W-:Y:S01]  /*19c80*/  BSSY B3, `(.L_x_12830) ;  /* 0x0000016000037945 */ /* 0x000fe20003800000 */
[----:B------:R-:W-:Y:S01]  /*19c90*/  IMAD.MOV.U32 R6, RZ, RZ, 0x1 ;  /* 0x00000001ff067424 */ /* 0x000fe200078e00ff */
[----:B------:R-:W-:-:S05]  /*19ca0*/  DADD R22, -RZ, |R4| ;  /* 0x00000000ff167229 */ /* 0x000fca0000000504 */
        /* <DEDUP_REMOVED lines=13> */
[----:B------:R-:W-:Y:S01]  /*19d80*/  IMAD.MOV.U32 R3, RZ, RZ, R31 ;  /* 0x000000ffff037224 */ /* 0x000fe200078e001f */
[----:B------:R-:W-:Y:S01]  /*19d90*/  MOV R0, 0x19dc0 ;  /* 0x00019dc000007802 */ /* 0x000fe20000000f00 */
[----:B------:R-:W-:-:S07]  /*19da0*/  IMAD.MOV.U32 R8, RZ, RZ, -0x74eba897 ;  /* 0x8b145769ff087424 */ /* 0x000fce00078e00ff */
[----:B------:R-:W-:Y:S05]  /*19db0*/  CALL.REL.NOINC `($__internal_21_$__cuda_sm20_div_rn_f64_full) ;  /* 0x000001dc00a87944 */ /* 0x000fea0003c00000 */
[----:B------:R-:W-:Y:S02]  /*19dc0*/  IMAD.MOV.U32 R6, RZ, RZ, R4 ;  /* 0x000000ffff067224 */ /* 0x000fe400078e0004 */
[----:B------:R-:W-:-:S07]  /*19dd0*/  IMAD.MOV.U32 R7, RZ, RZ, R5 ;  /* 0x000000ffff077224 */ /* 0x000fce00078e0005 */
.L_x_12831:
[----:B------:R-:W-:Y:S05]  /*19de0*/  BSYNC B3 ;  /* 0x0000000000037941 */ /* 0x000fea0003800000 */
.L_x_12830:
[----:B------:R-:W-:Y:S01]  /*19df0*/  DADD R8, -RZ, |R6| ;  /* 0x00000000ff087229 */ /* 0x000fe20000000506 */
[----:B------:R-:W-:Y:S01]  /*19e00*/  IMAD.MOV.U32 R4, RZ, RZ, RZ ;  /* 0x000000ffff047224 */ /* 0x000fe200078e00ff */
        /* <DEDUP_REMOVED lines=8> */
[----:B------:R-:W-:Y:S02]  /*19e90*/  ISETP.LT.U32.AND P0, PT, R8, R22, PT ;  /* 0x000000160800720c */ /* 0x000fe40003f01070 */
[CC--:B------:R-:W-:Y:S02]  /*19ea0*/  ISETP.GT.U32.AND.EX P1, PT, R9.reuse, R23.reuse, PT, P1 ;  /* 0x000000170900720c */ /* 0x0c0fe40003f24110 */
[CC--:B------:R-:W-:Y:S02]  /*19eb0*/  ISETP.LT.U32.AND.EX P0, PT, R9.reuse, R23.reuse, PT, P0 ;  /* 0x000000170900720c */ /* 0x0c0fe40003f01100 */
[CC--:B------:R-:W-:Y:S02]  /*19ec0*/  SEL R27, R9.reuse, R23.reuse, P1 ;  /* 0x00000017091b7207 */ /* 0x0c0fe40000800000 */
[----:B------:R-:W-:Y:S01]  /*19ed0*/  SEL R3, R9, R23, P0 ;  /* 0x0000001709037207 */ /* 0x000fe20000000000 */
[----:B------:R-:W-:Y:S01]  /*19ee0*/  IMAD.MOV.U32 R23, RZ, RZ, 0x3fd80000 ;  /* 0x3fd80000ff177424 */ /* 0x000fe200078e00ff */
[----:B------:R-:W-:-:S02]  /*19ef0*/  LOP3.LUT R0, R27, 0xffc00000, RZ, 0xc0, !PT ;  /* 0xffc000001b007812 */ /* 0x000fc400078ec0ff */
[-C--:B------:R-:W-:Y:S01]  /*19f00*/  SEL R24, R8, R22.reuse, P0 ;  /* 0x0000001608187207 */ /* 0x080fe20000000000 */
[----:B------:R-:W-:Y:S01]  /*19f10*/  IMAD.MOV.U32 R25, RZ, RZ, R3 ;  /* 0x000000ffff197224 */ /* 0x000fe200078e0003 */
[----:B------:R-:W-:Y:S02]  /*19f20*/  IADD3 R5, -R0, 0x7fd00000, RZ ;  /* 0x7fd0000000057810 */ /* 0x000fe40007ffe1ff */
[----:B------:R-:W-:Y:S01]  /*19f30*/  SEL R26, R8, R22, P1 ;  /* 0x00000016081a7207 */ /* 0x000fe20000800000 */
[----:B------:R-:W-:Y:S01]  /*19f40*/  IMAD.U32 R8, RZ, RZ, UR6 ;  /* 0x00000006ff087e24 */ /* 0x000fe2000f8e00ff */
[----:B------:R-:W-:Y:S02]  /*19f50*/  MOV R22, 0x0 ;  /* 0x0000000000167802 */ /* 0x000fe40000000f00 */
        /* <DEDUP_REMOVED lines=114> */
.L_x_12833:
[----:B------:R-:W-:Y:S05]  /*1a680*/  BSYNC B0 ;  /* 0x0000000000007941 */ /* 0x000fea0003800000 */
.L_x_12832:
        /* <DEDUP_REMOVED lines=8> */
.L_x_12835:
[----:B------:R-:W-:Y:S05]  /*1a710*/  BSYNC B3 ;  /* 0x0000000000037941 */ /* 0x000fea0003800000 */
.L_x_12834:
[----:B------:R-:W-:Y:S01]  /*1a720*/  DSETP.NEU.AND P0, PT, R18, RZ, PT ;  /* 0x000000ff1200722a */ /* 0x000fe20003f0d000 */
[----:B------:R-:W-:Y:S01]  /*1a730*/  BSSY B0, `(.L_x_12836) ;  /* 0x0000049000007945 */ /* 0x000fe20003800000 */
[----:B------:R-:W-:Y:S01]  /*1a740*/  DADD R10, R12, R14 ;  /* 0x000000000c0a7229 */ /* 0x000fe2000000000e */
        /* <DEDUP_REMOVED lines=71> */
.L_x_12837:
[----:B------:R-:W-:Y:S05]  /*1abc0*/  BSYNC B0 ;  /* 0x0000000000007941 */ /* 0x000fea0003800000 */
.L_x_12836:
[----:B------:R-:W-:Y:S02]  /*1abd0*/  LOP3.LUT R3, R7, 0x80000000, R31, 0xb8, !PT ;  /* 0x8000000007037812 */ /* 0x000fe400078eb81f */
[----:B------:R-:W-:Y:S02]  /*1abe0*/  FSEL R6, R10, R6, P1 ;  /* 0x000000060a067208 */ /* 0x000fe40000800000 */
[----:B------:R-:W-:-:S07]  /*1abf0*/  FSEL R7, R11, R3, P1 ;  /* 0x000000030b077208 */ /* 0x000fce0000800000 */
.L_x_12795:
[----:B------:R-:W-:Y:S05]  /*1ac00*/  BSYNC B2 ;  /* 0x0000000000027941 */ /* 0x000fea0003800000 */
.L_x_12784:
[----:B------:R-:W-:Y:S01]  /*1ac10*/  UMOV UR4, 0xfefa39ef ;  /* 0xfefa39ef00047882 */ /* 0x000fe20000000000 */
[----:B------:R-:W-:Y:S01]  /*1ac20*/  UMOV UR5, 0x3fe62e42 ;  /* 0x3fe62e4200057882 */ /* 0x000fe20000000000 */
[----:B------:R-:W-:Y:S01]  /*1ac30*/  LOP3.LUT R31, R7, 0x80000000, R31, 0xb8, !PT ;  /* 0x80000000071f7812 */ /* 0x000fe200078eb81f */
[----:B------:R-:W-:Y:S01]  /*1ac40*/  DADD R22, R22, UR4 ;  /* 0x0000000416167e29 */ /* 0x000fe20008000000 */
[----:B------:R-:W-:-:S09]  /*1ac50*/  IMAD.MOV.U32 R30, RZ, RZ, R6 ;  /* 0x000000ffff1e7224 */ /* 0x000fd200078e0006 */
[----:B------:R-:W-:Y:S01]  /*1ac60*/  LOP3.LUT R29, R23, 0x80000000, R29, 0xb8, !PT ;  /* 0x80000000171d7812 */ /* 0x000fe200078eb81d */
[----:B------:R-:W-:Y:S01]  /*1ac70*/  IMAD.MOV.U32 R28, RZ, RZ, R22 ;  /* 0x000000ffff1c7224 */ /* 0x000fe200078e0016 */
[----:B------:R-:W-:Y:S06]  /*1ac80*/  BRA `(.L_x_12708) ;  /* 0x0000000000447947 */ /* 0x000fec0003800000 */
.L_x_12706:
        /* <DEDUP_REMOVED lines=14> */
[----:B------:R-:W-:Y:S01]  /*1ad70*/  @P0 IMAD.MOV.U32 R28, RZ, RZ, R30 ;  /* 0x000000ffff1c0224 */ /* 0x000fe200078e001e */
[----:B------:R-:W-:-:S06]  /*1ad80*/  @P0 MOV R29, R31 ;  /* 0x0000001f001d0202 */ /* 0x000fcc0000000f00 */
[----:B------:R-:W-:-:S11]  /*1ad90*/  @!P0 DADD R28, R28, R28 ;  /* 0x000000001c1c8229 */ /* 0x000fd6000000001c */
.L_x_12708:
[----:B------:R-:W-:Y:S05]  /*1ada0*/  BSYNC B1 ;  /* 0x0000000000017941 */ /* 0x000fea0003800000 */
.L_x_12705:
        /* <DEDUP_REMOVED lines=15> */
.L_x_12841:
[----:B------:R-:W0:Y:S02]  /*1aea0*/  F2I.S64.F64.TRUNC R28, R28 ;  /* 0x0000001c001c7311 */ /* 0x000e24000030d900 */
[----:B0-----:R-:W-:-:S05]  /*1aeb0*/  IMAD.MOV.U32 R3, RZ, RZ, R28 ;  /* 0x000000ffff037224 */ /* 0x001fca00078e001c */
[----:B------:R1:W-:Y:S01]  /*1aec0*/  STG.E.U8 desc[UR36][R16.64], R3 ;  /* 0x0000000310007986 */ /* 0x0003e2000c101124 */
[----:B------:R-:W-:Y:S05]  /*1aed0*/  BRA `(.L_x_12843) ;  /* 0x0000001000087947 */ /* 0x000fea0003800000 */
.L_x_12840:
        /* <DEDUP_REMOVED lines=9> */
.L_x_12845:
[----:B------:R-:W0:Y:S02]  /*1af70*/  F2I.F64.TRUNC R29, R28 ;  /* 0x0000001c001d7311 */ /* 0x000e24000030d100 */
[----:B0-----:R3:W-:Y:S01]  /*1af80*/  STG.E desc[UR36][R16.64], R29 ;  /* 0x0000001d10007986 */ /* 0x0017e2000c101924 */
[----:B------:R-:W-:Y:S05]  /*1af90*/  BRA `(.L_x_12843) ;  /* 0x0000000c00d87947 */ /* 0x000fea0003800000 */
.L_x_12844:
[----:B------:R-:W0:Y:S02]  /*1afa0*/  F2I.F64.TRUNC R29, R28 ;  /* 0x0000001c001d7311 */ /* 0x000e24000030d100 */
[----:B0-----:R2:W-:Y:S01]  /*1afb0*/  STG.E.U16 desc[UR36][R16.64], R29 ;  /* 0x0000001d10007986 */ /* 0x0015e2000c101524 */
[----:B------:R-:W-:Y:S05]  /*1afc0*/  BRA `(.L_x_12843) ;  /* 0x0000000c00cc7947 */ /* 0x000fea0003800000 */
.L_x_12839:
        /* <DEDUP_REMOVED lines=13> */
.L_x_12847:
        /* <DEDUP_REMOVED lines=8> */
.L_x_12846:
        /* <DEDUP_REMOVED lines=16> */
.L_x_12849:
        /* <DEDUP_REMOVED lines=11> */
.L_x_12848:
[----:B------:R0:W-:Y:S01]  /*1b2d0*/  STG.E.64 desc[UR36][R16.64], R28 ;  /* 0x0000001c10007986 */ /* 0x0001e2000c101b24 */
[----:B------:R-:W-:Y:S05]  /*1b2e0*/  BRA `(.L_x_12843) ;  /* 0x0000000c00047947 */ /* 0x000fea0003800000 */
.L_x_12838:
        /* <DEDUP_REMOVED lines=13> */
.L_x_12852:
[----:B------:R0:W-:Y:S01]  /*1b3c0*/  STG.E.128 desc[UR36][R16.64], R28 ;  /* 0x0000001c10007986 */ /* 0x0001e2000c101d24 */
[----:B------:R-:W-:Y:S05]  /*1b3d0*/  BRA `(.L_x_12843) ;  /* 0x0000000800c87947 */ /* 0x000fea0003800000 */
.L_x_12851:
        /* <DEDUP_REMOVED lines=25> */
.L_x_12856:
[----:B------:R-:W-:Y:S05]  /*1b570*/  BSYNC B0 ;  /* 0x0000000000007941 */ /* 0x000fea0003800000 */
.L_x_12855:
[----:B------:R-:W-:-:S05]  /*1b580*/  LOP3.LUT R5, R0, R5, RZ, 0xfc, !PT ;  /* 0x0000000500057212 */ /* 0x000fca00078efcff */
[----:B------:R0:W-:Y:S01]  /*1b590*/  STG.E.U8 desc[UR36][R16.64], R5 ;  /* 0x0000000510007986 */ /* 0x0001e2000c101124 */
[----:B------:R-:W-:Y:S05]  /*1b5a0*/  BRA `(.L_x_12843) ;  /* 0x0000000800547947 */ /* 0x000fea0003800000 */
.L_x_12854:
        /* <DEDUP_REMOVED lines=17> */
.L_x_12858:
[----:B------:R-:W-:Y:S01]  /*1b6c0*/  IMAD.MOV.U32 R0, RZ, RZ, 0x7f ;  /* 0x0000007fff007424 */ /* 0x000fe200078e00ff */
[----:B------:R-:W-:-:S04]  /*1b6d0*/  ISETP.GT.U32.AND P0, PT, R3, 0x7f800000, PT ;  /* 0x7f8000000300780c */ /* 0x000fc80003f04070 */
[----:B------:R-:W-:-:S09]  /*1b6e0*/  SEL R0, R0, 0x7c, P0 ;  /* 0x0000007c00007807 */ /* 0x000fd20000000000 */
.L_x_12859:
[----:B------:R-:W-:Y:S05]  /*1b6f0*/  BSYNC B0 ;  /* 0x0000000000007941 */ /* 0x000fea0003800000 */
.L_x_12857:
[----:B------:R-:W-:-:S04]  /*1b700*/  LOP3.LUT R3, R5, 0x80000000, RZ, 0xc0, !PT ;  /* 0x8000000005037812 */ /* 0x000fc800078ec0ff */
[----:B------:R-:W-:-:S04]  /*1b710*/  SHF.R.U32.HI R3, RZ, 0x18, R3 ;  /* 0x00000018ff037819 */ /* 0x000fc80000011603 */
[----:B------:R-:W-:-:S05]  /*1b720*/  LOP3.LUT R3, R0, R3, RZ, 0xfc, !PT ;  /* 0x0000000300037212 */ /* 0x000fca00078efcff */
[----:B------:R0:W-:Y:S01]  /*1b730*/  STG.E.U8 desc[UR36][R16.64], R3 ;  /* 0x0000000310007986 */ /* 0x0001e2000c101124 */
[----:B------:R-:W-:Y:S05]  /*1b740*/  BRA `(.L_x_12843) ;  /* 0x0000000400ec7947 */ /* 0x000fea0003800000 */
.L_x_12853:
        /* <DEDUP_REMOVED lines=8> */
.L_x_12850:
        /* <DEDUP_REMOVED lines=11> */
.L_x_12862:
        /* <DEDUP_REMOVED lines=21> */
.L_x_12865:
[----:B------:R-:W-:-:S04]  /*1b9d0*/  LOP3.LUT R3, R5, 0x80000000, RZ, 0xc0, !PT ;  /* 0x8000000005037812 */ /* 0x000fc800078ec0ff */
[----:B------:R-:W-:-:S04]  /*1b9e0*/  SHF.R.U32.HI R3, RZ, 0x18, R3 ;  /* 0x00000018ff037819 */ /* 0x000fc80000011603 */
[----:B------:R-:W-:-:S04]  /*1b9f0*/  LOP3.LUT R0, R0, R3, RZ, 0xfc, !PT ;  /* 0x0000000300007212 */ /* 0x000fc800078efcff */
[----:B------:R-:W-:-:S07]  /*1ba00*/  PRMT R8, R0, 0x7610, R8 ;  /* 0x0000761000087816 */ /* 0x000fce0000000008 */
.L_x_12864:
[----:B------:R-:W-:Y:S05]  /*1ba10*/  BSYNC B0 ;  /* 0x0000000000007941 */ /* 0x000fea0003800000 */
.L_x_12863:
[----:B------:R0:W-:Y:S01]  /*1ba20*/  STG.E.U8 desc[UR36][R16.64], R8 ;  /* 0x0000000810007986 */ /* 0x0001e2000c101124 */
[----:B------:R-:W-:Y:S05]  /*1ba30*/  BRA `(.L_x_12843) ;  /* 0x0000000400307947 */ /* 0x000fea0003800000 */
.L_x_12861:
        /* <DEDUP_REMOVED lines=21> */
.L_x_12868:
[----:B------:R-:W-:-:S04]  /*1bb90*/  LOP3.LUT R3, R5, 0x80000000, RZ, 0xc0, !PT ;  /* 0x8000000005037812 */ /* 0x000fc800078ec0ff */
[----:B------:R-:W-:-:S04]  /*1bba0*/  SHF.R.U32.HI R3, RZ, 0x18, R3 ;  /* 0x00000018ff037819 */ /* 0x000fc80000011603 */
[----:B------:R-:W-:-:S04]  /*1bbb0*/  LOP3.LUT R0, R0, R3, RZ, 0xfc, !PT ;  /* 0x0000000300007212 */ /* 0x000fc800078efcff */
[----:B------:R-:W-:-:S07]  /*1bbc0*/  PRMT R8, R0, 0x7610, R8 ;  /* 0x0000761000087816 */ /* 0x000fce0000000008 */
.L_x_12867:
[----:B------:R-:W-:Y:S05]  /*1bbd0*/  BSYNC B0 ;  /* 0x0000000000007941 */ /* 0x000fea0003800000 */
.L_x_12866:
[----:B------:R0:W-:Y:S01]  /*1bbe0*/  STG.E.U8 desc[UR36][R16.64], R8 ;  /* 0x0000000810007986 */ /* 0x0001e2000c101124 */
[----:B------:R-:W-:Y:S05]  /*1bbf0*/  BRA `(.L_x_12843) ;  /* 0x0000000000c07947 */ /* 0x000fea0003800000 */
.L_x_12860:
        /* <DEDUP_REMOVED lines=22> */
[----:B------:R-:W-:-:S04]  /*1bd60*/  @!P0 IMAD.MOV R0, RZ, RZ, R4 ;  /* 0x000000ffff008224 */ /* 0x000fc800078e0204 */
[----:B------:R-:W-:-:S05]  /*1bd70*/  @P2 IMAD.MOV.U32 R3, RZ, RZ, R0 ;  /* 0x000000ffff032224 */ /* 0x000fca00078e0000 */
[----:B------:R0:W-:Y:S01]  /*1bd80*/  STG.E.U8 desc[UR36][R16.64], R3 ;  /* 0x0000000310007986 */ /* 0x0001e2000c101124 */
[----:B------:R-:W-:Y:S05]  /*1bd90*/  BRA `(.L_x_12843) ;  /* 0x0000000000587947 */ /* 0x000fea0003800000 */
.L_x_12842:
        /* <DEDUP_REMOVED lines=16> */
.L_x_12871:
[----:B------:R-:W-:Y:S05]  /*1bea0*/  BRA `(.L_x_12843) ;  /* 0x0000000000147947 */ /* 0x000fea0003800000 */
.L_x_12870:
[----:B------:R-:W0:Y:S02]  /*1beb0*/  F2I.U64.F64.TRUNC R28, R28 ;  /* 0x0000001c001c7311 */ /* 0x000e24000030d800 */
[----:B0-----:R0:W-:Y:S01]  /*1bec0*/  STG.E.64 desc[UR36][R16.64], R28 ;  /* 0x0000001c10007986 */ /* 0x0011e2000c101b24 */
[----:B------:R-:W-:Y:S05]  /*1bed0*/  BRA `(.L_x_12843) ;  /* 0x0000000000087947 */ /* 0x000fea0003800000 */
.L_x_12869:
[----:B------:R-:W0:Y:S02]  /*1bee0*/  F2I.U32.F64.TRUNC R29, R28 ;  /* 0x0000001c001d7311 */ /* 0x000e24000030d000 */
[----:B0-----:R0:W-:Y:S02]  /*1bef0*/  STG.E desc[UR36][R16.64], R29 ;  /* 0x0000001d10007986 */ /* 0x0011e4000c101924 */
.L_x_12843:
[----:B------:R-:W-:-:S07]  /*1bf00*/  VIADD R2, R2, 0x80 ;  /* 0x0000008002027836 */ /* 0x000fce0000000000 */
.L_x_12670:
[----:B------:R-:W-:Y:S05]  /*1bf10*/  BSYNC B6 ;  /* 0x0000000000067941 */ /* 0x000fea0003800000 */
.L_x_12669:
        /* <DEDUP_REMOVED lines=308> */
.L_x_12874:
        /* <DEDUP_REMOVED lines=22> */
.L_x_12878:
[----:B------:R-:W2:Y:S01]  /*1d3c0*/  LDG.E.U8 R4, desc[UR36][R4.64] ;  /* 0x0000002404047981 */ /* 0x000ea2000c1e1100 */
[----:B------:R-:W-:Y:S01]  /*1d3d0*/  CS2R R14, SRZ ;  /* 0x00000000000e7805 */ /* 0x000fe2000001ff00 */
[----:B--2---:R0:W1:Y:S01]  /*1d3e0*/  I2F.F64.U16 R12, R4 ;  /* 0x00000004000c7312 */ /* 0x0040620000101800 */
[----:B------:R-:W-:Y:S05]  /*1d3f0*/  BRA `(.L_x_12880) ;  /* 0x0000000c00c87947 */ /* 0x000fea0003800000 */
.L_x_12877:
        /* <DEDUP_REMOVED lines=10> */
.L_x_12882:
[----:B------:R-:W2:Y:S01]  /*1d4a0*/  LDG.E R4, desc[UR36][R4.64] ;  /* 0x0000002404047981 */ /* 0x000ea2000c1e1900 */
[----:B------:R-:W-:Y:S01]  /*1d4b0*/  CS2R R14, SRZ ;  /* 0x00000000000e7805 */ /* 0x000fe2000001ff00 */
[----:B--2---:R0:W1:Y:S01]  /*1d4c0*/  I2F.F64 R12, R4 ;  /* 0x00000004000c7312 */ /* 0x0040620000201c00 */
[----:B------:R-:W-:Y:S05]  /*1d4d0*/  BRA `(.L_x_12880) ;  /* 0x0000000c00907947 */ /* 0x000fea0003800000 */
.L_x_12881:
[----:B------:R-:W2:Y:S01]  /*1d4e0*/  LDG.E.U16 R4, desc[UR36][R4.64] ;  /* 0x0000002404047981 */ /* 0x000ea2000c1e1500 */
[----:B------:R-:W-:Y:S01]  /*1d4f0*/  CS2R R14, SRZ ;  /* 0x00000000000e7805 */ /* 0x000fe2000001ff00 */
[----:B--2---:R0:W1:Y:S01]  /*1d500*/  I2F.F64.S16 R12, R4 ;  /* 0x00000004000c7312 */ /* 0x0040620000101c00 */
[----:B------:R-:W-:Y:S05]  /*1d510*/  BRA `(.L_x_12880) ;  /* 0x0000000c00807947 */ /* 0x000fea0003800000 */
.L_x_12876:
        /* <DEDUP_REMOVED lines=11> */
.L_x_12884:
[----:B------:R-:W2:Y:S01]  /*1d5d0*/  LDG.E.U16 R0, desc[UR36][R4.64] ;  /* 0x0000002404007981 */ /* 0x000ea2000c1e1500 */
[----:B------:R-:W-:Y:S01]  /*1d5e0*/  CS2R R14, SRZ ;  /* 0x00000000000e7805 */ /* 0x000fe2000001ff00 */
[----:B--2---:R-:W-:-:S05]  /*1d5f0*/  HADD2.F32 R0, -RZ, R0.H0_H0 ;  /* 0x20000000ff007230 */ /* 0x004fca0000004100 */
[----:B------:R-:W-:-:S04]  /*1d600*/  FMUL.FTZ R0, R0, 1 ;  /* 0x3f80000000007820 */ /* 0x000fc80000410000 */
[----:B------:R0:W1:Y:S01]  /*1d610*/  F2F.F64.F32 R12, R0 ;  /* 0x00000000000c7310 */ /* 0x0000620000201800 */
[----:B------:R-:W-:Y:S05]  /*1d620*/  BRA `(.L_x_12880) ;  /* 0x0000000c003c7947 */ /* 0x000fea0003800000 */
.L_x_12883:
        /* <DEDUP_REMOVED lines=12> */
.L_x_12886:
        /* <DEDUP_REMOVED lines=8> */
.L_x_12885:
[----:B------:R0:W5:Y:S01]  /*1d770*/  LDG.E.64 R12, desc[UR36][R4.64] ;  /* 0x00000024040c7981 */ /* 0x000162000c1e1b00 */
[----:B------:R-:W-:Y:S01]  /*1d780*/  CS2R R14, SRZ ;  /* 0x00000000000e7805 */ /* 0x000fe2000001ff00 */
[----:B------:R-:W-:Y:S06]  /*1d790*/  BRA `(.L_x_12880) ;  /* 0x0000000800e07947 */ /* 0x000fec0003800000 */
.L_x_12875:
        /* <DEDUP_REMOVED lines=14> */
.L_x_12889:
[----:B------:R0:W5:Y:S01]  /*1d880*/  LDG.E.128 R12, desc[UR36][R4.64] ;  /* 0x00000024040c7981 */ /* 0x000162000c1e1d00 */
[----:B------:R-:W-:Y:S05]  /*1d890*/  BRA `(.L_x_12880) ;  /* 0x0000000800a07947 */ /* 0x000fea0003800000 */
.L_x_12888:
        /* <DEDUP_REMOVED lines=27> */
[----:B------:R1:W2:Y:S01]  /*1da50*/  F2F.F64.F32 R12, R7 ;  /* 0x00000007000c7310 */ /* 0x0002a20000201800 */
[----:B------:R-:W-:Y:S05]  /*1da60*/  BRA `(.L_x_12880) ;  /* 0x00000008002c7947 */ /* 0x000fea0003800000 */
.L_x_12891:
[----:B------:R-:W2:Y:S01]  /*1da70*/  LDG.E.U8 R4, desc[UR36][R4.64] ;  /* 0x0000002404047981 */ /* 0x000ea2000c1e1100 */
[----:B------:R-:W-:Y:S01]  /*1da80*/  CS2R R14, SRZ ;  /* 0x00000000000e7805 */ /* 0x000fe2000001ff00 */
        /* <DEDUP_REMOVED lines=12> */
[----:B------:R3:W4:Y:S01]  /*1db50*/  F2F.F64.F32 R12, R0 ;  /* 0x00000000000c7310 */ /* 0x0007220000201800 */
[----:B------:R-:W-:Y:S05]  /*1db60*/  BRA `(.L_x_12880) ;  /* 0x0000000400ec7947 */ /* 0x000fea0003800000 */
.L_x_12890:
[----:B------:R-:W2:Y:S01]  /*1db70*/  LDG.E.U16 R0, desc[UR36][R4.64] ;  /* 0x0000002404007981 */ /* 0x000ea2000c1e1500 */
[----:B------:R-:W-:Y:S01]  /*1db80*/  CS2R R14, SRZ ;  /* 0x00000000000e7805 */ /* 0x000fe2000001ff00 */
[----:B--2---:R-:W-:-:S04]  /*1db90*/  IMAD.U32 R0, R0, 0x10000, RZ ;  /* 0x0001000000007824 */ /* 0x004fc800078e00ff */
[----:B------:R-:W-:-:S04]  /*1dba0*/  FMUL.FTZ R0, R0, 1 ;  /* 0x3f80000000007820 */ /* 0x000fc80000410000 */
[----:B------:R0:W1:Y:S01]  /*1dbb0*/  F2F.F64.F32 R12, R0 ;  /* 0x00000000000c7310 */ /* 0x0000620000201800 */
[----:B------:R-:W-:Y:S05]  /*1dbc0*/  BRA `(.L_x_12880) ;  /* 0x0000000400d47947 */ /* 0x000fea0003800000 */
.L_x_12887:
        /* <DEDUP_REMOVED lines=12> */
.L_x_12894:
        /* <DEDUP_REMOVED lines=21> */
.L_x_12898:
[----:B------:R-:W-:Y:S05]  /*1dde0*/  BSYNC B1 ;  /* 0x0000000000017941 */ /* 0x000fea0003800000 */
.L_x_12897:
[----:B------:R-:W-:Y:S01]  /*1ddf0*/  LEA R5, R0, 0x3b800000, 0x17 ;  /* 0x3b80000000057811 */ /* 0x000fe200078eb8ff */
[----:B------:R-:W-:-:S05]  /*1de00*/  IMAD.SHL.U32 R0, R3, 0x100000, RZ ;  /* 0x0010000003007824 */ /* 0x000fca00078e00ff */
[----:B------:R-:W-:-:S07]  /*1de10*/  LOP3.LUT R0, R5, R0, R6, 0xfe, !PT ;  /* 0x0000000005007212 */ /* 0x000fce00078efe06 */
.L_x_12896:
[----:B------:R-:W-:Y:S05]  /*1de20*/  BSYNC B0 ;  /* 0x0000000000007941 */ /* 0x000fea0003800000 */
.L_x_12895:
[----:B------:R-:W-:Y:S01]  /*1de30*/  FMUL.FTZ R0, R0, 1 ;  /* 0x3f80000000007820 */ /* 0x000fe20000410000 */
[----:B------:R-:W-:-:S03]  /*1de40*/  CS2R R14, SRZ ;  /* 0x00000000000e7805 */ /* 0x000fc6000001ff00 */
[----:B------:R0:W1:Y:S01]  /*1de50*/  F2F.F64.F32 R12, R0 ;  /* 0x00000000000c7310 */ /* 0x0000620000201800 */
[----:B------:R-:W-:Y:S05]  /*1de60*/  BRA `(.L_x_12880) ;  /* 0x00000004002c7947 */ /* 0x000fea0003800000 */
.L_x_12893:
        /* <DEDUP_REMOVED lines=21> */
.L_x_12902:
[----:B------:R-:W-:Y:S05]  /*1dfc0*/  BSYNC B1 ;  /* 0x0000000000017941 */ /* 0x000fea0003800000 */
.L_x_12901:
[----:B------:R-:W-:Y:S01]  /*1dfd0*/  LEA R5, R0, 0x37800000, 0x17 ;  /* 0x3780000000057811 */ /* 0x000fe200078eb8ff */
[----:B------:R-:W-:-:S05]  /*1dfe0*/  IMAD.SHL.U32 R0, R3, 0x200000, RZ ;  /* 0x0020000003007824 */ /* 0x000fca00078e00ff */
[----:B------:R-:W-:-:S07]  /*1dff0*/  LOP3.LUT R0, R5, R0, R6, 0xfe, !PT ;  /* 0x0000000005007212 */ /* 0x000fce00078efe06 */
.L_x_12900:
[----:B------:R-:W-:Y:S05]  /*1e000*/  BSYNC B0 ;  /* 0x0000000000007941 */ /* 0x000fea0003800000 */
.L_x_12899:
[----:B------:R-:W-:Y:S01]  /*1e010*/  FMUL.FTZ R0, R0, 1 ;  /* 0x3f80000000007820 */ /* 0x000fe20000410000 */
[----:B------:R-:W-:-:S03]  /*1e020*/  CS2R R14, SRZ ;  /* 0x00000000000e7805 */ /* 0x000fc6000001ff00 */
[----:B------:R0:W1:Y:S01]  /*1e030*/  F2F.F64.F32 R12, R0 ;  /* 0x00000000000c7310 */ /* 0x0000620000201800 */
[----:B------:R-:W-:Y:S05]  /*1e040*/  BRA `(.L_x_12880) ;  /* 0x0000000000b47947 */ /* 0x000fea0003800000 */
.L_x_12892:
        /* <DEDUP_REMOVED lines=14> */
.L_x_12906:
[----:B------:R-:W-:Y:S05]  /*1e130*/  BSYNC B0 ;  /* 0x0000000000007941 */ /* 0x000fea0003800000 */
.L_x_12905:
[----:B------:R-:W-:Y:S01]  /*1e140*/  FMUL.FTZ R0, R0, 1 ;  /* 0x3f80000000007820 */ /* 0x000fe20000410000 */
[----:B------:R-:W-:-:S03]  /*1e150*/  CS2R R14, SRZ ;  /* 0x00000000000e7805 */ /* 0x000fc6000001ff00 */
[----:B------:R0:W1:Y:S01]  /*1e160*/  F2F.F64.F32 R12, R0 ;  /* 0x00000000000c7310 */ /* 0x0000620000201800 */
[----:B------:R-:W-:Y:S05]  /*1e170*/  BRA `(.L_x_12880) ;  /* 0x0000000000687947 */ /* 0x000fea0003800000 */
.L_x_12879:
        /* <DEDUP_REMOVED lines=16> */
.L_x_12907:
[----:B------:R-:W-:Y:S02]  /*1e280*/  CS2R R12, SRZ ;  /* 0x00000000000c7805 */ /* 0x000fe4000001ff00 */
[----:B------:R-:W-:Y:S01]  /*1e290*/  CS2R R14, SRZ ;  /* 0x00000000000e7805 */ /* 0x000fe2000001ff00 */
[----:B------:R-:W-:Y:S06]  /*1e2a0*/  BRA `(.L_x_12880) ;  /* 0x00000000001c7947 */ /* 0x000fec0003800000 */
.L_x_12904:
[----:B------:R-:W2:Y:S01]  /*1e2b0*/  LDG.E.64 R12, desc[UR36][R4.64] ;  /* 0x00000024040c7981 */ /* 0x000ea2000c1e1b00 */
[----:B------:R-:W-:Y:S01]  /*1e2c0*/  CS2R R14, SRZ ;  /* 0x00000000000e7805 */ /* 0x000fe2000001ff00 */
[----:B--2---:R-:W0:Y:S01]  /*1e2d0*/  I2F.F64.U64 R12, R12 ;  /* 0x0000000c000c7312 */ /* 0x004e220000301800 */
[----:B------:R-:W-:Y:S05]  /*1e2e0*/  BRA `(.L_x_12880) ;  /* 0x00000000000c7947 */ /* 0x000fea0003800000 */
.L_x_12903:
[----:B------:R-:W2:Y:S01]  /*1e2f0*/  LDG.E R4, desc[UR36][R4.64] ;  /* 0x0000002404047981 */ /* 0x000ea2000c1e1900 */
[----:B------:R-:W-:Y:S01]  /*1e300*/  CS2R R14, SRZ ;  /* 0x00000000000e7805 */ /* 0x000fe2000001ff00 */
[----:B--2---:R0:W1:Y:S06]  /*1e310*/  I2F.F64.U32 R12, R4 ;  /* 0x00000004000c7312 */ /* 0x00406c0000201800 */
.L_x_12880:
[----:B01---5:R-:W-:Y:S01]  /*1e320*/  DSETP.GTU.AND P0, PT, |R14|, +INF , PT ;  /* 0x7ff000000e00742a */ /* 0x023fe20003f0c200 */
[----:B------:R-:W-:Y:S01]  /*1e330*/  BSSY B1, `(.L_x_12908) ;  /* 0x0000a9c000017945 */ /* 0x000fe20003800000 */
[----:B--2-4-:R-:W-:Y:S02]  /*1e340*/  DADD R8, -RZ, |R12| ;  /* 0x00000000ff087229 */ /* 0x014fe4000000050c */
[----:B------:R-:W-:Y:S02]  /*1e350*/  DADD R10, -RZ, |R14| ;  /* 0x00000000ff0a7229 */ /* 0x000fe4000000050e */
[----:B------:R-:W-:-:S06]  /*1e360*/  DSETP.GTU.OR P0, PT, |R12|, +INF , P0 ;  /* 0x7ff000000c00742a */ /* 0x000fcc000070c600 */
[----:B------:R-:W-:Y:S02]  /*1e370*/  IMAD.MOV.U32 R18, RZ, RZ, R8 ;  /* 0x000000ffff127224 */ /* 0x000fe400078e0008 */
[----:B------:R-:W-:Y:S02]  /*1e380*/  IMAD.MOV.U32 R19, RZ, RZ, R9 ;  /* 0x000000ffff137224 */ /* 0x000fe400078e0009 */
[----:B------:R-:W-:Y:S02]  /*1e390*/  IMAD.MOV.U32 R20, RZ, RZ, R10 ;  /* 0x000000ffff147224 */ /* 0x000fe400078e000a */
[----:B------:R-:W-:Y:S02]  /*1e3a0*/  IMAD.MOV.U32 R21, RZ, RZ, R11 ;  /* 0x000000ffff157224 */ /* 0x000fe400078e000b */
        /* <DEDUP_REMOVED lines=37> */
[----:B---3--:R-:W-:-:S02]  /*1e600*/  LOP3.LUT R0, R39, 0xffc00000, RZ, 0xc0, !PT ;  /* 0xffc0000027007812 */ /* 0x008fc400078ec0ff */
        /* <DEDUP_REMOVED lines=19> */
[----:B------:R-:W-:Y:S01]  /*1e740*/  IMAD.U32 R10, RZ, RZ, UR5 ;  /* 0x00000005ff0a7e24 */ /* 0x000fe2000f8e00ff */
[----:B------:R-:W-:Y:S02]  /*1e750*/  MOV R4, R7 ;  /* 0x0000000700047202 */ /* 0x000fe40000000f00 */
[----:B------:R-:W-:Y:S02]  /*1e760*/  DSETP.MIN.AND P2, P3, R22, UR4, PT ;  /* 0x0000000416007e2a */ /* 0x000fe4000bb40000 */
[----:B------:R-:W-:Y:S01]  /*1e770*/  IMAD.MOV.U32 R9, RZ, RZ, R23 ;  /* 0x000000ffff097224 */ /* 0x000fe200078e0017 */
[----:B------:R-:W-:Y:S01]  /*1e780*/  FSEL R5, R4, UR6, P0 ;  /* 0x0000000604057c08 */ /* 0x000fe20008000000 */
[----:B------:R-:W-:Y:S01]  /*1e790*/  IMAD.MOV.U32 R4, RZ, RZ, R6 ;  /* 0x000000ffff047224 */ /* 0x000fe200078e0006 */
[----:B------:R-:W-:Y:S02]  /*1e7a0*/  UMOV UR6, UR4 ;  /* 0x0000000400067c82 */ /* 0x000fe40008000000 */
[----:B------:R-:W-:-:S02]  /*1e7b0*/  FSEL R29, R9, UR5, P2 ;  /* 0x00000005091d7c08 */ /* 0x000fc40009000000 */
        /* <DEDUP_REMOVED lines=24> */
[----:B------:R-:W-:Y:S02]  /*1e940*/  LOP3.LUT R7, R0, 0x100000, RZ, 0xfc, !PT ;  /* 0x0010000000077812 */ /* 0x000fe400078efcff */
[----:B------:R-:W-:Y:S01]  /*1e950*/  MOV R6, RZ ;  /* 0x000000ff00067202 */ /* 0x000fe20000000f00 */
[----:B------:R-:W-:-:S05]  /*1e960*/  DMUL R32, R22, R32 ;  /* 0x0000002016207228 */ /* 0x000fca0000000000 */
[----:B------:R-:W-:-:S03]  /*1e970*/  DMUL R4, R4, R6 ;  /* 0x0000000604047228 */ /* 0x000fc60000000000 */
[----:B------:R-:W-:-:S07]  /*1e980*/  DMUL R32, R32, R8 ;  /* 0x0000000820207228 */ /* 0x000fce0000000000 */
        /* <DEDUP_REMOVED lines=41> */
.L_x_12915:
[----:B------:R-:W-:Y:S05]  /*1ec20*/  BSYNC B3 ;  /* 0x0000000000037941 */ /* 0x000fea0003800000 */
.L_x_12914:
[----:B------:R-:W-:-:S10]  /*1ec30*/  DADD R4, R22, R4 ;  /* 0x0000000016047229 */ /* 0x000fd40000000004 */
        /* <DEDUP_REMOVED lines=80> */
.L_x_12913:
        /* <DEDUP_REMOVED lines=36> */
.L_x_12923:
[----:B------:R-:W-:Y:S05]  /*1f380*/  BSYNC B4 ;  /* 0x0000000000047941 */ /* 0x000fea0003800000 */
.L_x_12922:
[----:B------:R-:W-:Y:S02]  /*1f390*/  IMAD.MOV.U32 R28, RZ, RZ, R4 ;  /* 0x000000ffff1c7224 */ /* 0x000fe400078e0004 */
[----:B------:R-:W-:Y:S01]  /*1f3a0*/  IMAD.MOV.U32 R29, RZ, RZ, R5 ;  /* 0x000000ffff1d7224 */ /* 0x000fe200078e0005 */
[----:B------:R-:W-:Y:S06]  /*1f3b0*/  BRA `(.L_x_12921) ;  /* 0x0000000000047947 */ /* 0x000fec0003800000 */
.L_x_12920:
[----:B------:R-:W-:-:S11]  /*1f3c0*/  DADD R28, -R26, R30 ;  /* 0x000000001a1c7229 */ /* 0x000fd6000000011e */
.L_x_12921:
[----:B------:R-:W-:Y:S05]  /*1f3d0*/  BSYNC B3 ;  /* 0x0000000000037941 */ /* 0x000fea0003800000 */
.L_x_12919:
        /* <DEDUP_REMOVED lines=31> */
.L_x_12928:
[----:B------:R-:W-:Y:S05]  /*1f5d0*/  BSYNC B4 ;  /* 0x0000000000047941 */ /* 0x000fea0003800000 */
.L_x_12927:
[----:B------:R-:W-:Y:S05]  /*1f5e0*/  BRA `(.L_x_12926) ;  /* 0x0000000000047947 */ /* 0x000fea0003800000 */
.L_x_12925:
[----:B------:R-:W-:-:S11]  /*1f5f0*/  DADD R4, R42, -R6 ;  /* 0x000000002a047229 */ /* 0x000fd60000000806 */
.L_x_12926:
[----:B------:R-:W-:Y:S05]  /*1f600*/  BSYNC B3 ;  /* 0x0000000000037941 */ /* 0x000fea0003800000 */
.L_x_12924:
        /* <DEDUP_REMOVED lines=30> */
.L_x_12930:
[----:B------:R-:W-:Y:S05]  /*1f7f0*/  BSYNC B3 ;  /* 0x0000000000037941 */ /* 0x000fea0003800000 */
.L_x_12929:
[----:B------:R-:W-:-:S10]  /*1f800*/  DADD R28, R34, R28 ;  /* 0x00000000221c7229 */ /* 0x000fd4000000001c */
[C---:B------:R-:W-:Y:S02]  /*1f810*/  FSETP.GEU.FTZ.AND P1, PT, R29.reuse, 1.7916666269302368164, PT ;  /* 0x3fe555551d00780b */ /* 0x040fe40003f3e000 */
[----:B------:R-:W-:-:S13]  /*1f820*/  FSETP.GT.FTZ.AND P0, PT, R29, -1.6999999284744262695, PT ;  /* 0xbfd999991d00780b */ /* 0x000fda0003f14000 */
[----:B------:R-:W-:Y:S05]  /*1f830*/  @P0 BRA !P1, `(.L_x_12931) ;  /* 0x00000004004c0947 */ /* 0x000fea0004800000 */
        /* <DEDUP_REMOVED lines=8> */
[----:B------:R-:W-:-:S04]  /*1f8c0*/  @!P0 IMAD.MOV.U32 R0, RZ, RZ, R5 ;  /* 0x000000ffff008224 */ /* 0x000fc800078e0005 */
[----:B------:R-:W-:-:S05]  /*1f8d0*/  VIADD R3, R0, 0xffffffff ;  /* 0xffffffff00037836 */ /* 0x000fca0000000000 */
        /* <DEDUP_REMOVED lines=73> */
.L_x_12931:
        /* <DEDUP_REMOVED lines=22> */
.L_x_12933:
[----:B------:R-:W-:Y:S05]  /*1fed0*/  BSYNC B3 ;  /* 0x0000000000037941 */ /* 0x000fea0003800000 */
.L_x_12932:
        /* <DEDUP_REMOVED lines=30> */
.L_x_12918:
        /* <DEDUP_REMOVED lines=27> */
.L_x_12936:
[----:B------:R-:W-:Y:S05]  /*20270*/  BSYNC B3 ;  /* 0x0000000000037941 */ /* 0x000fea0003800000 */
.L_x_12935:
        /* <DEDUP_REMOVED lines=27> */
.L_x_12939:
[----:B------:R-:W-:Y:S05]  /*20430*/  BSYNC B3 ;  /* 0x0000000000037941 */ /* 0x000fea0003800000 */
.L_x_12938:
        /* <DEDUP_REMOVED lines=30> */
.L_x_12937:
[----:B------:R-:W-:-:S10]  /*20620*/  DADD R28, R28, 1 ;  /* 0x3ff000001c1c7429 */ /* 0x000fd40000000000 */
        /* <DEDUP_REMOVED lines=11> */
[----:B------:R-:W-:Y:S05]  /*206e0*/  @P1 BRA `(.L_x_12940) ;  /* 0x0000000000fc1947 */ /* 0x000fea0003800000 */
        /* <DEDUP_REMOVED lines=63> */
.L_x_12940:
[----:B------:R-:W-:Y:S01]  /*20ae0*/  IMAD.MOV.U32 R6, RZ, RZ, 0x0 ;  /* 0x00000000ff067424 */ /* 0x000fe200078e00ff */
[----:B------:R-:W-:Y:S01]  /*20af0*/  FSETP.NEU.FTZ.AND P0, PT, R5, RZ, PT ;  /* 0x000000ff0500720b */ /* 0x000fe20003f1d000 */
[----:B------:R-:W-:-:S06]  /*20b00*/  IMAD.MOV.U32 R7, RZ, RZ, 0x7ff00000 ;  /* 0x7ff00000ff077424 */ /* 0x000fcc00078e00ff */
[----:B------:R-:W-:-:S10]  /*20b10*/  DFMA R6, R4, R6, +INF ;  /* 0x7ff000000406742b */ /* 0x000fd40000000006 */
[----:B------:R-:W-:Y:S02]  /*20b20*/  FSEL R28, R6, RZ, P0 ;  /* 0x000000ff061c7208 */ /* 0x000fe40000000000 */
[----:B------:R-:W-:Y:S01]  /*20b30*/  FSEL R29, R7, -QNAN , P0 ;  /* 0xfff00000071d7808 */ /* 0x000fe20000000000 */
[----:B------:R-:W-:Y:S06]  /*20b40*/  BRA `(.L_x_12916) ;  /* 0x0000000400287947 */ /* 0x000fec0003800000 */
.L_x_12934:
        /* <DEDUP_REMOVED lines=25> */
.L_x_12942:
[----:B------:R-:W-:Y:S05]  /*20ce0*/  BSYNC B3 ;  /* 0x0000000000037941 */ /* 0x000fea0003800000 */
.L_x_12941:
        /* <DEDUP_REMOVED lines=19> */
.L_x_12944:
[----:B------:R-:W-:Y:S05]  /*20e20*/  BSYNC B3 ;  /* 0x0000000000037941 */ /* 0x000fea0003800000 */
.L_x_12943:
[----:B------:R-:W-:Y:S01]  /*20e30*/  IMAD.MOV.U32 R28, RZ, RZ, R4 ;  /* 0x000000ffff1c7224 */ /* 0x000fe200078e0004 */
[----:B------:R-:W-:Y:S01]  /*20e40*/  MOV R29, R5 ;  /* 0x00000005001d7202 */ /* 0x000fe20000000f00 */
[----:B------:R-:W-:Y:S06]  /*20e50*/  BRA `(.L_x_12916) ;  /* 0x0000000000647947 */ /* 0x000fec0003800000 */
.L_x_12917:
        /* <DEDUP_REMOVED lines=22> */
[----:B------:R-:W-:Y:S01]  /*20fc0*/  MOV R28, R8 ;  /* 0x00000008001c7202 */ /* 0x000fe20000000f00 */
[----:B------:R-:W-:-:S07]  /*20fd0*/  IMAD.MOV.U32 R29, RZ, RZ, R9 ;  /* 0x000000ffff1d7224 */ /* 0x000fce00078e0009 */
.L_x_12945:
[----:B------:R-:W-:Y:S05]  /*20fe0*/  BSYNC B3 ;  /* 0x0000000000037941 */ /* 0x000fea0003800000 */
.L_x_12916:
[----:B------:R-:W-:Y:S05]  /*20ff0*/  BSYNC B2 ;  /* 0x0000000000027941 */ /* 0x000fea0003800000 */
.L_x_12912:
        /* <DEDUP_REMOVED lines=25> */
.L_x_12950:
[----:B------:R-:W-:Y:S05]  /*21190*/  BSYNC B4 ;  /* 0x0000000000047941 */ /* 0x000fea0003800000 */
.L_x_12949:
        /* <DEDUP_REMOVED lines=49> */
.L_x_12952:
[----:B------:R-:W-:Y:S01]  /*214b0*/  MOV R6, 0x0 ;  /* 0x0000000000067802 */ /* 0x000fe20000000f00 */
[----:B------:R-:W-:Y:S01]  /*214c0*/  IMAD.MOV.U32 R7, RZ, RZ, 0x3fe00000 ;  /* 0x3fe00000ff077424 */ /* 0x000fe200078e00ff */
[----:B------:R-:W-:Y:S01]  /*214d0*/  UMOV UR4, 0xdc1895e9 ;  /* 0xdc1895e900047882 */ /* 0x000fe20000000000 */
[----:B------:R-:W-:Y:S01]  /*214e0*/  IMAD.MOV.U32 R8, RZ, RZ, 0x180754af ;  /* 0x180754afff087424 */ /* 0x000fe200078e00ff */
[----:B------:R-:W-:Y:S01]  /*214f0*/  UMOV UR5, 0x3fb0066b ;  /* 0x3fb0066b00057882 */ /* 0x000fe20000000000 */
[----:B------:R-:W-:Y:S01]  /*21500*/  IMAD.MOV.U32 R9, RZ, RZ, 0x3fb3823b ;  /* 0x3fb3823bff097424 */ /* 0x000fe200078e00ff */
[----:B------:R-:W-:Y:S01]  /*21510*/  UMOV UR6, 0x54442d18 ;  /* 0x54442d1800067882 */ /* 0x000fe20000000000 */
[----:B------:R-:W-:Y:S01]  /*21520*/  DFMA R6, |R4|, -R6, 0.5 ;  /* 0x3fe000000406742b */ /* 0x000fe20000000a06 */
[----:B------:R-:W-:-:S07]  /*21530*/  UMOV UR7, 0x3fe921fb ;  /* 0x3fe921fb00077882 */ /* 0x000fce0000000000 */
        /* <DEDUP_REMOVED lines=62> */
.L_x_12951:
        /* <DEDUP_REMOVED lines=12> */
[----:B------:R-:W-:Y:S01]  /*219e0*/  IMAD.MOV.U32 R44, RZ, RZ, R18 ;  /* 0x000000ffff2c7224 */ /* 0x000fe200078e0012 */
[----:B------:R-:W-:-:S12]  /*219f0*/  MOV R45, R19 ;  /* 0x00000013002d7202 */ /* 0x000fd80000000f00 */
        /* <DEDUP_REMOVED lines=24> */
.L_x_12961:
[----:B------:R-:W-:Y:S05]  /*21b80*/  BSYNC B7 ;  /* 0x0000000000077941 */ /* 0x000fea0003800000 */
.L_x_12960:
[----:B------:R-:W-:Y:S02]  /*21b90*/  IMAD.MOV.U32 R44, RZ, RZ, R4 ;  /* 0x000000ffff2c7224 */ /* 0x000fe400078e0004 */
[----:B------:R-:W-:Y:S01]  /*21ba0*/  IMAD.MOV.U32 R45, RZ, RZ, R5 ;  /* 0x000000ffff2d7224 */ /* 0x000fe200078e0005 */
[----:B------:R-:W-:Y:S06]  /*21bb0*/  BRA `(.L_x_12959) ;  /* 0x0000000000047947 */ /* 0x000fec0003800000 */
.L_x_12958:
[----:B------:R-:W-:-:S11]  /*21bc0*/  DADD R44, -R26, R30 ;  /* 0x000000001a2c7229 */ /* 0x000fd6000000011e */
.L_x_12959:
[----:B------:R-:W-:Y:S05]  /*21bd0*/  BSYNC B5 ;  /* 0x0000000000057941 */ /* 0x000fea0003800000 */
.L_x_12957:
        /* <DEDUP_REMOVED lines=28> */
.L_x_12966:
[----:B------:R-:W-:Y:S05]  /*21da0*/  BSYNC B7 ;  /* 0x0000000000077941 */ /* 0x000fea0003800000 */
.L_x_12965:
[----:B------:R-:W-:Y:S02]  /*21db0*/  IMAD.MOV.U32 R18, RZ, RZ, R4 ;  /* 0x000000ffff127224 */ /* 0x000fe400078e0004 */
[----:B------:R-:W-:Y:S01]  /*21dc0*/  IMAD.MOV.U32 R19, RZ, RZ, R5 ;  /* 0x000000ffff137224 */ /* 0x000fe200078e0005 */
[----:B------:R-:W-:Y:S06]  /*21dd0*/  BRA `(.L_x_12964) ;  /* 0x0000000000047947 */ /* 0x000fec0003800000 */
.L_x_12963:
[----:B------:R-:W-:-:S11]  /*21de0*/  DADD R18, -R24, R42 ;  /* 0x0000000018127229 */ /* 0x000fd6000000012a */
.L_x_12964:
[----:B------:R-:W-:Y:S05]  /*21df0*/  BSYNC B5 ;  /* 0x0000000000057941 */ /* 0x000fea0003800000 */
.L_x_12962:
        /* <DEDUP_REMOVED lines=30> */
.L_x_12968:
[----:B------:R-:W-:Y:S05]  /*21fe0*/  BSYNC B5 ;  /* 0x0000000000057941 */ /* 0x000fea0003800000 */
.L_x_12967:
[----:B------:R-:W-:Y:S05]  /*21ff0*/  BRA `(.L_x_12969) ;  /* 0x0000000800447947 */ /* 0x000fea0003800000 */
.L_x_12956:
[----:B------:R-:W-:-:S14]  /*22000*/  DSETP.GT.AND P0, PT, R20, 1, PT ;  /* 0x3ff000001400742a */ /* 0x000fdc0003f04000 */
[----:B------:R-:W-:Y:S05]  /*22010*/  @P0 BRA `(.L_x_12970) ;  /* 0x0000000000780947 */ /* 0x000fea0003800000 */
[----:B------:R-:W-:Y:S01]  /*22020*/  DADD R4, -R20, 1 ;  /* 0x3ff0000014047429 */ /* 0x000fe20000000100 */
[----:B------:R-:W-:Y:S01]  /*22030*/  IMAD.MOV.U32 R6, RZ, RZ, 0x0 ;  /* 0x00000000ff067424 */ /* 0x000fe200078e00ff */
[----:B------:R-:W-:Y:S01]  /*22040*/  BSSY B5, `(.L_x_12971) ;  /* 0x000001a000057945 */ /* 0x000fe20003800000 */
[----:B------:R-:W-:-:S05]  /*22050*/  IMAD.MOV.U32 R7, RZ, RZ, 0x3fd80000 ;  /* 0x3fd80000ff077424 */ /* 0x000fca00078e00ff */
[----:B------:R-:W-:-:S06]  /*22060*/  DMUL R8, R26, R4 ;  /* 0x000000041a087228 */ /* 0x000fcc0000000000 */
        /* <DEDUP_REMOVED lines=23> */
.L_x_12972:
[----:B------:R-:W-:Y:S05]  /*221e0*/  BSYNC B5 ;  /* 0x0000000000057941 */ /* 0x000fea0003800000 */
.L_x_12971:
[----:B------:R-:W-:Y:S05]  /*221f0*/  BRA `(.L_x_12969) ;  /* 0x0000000400c47947 */ /* 0x000fea0003800000 */
.L_x_12970:
        /* <DEDUP_REMOVED lines=28> */
.L_x_12974:
[----:B------:R-:W-:Y:S05]  /*223c0*/  BSYNC B5 ;  /* 0x0000000000057941 */ /* 0x000fea0003800000 */
.L_x_12973:
        /* <DEDUP_REMOVED lines=19> */
.L_x_12976:
[----:B------:R-:W-:Y:S05]  /*22500*/  BSYNC B5 ;  /* 0x0000000000057941 */ /* 0x000fea0003800000 */
.L_x_12975:
[----:B------:R-:W-:Y:S01]  /*22510*/  DMUL R20, R20, 8.11296384146066816958e+31 ;  /* 0x4690000014147828 */ /* 0x000fe20000000000 */
[----:B------:R-:W-:Y:S01]  /*22520*/  IMAD.MOV.U32 R22, RZ, RZ, R4 ;  /* 0x000000ffff167224 */ /* 0x000fe200078e0004 */
[----:B------:R-:W-:Y:S01]  /*22530*/  MOV R23, R5 ;  /* 0x0000000500177202 */ /* 0x000fe20000000f00 */
[----:B------:R-:W-:Y:S08]  /*22540*/  BRA `(.L_x_12969) ;  /* 0x0000000000f07947 */ /* 0x000ff00003800000 */
.L_x_12955:
        /* <DEDUP_REMOVED lines=27> */
.L_x_12978:
[----:B------:R-:W-:Y:S05]  /*22700*/  BSYNC B5 ;  /* 0x0000000000057941 */ /* 0x000fea0003800000 */
.L_x_12977:
[----:B------:R-:W-:Y:S01]  /*22710*/  DADD R8, R22, 1 ;  /* 0x3ff0000016087429 */ /* 0x000fe20000000000 */
[----:B------:R-:W-:Y:S01]  /*22720*/  IMAD.MOV.U32 R6, RZ, RZ, 0x0 ;  /* 0x00000000ff067424 */ /* 0x000fe200078e00ff */
[----:B------:R-:W-:Y:S01]  /*22730*/  BSSY B5, `(.L_x_12979) ;  /* 0x000001c000057945 */ /* 0x000fe20003800000 */
[----:B------:R-:W-:Y:S02]  /*22740*/  IMAD.MOV.U32 R7, RZ, RZ, 0x3fd80000 ;  /* 0x3fd80000ff077424 */ /* 0x000fe400078e00ff */
[----:B------:R-:W-:Y:S02]  /*22750*/  IMAD.MOV.U32 R20, RZ, RZ, 0x0 ;  /* 0x00000000ff147424 */ /* 0x000fe400078e00ff */
[----:B------:R-:W-:Y:S01]  /*22760*/  IMAD.MOV.U32 R21, RZ, RZ, 0x3ff00000 ;  /* 0x3ff00000ff157424 */ /* 0x000fe200078e00ff */
        /* <DEDUP_REMOVED lines=10> */
[----:B------:R-:W-:Y:S01]  /*22810*/  VIADD R11, R5, 0xfff00000 ;  /* 0xfff00000050b7836 */ /* 0x000fe20000000000 */
[----:B------:R-:W-:-:S05]  /*22820*/  MOV R10, R4 ;  /* 0x00000004000a7202 */ /* 0x000fca0000000f00 */
        /* <DEDUP_REMOVED lines=12> */
.L_x_12980:
[----:B------:R-:W-:Y:S05]  /*228f0*/  BSYNC B5 ;  /* 0x0000000000057941 */ /* 0x000fea0003800000 */
.L_x_12979:
[----:B------:R-:W-:-:S11]  /*22900*/  DMUL R22, R22, R24 ;  /* 0x0000001816167228 */ /* 0x000fd60000000000 */
.L_x_12969:
[----:B------:R-:W-:Y:S05]  /*22910*/  BSYNC B4 ;  /* 0x0000000000047941 */ /* 0x000fea0003800000 */
.L_x_12954:
[----:B------:R-:W-:Y:S05]  /*22920*/  BRA `(.L_x_12981) ;  /* 0x0000000000087947 */ /* 0x000fea0003800000 */
.L_x_12948:
[----:B------:R-:W-:Y:S02]  /*22930*/  DMUL R22, R22, 9.00719925474099200000e+15 ;  /* 0x4340000016167828 */ /* 0x000fe40000000000 */
[----:B------:R-:W-:-:S11]  /*22940*/  DMUL R20, R20, 9.00719925474099200000e+15 ;  /* 0x4340000014147828 */ /* 0x000fd60000000000 */
.L_x_12981:
[----:B------:R-:W-:Y:S05]  /*22950*/  BSYNC B2 ;  /* 0x0000000000027941 */ /* 0x000fea0003800000 */
.L_x_12947:
        /* <DEDUP_REMOVED lines=28> */
.L_x_12983:
[----:B------:R-:W-:Y:S05]  /*22b20*/  BSYNC B2 ;  /* 0x0000000000027941 */ /* 0x000fea0003800000 */
.L_x_12982:
        /* <DEDUP_REMOVED lines=77> */
[----:B------:R-:W-:Y:S01]  /*23000*/  IMAD.MOV.U32 R4, RZ, RZ, 0x7f3321d2 ;  /* 0x7f3321d2ff047424 */ /* 0x000fe200078e00ff */
[----:B------:R-:W-:-:S04]  /*23010*/  MOV R0, 0x4002d97c ;  /* 0x4002d97c00007802 */ /* 0x000fc80000000f00 */
[----:B------:R-:W-:Y:S02]  /*23020*/  FSEL R4, R4, 3.37028055040000000000e+12, !P1 ;  /* 0x54442d1804047808 */ /* 0x000fe40004800000 */
[----:B------:R-:W-:Y:S01]  /*23030*/  FSEL R5, R0, 1.8213495016098022461, !P1 ;  /* 0x3fe921fb00057808 */ /* 0x000fe20004800000 */
[----:B------:R-:W-:Y:S06]  /*23040*/  BRA `(.L_x_12986) ;  /* 0x0000000000087947 */ /* 0x000fec0003800000 */
.L_x_12985:
[----:B------:R-:W-:Y:S02]  /*23050*/  FSEL R4, RZ, 3.37028055040000000000e+12, P1 ;  /* 0x54442d18ff047808 */ /* 0x000fe40000800000 */
[----:B------:R-:W-:-:S07]  /*23060*/  FSEL R5, RZ, 2.1426990032196044922, P1 ;  /* 0x400921fbff057808 */ /* 0x000fce0000800000 */
.L_x_12986:
[----:B------:R-:W-:Y:S05]  /*23070*/  BSYNC B0 ;  /* 0x0000000000007941 */ /* 0x000fea0003800000 */
.L_x_12984:
[----:B------:R-:W-:Y:S01]  /*23080*/  DADD R22, |R22|, |R20| ;  /* 0x0000000016167229 */ /* 0x000fe20000000614 */
[----:B------:R-:W-:-:S07]  /*23090*/  LOP3.LUT R21, R5, 0x80000000, R21, 0xb8, !PT ;  /* 0x8000000005157812 */ /* 0x000fce00078eb815 */
[----:B------:R-:W-:-:S06]  /*230a0*/  DSETP.GTU.AND P0, PT, |R22|, +INF , PT ;  /* 0x7ff000001600742a */ /* 0x000fcc0003f0c200 */
[----:B------:R-:W-:Y:S02]  /*230b0*/  FSEL R4, R22, R4, P0 ;  /* 0x0000000416047208 */ /* 0x000fe40000000000 */
[----:B------:R-:W-:-:S07]  /*230c0*/  FSEL R5, R23, R21, P0 ;  /* 0x0000001517057208 */ /* 0x000fce0000000000 */
.L_x_12953:
[----:B------:R-:W-:Y:S05]  /*230d0*/  BSYNC B3 ;  /* 0x0000000000037941 */ /* 0x000fea0003800000 */
.L_x_12946:
[----:B------:R-:W-:Y:S01]  /*230e0*/  LOP3.LUT R15, R5, 0x80000000, R15, 0xb8, !PT ;  /* 0x80000000050f7812 */ /* 0x000fe200078eb80f */
[----:B------:R-:W-:Y:S01]  /*230f0*/  IMAD.MOV.U32 R14, RZ, RZ, R4 ;  /* 0x000000ffff0e7224 */ /* 0x000fe200078e0004 */
[----:B------:R-:W-:Y:S01]  /*23100*/  LOP3.LUT R13, R29, 0x80000000, R13, 0xb8, !PT ;  /* 0x800000001d0d7812 */ /* 0x000fe200078eb80d */
[----:B------:R-:W-:Y:S01]  /*23110*/  IMAD.MOV.U32 R12, RZ, RZ, R28 ;  /* 0x000000ffff0c7224 */ /* 0x000fe200078e001c */
[----:B------:R-:W-:Y:S06]  /*23120*/  BRA `(.L_x_12911) ;  /* 0x0000005800f07947 */ /* 0x000fec0003800000 */
.L_x_12910:
        /* <DEDUP_REMOVED lines=25> */
[----:B---3--:R-:W-:Y:S01]  /*232c0*/  IMAD.MOV.U32 R0, RZ, RZ, R7 ;  /* 0x000000ffff007224 */ /* 0x008fe200078e0007 */
        /* <DEDUP_REMOVED lines=15> */
[----:B------:R-:W-:Y:S01]  /*233c0*/  @P1 IMAD.MOV.U32 R11, RZ, RZ, 0x7ff00000 ;  /* 0x7ff00000ff0b1424 */ /* 0x000fe200078e00ff */
[----:B------:R-:W-:-:S06]  /*233d0*/  @P1 MOV R10, 0x0 ;  /* 0x00000000000a1802 */ /* 0x000fcc0000000f00 */
        /* <DEDUP_REMOVED lines=69> */
.L_x_12992:
[----:B------:R-:W-:Y:S05]  /*23830*/  BSYNC B0 ;  /* 0x0000000000007941 */ /* 0x000fea0003800000 */
.L_x_12991:
        /* <DEDUP_REMOVED lines=8> */
.L_x_12994:
[----:B------:R-:W-:Y:S05]  /*238c0*/  BSYNC B3 ;  /* 0x0000000000037941 */ /* 0x000fea0003800000 */
.L_x_12993:
        /* <DEDUP_REMOVED lines=82> */
.L_x_12996:
[----:B------:R-:W-:-:S04]  /*23df0*/  ISETP.GE.AND P0, PT, R25, RZ, PT ;  /* 0x000000ff1900720c */ /* 0x000fc80003f06270 */
[----:B------:R-:W-:Y:S02]  /*23e00*/  FSEL R6, RZ, 3.37028055040000000000e+12, P0 ;  /* 0x54442d18ff067808 */ /* 0x000fe40000000000 */
[----:B------:R-:W-:-:S07]  /*23e10*/  FSEL R7, RZ, 2.1426990032196044922, P0 ;  /* 0x400921fbff077808 */ /* 0x000fce0000000000 */
.L_x_12997:
[----:B------:R-:W-:Y:S05]  /*23e20*/  BSYNC B0 ;  /* 0x0000000000007941 */ /* 0x000fea0003800000 */
.L_x_12995:
[----:B------:R-:W-:Y:S01]  /*23e30*/  DADD R4, |R12|, |R14| ;  /* 0x000000000c047229 */ /* 0x000fe2000000060e */
[----:B------:R-:W-:Y:S01]  /*23e40*/  LOP3.LUT R29, R7, 0x80000000, R29, 0xb8, !PT ;  /* 0x80000000071d7812 */ /* 0x000fe200078eb81d */
[----:B------:R-:W-:-:S06]  /*23e50*/  DMUL R26, R26, 0.5 ;  /* 0x3fe000001a1a7828 */ /* 0x000fcc0000000000 */
[----:B------:R-:W-:-:S06]  /*23e60*/  DSETP.GTU.AND P0, PT, |R4|, +INF , PT ;  /* 0x7ff000000400742a */ /* 0x000fcc0003f0c200 */
[----:B------:R-:W-:Y:S02]  /*23e70*/  FSEL R6, R4, R6, P0 ;  /* 0x0000000604067208 */ /* 0x000fe40000000000 */
[----:B------:R-:W-:Y:S01]  /*23e80*/  FSEL R7, R5, R29, P0 ;  /* 0x0000001d05077208 */ /* 0x000fe20000000000 */
[----:B------:R-:W-:Y:S06]  /*23e90*/  BRA `(.L_x_12998) ;  /* 0x0000004c002c7947 */ /* 0x000fec0003800000 */
.L_x_12990:
        /* <DEDUP_REMOVED lines=10> */
[CC--:B------:R-:W-:Y:S01]  /*23f40*/  SEL R24, R10.reuse, R8.reuse, P0 ;  /* 0x000000080a187207 */ /* 0x0c0fe20000000000 */
[----:B------:R-:W-:Y:S01]  /*23f50*/  MUFU.RCP64H R33, R21 ;  /* 0x0000001500217308 */ /* 0x000fe20000001800 */
[----:B------:R-:W-:Y:S01]  /*23f60*/  SEL R3, R11, R9, P0 ;  /* 0x000000090b037207 */ /* 0x000fe20000000000 */
[----:B------:R-:W-:Y:S01]  /*23f70*/  IMAD.MOV.U32 R32, RZ, RZ, 0x1 ;  /* 0x00000001ff207424 */ /* 0x000fe200078e00ff */
[----:B---3--:R-:W-:Y:S01]  /*23f80*/  LOP3.LUT R0, R31, 0xffc00000, RZ, 0xc0, !PT ;  /* 0xffc000001f007812 */ /* 0x008fe200078ec0ff */
[----:B------:R-:W-:Y:S01]  /*23f90*/  IMAD.MOV.U32 R26, RZ, RZ, R24 ;  /* 0x000000ffff1a7224 */ /* 0x000fe200078e0018 */
[----:B------:R-:W-:Y:S01]  /*23fa0*/  SEL R30, R10, R8, P1 ;  /* 0x000000080a1e7207 */ /* 0x000fe20000800000 */
[----:B------:R-:W-:Y:S01]  /*23fb0*/  IMAD.MOV.U32 R27, RZ, RZ, R3 ;  /* 0x000000ffff1b7224 */ /* 0x000fe200078e0003 */
[----:B------:R-:W-:Y:S01]  /*23fc0*/  IADD3 R5, -R0, 0x7fd00000, RZ ;  /* 0x7fd0000000057810 */ /* 0x000fe20007ffe1ff */
[----:B------:R-:W-:Y:S01]  /*23fd0*/  IMAD.U32 R8, RZ, RZ, UR6 ;  /* 0x00000006ff087e24 */ /* 0x000fe2000f8e00ff */
[----:B------:R-:W-:Y:S01]  /*23fe0*/  MOV R22, 0x0 ;  /* 0x0000000000167802 */ /* 0x000fe20000000f00 */
[----:B------:R-:W-:Y:S01]  /*23ff0*/  BSSY B0, `(.L_x_12999) ;  /* 0x0000074000007945 */ /* 0x000fe20003800000 */
[----:B------:R-:W-:-:S02]  /*24000*/  ISETP.GE.U32.AND P2, PT, R3, 0x7ff00000, PT ;  /* 0x7ff000000300780c */ /* 0x000fc40003f46070 */
[C---:B------:R-:W-:Y:S01]  /*24010*/  DMUL R6, R4.reuse, R26 ;  /* 0x0000001a04067228 */ /* 0x040fe20000000000 */
[----:B------:R-:W-:Y:S01]  /*24020*/  FSETP.GEU.AND P5, PT, |R19|, 6.5827683646048100446e-37, PT ;  /* 0x036000001300780b */ /* 0x000fe20003fae200 */
        /* <DEDUP_REMOVED lines=112> */
.L_x_13000:
[----:B------:R-:W-:Y:S05]  /*24730*/  BSYNC B0 ;  /* 0x0000000000007941 */ /* 0x000fea0003800000 */
.L_x_12999:
        /* <DEDUP_REMOVED lines=8> */
.L_x_13002:
[----:B------:R-:W-:Y:S05]  /*247c0*/  BSYNC B3 ;  /* 0x0000000000037941 */ /* 0x000fea0003800000 */
.L_x_13001:
        /* <DEDUP_REMOVED lines=82> */
.L_x_13004:
[----:B------:R-:W-:-:S04]  /*24cf0*/  ISETP.GE.AND P0, PT, R25, RZ, PT ;  /* 0x000000ff1900720c */ /* 0x000fc80003f06270 */
[----:B------:R-:W-:Y:S02]  /*24d00*/  FSEL R6, RZ, 3.37028055040000000000e+12, P0 ;  /* 0x54442d18ff067808 */ /* 0x000fe40000000000 */
[----:B------:R-:W-:-:S07]  /*24d10*/  FSEL R7, RZ, 2.1426990032196044922, P0 ;  /* 0x400921fbff077808 */ /* 0x000fce0000000000 */
.L_x_13005:
[----:B------:R-:W-:Y:S05]  /*24d20*/  BSYNC B0 ;  /* 0x0000000000007941 */ /* 0x000fea0003800000 */
.L_x_13003:
[----:B------:R-:W-:Y:S01]  /*24d30*/  DADD R4, |R12|, |R14| ;  /* 0x000000000c047229 */ /* 0x000fe2000000060e */
[----:B------:R-:W-:-:S07]  /*24d40*/  LOP3.LUT R29, R7, 0x80000000, R29, 0xb8, !PT ;  /* 0x80000000071d7812 */ /* 0x000fce00078eb81d */
[----:B------:R-:W-:-:S06]  /*24d50*/  DSETP.GTU.AND P0, PT, |R4|, +INF , PT ;  /* 0x7ff000000400742a */ /* 0x000fcc0003f0c200 */
[----:B------:R-:W-:Y:S02]  /*24d60*/  FSEL R6, R4, R6, P0 ;  /* 0x0000000604067208 */ /* 0x000fe40000000000 */
[----:B------:R-:W-:Y:S01]  /*24d70*/  FSEL R7, R5, R29, P0 ;  /* 0x0000001d05077208 */ /* 0x000fe20000000000 */
[----:B------:R-:W-:Y:S06]  /*24d80*/  BRA `(.L_x_12998) ;  /* 0x0000003c00707947 */ /* 0x000fec0003800000 */
.L_x_12989:
[----:B------:R-:W0:Y:S01]  /*24d90*/  MUFU.RCP64H R5, -2.718280792236328125 ;  /* 0xc005bf0a00057908 */ /* 0x000e220000001800 */
[----:B------:R-:W-:Y:S01]  /*24da0*/  IMAD.MOV.U32 R6, RZ, RZ, -0x74eba897 ;  /* 0x8b145769ff067424 */ /* 0x000fe200078e00ff */
[----:B------:R-:W-:Y:S01]  /*24db0*/  FSETP.GEU.AND P1, PT, |R13|, 6.5827683646048100446e-37, PT ;  /* 0x036000000d00780b */ /* 0x000fe20003f2e200 */
[----:B------:R-:W-:Y:S01]  /*24dc0*/  IMAD.MOV.U32 R7, RZ, RZ, 0x4005bf0a ;  /* 0x4005bf0aff077424 */ /* 0x000fe200078e00ff */
[----:B------:R-:W-:Y:S01]  /*24dd0*/  BSSY B3, `(.L_x_13006) ;  /* 0x0000013000037945 */ /* 0x000fe20003800000 */
[----:B------:R-:W-:-:S06]  /*24de0*/  IMAD.MOV.U32 R4, RZ, RZ, 0x1 ;  /* 0x00000001ff047424 */ /* 0x000fcc00078e00ff */
        /* <DEDUP_REMOVED lines=8> */
[----:B---3--:R-:W-:-:S05]  /*24e70*/  FFMA R0, RZ, -2.0897850990295410156, R5 ;  /* 0xc005bf0aff007823 */ /* 0x008fca0000000005 */
        /* <DEDUP_REMOVED lines=8> */
.L_x_13007:
[----:B------:R-:W-:Y:S05]  /*24f00*/  BSYNC B3 ;  /* 0x0000000000037941 */ /* 0x000fea0003800000 */
.L_x_13006:
[----:B------:R-:W0:Y:S01]  /*24f10*/  MUFU.RCP64H R7, -2.718280792236328125 ;  /* 0xc005bf0a00077908 */ /* 0x000e220000001800 */
[----:B------:R-:W-:Y:S01]  /*24f20*/  MOV R8, 0x8b145769 ;  /* 0x8b14576900087802 */ /* 0x000fe20000000f00 */
[----:B------:R-:W-:Y:S01]  /*24f30*/  IMAD.MOV.U32 R9, RZ, RZ, 0x4005bf0a ;  /* 0x4005bf0aff097424 */ /* 0x000fe200078e00ff */
[----:B------:R-:W-:Y:S01]  /*24f40*/  FSETP.GEU.AND P1, PT, |R15|, 6.5827683646048100446e-37, PT ;  /* 0x036000000f00780b */ /* 0x000fe20003f2e200 */
[----:B------:R-:W-:Y:S01]  /*24f50*/  IMAD.MOV.U32 R6, RZ, RZ, 0x1 ;  /* 0x00000001ff067424 */ /* 0x000fe200078e00ff */
[----:B------:R-:W-:Y:S01]  /*24f60*/  BSSY B3, `(.L_x_13008) ;  /* 0x0000015000037945 */ /* 0x000fe20003800000 */
[----:B------:R-:W-:-:S04]  /*24f70*/  DADD R22, -RZ, |R4| ;  /* 0x00000000ff167229 */ /* 0x000fc80000000504 */
        /* <DEDUP_REMOVED lines=19> */
.L_x_13009:
[----:B------:R-:W-:Y:S05]  /*250b0*/  BSYNC B3 ;  /* 0x0000000000037941 */ /* 0x000fea0003800000 */
.L_x_13008:
[----:B------:R-:W-:Y:S01]  /*250c0*/  DADD R8, -RZ, |R6| ;  /* 0x00000000ff087229 */ /* 0x000fe20000000506 */
[----:B------:R-:W-:Y:S01]  /*250d0*/  IMAD.MOV.U32 R4, RZ, RZ, RZ ;  /* 0x000000ffff047224 */ /* 0x000fe200078e00ff */
[----:B------:R-:W-:Y:S01]  /*250e0*/  UMOV UR4, 0xffffffff ;  /* 0xffffffff00047882 */ /* 0x000fe20000000000 */
[----:B------:R-:W-:Y:S01]  /*250f0*/  UMOV UR5, 0x7fefffff ;  /* 0x7fefffff00057882 */ /* 0x000fe20000000000 */
[----:B------:R-:W-:Y:S01]  /*25100*/  MUFU.RCP64H R33, R21 ;  /* 0x0000001500217308 */ /* 0x000fe20000001800 */
[----:B------:R-:W-:Y:S01]  /*25110*/  UMOV UR6, UR5 ;  /* 0x0000000500067c82 */ /* 0x000fe20008000000 */
[----:B------:R-:W-:Y:S01]  /*25120*/  MOV R32, 0x1 ;  /* 0x0000000100207802 */ /* 0x000fe20000000f00 */
        /* <DEDUP_REMOVED lines=10> */
[----:B------:R-:W-:Y:S01]  /*251d0*/  SEL R24, R8, R22, P0 ;  /* 0x0000001608187207 */ /* 0x000fe20000000000 */
[----:B------:R-:W-:Y:S01]  /*251e0*/  IMAD.MOV.U32 R27, RZ, RZ, R3 ;  /* 0x000000ffff1b7224 */ /* 0x000fe200078e0003 */
[----:B------:R-:W-:Y:S02]  /*251f0*/  IADD3 R5, -R0, 0x7fd00000, RZ ;  /* 0x7fd0000000057810 */ /* 0x000fe40007ffe1ff */
[----:B------:R-:W-:Y:S02]  /*25200*/  MOV R26, R24 ;  /* 0x00000018001a7202 */ /* 0x000fe40000000f00 */
[----:B------:R-:W-:Y:S01]  /*25210*/  SEL R30, R8, R22, P1 ;  /* 0x00000016081e7207 */ /* 0x000fe20000800000 */
[----:B------:R-:W-:Y:S01]  /*25220*/  IMAD.U32 R8, RZ, RZ, UR6 ;  /* 0x00000006ff087e24 */ /* 0x000fe2000f8e00ff */
[----:B------:R-:W-:Y:S01]  /*25230*/  ISETP.GE.U32.AND P2, PT, R3, 0x7ff00000, PT ;  /* 0x7ff000000300780c */ /* 0x000fe20003f46070 */
[----:B------:R-:W-:Y:S01]  /*25240*/  IMAD.MOV.U32 R22, RZ, RZ, 0x0 ;  /* 0x00000000ff167424 */ /* 0x000fe200078e00ff */
        /* <DEDUP_REMOVED lines=113> */
.L_x_13011:
[----:B------:R-:W-:Y:S05]  /*25960*/  BSYNC B0 ;  /* 0x0000000000007941 */ /* 0x000fea0003800000 */
.L_x_13010:
        /* <DEDUP_REMOVED lines=8> */
.L_x_13013:
[----:B------:R-:W-:Y:S05]  /*259f0*/  BSYNC B3 ;  /* 0x0000000000037941 */ /* 0x000fea0003800000 */
.L_x_13012:
        /* <DEDUP_REMOVED lines=82> */
.L_x_13015:
[----:B------:R-:W-:-:S04]  /*25f20*/  ISETP.GE.AND P0, PT, R25, RZ, PT ;  /* 0x000000ff1900720c */ /* 0x000fc80003f06270 */
[----:B------:R-:W-:Y:S02]  /*25f30*/  FSEL R6, RZ, 3.37028055040000000000e+12, P0 ;  /* 0x54442d18ff067808 */ /* 0x000fe40000000000 */
[----:B------:R-:W-:-:S07]  /*25f40*/  FSEL R7, RZ, 2.1426990032196044922, P0 ;  /* 0x400921fbff077808 */ /* 0x000fce0000000000 */
.L_x_13016:
[----:B------:R-:W-:Y:S05]  /*25f50*/  BSYNC B0 ;  /* 0x0000000000007941 */ /* 0x000fea0003800000 */
.L_x_13014:
[----:B------:R-:W-:Y:S01]  /*25f60*/  DADD R4, |R12|, |R14| ;  /* 0x000000000c047229 */ /* 0x000fe2000000060e */
[----:B------:R-:W-:Y:S01]  /*25f70*/  LOP3.LUT R29, R7, 0x80000000, R29, 0xb8, !PT ;  /* 0x80000000071d7812 */ /* 0x000fe200078eb81d */
[----:B------:R-:W-:-:S06]  /*25f80*/  DADD R26, R26, 1 ;  /* 0x3ff000001a1a7429 */ /* 0x000fcc0000000000 */
[----:B------:R-:W-:-:S06]  /*25f90*/  DSETP.GTU.AND P0, PT, |R4|, +INF , PT ;  /* 0x7ff000000400742a */ /* 0x000fcc0003f0c200 */
[----:B------:R-:W-:Y:S02]  /*25fa0*/  FSEL R6, R4, R6, P0 ;  /* 0x0000000604067208 */ /* 0x000fe40000000000 */
[----:B------:R-:W-:Y:S01]  /*25fb0*/  FSEL R7, R5, R29, P0 ;  /* 0x0000001d05077208 */ /* 0x000fe20000000000 */
[----:B------:R-:W-:Y:S06]  /*25fc0*/  BRA `(.L_x_12998) ;  /* 0x0000002800e07947 */ /* 0x000fec0003800000 */
.L_x_12988:
        /* <DEDUP_REMOVED lines=14> */
[----:B------:R-:W-:Y:S01]  /*260b0*/  MOV R8, 0x1 ;  /* 0x0000000100087802 */ /* 0x000fe20000000f00 */
        /* <DEDUP_REMOVED lines=13> */
[----:B------:R-:W-:Y:S01]  /*26190*/  @!P0 IMAD.MOV.U32 R0, RZ, RZ, R9 ;  /* 0x000000ffff008224 */ /* 0x000fe200078e0009 */
[----:B------:R-:W-:-:S03]  /*261a0*/  @!P0 MOV R6, R8 ;  /* 0x0000000800068202 */ /* 0x000fc60000000f00 */
        /* <DEDUP_REMOVED lines=77> */
.L_x_13020:
[----:B------:R-:W-:Y:S05]  /*26680*/  BSYNC B0 ;  /* 0x0000000000007941 */ /* 0x000fea0003800000 */
.L_x_13019:
        /* <DEDUP_REMOVED lines=8> */
.L_x_13022:
[----:B------:R-:W-:Y:S05]  /*26710*/  BSYNC B3 ;  /* 0x0000000000037941 */ /* 0x000fea0003800000 */
.L_x_13021:
        /* <DEDUP_REMOVED lines=73> */
.L_x_13024:
[----:B------:R-:W-:Y:S05]  /*26bb0*/  BSYNC B0 ;  /* 0x0000000000007941 */ /* 0x000fea0003800000 */
.L_x_13023:
[----:B------:R-:W-:Y:S01]  /*26bc0*/  LOP3.LUT R3, R7, 0x80000000, R15, 0xb8, !PT ;  /* 0x8000000007037812 */ /* 0x000fe200078eb80f */
[----:B------:R-:W-:Y:S01]  /*26bd0*/  DMUL R26, R26, 0.5 ;  /* 0x3fe000001a1a7828 */ /* 0x000fe20000000000 */
[----:B------:R-:W-:Y:S02]  /*26be0*/  FSEL R6, R10, R6, P0 ;  /* 0x000000060a067208 */ /* 0x000fe40000000000 */
[----:B------:R-:W-:Y:S01]  /*26bf0*/  FSEL R7, R11, R3, P0 ;  /* 0x000000030b077208 */ /* 0x000fe20000000000 */
[----:B------:R-:W-:Y:S07]  /*26c00*/  BRA `(.L_x_12998) ;  /* 0x0000001c00d07947 */ /* 0x000fee0003800000 */
.L_x_13018:
[CC--:B------:R-:W-:Y:S01]  /*26c10*/  ISETP.GT.U32.AND P1, PT, R20.reuse, R18.reuse, PT ;  /* 0x000000121400720c */ /* 0x0c0fe20003f24070 */
[----:B------:R-:W-:Y:S01]  /*26c20*/  UMOV UR4, 0xffffffff ;  /* 0xffffffff00047882 */ /* 0x000fe20000000000 */
[CC--:B------:R-:W-:Y:S01]  /*26c30*/  ISETP.LT.U32.AND P0, PT, R20.reuse, R18.reuse, PT ;  /* 0x000000121400720c */ /* 0x0c0fe20003f01070 */
[----:B------:R-:W-:Y:S01]  /*26c40*/  UMOV UR5, 0x7fefffff ;  /* 0x7fefffff00057882 */ /* 0x000fe20000000000 */
[CC--:B------:R-:W-:Y:S01]  /*26c50*/  ISETP.GT.U32.AND.EX P1, PT, R21.reuse, R19.reuse, PT, P1 ;  /* 0x000000131500720c */ /* 0x0c0fe20003f24110 */
[----:B------:R-:W-:Y:S01]  /*26c60*/  UMOV UR6, UR5 ;  /* 0x0000000500067c82 */ /* 0x000fe20008000000 */
[CC--:B------:R-:W-:Y:S01]  /*26c70*/  ISETP.LT.U32.AND.EX P0, PT, R21.reuse, R19.reuse, PT, P0 ;  /* 0x000000131500720c */ /* 0x0c0fe20003f01100 */
[----:B------:R-:W-:Y:S01]  /*26c80*/  IMAD.U32 R8, RZ, RZ, UR6 ;  /* 0x00000006ff087e24 */ /* 0x000fe2000f8e00ff */
[CC--:B------:R-:W-:Y:S01]  /*26c90*/  SEL R31, R21.reuse, R19.reuse, P1 ;  /* 0x00000013151f7207 */ /* 0x0c0fe20000800000 */
[----:B------:R-:W-:Y:S01]  /*26ca0*/  IMAD.MOV.U32 R26, RZ, RZ, 0x0 ;  /* 0x00000000ff1a7424 */ /* 0x000fe200078e00ff */
[----:B------:R-:W-:Y:S01]  /*26cb0*/  SEL R3, R21, R19, P0 ;  /* 0x0000001315037207 */ /* 0x000fe20000000000 */
[----:B------:R-:W-:Y:S01]  /*26cc0*/  IMAD.MOV.U32 R27, RZ, RZ, 0x3fd80000 ;  /* 0x3fd80000ff1b7424 */ /* 0x000fe200078e00ff */
[----:B---3--:R-:W-:Y:S01]  /*26cd0*/  LOP3.LUT R0, R31, 0xffc00000, RZ, 0xc0, !PT ;  /* 0xffc000001f007812 */ /* 0x008fe200078ec0ff */
[----:B------:R-:W-:Y:S01]  /*26ce0*/  MUFU.RCP64H R33, R23 ;  /* 0x0000001700217308 */ /* 0x000fe20000001800 */
[-C--:B------:R-:W-:Y:S01]  /*26cf0*/  SEL R28, R20, R18.reuse, P0 ;  /* 0x00000012141c7207 */ /* 0x080fe20000000000 */
[----:B------:R-:W-:Y:S01]  /*26d00*/  IMAD.MOV.U32 R29, RZ, RZ, R3 ;  /* 0x000000ffff1d7224 */ /* 0x000fe200078e0003 */
[----:B------:R-:W-:Y:S01]  /*26d10*/  IADD3 R5, -R0, 0x7fd00000, RZ ;  /* 0x7fd0000000057810 */ /* 0x000fe20007ffe1ff */
[----:B------:R-:W-:Y:S01]  /*26d20*/  IMAD.MOV.U32 R32, RZ, RZ, 0x1 ;  /* 0x00000001ff207424 */ /* 0x000fe200078e00ff */
[----:B------:R-:W-:Y:S01]  /*26d30*/  MOV R4, RZ ;  /* 0x000000ff00047202 */ /* 0x000fe20000000f00 */
[----:B------:R-:W-:Y:S01]  /*26d40*/  BSSY B0, `(.L_x_13025) ;  /* 0x0000075000007945 */ /* 0x000fe20003800000 */
[----:B------:R-:W-:-:S02]  /*26d50*/  SEL R30, R20, R18, P1 ;  /* 0x00000012141e7207 */ /* 0x000fc40000800000 */
[----:B------:R-:W-:Y:S02]  /*26d60*/  ISETP.GE.U32.AND P2, PT, R3, 0x7ff00000, PT ;  /* 0x7ff000000300780c */ /* 0x000fe40003f46070 */
        /* <DEDUP_REMOVED lines=114> */
.L_x_13026:
[----:B------:R-:W-:Y:S05]  /*27490*/  BSYNC B0 ;  /* 0x0000000000007941 */ /* 0x000fea0003800000 */
.L_x_13025:
        /* <DEDUP_REMOVED lines=8> */
.L_x_13028:
[----:B------:R-:W-:Y:S05]  /*27520*/  BSYNC B3 ;  /* 0x0000000000037941 */ /* 0x000fea0003800000 */
.L_x_13027:
        /* <DEDUP_REMOVED lines=73> */
.L_x_13030:
[----:B------:R-:W-:Y:S05]  /*279c0*/  BSYNC B0 ;  /* 0x0000000000007941 */ /* 0x000fea0003800000 */
.L_x_13029:
[----:B------:R-:W-:Y:S02]  /*279d0*/  LOP3.LUT R3, R7, 0x80000000, R15, 0xb8, !PT ;  /* 0x8000000007037812 */ /* 0x000fe400078eb80f */
[----:B------:R-:W-:Y:S02]  /*279e0*/  FSEL R6, R10, R6, P1 ;  /* 0x000000060a067208 */ /* 0x000fe40000800000 */
[----:B------:R-:W-:Y:S01]  /*279f0*/  FSEL R7, R11, R3, P1 ;  /* 0x000000030b077208 */ /* 0x000fe20000800000 */
[----:B------:R-:W-:Y:S06]  /*27a00*/  BRA `(.L_x_12998) ;  /* 0x0000001000507947 */ /* 0x000fec0003800000 */
.L_x_13017:
[----:B------:R-:W0:Y:S01]  /*27a10*/  MUFU.RCP64H R5, 2.718280792236328125 ;  /* 0x4005bf0a00057908 */ /* 0x000e220000001800 */
[----:B------:R-:W-:Y:S01]  /*27a20*/  IMAD.MOV.U32 R6, RZ, RZ, -0x74eba897 ;  /* 0x8b145769ff067424 */ /* 0x000fe200078e00ff */
[----:B------:R-:W-:Y:S01]  /*27a30*/  MOV R4, 0x1 ;  /* 0x0000000100047802 */ /* 0x000fe20000000f00 */
        /* <DEDUP_REMOVED lines=11> */
[----:B---3--:R-:W-:-:S05]  /*27af0*/  FFMA R0, RZ, 2.0897850990295410156, R5 ;  /* 0x4005bf0aff007823 */ /* 0x008fca0000000005 */
        /* <DEDUP_REMOVED lines=8> */
.L_x_13032:
[----:B------:R-:W-:Y:S05]  /*27b80*/  BSYNC B3 ;  /* 0x0000000000037941 */ /* 0x000fea0003800000 */
.L_x_13031:
        /* <DEDUP_REMOVED lines=24> */
[----:B------:R-:W-:Y:S02]  /*27d10*/  IMAD.MOV.U32 R6, RZ, RZ, R4 ;  /* 0x000000ffff067224 */ /* 0x000fe400078e0004 */
[----:B------:R-:W-:-:S07]  /*27d20*/  IMAD.MOV.U32 R7, RZ, RZ, R5 ;  /* 0x000000ffff077224 */ /* 0x000fce00078e0005 */
.L_x_13034:
[----:B------:R-:W-:Y:S05]  /*27d30*/  BSYNC B3 ;  /* 0x0000000000037941 */ /* 0x000fea0003800000 */
.L_x_13033:
        /* <DEDUP_REMOVED lines=61> */
[----:B------:R-:W-:-:S03]  /*28110*/  @!P0 IMAD.MOV.U32 R28, RZ, RZ, R6 ;  /* 0x000000ffff1c8224 */ /* 0x000fc600078e0006 */
[----:B------:R-:W-:-:S04]  /*28120*/  IADD3 R0, R3, -0x1, RZ ;  /* 0xffffffff03007810 */ /* 0x000fc80007ffe0ff */
        /* <DEDUP_REMOVED lines=74> */
.L_x_13036:
[----:B------:R-:W-:Y:S05]  /*285d0*/  BSYNC B0 ;  /* 0x0000000000007941 */ /* 0x000fea0003800000 */
.L_x_13035:
        /* <DEDUP_REMOVED lines=8> */
.L_x_13038:
[----:B------:R-:W-:Y:S05]  /*28660*/  BSYNC B3 ;  /* 0x0000000000037941 */ /* 0x000fea0003800000 */
.L_x_13037:
        /* <DEDUP_REMOVED lines=8> */
[----:B------:R-:W-:Y:S01]  /*286f0*/  MOV R8, 0xdbb65b49 ;  /* 0xdbb65b4900087802 */ /* 0x000fe20000000f00 */
[----:B------:R-:W-:Y:S01]  /*28700*/  IMAD.MOV.U32 R9, RZ, RZ, 0x3f2d3b63 ;  /* 0x3f2d3b63ff097424 */ /* 0x000fe200078e00ff */
[----:B------:R-:W-:Y:S01]  /*28710*/  UMOV UR4, 0x2a25ff7e ;  /* 0x2a25ff7e00047882 */ /* 0x000fe20000000000 */
[----:B------:R-:W-:Y:S01]  /*28720*/  UMOV UR5, 0x3ef53e1d ;  /* 0x3ef53e1d00057882 */ /* 0x000fe20000000000 */
[----:B------:R-:W-:-:S03]  /*28730*/  DSETP.NEU.AND P0, PT, R18, R20, PT ;  /* 0x000000141200722a */ /* 0x000fc60003f0d000 */
        /* <DEDUP_REMOVED lines=61> */
.L_x_13040:
[----:B------:R-:W-:Y:S05]  /*28b10*/  BSYNC B0 ;  /* 0x0000000000007941 */ /* 0x000fea0003800000 */
.L_x_13039:
[----:B------:R-:W-:Y:S02]  /*28b20*/  LOP3.LUT R3, R7, 0x80000000, R15, 0xb8, !PT ;  /* 0x8000000007037812 */ /* 0x000fe400078eb80f */
[----:B------:R-:W-:Y:S02]  /*28b30*/  FSEL R6, R10, R6, P1 ;  /* 0x000000060a067208 */ /* 0x000fe40000800000 */
[----:B------:R-:W-:-:S07]  /*28b40*/  FSEL R7, R11, R3, P1 ;  /* 0x000000030b077208 */ /* 0x000fce0000800000 */
.L_x_12998:
[----:B------:R-:W-:Y:S05]  /*28b50*/  BSYNC B2 ;  /* 0x0000000000027941 */ /* 0x000fea0003800000 */
.L_x_12987:
        /* <DEDUP_REMOVED lines=8> */
.L_x_12909:
[----:B------:R-:W-:-:S14]  /*28be0*/  DSETP.NEU.AND P0, PT, R18, +INF , PT ;  /* 0x7ff000001200742a */ /* 0x000fdc0003f0d000 */
[----:B------:R-:W-:Y:S01]  /*28bf0*/  @!P0 DADD R14, R14, R14 ;  /* 0x000000000e0e8229 */ /* 0x000fe2000000000e */
[----:B------:R-:W-:Y:S10]  /*28c00*/  @!P0 BRA `(.L_x_12911) ;  /* 0x0000000000388947 */ /* 0x000ff40003800000 */
[----:B------:R-:W-:-:S14]  /*28c10*/  DSETP.NEU.AND P0, PT, R20, +INF , PT ;  /* 0x7ff000001400742a */ /* 0x000fdc0003f0d000 */
[----:B------:R-:W-:Y:S01]  /*28c20*/  @!P0 DADD R4, R12, R12 ;  /* 0x000000000c048229 */ /* 0x000fe2000000000c */
[----:B------:R-:W-:Y:S02]  /*28c30*/  @!P0 IMAD.MOV.U32 R12, RZ, RZ, R14 ;  /* 0x000000ffff0c8224 */ /* 0x000fe400078e000e */
[----:B------:R-:W-:-:S07]  /*28c40*/  @!P0 IMAD.MOV.U32 R13, RZ, RZ, R15 ;  /* 0x000000ffff0d8224 */ /* 0x000fce00078e000f */
[----:B------:R-:W-:Y:S01]  /*28c50*/  @!P0 IMAD.MOV.U32 R14, RZ, RZ, R4 ;  /* 0x000000ffff0e8224 */ /* 0x000fe200078e0004 */
[----:B------:R-:W-:Y:S01]  /*28c60*/  @!P0 MOV R15, R5 ;  /* 0x00000005000f8202 */ /* 0x000fe20000000f00 */
        /* <DEDUP_REMOVED lines=8> */
.L_x_12911:
[----:B------:R-:W-:Y:S05]  /*28cf0*/  BSYNC B1 ;  /* 0x0000000000017941 */ /* 0x000fea0003800000 */
.L_x_12908:
[----:B------:R-:W3:Y:S02]  /*28d00*/  LDC.U8 R3, c[0x0][0x421] ;  /* 0x00010840ff037b82 */ /* 0x000ee40000000000 */
[----:B---3--:R-:W-:-:S04]  /*28d10*/  PRMT R0, R3, 0x9910, RZ ;  /* 0x0000991003007816 */ /* 0x008fc800000000ff */
        /* <DEDUP_REMOVED lines=13> */
.L_x_13044:
[----:B------:R-:W0:Y:S02]  /*28df0*/  F2I.S64.F64.TRUNC R12, R12 ;  /* 0x0000000c000c7311 */ /* 0x000e24000030d900 */
[----:B0-----:R-:W-:-:S05]  /*28e00*/  IMAD.MOV.U32 R3, RZ, RZ, R12 ;  /* 0x000000ffff037224 */ /* 0x001fca00078e000c */
[----:B------:R0:W-:Y:S01]  /*28e10*/  STG.E.U8 desc[UR36][R16.64], R3 ;  /* 0x0000000310007986 */ /* 0x0001e2000c101124 */
[----:B------:R-:W-:Y:S05]  /*28e20*/  BRA `(.L_x_13046) ;  /* 0x0000001000087947 */ /* 0x000fea0003800000 */
.L_x_13043:
        /* <DEDUP_REMOVED lines=9> */
.L_x_13048:
[----:B------:R-:W0:Y:S02]  /*28ec0*/  F2I.F64.TRUNC R13, R12 ;  /* 0x0000000c000d7311 */ /* 0x000e24000030d100 */
[----:B0-----:R0:W-:Y:S01]  /*28ed0*/  STG.E desc[UR36][R16.64], R13 ;  /* 0x0000000d10007986 */ /* 0x0011e2000c101924 */
[----:B------:R-:W-:Y:S05]  /*28ee0*/  BRA `(.L_x_13046) ;  /* 0x0000000c00d87947 */ /* 0x000fea0003800000 */
.L_x_13047:
[----:B------:R-:W0:Y:S02]  /*28ef0*/  F2I.F64.TRUNC R13, R12 ;  /* 0x0000000c000d7311 */ /* 0x000e24000030d100 */
[----:B0-----:R0:W-:Y:S01]  /*28f00*/  STG.E.U16 desc[UR36][R16.64], R13 ;  /* 0x0000000d10007986 */ /* 0x0011e2000c101524 */
[----:B------:R-:W-:Y:S05]  /*28f10*/  BRA `(.L_x_13046) ;  /* 0x0000000c00cc7947 */ /* 0x000fea0003800000 */
.L_x_13042:
        /* <DEDUP_REMOVED lines=13> */
.L_x_13050:
        /* <DEDUP_REMOVED lines=8> */
.L_x_13049:
        /* <DEDUP_REMOVED lines=16> */
.L_x_13052:
        /* <DEDUP_REMOVED lines=11> */
.L_x_13051:
[----:B------:R0:W-:Y:S01]  /*29220*/  STG.E.64 desc[UR36][R16.64], R12 ;  /* 0x0000000c10007986 */ /* 0x0001e2000c101b24 */
[----:B------:R-:W-:Y:S05]  /*29230*/  BRA `(.L_x_13046) ;  /* 0x0000000c00047947 */ /* 0x000fea0003800000 */
.L_x_13041:
        /* <DEDUP_REMOVED lines=13> */
.L_x_13055:
[----:B------:R0:W-:Y:S01]  /*29310*/  STG.E.128 desc[UR36][R16.64], R12 ;  /* 0x0000000c10007986 */ /* 0x0001e2000c101d24 */
[----:B------:R-:W-:Y:S05]  /*29320*/  BRA `(.L_x_13046) ;  /* 0x0000000800c87947 */ /* 0x000fea0003800000 */
.L_x_13054:
        /* <DEDUP_REMOVED lines=25> */
.L_x_13059:
[----:B------:R-:W-:Y:S05]  /*294c0*/  BSYNC B0 ;  /* 0x0000000000007941 */ /* 0x000fea0003800000 */
.L_x_13058:
[----:B------:R-:W-:-:S05]  /*294d0*/  LOP3.LUT R5, R0, R5, RZ, 0xfc, !PT ;  /* 0x0000000500057212 */ /* 0x000fca00078efcff */
[----:B------:R0:W-:Y:S01]  /*294e0*/  STG.E.U8 desc[UR36][R16.64], R5 ;  /* 0x0000000510007986 */ /* 0x0001e2000c101124 */
[----:B------:R-:W-:Y:S05]  /*294f0*/  BRA `(.L_x_13046) ;  /* 0x0000000800547947 */ /* 0x000fea0003800000 */
.L_x_13057:
        /* <DEDUP_REMOVED lines=17> */
.L_x_13061:
[----:B------:R-:W-:Y:S01]  /*29610*/  IMAD.MOV.U32 R0, RZ, RZ, 0x7f ;  /* 0x0000007fff007424 */ /* 0x000fe200078e00ff */
[----:B------:R-:W-:-:S04]  /*29620*/  ISETP.GT.U32.AND P0, PT, R3, 0x7f800000, PT ;  /* 0x7f8000000300780c */ /* 0x000fc80003f04070 */
[----:B------:R-:W-:-:S09]  /*29630*/  SEL R0, R0, 0x7c, P0 ;  /* 0x0000007c00007807 */ /* 0x000fd20000000000 */
.L_x_13062:
[----:B------:R-:W-:Y:S05]  /*29640*/  BSYNC B0 ;  /* 0x0000000000007941 */ /* 0x000fea0003800000 */
.L_x_13060:
[----:B------:R-:W-:-:S04]  /*29650*/  LOP3.LUT R3, R5, 0x80000000, RZ, 0xc0, !PT ;  /* 0x8000000005037812 */ /* 0x000fc800078ec0ff */
[----:B------:R-:W-:-:S04]  /*29660*/  SHF.R.U32.HI R3, RZ, 0x18, R3 ;  /* 0x00000018ff037819 */ /* 0x000fc80000011603 */
[----:B------:R-:W-:-:S05]  /*29670*/  LOP3.LUT R3, R0, R3, RZ, 0xfc, !PT ;  /* 0x0000000300037212 */ /* 0x000fca00078efcff */
[----:B------:R0:W-:Y:S01]  /*29680*/  STG.E.U8 desc[UR36][R16.64], R3 ;  /* 0x0000000310007986 */ /* 0x0001e2000c101124 */
[----:B------:R-:W-:Y:S05]  /*29690*/  BRA `(.L_x_13046) ;  /* 0x0000000400ec7947 */ /* 0x000fea0003800000 */
.L_x_13056:
        /* <DEDUP_REMOVED lines=8> */
.L_x_13053:
        /* <DEDUP_REMOVED lines=11> */
.L_x_13065:
        /* <DEDUP_REMOVED lines=21> */
.L_x_13068:
[----:B------:R-:W-:-:S04]  /*29920*/  LOP3.LUT R3, R5, 0x80000000, RZ, 0xc0, !PT ;  /* 0x8000000005037812 */ /* 0x000fc800078ec0ff */
[----:B------:R-:W-:-:S04]  /*29930*/  SHF.R.U32.HI R3, RZ, 0x18, R3 ;  /* 0x00000018ff037819 */ /* 0x000fc80000011603 */
[----:B------:R-:W-:-:S04]  /*29940*/  LOP3.LUT R0, R0, R3, RZ, 0xfc, !PT ;  /* 0x0000000300007212 */ /* 0x000fc800078efcff */
[----:B------:R-:W-:-:S07]  /*29950*/  PRMT R8, R0, 0x7610, R8 ;  /* 0x0000761000087816 */ /* 0x000fce0000000008 */
.L_x_13067:
[----:B------:R-:W-:Y:S05]  /*29960*/  BSYNC B0 ;  /* 0x0000000000007941 */ /* 0x000fea0003800000 */
.L_x_13066:
[----:B------:R3:W-:Y:S01]  /*29970*/  STG.E.U8 desc[UR36][R16.64], R8 ;  /* 0x0000000810007986 */ /* 0x0007e2000c101124 */
[----:B------:R-:W-:Y:S05]  /*29980*/  BRA `(.L_x_13046) ;  /* 0x0000000400307947 */ /* 0x000fea0003800000 */
.L_x_13064:
[----:B------:R-:W-:Y:S01]  /*29990*/  UMOV UR4, 0xf0000000 ;  /* 0xf000000000047882 */ /* 0x000fe20000000000 */
[----:B------:R-:W-:Y:S01]  /*299a0*/  UMOV UR5, 0x380fffff ;  /* 0x380fffff00057882 */ /* 0x000fe20000000000 */
[----:B------:R-:W0:Y:S01]  /*299b0*/  F2F.F32.F64 R5, R12 ;  /* 0x0000000c00057310 */ /* 0x000e220000301000 */
[----:B------:R-:W-:Y:S01]  /*299c0*/  DSETP.GEU.AND P0, PT, |R12|, UR4, PT ;  /* 0x000000040c007e2a */ /* 0x000fe2000bf0e200 */
[----:B------:R-:W-:Y:S01]  /*299d0*/  BSSY B0, `(.L_x_13069) ;  /* 0x0000015000007945 */ /* 0x000fe20003800000 */
[----:B------:R-:W-:-:S12]  /*299e0*/  MOV R8, 0x80 ;  /* 0x0000008000087802 */ /* 0x000fd80000000f00 */
        /* <DEDUP_REMOVED lines=15> */
.L_x_13071:
[----:B------:R-:W-:-:S04]  /*29ae0*/  LOP3.LUT R3, R5, 0x80000000, RZ, 0xc0, !PT ;  /* 0x8000000005037812 */ /* 0x000fc800078ec0ff */
[----:B------:R-:W-:-:S04]  /*29af0*/  SHF.R.U32.HI R3, RZ, 0x18, R3 ;  /* 0x00000018ff037819 */ /* 0x000fc80000011603 */
[----:B------:R-:W-:-:S04]  /*29b00*/  LOP3.LUT R0, R0, R3, RZ, 0xfc, !PT ;  /* 0x0000000300007212 */ /* 0x000fc800078efcff */
[----:B------:R-:W-:-:S07]  /*29b10*/  PRMT R8, R0, 0x7610, R8 ;  /* 0x0000761000087816 */ /* 0x000fce0000000008 */
.L_x_13070:
[----:B------:R-:W-:Y:S05]  /*29b20*/  BSYNC B0 ;  /* 0x0000000000007941 */ /* 0x000fea0003800000 */
.L_x_13069:
[----:B------:R0:W-:Y:S01]  /*29b30*/  STG.E.U8 desc[UR36][R16.64], R8 ;  /* 0x0000000810007986 */ /* 0x0001e2000c101124 */
[----:B------:R-:W-:Y:S05]  /*29b40*/  BRA `(.L_x_13046) ;  /* 0x0000000000c07947 */ /* 0x000fea0003800000 */
.L_x_13063:
        /* <DEDUP_REMOVED lines=26> */
.L_x_13045:
[----:B------:R-:W-:Y:S01]  /*29cf0*/  MOV R0, 0x0 ;  /* 0x0000000000007802 */ /* 0x000fe20000000f00 */
[----:B------:R-:W-:Y:S01]  /*29d00*/  ULDC.64 UR4, c[0x4][0x158] ;  /* 0x0100560000047ab9 */ /* 0x000fe20000000a00 */
[----:B------:R-:W-:Y:S01]  /*29d10*/  ULDC.64 UR6, c[0x4][0x10] ;  /* 0x0100040000067ab9 */ /* 0x000fe20000000a00 */
[----:B------:R-:W-:Y:S01]  /*29d20*/  IMAD.U32 R4, RZ, RZ, UR4 ;  /* 0x00000004ff047e24 */ /* 0x000fe2000f8e00ff */
[----:B------:R0:W1:Y:S01]  /*29d30*/  LDC.64 R14, c[0x4][R0] ;  /* 0x01000000000e7b82 */ /* 0x0000620000000a00 */
[----:B------:R-:W-:Y:S01]  /*29d40*/  IMAD.U32 R5, RZ, RZ, UR5 ;  /* 0x00000005ff057e24 */ /* 0x000fe2000f8e00ff */
[----:B------:R-:W-:Y:S01]  /*29d50*/  ULDC.64 UR4, c[0x4][0x160] ;  /* 0x0100580000047ab9 */ /* 0x000fe20000000a00 */
[----:B------:R-:W-:Y:S01]  /*29d60*/  MOV R10, UR6 ;  /* 0x00000006000a7c02 */ /* 0x000fe20008000f00 */
        /* <DEDUP_REMOVED lines=8> */
.L_x_13074:
[----:B------:R-:W-:Y:S05]  /*29df0*/  BRA `(.L_x_13046) ;  /* 0x0000000000147947 */ /* 0x000fea0003800000 */
.L_x_13073:
[----:B------:R-:W0:Y:S02]  /*29e00*/  F2I.U64.F64.TRUNC R12, R12 ;  /* 0x0000000c000c7311 */ /* 0x000e24000030d800 */
[----:B0-----:R1:W-:Y:S01]  /*29e10*/  STG.E.64 desc[UR36][R16.64], R12 ;  /* 0x0000000c10007986 */ /* 0x0013e2000c101b24 */
[----:B------:R-:W-:Y:S05]  /*29e20*/  BRA `(.L_x_13046) ;  /* 0x0000000000087947 */ /* 0x000fea0003800000 */
.L_x_13072:
[----:B------:R-:W0:Y:S02]  /*29e30*/  F2I.U32.F64.TRUNC R13, R12 ;  /* 0x0000000c000d7311 */ /* 0x000e24000030d000 */
[----:B0-----:R0:W-:Y:S02]  /*29e40*/  STG.E desc[UR36][R16.64], R13 ;  /* 0x0000000d10007986 */ /* 0x0011e4000c101924 */
.L_x_13046:
[----:B------:R-:W-:-:S07]  /*29e50*/  VIADD R2, R2, 0x80 ;  /* 0x0000008002027836 */ /* 0x000fce0000000000 */
.L_x_12873:
[----:B------:R-:W-:Y:S05]  /*29e60*/  BSYNC B6 ;  /* 0x0000000000067941 */ /* 0x000fea0003800000 */
.L_x_12872:
[----:B------:R-:W-:Y:S02]  /*29e70*/  ULDC UR4, c[0x0][0x210] ;  /* 0x0000840000047ab9 */ /* 0x000fe40000000800 */
[----:B------:R-:W-:-:S13]  /*29e80*/  ISETP.GE.AND P0, PT, R2, UR4, PT ;  /* 0x0000000402007c0c */ /* 0x000fda000bf06270 */
[----:B------:R-:W-:Y:S05]  /*29e90*/  @P0 EXIT ;  /* 0x000000000000094d */ /* 0x000fea0003800000 */
[----:B------:R-:W5:Y:S01]  /*29ea0*/  LDC R6, c[0x0][0x218] ;  /* 0x00008600ff067b82 */ /* 0x000f620000000800 */
[----:B0-----:R-:W-:Y:S02]  /*29eb0*/  IMAD.MOV.U32 R0, RZ, RZ, RZ ;  /* 0x000000ffff007224 */ /* 0x001fe400078e00ff */
[----:B-1234-:R-:W-:Y:S01]  /*29ec0*/  IMAD.MOV.U32 R16, RZ, RZ, RZ ;  /* 0x000000ffff107224 */ /* 0x01efe200078e00ff */
[----:B-----5:R-:W-:-:S13]  /*29ed0*/  ISETP.NE.AND P0, PT, R6, RZ, PT ;  /* 0x000000ff0600720c */ /* 0x020fda0003f05270 */
        /* <DEDUP_REMOVED lines=300> */
.L_x_13075:
        /* <DEDUP_REMOVED lines=22> */
.L_x_13079:
[----:B------:R-:W2:Y:S01]  /*2b300*/  LDG.E.U8 R2, desc[UR36][R2.64] ;  /* 0x0000002402027981 */ /* 0x000ea2000c1e1100 */
[----:B------:R-:W-:Y:S01]  /*2b310*/  CS2R R14, SRZ ;  /* 0x00000000000e7805 */ /* 0x000fe2000001ff00 */
[----:B--2---:R0:W1:Y:S01]  /*2b320*/  I2F.F64.U16 R12, R2 ;  /* 0x00000002000c7312 */ /* 0x0040620000101800 */
[----:B------:R-:W-:Y:S05]  /*2b330*/  BRA `(.L_x_13081) ;  /* 0x0000000c00c87947 */ /* 0x000fea0003800000 */
.L_x_13078:
        /* <DEDUP_REMOVED lines=10> */
.L_x_13083:
[----:B------:R-:W2:Y:S01]  /*2b3e0*/  LDG.E R2, desc[UR36][R2.64] ;  /* 0x0000002402027981 */ /* 0x000ea2000c1e1900 */
[----:B------:R-:W-:Y:S01]  /*2b3f0*/  CS2R R14, SRZ ;  /* 0x00000000000e7805 */ /* 0x000fe2000001ff00 */
[----:B--2---:R0:W1:Y:S01]  /*2b400*/  I2F.F64 R12, R2 ;  /* 0x00000002000c7312 */ /* 0x0040620000201c00 */
[----:B------:R-:W-:Y:S05]  /*2b410*/  BRA `(.L_x_13081) ;  /* 0x0000000c00907947 */ /* 0x000fea0003800000 */
.L_x_13082:
[----:B------:R-:W2:Y:S01]  /*2b420*/  LDG.E.U16 R2, desc[UR36][R2.64] ;  /* 0x0000002402027981 */ /* 0x000ea2000c1e1500 */
[----:B------:R-:W-:Y:S01]  /*2b430*/  CS2R R14, SRZ ;  /* 0x00000000000e7805 */ /* 0x000fe2000001ff00 */
[----:B--2---:R0:W1:Y:S01]  /*2b440*/  I2F.F64.S16 R12, R2 ;  /* 0x00000002000c7312 */ /* 0x0040620000101c00 */
[----:B------:R-:W-:Y:S05]  /*2b450*/  BRA `(.L_x_13081) ;  /* 0x0000000c00807947 */ /* 0x000fea0003800000 */
.L_x_13077:
        /* <DEDUP_REMOVED lines=11> */
.L_x_13085:
[----:B------:R-:W2:Y:S01]  /*2b510*/  LDG.E.U16 R0, desc[UR36][R2.64] ;  /* 0x0000002402007981 */ /* 0x000ea2000c1e1500 */
[----:B------:R-:W-:Y:S01]  /*2b520*/  CS2R R14, SRZ ;  /* 0x00000000000e7805 */ /* 0x000fe2000001ff00 */
[----:B--2---:R-:W-:-:S05]  /*2b530*/  HADD2.F32 R0, -RZ, R0.H0_H0 ;  /* 0x20000000ff007230 */ /* 0x004fca0000004100 */
[----:B------:R-:W-:-:S04]  /*2b540*/  FMUL.FTZ R0, R0, 1 ;  /* 0x3f80000000007820 */ /* 0x000fc80000410000 */
[----:B------:R0:W1:Y:S01]  /*2b550*/  F2F.F64.F32 R12, R0 ;  /* 0x00000000000c7310 */ /* 0x0000620000201800 */
[----:B------:R-:W-:Y:S05]  /*2b560*/  BRA `(.L_x_13081) ;  /* 0x0000000c003c7947 */ /* 0x000fea0003800000 */
.L_x_13084:
        /* <DEDUP_REMOVED lines=12> */
.L_x_13087:
        /* <DEDUP_REMOVED lines=8> */
.L_x_13086:
[----:B------:R0:W5:Y:S01]  /*2b6b0*/  LDG.E.64 R12, desc[UR36][R2.64] ;  /* 0x00000024020c7981 */ /* 0x000162000c1e1b00 */
[----:B------:R-:W-:Y:S01]  /*2b6c0*/  CS2R R14, SRZ ;  /* 0x00000000000e7805 */ /* 0x000fe2000001ff00 */
[----:B------:R-:W-:Y:S06]  /*2b6d0*/  BRA `(.L_x_13081) ;  /* 0x0000000800e07947 */ /* 0x000fec0003800000 */
.L_x_13076:
        /* <DEDUP_REMOVED lines=14> */
.L_x_13090:
[----:B------:R0:W5:Y:S01]  /*2b7c0*/  LDG.E.128 R12, desc[UR36][R2.64] ;  /* 0x00000024020c7981 */ /* 0x000162000c1e1d00 */
[----:B------:R-:W-:Y:S05]  /*2b7d0*/  BRA `(.L_x_13081) ;  /* 0x0000000800a07947 */ /* 0x000fea0003800000 */
.L_x_13089:
        /* <DEDUP_REMOVED lines=29> */
.L_x_13092:
        /* <DEDUP_REMOVED lines=16> */
.L_x_13091:
[----:B------:R-:W2:Y:S01]  /*2bab0*/  LDG.E.U16 R0, desc[UR36][R2.64] ;  /* 0x0000002402007981 */ /* 0x000ea2000c1e1500 */
[----:B------:R-:W-:Y:S01]  /*2bac0*/  CS2R R14, SRZ ;  /* 0x00000000000e7805 */ /* 0x000fe2000001ff00 */
[----:B--2---:R-:W-:-:S04]  /*2bad0*/  IMAD.U32 R0, R0, 0x10000, RZ ;  /* 0x0001000000007824 */ /* 0x004fc800078e00ff */
[----:B------:R-:W-:-:S04]  /*2bae0*/  FMUL.FTZ R0, R0, 1 ;  /* 0x3f80000000007820 */ /* 0x000fc80000410000 */
[----:B------:R0:W1:Y:S01]  /*2baf0*/  F2F.F64.F32 R12, R0 ;  /* 0x00000000000c7310 */ /* 0x0000620000201800 */
[----:B------:R-:W-:Y:S05]  /*2bb00*/  BRA `(.L_x_13081) ;  /* 0x0000000400d47947 */ /* 0x000fea0003800000 */
.L_x_13088:
        /* <DEDUP_REMOVED lines=12> */
.L_x_13095:
        /* <DEDUP_REMOVED lines=21> */
.L_x_13099:
[----:B------:R-:W-:Y:S05]  /*2bd20*/  BSYNC B1 ;  /* 0x0000000000017941 */ /* 0x000fea0003800000 */
.L_x_13098:
[----:B------:R-:W-:Y:S01]  /*2bd30*/  LEA R3, R0, 0x3b800000, 0x17 ;  /* 0x3b80000000037811 */ /* 0x000fe200078eb8ff */
[----:B------:R-:W-:-:S05]  /*2bd40*/  IMAD.SHL.U32 R0, R2, 0x100000, RZ ;  /* 0x0010000002007824 */ /* 0x000fca00078e00ff */
[----:B------:R-:W-:-:S07]  /*2bd50*/  LOP3.LUT R0, R3, R0, R4, 0xfe, !PT ;  /* 0x0000000003007212 */ /* 0x000fce00078efe04 */
.L_x_13097:
[----:B------:R-:W-:Y:S05]  /*2bd60*/  BSYNC B0 ;  /* 0x0000000000007941 */ /* 0x000fea0003800000 */
.L_x_13096:
[----:B------:R-:W-:Y:S01]  /*2bd70*/  FMUL.FTZ R0, R0, 1 ;  /* 0x3f80000000007820 */ /* 0x000fe20000410000 */
[----:B------:R-:W-:-:S03]  /*2bd80*/  CS2R R14, SRZ ;  /* 0x00000000000e7805 */ /* 0x000fc6000001ff00 */
[----:B------:R0:W1:Y:S01]  /*2bd90*/  F2F.F64.F32 R12, R0 ;  /* 0x00000000000c7310 */ /* 0x0000620000201800 */
[----:B------:R-:W-:Y:S05]  /*2bda0*/  BRA `(.L_x_13081) ;  /* 0x00000004002c7947 */ /* 0x000fea0003800000 */
.L_x_13094:
        /* <DEDUP_REMOVED lines=21> */
.L_x_13103:
[----:B------:R-:W-:Y:S05]  /*2bf00*/  BSYNC B1 ;  /* 0x0000000000017941 */ /* 0x000fea0003800000 */
.L_x_13102:
[----:B------:R-:W-:Y:S02]  /*2bf10*/  LEA R3, R0, 0x37800000, 0x17 ;  /* 0x3780000000037811 */ /* 0x000fe400078eb8ff */
[----:B------:R-:W-:-:S04]  /*2bf20*/  SHF.L.U32 R0, R2, 0x15, RZ ;  /* 0x0000001502007819 */ /* 0x000fc800000006ff */
[----:B------:R-:W-:-:S07]  /*2bf30*/  LOP3.LUT R0, R3, R0, R4, 0xfe, !PT ;  /* 0x0000000003007212 */ /* 0x000fce00078efe04 */
.L_x_13101:
[----:B------:R-:W-:Y:S05]  /*2bf40*/  BSYNC B0 ;  /* 0x0000000000007941 */ /* 0x000fea0003800000 */
.L_x_13100:
[----:B------:R-:W-:Y:S01]  /*2bf50*/  FMUL.FTZ R0, R0, 1 ;  /* 0x3f80000000007820 */ /* 0x000fe20000410000 */
[----:B------:R-:W-:-:S03]  /*2bf60*/  CS2R R14, SRZ ;  /* 0x00000000000e7805 */ /* 0x000fc6000001ff00 */
[----:B------:R0:W1:Y:S01]  /*2bf70*/  F2F.F64.F32 R12, R0 ;  /* 0x00000000000c7310 */ /* 0x0000620000201800 */
[----:B------:R-:W-:Y:S05]  /*2bf80*/  BRA `(.L_x_13081) ;  /* 0x0000000000b47947 */ /* 0x000fea0003800000 */
.L_x_13093:
        /* <DEDUP_REMOVED lines=14> */
.L_x_13107:
[----:B------:R-:W-:Y:S05]  /*2c070*/  BSYNC B0 ;  /* 0x0000000000007941 */ /* 0x000fea0003800000 */
.L_x_13106:
[----:B------:R-:W-:Y:S01]  /*2c080*/  FMUL.FTZ R0, R0, 1 ;  /* 0x3f80000000007820 */ /* 0x000fe20000410000 */
[----:B------:R-:W-:-:S03]  /*2c090*/  CS2R R14, SRZ ;  /* 0x00000000000e7805 */ /* 0x000fc6000001ff00 */
[----:B------:R0:W1:Y:S01]  /*2c0a0*/  F2F.F64.F32 R12, R0 ;  /* 0x00000000000c7310 */ /* 0x0000620000201800 */
[----:B------:R-:W-:Y:S05]  /*2c0b0*/  BRA `(.L_x_13081) ;  /* 0x0000000000687947 */ /* 0x000fea0003800000 */
.L_x_13080:
        /* <DEDUP_REMOVED lines=16> */
.L_x_13108:
[----:B------:R-:W-:Y:S02]  /*2c1c0*/  CS2R R12, SRZ ;  /* 0x00000000000c7805 */ /* 0x000fe4000001ff00 */
[----:B------:R-:W-:Y:S01]  /*2c1d0*/  CS2R R14, SRZ ;  /* 0x00000000000e7805 */ /* 0x000fe2000001ff00 */
[----:B------:R-:W-:Y:S06]  /*2c1e0*/  BRA `(.L_x_13081) ;  /* 0x00000000001c7947 */ /* 0x000fec0003800000 */
.L_x_13105:
[----:B------:R-:W2:Y:S01]  /*2c1f0*/  LDG.E.64 R12, desc[UR36][R2.64] ;  /* 0x00000024020c7981 */ /* 0x000ea2000c1e1b00 */
[----:B------:R-:W-:Y:S01]  /*2c200*/  CS2R R14, SRZ ;  /* 0x00000000000e7805 */ /* 0x000fe2000001ff00 */
[----:B--2---:R-:W0:Y:S01]  /*2c210*/  I2F.F64.U64 R12, R12 ;  /* 0x0000000c000c7312 */ /* 0x004e220000301800 */
[----:B------:R-:W-:Y:S05]  /*2c220*/  BRA `(.L_x_13081) ;  /* 0x00000000000c7947 */ /* 0x000fea0003800000 */
.L_x_13104:
[----:B------:R-:W2:Y:S01]  /*2c230*/  LDG.E R2, desc[UR36][R2.64] ;  /* 0x0000002402027981 */ /* 0x000ea2000c1e1900 */
[----:B------:R-:W-:Y:S01]  /*2c240*/  CS2R R14, SRZ ;  /* 0x00000000000e7805 */ /* 0x000fe2000001ff00 */
[----:B--2---:R0:W1:Y:S06]  /*2c250*/  I2F.F64.U32 R12, R2 ;  /* 0x00000002000c7312 */ /* 0x00406c0000201800 */
.L_x_13081:
[----:B01---5:R-:W-:Y:S01]  /*2c260*/  DSETP.GTU.AND P0, PT, |R14|, +INF , PT ;  /* 0x7ff000000e00742a */ /* 0x023fe20003f0c200 */
[----:B------:R-:W-:Y:S01]  /*2c270*/  BSSY B1, `(.L_x_13109) ;  /* 0x0000a88000017945 */ /* 0x000fe20003800000 */
[----:B--23--:R-:W-:Y:S02]  /*2c280*/  DADD R6, -RZ, |R12| ;  /* 0x00000000ff067229 */ /* 0x00cfe4000000050c */
        /* <DEDUP_REMOVED lines=19> */
[----:B------:R-:W-:Y:S01]  /*2c3c0*/  MOV R6, RZ ;  /* 0x000000ff00067202 */ /* 0x000fe20000000f00 */
        /* <DEDUP_REMOVED lines=9> */
[----:B------:R-:W-:Y:S01]  /*2c460*/  MOV R44, 0x0 ;  /* 0x00000000002c7802 */ /* 0x000fe20000000f00 */
[----:B------:R-:W-:Y:S01]  /*2c470*/  IMAD.MOV.U32 R45, RZ, RZ, 0x3fd80000 ;  /* 0x3fd80000ff2d7424 */ /* 0x000fe200078e00ff */
[----:B------:R-:W-:Y:S05]  /*2c480*/  BSSY B2, `(.L_x_13113) ;  /* 0x000029f000027945 */ /* 0x000fea0003800000 */
[----:B------:R-:W-:-:S02]  /*2c490*/  ISETP.GT.U32.AND P1, PT, R2, R10, PT ;  /* 0x0000000a0200720c */ /* 0x000fc40003f24070 */
[-C--:B------:R-:W-:Y:S02]  /*2c4a0*/  ISETP.GT.U32.AND P3, PT, R26, R10.reuse, PT ;  /* 0x0000000a1a00720c */ /* 0x080fe40003f64070 */
[----:B------:R-:W-:Y:S02]  /*2c4b0*/  ISETP.LT.U32.AND P0, PT, R2, R10, PT ;  /* 0x0000000a0200720c */ /* 0x000fe40003f01070 */
[-C--:B------:R-:W-:Y:S02]  /*2c4c0*/  ISETP.GT.U32.AND.EX P1, PT, R3, R11.reuse, PT, P1 ;  /* 0x0000000b0300720c */ /* 0x080fe40003f24110 */
[-C--:B------:R-:W-:Y:S02]  /*2c4d0*/  ISETP.GT.U32.AND.EX P3, PT, R27, R11.reuse, PT, P3 ;  /* 0x0000000b1b00720c */ /* 0x080fe40003f64130 */
[CC--:B------:R-:W-:Y:S02]  /*2c4e0*/  ISETP.LT.U32.AND.EX P0, PT, R3.reuse, R11.reuse, PT, P0 ;  /* 0x0000000b0300720c */ /* 0x0c0fe40003f01100 */
[----:B------:R-:W-:-:S02]  /*2c4f0*/  SEL R37, R3, R11, P1 ;  /* 0x0000000b03257207 */ /* 0x000fc40000800000 */
[-C--:B------:R-:W-:Y:S02]  /*2c500*/  ISETP.LT.U32.AND P2, PT, R26, R10.reuse, PT ;  /* 0x0000000a1a00720c */ /* 0x080fe40003f41070 */
[-C--:B------:R-:W-:Y:S02]  /*2c510*/  SEL R41, R27, R11.reuse, P3 ;  /* 0x0000000b1b297207 */ /* 0x080fe40001800000 */
[----:B------:R-:W-:Y:S02]  /*2c520*/  SEL R34, R2, R10, P0 ;  /* 0x0000000a02227207 */ /* 0x000fe40000000000 */
[-C--:B------:R-:W-:Y:S02]  /*2c530*/  SEL R35, R3, R11.reuse, P0 ;  /* 0x0000000b03237207 */ /* 0x080fe40000000000 */
[----:B------:R-:W-:Y:S02]  /*2c540*/  LOP3.LUT R0, R37, 0xffc00000, RZ, 0xc0, !PT ;  /* 0xffc0000025007812 */ /* 0x000fe400078ec0ff */
[----:B------:R-:W-:-:S02]  /*2c550*/  ISETP.LT.U32.AND.EX P0, PT, R27, R11, PT, P2 ;  /* 0x0000000b1b00720c */ /* 0x000fc40003f01120 */
[----:B------:R-:W-:Y:S02]  /*2c560*/  LOP3.LUT R42, R41, 0xffc00000, RZ, 0xc0, !PT ;  /* 0xffc00000292a7812 */ /* 0x000fe400078ec0ff */
[-C--:B------:R-:W-:Y:S01]  /*2c570*/  SEL R36, R2, R10.reuse, P1 ;  /* 0x0000000a02247207 */ /* 0x080fe20000800000 */
[----:B------:R-:W-:Y:S01]  /*2c580*/  IMAD.MOV.U32 R2, RZ, RZ, RZ ;  /* 0x000000ffff027224 */ /* 0x000fe200078e00ff */
[----:B------:R-:W-:Y:S02]  /*2c590*/  IADD3 R3, -R0, 0x7fd00000, RZ ;  /* 0x7fd0000000037810 */ /* 0x000fe40007ffe1ff */
[-C--:B------:R-:W-:Y:S02]  /*2c5a0*/  SEL R38, R26, R10.reuse, P0 ;  /* 0x0000000a1a267207 */ /* 0x080fe40000000000 */
[----:B------:R-:W-:Y:S02]  /*2c5b0*/  SEL R39, R27, R11, P0 ;  /* 0x0000000b1b277207 */ /* 0x000fe40000000000 */
[----:B------:R-:W-:Y:S01]  /*2c5c0*/  IADD3 R7, -R42, 0x7fd00000, RZ ;  /* 0x7fd000002a077810 */ /* 0x000fe20007ffe1ff */
[C---:B----4-:R-:W-:Y:S01]  /*2c5d0*/  DMUL R4, R2.reuse, R34 ;  /* 0x0000002202047228 */ /* 0x050fe20000000000 */
        /* <DEDUP_REMOVED lines=25> */
[----:B------:R-:W-:Y:S01]  /*2c770*/  IMAD.MOV.U32 R6, RZ, RZ, RZ ;  /* 0x000000ffff067224 */ /* 0x000fe200078e00ff */
[----:B------:R-:W-:Y:S01]  /*2c780*/  ISETP.GE.U32.AND P1, PT, R35, 0x7ff00000, PT ;  /* 0x7ff000002300780c */ /* 0x000fe20003f26070 */
[----:B------:R-:W-:Y:S01]  /*2c790*/  DSETP.NEU.AND P2, PT, R38, RZ, PT ;  /* 0x000000ff2600722a */ /* 0x000fe20003f4d000 */
[----:B------:R-:W-:-:S03]  /*2c7a0*/  ISETP.GE.U32.AND P3, PT, R39, 0x7ff00000, PT ;  /* 0x7ff000002700780c */ /* 0x000fc60003f66070 */
        /* <DEDUP_REMOVED lines=58> */
.L_x_13116:
[----:B------:R-:W-:Y:S05]  /*2cb50*/  BSYNC B3 ;  /* 0x0000000000037941 */ /* 0x000fea0003800000 */
.L_x_13115:
        /* <DEDUP_REMOVED lines=81> */
.L_x_13114:
        /* <DEDUP_REMOVED lines=14> */
[----:B------:R-:W-:Y:S01]  /*2d150*/  MOV R2, 0x1 ;  /* 0x0000000100027802 */ /* 0x000fe20000000f00 */
        /* <DEDUP_REMOVED lines=21> */
.L_x_13124:
[----:B------:R-:W-:Y:S05]  /*2d2b0*/  BSYNC B4 ;  /* 0x0000000000047941 */ /* 0x000fea0003800000 */
.L_x_13123:
[----:B------:R-:W-:Y:S02]  /*2d2c0*/  IMAD.MOV.U32 R28, RZ, RZ, R4 ;  /* 0x000000ffff1c7224 */ /* 0x000fe400078e0004 */
[----:B------:R-:W-:Y:S01]  /*2d2d0*/  IMAD.MOV.U32 R29, RZ, RZ, R5 ;  /* 0x000000ffff1d7224 */ /* 0x000fe200078e0005 */
[----:B------:R-:W-:Y:S06]  /*2d2e0*/  BRA `(.L_x_13122) ;  /* 0x0000000000047947 */ /* 0x000fec0003800000 */
.L_x_13121:
[----:B------:R-:W-:-:S11]  /*2d2f0*/  DADD R28, -R22, R30 ;  /* 0x00000000161c7229 */ /* 0x000fd6000000011e */
.L_x_13122:
[----:B------:R-:W-:Y:S05]  /*2d300*/  BSYNC B3 ;  /* 0x0000000000037941 */ /* 0x000fea0003800000 */
.L_x_13120:
        /* <DEDUP_REMOVED lines=10> */
[----:B------:R-:W-:Y:S01]  /*2d3b0*/  MOV R2, 0x1 ;  /* 0x0000000100027802 */ /* 0x000fe20000000f00 */
        /* <DEDUP_REMOVED lines=18> */
.L_x_13129:
[----:B------:R-:W-:Y:S05]  /*2d4e0*/  BSYNC B4 ;  /* 0x0000000000047941 */ /* 0x000fea0003800000 */
.L_x_13128:
[----:B------:R-:W-:Y:S05]  /*2d4f0*/  BRA `(.L_x_13127) ;  /* 0x0000000000047947 */ /* 0x000fea0003800000 */
.L_x_13126:
[----:B------:R-:W-:-:S11]  /*2d500*/  DADD R4, R42, -R2 ;  /* 0x000000002a047229 */ /* 0x000fd60000000802 */
.L_x_13127:
[----:B------:R-:W-:Y:S05]  /*2d510*/  BSYNC B3 ;  /* 0x0000000000037941 */ /* 0x000fea0003800000 */
.L_x_13125:
        /* <DEDUP_REMOVED lines=29> */
.L_x_13131:
[----:B------:R-:W-:Y:S05]  /*2d6f0*/  BSYNC B3 ;  /* 0x0000000000037941 */ /* 0x000fea0003800000 */
.L_x_13130:
        /* <DEDUP_REMOVED lines=13> */
[----:B------:R-:W-:Y:S02]  /*2d7d0*/  @!P0 IMAD.MOV.U32 R0, RZ, RZ, R3 ;  /* 0x000000ffff008224 */ /* 0x000fe400078e0003 */
[----:B------:R-:W-:-:S03]  /*2d7e0*/  @!P0 IMAD.MOV.U32 R6, RZ, RZ, R2 ;  /* 0x000000ffff068224 */ /* 0x000fc600078e0002 */
[----:B------:R-:W-:-:S04]  /*2d7f0*/  IADD3 R4, R0, -0x1, RZ ;  /* 0xffffffff00047810 */ /* 0x000fc80007ffe0ff */
        /* <DEDUP_REMOVED lines=71> */
.L_x_13132:
        /* <DEDUP_REMOVED lines=20> */
.L_x_13134:
[----:B------:R-:W-:Y:S05]  /*2ddb0*/  BSYNC B3 ;  /* 0x0000000000037941 */ /* 0x000fea0003800000 */
.L_x_13133:
        /* <DEDUP_REMOVED lines=30> */
.L_x_13119:
        /* <DEDUP_REMOVED lines=24> */
[----:B------:R-:W-:Y:S01]  /*2e120*/  MOV R28, R8 ;  /* 0x00000008001c7202 */ /* 0x000fe20000000f00 */
[----:B------:R-:W-:-:S07]  /*2e130*/  IMAD.MOV.U32 R29, RZ, RZ, R9 ;  /* 0x000000ffff1d7224 */ /* 0x000fce00078e0009 */
.L_x_13137:
[----:B------:R-:W-:Y:S05]  /*2e140*/  BSYNC B3 ;  /* 0x0000000000037941 */ /* 0x000fea0003800000 */
.L_x_13136:
        /* <DEDUP_REMOVED lines=25> */
.L_x_13140:
[----:B------:R-:W-:Y:S05]  /*2e2e0*/  BSYNC B3 ;  /* 0x0000000000037941 */ /* 0x000fea0003800000 */
.L_x_13139:
        /* <DEDUP_REMOVED lines=30> */
.L_x_13138:
        /* <DEDUP_REMOVED lines=76> */
.L_x_13141:
[----:B------:R-:W-:Y:S01]  /*2e990*/  IMAD.MOV.U32 R4, RZ, RZ, 0x0 ;  /* 0x00000000ff047424 */ /* 0x000fe200078e00ff */
[----:B------:R-:W-:Y:S01]  /*2e9a0*/  FSETP.NEU.FTZ.AND P0, PT, R3, RZ, PT ;  /* 0x000000ff0300720b */ /* 0x000fe20003f1d000 */
[----:B------:R-:W-:-:S06]  /*2e9b0*/  IMAD.MOV.U32 R5, RZ, RZ, 0x7ff00000 ;  /* 0x7ff00000ff057424 */ /* 0x000fcc00078e00ff */
[----:B------:R-:W-:-:S10]  /*2e9c0*/  DFMA R4, R2, R4, +INF ;  /* 0x7ff000000204742b */ /* 0x000fd40000000004 */
[----:B------:R-:W-:Y:S02]  /*2e9d0*/  FSEL R28, R4, RZ, P0 ;  /* 0x000000ff041c7208 */ /* 0x000fe40000000000 */
[----:B------:R-:W-:Y:S01]  /*2e9e0*/  FSEL R29, R5, -QNAN , P0 ;  /* 0xfff00000051d7808 */ /* 0x000fe20000000000 */
[----:B------:R-:W-:Y:S06]  /*2e9f0*/  BRA `(.L_x_13117) ;  /* 0x00000004001c7947 */ /* 0x000fec0003800000 */
.L_x_13135:
        /* <DEDUP_REMOVED lines=23> */
.L_x_13143:
[----:B------:R-:W-:Y:S05]  /*2eb70*/  BSYNC B3 ;  /* 0x0000000000037941 */ /* 0x000fea0003800000 */
.L_x_13142:
        /* <DEDUP_REMOVED lines=19> */
.L_x_13145:
[----:B------:R-:W-:Y:S05]  /*2ecb0*/  BSYNC B3 ;  /* 0x0000000000037941 */ /* 0x000fea0003800000 */
.L_x_13144:
[----:B------:R-:W-:Y:S01]  /*2ecc0*/  IMAD.MOV.U32 R28, RZ, RZ, R4 ;  /* 0x000000ffff1c7224 */ /* 0x000fe200078e0004 */
[----:B------:R-:W-:Y:S01]  /*2ecd0*/  MOV R29, R5 ;  /* 0x00000005001d7202 */ /* 0x000fe20000000f00 */
[----:B------:R-:W-:Y:S06]  /*2ece0*/  BRA `(.L_x_13117) ;  /* 0x0000000000607947 */ /* 0x000fec0003800000 */
.L_x_13118:
        /* <DEDUP_REMOVED lines=23> */
.L_x_13146:
[----:B------:R-:W-:Y:S05]  /*2ee60*/  BSYNC B3 ;  /* 0x0000000000037941 */ /* 0x000fea0003800000 */
.L_x_13117:
[----:B------:R-:W-:Y:S05]  /*2ee70*/  BSYNC B2 ;  /* 0x0000000000027941 */ /* 0x000fea0003800000 */
.L_x_13113:
        /* <DEDUP_REMOVED lines=25> */
.L_x_13151:
[----:B------:R-:W-:Y:S05]  /*2f010*/  BSYNC B4 ;  /* 0x0000000000047941 */ /* 0x000fea0003800000 */
.L_x_13150:
        /* <DEDUP_REMOVED lines=49> */
.L_x_13153:
[----:B------:R-:W-:Y:S01]  /*2f330*/  IMAD.MOV.U32 R2, RZ, RZ, 0x0 ;  /* 0x00000000ff027424 */ /* 0x000fe200078e00ff */
[----:B------:R-:W-:Y:S01]  /*2f340*/  MOV R3, 0x3fe00000 ;  /* 0x3fe0000000037802 */ /* 0x000fe20000000f00 */
[----:B------:R-:W-:Y:S01]  /*2f350*/  IMAD.MOV.U32 R6, RZ, RZ, 0x180754af ;  /* 0x180754afff067424 */ /* 0x000fe200078e00ff */
[----:B------:R-:W-:Y:S01]  /*2f360*/  UMOV UR4, 0xdc1895e9 ;  /* 0xdc1895e900047882 */ /* 0x000fe20000000000 */
[----:B------:R-:W-:Y:S01]  /*2f370*/  IMAD.MOV.U32 R7, RZ, RZ, 0x3fb3823b ;  /* 0x3fb3823bff077424 */ /* 0x000fe200078e00ff */
[----:B------:R-:W-:Y:S01]  /*2f380*/  UMOV UR5, 0x3fb0066b ;  /* 0x3fb0066b00057882 */ /* 0x000fe20000000000 */
        /* <DEDUP_REMOVED lines=65> */
.L_x_13152:
        /* <DEDUP_REMOVED lines=38> */
.L_x_13162:
[----:B------:R-:W-:Y:S05]  /*2fa00*/  BSYNC B6 ;  /* 0x0000000000067941 */ /* 0x000fea0003800000 */
.L_x_13161:
[----:B------:R-:W-:Y:S02]  /*2fa10*/  IMAD.MOV.U32 R44, RZ, RZ, R4 ;  /* 0x000000ffff2c7224 */ /* 0x000fe400078e0004 */
[----:B------:R-:W-:Y:S01]  /*2fa20*/  IMAD.MOV.U32 R45, RZ, RZ, R5 ;  /* 0x000000ffff2d7224 */ /* 0x000fe200078e0005 */
[----:B------:R-:W-:Y:S06]  /*2fa30*/  BRA `(.L_x_13160) ;  /* 0x0000000000047947 */ /* 0x000fec0003800000 */
.L_x_13159:
[----:B------:R-:W-:-:S11]  /*2fa40*/  DADD R44, -R22, R30 ;  /* 0x00000000162c7229 */ /* 0x000fd6000000011e */
.L_x_13160:
[----:B------:R-:W-:Y:S05]  /*2fa50*/  BSYNC B5 ;  /* 0x0000000000057941 */ /* 0x000fea0003800000 */
.L_x_13158:
        /* <DEDUP_REMOVED lines=26> */
.L_x_13167:
[----:B------:R-:W-:Y:S05]  /*2fc00*/  BSYNC B6 ;  /* 0x0000000000067941 */ /* 0x000fea0003800000 */
.L_x_13166:
[----:B------:R-:W-:Y:S02]  /*2fc10*/  IMAD.MOV.U32 R18, RZ, RZ, R4 ;  /* 0x000000ffff127224 */ /* 0x000fe400078e0004 */
[----:B------:R-:W-:Y:S01]  /*2fc20*/  IMAD.MOV.U32 R19, RZ, RZ, R5 ;  /* 0x000000ffff137224 */ /* 0x000fe200078e0005 */
[----:B------:R-:W-:Y:S06]  /*2fc30*/  BRA `(.L_x_13165) ;  /* 0x0000000000047947 */ /* 0x000fec0003800000 */
.L_x_13164:
[----:B------:R-:W-:-:S11]  /*2fc40*/  DADD R18, -R24, R42 ;  /* 0x0000000018127229 */ /* 0x000fd6000000012a */
.L_x_13165:
[----:B------:R-:W-:Y:S05]  /*2fc50*/  BSYNC B5 ;  /* 0x0000000000057941 */ /* 0x000fea0003800000 */
.L_x_13163:
        /* <DEDUP_REMOVED lines=29> */
.L_x_13169:
[----:B------:R-:W-:Y:S05]  /*2fe30*/  BSYNC B5 ;  /* 0x0000000000057941 */ /* 0x000fea0003800000 */
.L_x_13168:
[----:B------:R-:W-:Y:S05]  /*2fe40*/  BRA `(.L_x_13170) ;  /* 0x0000000800307947 */ /* 0x000fea0003800000 */
.L_x_13157:
        /* <DEDUP_REMOVED lines=29> */
.L_x_13173:
[----:B------:R-:W-:Y:S05]  /*30020*/  BSYNC B5 ;  /* 0x0000000000057941 */ /* 0x000fea0003800000 */
.L_x_13172:
[----:B------:R-:W-:Y:S05]  /*30030*/  BRA `(.L_x_13170) ;  /* 0x0000000400b47947 */ /* 0x000fea0003800000 */
.L_x_13171:
[----:B------:R-:W-:Y:S01]  /*30040*/  DMUL R6, R22, R24 ;  /* 0x0000001816067228 */ /* 0x000fe20000000000 */
[----:B------:R-:W-:Y:S01]  /*30050*/  IMAD.MOV.U32 R4, RZ, RZ, 0x0 ;  /* 0x00000000ff047424 */ /* 0x000fe200078e00ff */
[----:B------:R-:W-:Y:S01]  /*30060*/  MOV R5, 0x3fd80000 ;  /* 0x3fd8000000057802 */ /* 0x000fe20000000f00 */
        /* <DEDUP_REMOVED lines=23> */
.L_x_13175:
[----:B------:R-:W-:Y:S05]  /*301e0*/  BSYNC B5 ;  /* 0x0000000000057941 */ /* 0x000fea0003800000 */
.L_x_13174:
        /* <DEDUP_REMOVED lines=19> */
.L_x_13177:
[----:B------:R-:W-:Y:S05]  /*30320*/  BSYNC B5 ;  /* 0x0000000000057941 */ /* 0x000fea0003800000 */
.L_x_13176:
[----:B------:R-:W-:Y:S01]  /*30330*/  DMUL R20, R20, 8.11296384146066816958e+31 ;  /* 0x4690000014147828 */ /* 0x000fe20000000000 */
[----:B------:R-:W-:Y:S02]  /*30340*/  IMAD.MOV.U32 R26, RZ, RZ, R4 ;  /* 0x000000ffff1a7224 */ /* 0x000fe400078e0004 */
[----:B------:R-:W-:Y:S01]  /*30350*/  IMAD.MOV.U32 R27, RZ, RZ, R5 ;  /* 0x000000ffff1b7224 */ /* 0x000fe200078e0005 */
[----:B------:R-:W-:Y:S07]  /*30360*/  BRA `(.L_x_13170) ;  /* 0x0000000000e87947 */ /* 0x000fee0003800000 */
.L_x_13156:
        /* <DEDUP_REMOVED lines=26> */
.L_x_13179:
[----:B------:R-:W-:Y:S05]  /*30510*/  BSYNC B5 ;  /* 0x0000000000057941 */ /* 0x000fea0003800000 */
.L_x_13178:
        /* <DEDUP_REMOVED lines=29> */
.L_x_13181:
[----:B------:R-:W-:Y:S05]  /*306f0*/  BSYNC B5 ;  /* 0x0000000000057941 */ /* 0x000fea0003800000 */
.L_x_13180:
[----:B------:R-:W-:-:S11]  /*30700*/  DMUL R26, R26, R22 ;  /* 0x000000161a1a7228 */ /* 0x000fd60000000000 */
.L_x_13170:
[----:B------:R-:W-:Y:S05]  /*30710*/  BSYNC B4 ;  /* 0x0000000000047941 */ /* 0x000fea0003800000 */
.L_x_13155:
[----:B------:R-:W-:Y:S05]  /*30720*/  BRA `(.L_x_13182) ;  /* 0x0000000000087947 */ /* 0x000fea0003800000 */
.L_x_13149:
[----:B------:R-:W-:Y:S02]  /*30730*/  DMUL R26, R26, 9.00719925474099200000e+15 ;  /* 0x434000001a1a7828 */ /* 0x000fe40000000000 */
[----:B------:R-:W-:-:S11]  /*30740*/  DMUL R20, R20, 9.00719925474099200000e+15 ;  /* 0x4340000014147828 */ /* 0x000fd60000000000 */
.L_x_13182:
[----:B------:R-:W-:Y:S05]  /*30750*/  BSYNC B2 ;  /* 0x0000000000027941 */ /* 0x000fea0003800000 */
.L_x_13148:
        /* <DEDUP_REMOVED lines=28> */
.L_x_13184:
[----:B------:R-:W-:Y:S05]  /*30920*/  BSYNC B2 ;  /* 0x0000000000027941 */ /* 0x000fea0003800000 */
.L_x_13183:
        /* <DEDUP_REMOVED lines=82> */
.L_x_13186:
[----:B------:R-:W-:Y:S02]  /*30e50*/  FSEL R2, RZ, 3.37028055040000000000e+12, P1 ;  /* 0x54442d18ff027808 */ /* 0x000fe40000800000 */
[----:B------:R-:W-:-:S07]  /*30e60*/  FSEL R3, RZ, 2.1426990032196044922, P1 ;  /* 0x400921fbff037808 */ /* 0x000fce0000800000 */
.L_x_13187:
[----:B------:R-:W-:Y:S05]  /*30e70*/  BSYNC B0 ;  /* 0x0000000000007941 */ /* 0x000fea0003800000 */
.L_x_13185:
[----:B------:R-:W-:Y:S01]  /*30e80*/  DADD R26, |R26|, |R20| ;  /* 0x000000001a1a7229 */ /* 0x000fe20000000614 */
[----:B------:R-:W-:-:S07]  /*30e90*/  LOP3.LUT R21, R3, 0x80000000, R21, 0xb8, !PT ;  /* 0x8000000003157812 */ /* 0x000fce00078eb815 */
[----:B------:R-:W-:-:S06]  /*30ea0*/  DSETP.GTU.AND P0, PT, |R26|, +INF , PT ;  /* 0x7ff000001a00742a */ /* 0x000fcc0003f0c200 */
[----:B------:R-:W-:Y:S02]  /*30eb0*/  FSEL R4, R26, R2, P0 ;  /* 0x000000021a047208 */ /* 0x000fe40000000000 */
[----:B------:R-:W-:-:S07]  /*30ec0*/  FSEL R5, R27, R21, P0 ;  /* 0x000000151b057208 */ /* 0x000fce0000000000 */
.L_x_13154:
[----:B------:R-:W-:Y:S05]  /*30ed0*/  BSYNC B3 ;  /* 0x0000000000037941 */ /* 0x000fea0003800000 */
.L_x_13147:
[----:B------:R-:W-:Y:S01]  /*30ee0*/  LOP3.LUT R15, R5, 0x80000000, R15, 0xb8, !PT ;  /* 0x80000000050f7812 */ /* 0x000fe200078eb80f */
[----:B------:R-:W-:Y:S01]  /*30ef0*/  IMAD.MOV.U32 R14, RZ, RZ, R4 ;  /* 0x000000ffff0e7224 */ /* 0x000fe200078e0004 */
[----:B------:R-:W-:Y:S01]  /*30f00*/  LOP3.LUT R13, R29, 0x80000000, R13, 0xb8, !PT ;  /* 0x800000001d0d7812 */ /* 0x000fe200078eb80d */
[----:B------:R-:W-:Y:S01]  /*30f10*/  IMAD.MOV.U32 R12, RZ, RZ, R28 ;  /* 0x000000ffff0c7224 */ /* 0x000fe200078e001c */
[----:B------:R-:W-:Y:S06]  /*30f20*/  BRA `(.L_x_13112) ;  /* 0x0000005800f07947 */ /* 0x000fec0003800000 */
.L_x_13111:
        /* <DEDUP_REMOVED lines=19> */
[----:B----4-:R-:W-:Y:S01]  /*31060*/  IMAD.MOV.U32 R4, RZ, RZ, 0x1 ;  /* 0x00000001ff047424 */ /* 0x010fe200078e00ff */
[----:B------:R-:W-:Y:S01]  /*31070*/  BSSY B0, `(.L_x_13192) ;  /* 0x000005c000007945 */ /* 0x000fe20003800000 */
[----:B------:R-:W-:Y:S01]  /*31080*/  IMAD.MOV.U32 R31, RZ, RZ, -0x3ff ;  /* 0xfffffc01ff1f7424 */ /* 0x000fe200078e00ff */
[----:B------:R-:W-:-:S04]  /*31090*/  FSETP.GEU.AND P5, PT, |R19|, 6.5827683646048100446e-37, PT ;  /* 0x036000001300780b */ /* 0x000fc80003fae200 */
[C---:B------:R-:W-:Y:S02]  /*310a0*/  DFMA R2, R20.reuse, R20, R2 ;  /* 0x000000141402722b */ /* 0x040fe40000000002 */
[----:B0-----:R-:W-:-:S08]  /*310b0*/  DFMA R6, -R20, R4, 1 ;  /* 0x3ff000001406742b */ /* 0x001fd00000000104 */
[----:B------:R-:W-:Y:S01]  /*310c0*/  ISETP.GT.AND P0, PT, R3, 0xfffff, PT ;  /* 0x000fffff0300780c */ /* 0x000fe20003f04270 */
[----:B------:R-:W-:Y:S01]  /*310d0*/  IMAD.MOV.U32 R0, RZ, RZ, R3 ;  /* 0x000000ffff007224 */ /* 0x000fe200078e0003 */
        /* <DEDUP_REMOVED lines=85> */
.L_x_13193:
[----:B------:R-:W-:Y:S05]  /*31630*/  BSYNC B0 ;  /* 0x0000000000007941 */ /* 0x000fea0003800000 */
.L_x_13192:
        /* <DEDUP_REMOVED lines=8> */
.L_x_13195:
[----:B------:R-:W-:Y:S05]  /*316c0*/  BSYNC B3 ;  /* 0x0000000000037941 */ /* 0x000fea0003800000 */
.L_x_13194:
        /* <DEDUP_REMOVED lines=82> */
.L_x_13197:
[----:B------:R-:W-:-:S04]  /*31bf0*/  ISETP.GE.AND P0, PT, R25, RZ, PT ;  /* 0x000000ff1900720c */ /* 0x000fc80003f06270 */
[----:B------:R-:W-:Y:S02]  /*31c00*/  FSEL R2, RZ, 3.37028055040000000000e+12, P0 ;  /* 0x54442d18ff027808 */ /* 0x000fe40000000000 */
[----:B------:R-:W-:-:S07]  /*31c10*/  FSEL R3, RZ, 2.1426990032196044922, P0 ;  /* 0x400921fbff037808 */ /* 0x000fce0000000000 */
.L_x_13198:
[----:B------:R-:W-:Y:S05]  /*31c20*/  BSYNC B0 ;  /* 0x0000000000007941 */ /* 0x000fea0003800000 */
.L_x_13196:
[----:B------:R-:W-:Y:S01]  /*31c30*/  DADD R4, |R12|, |R14| ;  /* 0x000000000c047229 */ /* 0x000fe2000000060e */
[----:B------:R-:W-:Y:S01]  /*31c40*/  LOP3.LUT R29, R3, 0x80000000, R29, 0xb8, !PT ;  /* 0x80000000031d7812 */ /* 0x000fe200078eb81d */
[----:B------:R-:W-:-:S06]  /*31c50*/  DMUL R26, R26, 0.5 ;  /* 0x3fe000001a1a7828 */ /* 0x000fcc0000000000 */
[----:B------:R-:W-:-:S06]  /*31c60*/  DSETP.GTU.AND P0, PT, |R4|, +INF , PT ;  /* 0x7ff000000400742a */ /* 0x000fcc0003f0c200 */
[----:B------:R-:W-:Y:S02]  /*31c70*/  FSEL R2, R4, R2, P0 ;  /* 0x0000000204027208 */ /* 0x000fe40000000000 */
[----:B------:R-:W-:Y:S01]  /*31c80*/  FSEL R3, R5, R29, P0 ;  /* 0x0000001d05037208 */ /* 0x000fe20000000000 */
[----:B------:R-:W-:Y:S06]  /*31c90*/  BRA `(.L_x_13199) ;  /* 0x0000004c002c7947 */ /* 0x000fec0003800000 */
.L_x_13191:
        /* <DEDUP_REMOVED lines=11> */
[----:B------:R-:W-:Y:S01]  /*31d50*/  MUFU.RCP64H R31, R21 ;  /* 0x00000015001f7308 */ /* 0x000fe20000001800 */
[----:B------:R-:W-:Y:S01]  /*31d60*/  LOP3.LUT R0, R27, 0xffc00000, RZ, 0xc0, !PT ;  /* 0xffc000001b007812 */ /* 0x000fe200078ec0ff */
[----:B------:R-:W-:Y:S01]  /*31d70*/  IMAD.MOV.U32 R30, RZ, RZ, 0x1 ;  /* 0x00000001ff1e7424 */ /* 0x000fe200078e00ff */
[-C--:B------:R-:W-:Y:S01]  /*31d80*/  SEL R22, R8, R6.reuse, P0 ;  /* 0x0000000608167207 */ /* 0x080fe20000000000 */
[----:B------:R-:W-:Y:S01]  /*31d90*/  IMAD.MOV.U32 R23, RZ, RZ, R24 ;  /* 0x000000ffff177224 */ /* 0x000fe200078e0018 */
[----:B------:R-:W-:Y:S01]  /*31da0*/  IADD3 R3, -R0, 0x7fd00000, RZ ;  /* 0x7fd0000000037810 */ /* 0x000fe20007ffe1ff */
[----:B------:R-:W-:Y:S01]  /*31db0*/  BSSY B0, `(.L_x_13200) ;  /* 0x0000077000007945 */ /* 0x000fe20003800000 */
[----:B------:R-:W-:Y:S01]  /*31dc0*/  SEL R26, R8, R6, P1 ;  /* 0x00000006081a7207 */ /* 0x000fe20000800000 */
[----:B------:R-:W-:Y:S01]  /*31dd0*/  IMAD.U32 R6, RZ, RZ, UR6 ;  /* 0x00000006ff067e24 */ /* 0x000fe2000f8e00ff */
[----:B------:R-:W-:-:S02]  /*31de0*/  MOV R11, 0x3fd80000 ;  /* 0x3fd80000000b7802 */ /* 0x000fc40000000f00 */
[C---:B----4-:R-:W-:Y:S01]  /*31df0*/  DMUL R4, R2.reuse, R22 ;  /* 0x0000001602047228 */ /* 0x050fe20000000000 */
        /* <DEDUP_REMOVED lines=32> */
[----:B------:R-:W-:Y:S01]  /*32000*/  MOV R31, 0xfffffc01 ;  /* 0xfffffc01001f7802 */ /* 0x000fe20000000f00 */
[----:B------:R-:W-:Y:S02]  /*32010*/  IMAD.MOV.U32 R2, RZ, RZ, R22 ;  /* 0x000000ffff027224 */ /* 0x000fe400078e0016 */
[----:B------:R-:W-:-:S08]  /*32020*/  DMUL R6, R18, R4 ;  /* 0x0000000412067228 */ /* 0x000fd00000000000 */
[----:B------:R-:W-:Y:S01]  /*32030*/  @!P0 DMUL R2, R2, 1.80143985094819840000e+16 ;  /* 0x4350000002028828 */ /* 0x000fe20000000000 */
[----:B------:R-:W-:Y:S01]  /*32040*/  @!P0 IMAD.MOV.U32 R31, RZ, RZ, -0x435 ;  /* 0xfffffbcbff1f8424 */ /* 0x000fe200078e00ff */
[----:B------:R-:W-:-:S08]  /*32050*/  DFMA R8, -R20, R6, R18 ;  /* 0x000000061408722b */ /* 0x000fd00000000112 */
[----:B------:R-:W-:Y:S01]  /*32060*/  @!P0 IMAD.MOV.U32 R24, RZ, RZ, R3 ;  /* 0x000000ffff188224 */ /* 0x000fe200078e0003 */
[----:B------:R-:W-:Y:S01]  /*32070*/  DFMA R4, R4, R8, R6 ;  /* 0x000000080404722b */ /* 0x000fe20000000006 */
[----:B------:R-:W-:Y:S02]  /*32080*/  @!P0 IMAD.MOV.U32 R22, RZ, RZ, R2 ;  /* 0x000000ffff168224 */ /* 0x000fe400078e0002 */
[----:B------:R-:W-:-:S05]  /*32090*/  VIADD R0, R24, 0xffffffff ;  /* 0xffffffff18007836 */ /* 0x000fca0000000000 */
[----:B------:R-:W-:Y:S02]  /*320a0*/  ISETP.GE.U32.AND P1, PT, R0, 0x7fefffff, PT ;  /* 0x7fefffff0000780c */ /* 0x000fe40003f26070 */
[----:B------:R-:W-:-:S05]  /*320b0*/  FFMA R0, RZ, R21, R5 ;  /* 0x00000015ff007223 */ /* 0x000fca0000000005 */
[----:B------:R-:W-:-:S06]  /*320c0*/  FSETP.GT.AND P3, PT, |R0|, 1.469367938527859385e-39, PT ;  /* 0x001000000000780b */ /* 0x000fcc0003f64200 */
        /* <DEDUP_REMOVED lines=19> */
[----:B------:R-:W-:Y:S01]  /*32200*/  @P0 VIADD R7, R3, 0xfff00000 ;  /* 0xfff0000003070836 */ /* 0x000fe20000000000 */
[----:B------:R-:W-:-:S03]  /*32210*/  @P0 IADD3 R31, R31, 0x1, RZ ;  /* 0x000000011f1f0810 */ /* 0x000fc60007ffe0ff */
        /* <DEDUP_REMOVED lines=48> */
.L_x_13201:
[----:B------:R-:W-:Y:S05]  /*32520*/  BSYNC B0 ;  /* 0x0000000000007941 */ /* 0x000fea0003800000 */
.L_x_13200:
        /* <DEDUP_REMOVED lines=8> */
.L_x_13203:
[----:B------:R-:W-:Y:S05]  /*325b0*/  BSYNC B3 ;  /* 0x0000000000037941 */ /* 0x000fea0003800000 */
.L_x_13202:
        /* <DEDUP_REMOVED lines=82> */
.L_x_13205:
[----:B------:R-:W-:-:S04]  /*32ae0*/  ISETP.GE.AND P0, PT, R25, RZ, PT ;  /* 0x000000ff1900720c */ /* 0x000fc80003f06270 */
[----:B------:R-:W-:Y:S02]  /*32af0*/  FSEL R2, RZ, 3.37028055040000000000e+12, P0 ;  /* 0x54442d18ff027808 */ /* 0x000fe40000000000 */
[----:B------:R-:W-:-:S07]  /*32b00*/  FSEL R3, RZ, 2.1426990032196044922, P0 ;  /* 0x400921fbff037808 */ /* 0x000fce0000000000 */
.L_x_13206:
[----:B------:R-:W-:Y:S05]  /*32b10*/  BSYNC B0 ;  /* 0x0000000000007941 */ /* 0x000fea0003800000 */
.L_x_13204:
[----:B------:R-:W-:Y:S01]  /*32b20*/  DADD R4, |R12|, |R14| ;  /* 0x000000000c047229 */ /* 0x000fe2000000060e */
[----:B------:R-:W-:-:S07]  /*32b30*/  LOP3.LUT R29, R3, 0x80000000, R29, 0xb8, !PT ;  /* 0x80000000031d7812 */ /* 0x000fce00078eb81d */
[----:B------:R-:W-:-:S06]  /*32b40*/  DSETP.GTU.AND P0, PT, |R4|, +INF , PT ;  /* 0x7ff000000400742a */ /* 0x000fcc0003f0c200 */
[----:B------:R-:W-:Y:S02]  /*32b50*/  FSEL R2, R4, R2, P0 ;  /* 0x0000000204027208 */ /* 0x000fe40000000000 */
[----:B------:R-:W-:Y:S01]  /*32b60*/  FSEL R3, R5, R29, P0 ;  /* 0x0000001d05037208 */ /* 0x000fe20000000000 */
[----:B------:R-:W-:Y:S06]  /*32b70*/  BRA `(.L_x_13199) ;  /* 0x0000003c00747947 */ /* 0x000fec0003800000 */
.L_x_13190:
[----:B------:R-:W4:Y:S01]  /*32b80*/  MUFU.RCP64H R3, -2.718280792236328125 ;  /* 0xc005bf0a00037908 */ /* 0x000f220000001800 */
[----:B------:R-:W-:Y:S01]  /*32b90*/  IMAD.MOV.U32 R6, RZ, RZ, -0x74eba897 ;  /* 0x8b145769ff067424 */ /* 0x000fe200078e00ff */
[----:B------:R-:W-:Y:S01]  /*32ba0*/  FSETP.GEU.AND P1, PT, |R13|, 6.5827683646048100446e-37, PT ;  /* 0x036000000d00780b */ /* 0x000fe20003f2e200 */
[----:B------:R-:W-:Y:S01]  /*32bb0*/  IMAD.MOV.U32 R7, RZ, RZ, 0x4005bf0a ;  /* 0x4005bf0aff077424 */ /* 0x000fe200078e00ff */
[----:B------:R-:W-:Y:S01]  /*32bc0*/  BSSY B3, `(.L_x_13207) ;  /* 0x0000013000037945 */ /* 0x000fe20003800000 */
[----:B------:R-:W-:-:S06]  /*32bd0*/  IMAD.MOV.U32 R2, RZ, RZ, 0x1 ;  /* 0x00000001ff027424 */ /* 0x000fcc00078e00ff */
[----:B----4-:R-:W-:-:S08]  /*32be0*/  DFMA R4, R2, R6, 1 ;  /* 0x3ff000000204742b */ /* 0x010fd00000000006 */
        /* <DEDUP_REMOVED lines=16> */
.L_x_13208:
[----:B------:R-:W-:Y:S05]  /*32cf0*/  BSYNC B3 ;  /* 0x0000000000037941 */ /* 0x000fea0003800000 */
.L_x_13207:
        /* <DEDUP_REMOVED lines=26> */
.L_x_13210:
[----:B------:R-:W-:Y:S05]  /*32ea0*/  BSYNC B3 ;  /* 0x0000000000037941 */ /* 0x000fea0003800000 */
.L_x_13209:
        /* <DEDUP_REMOVED lines=13> */
[----:B------:R-:W-:Y:S02]  /*32f80*/  SEL R31, R7, R23, P1 ;  /* 0x00000017071f7207 */ /* 0x000fe40000800000 */
[----:B------:R-:W-:Y:S02]  /*32f90*/  SEL R33, R6, R22, P0 ;  /* 0x0000001606217207 */ /* 0x000fe40000000000 */
[----:B------:R-:W-:-:S02]  /*32fa0*/  LOP3.LUT R0, R31, 0xffc00000, RZ, 0xc0, !PT ;  /* 0xffc000001f007812 */ /* 0x000fc400078ec0ff */
[----:B------:R-:W-:Y:S01]  /*32fb0*/  SEL R24, R7, R23, P0 ;  /* 0x0000001707187207 */ /* 0x000fe20000000000 */
[----:B------:R-:W-:Y:S01]  /*32fc0*/  IMAD.MOV.U32 R26, RZ, RZ, R33 ;  /* 0x000000ffff1a7224 */ /* 0x000fe200078e0021 */
[----:B------:R-:W-:Y:S01]  /*32fd0*/  IADD3 R3, -R0, 0x7fd00000, RZ ;  /* 0x7fd0000000037810 */ /* 0x000fe20007ffe1ff */
[----:B------:R-:W-:Y:S01]  /*32fe0*/  MUFU.RCP64H R23, R21 ;  /* 0x0000001500177308 */ /* 0x000fe20000001800 */
        /* <DEDUP_REMOVED lines=27> */
[----:B------:R-:W-:Y:S02]  /*331a0*/  LOP3.LUT R5, R0, 0x100000, RZ, 0xfc, !PT ;  /* 0x0010000000057812 */ /* 0x000fe400078efcff */
[----:B------:R-:W-:-:S06]  /*331b0*/  MOV R4, RZ ;  /* 0x000000ff00047202 */ /* 0x000fcc0000000f00 */
[----:B------:R-:W-:Y:S02]  /*331c0*/  DMUL R8, R8, R4 ;  /* 0x0000000408087228 */ /* 0x000fe40000000000 */
[----:B------:R-:W-:-:S08]  /*331d0*/  DFMA R4, -R20, R22, 1 ;  /* 0x3ff000001404742b */ /* 0x000fd00000000116 */
[----:B------:R-:W-:Y:S01]  /*331e0*/  @!P2 FSEL R24, R31, R9, !P1 ;  /* 0x000000091f18a208 */ /* 0x000fe20004800000 */
[----:B------:R-:W-:Y:S01]  /*331f0*/  DFMA R4, R22, R4, R22 ;  /* 0x000000041604722b */ /* 0x000fe20000000016 */
[----:B------:R-:W-:Y:S01]  /*33200*/  @!P2 FSEL R33, R30, R8, !P1 ;  /* 0x000000081e21a208 */ /* 0x000fe20004800000 */
[----:B------:R-:W-:Y:S01]  /*33210*/  IMAD.MOV.U32 R31, RZ, RZ, -0x3ff ;  /* 0xfffffc01ff1f7424 */ /* 0x000fe200078e00ff */
[----:B------:R-:W-:Y:S01]  /*33220*/  ISETP.GT.AND P0, PT, R24, 0xfffff, PT ;  /* 0x000fffff1800780c */ /* 0x000fe20003f04270 */
[----:B------:R-:W-:Y:S02]  /*33230*/  IMAD.MOV.U32 R3, RZ, RZ, R24 ;  /* 0x000000ffff037224 */ /* 0x000fe400078e0018 */
[----:B------:R-:W-:Y:S02]  /*33240*/  IMAD.MOV.U32 R2, RZ, RZ, R33 ;  /* 0x000000ffff027224 */ /* 0x000fe400078e0021 */
[----:B------:R-:W-:-:S08]  /*33250*/  DMUL R6, R18, R4 ;  /* 0x0000000412067228 */ /* 0x000fd00000000000 */
[----:B------:R-:W-:Y:S01]  /*33260*/  @!P0 DMUL R2, R2, 1.80143985094819840000e+16 ;  /* 0x4350000002028828 */ /* 0x000fe20000000000 */
[----:B------:R-:W-:Y:S01]  /*33270*/  @!P0 MOV R31, 0xfffffbcb ;  /* 0xfffffbcb001f8802 */ /* 0x000fe20000000f00 */
        /* <DEDUP_REMOVED lines=77> */
.L_x_13212:
[----:B------:R-:W-:Y:S05]  /*33750*/  BSYNC B0 ;  /* 0x0000000000007941 */ /* 0x000fea0003800000 */
.L_x_13211:
        /* <DEDUP_REMOVED lines=8> */
.L_x_13214:
[----:B------:R-:W-:Y:S05]  /*337e0*/  BSYNC B3 ;  /* 0x0000000000037941 */ /* 0x000fea0003800000 */
.L_x_13213:
        /* <DEDUP_REMOVED lines=82> */
.L_x_13216:
[----:B------:R-:W-:-:S04]  /*33d10*/  ISETP.GE.AND P0, PT, R25, RZ, PT ;  /* 0x000000ff1900720c */ /* 0x000fc80003f06270 */
[----:B------:R-:W-:Y:S02]  /*33d20*/  FSEL R2, RZ, 3.37028055040000000000e+12, P0 ;  /* 0x54442d18ff027808 */ /* 0x000fe40000000000 */
[----:B------:R-:W-:-:S07]  /*33d30*/  FSEL R3, RZ, 2.1426990032196044922, P0 ;  /* 0x400921fbff037808 */ /* 0x000fce0000000000 */
.L_x_13217:
[----:B------:R-:W-:Y:S05]  /*33d40*/  BSYNC B0 ;  /* 0x0000000000007941 */ /* 0x000fea0003800000 */
.L_x_13215:
[----:B------:R-:W-:Y:S01]  /*33d50*/  DADD R4, |R12|, |R14| ;  /* 0x000000000c047229 */ /* 0x000fe2000000060e */
[----:B------:R-:W-:Y:S01]  /*33d60*/  LOP3.LUT R29, R3, 0x80000000, R29, 0xb8, !PT ;  /* 0x80000000031d7812 */ /* 0x000fe200078eb81d */
[----:B------:R-:W-:-:S06]  /*33d70*/  DADD R26, R26, 1 ;  /* 0x3ff000001a1a7429 */ /* 0x000fcc0000000000 */
[----:B------:R-:W-:-:S06]  /*33d80*/  DSETP.GTU.AND P0, PT, |R4|, +INF , PT ;  /* 0x7ff000000400742a */ /* 0x000fcc0003f0c200 */
[----:B------:R-:W-:Y:S02]  /*33d90*/  FSEL R2, R4, R2, P0 ;  /* 0x0000000204027208 */ /* 0x000fe40000000000 */
[----:B------:R-:W-:Y:S01]  /*33da0*/  FSEL R3, R5, R29, P0 ;  /* 0x0000001d05037208 */ /* 0x000fe20000000000 */
[----:B------:R-:W-:Y:S06]  /*33db0*/  BRA `(.L_x_13199) ;  /* 0x0000002800e47947 */ /* 0x000fec0003800000 */
.L_x_13189:
        /* <DEDUP_REMOVED lines=23> */
[----:B------:R-:W-:Y:S01]  /*33f30*/  @!P0 MOV R31, 0xfffffbcb ;  /* 0xfffffbcb001f8802 */ /* 0x000fe20000000f00 */
[----:B------:R-:W-:Y:S01]  /*33f40*/  DFMA R4, R4, R6, R4 ;  /* 0x000000060404722b */ /* 0x000fe20000000004 */
[----:B------:R-:W-:Y:S01]  /*33f50*/  MOV R6, R2 ;  /* 0x0000000200067202 */ /* 0x000fe20000000f00 */
[----:B------:R-:W-:-:S06]  /*33f60*/  IMAD.MOV.U32 R7, RZ, RZ, R3 ;  /* 0x000000ffff077224 */ /* 0x000fcc00078e0003 */
        /* <DEDUP_REMOVED lines=80> */
.L_x_13221:
[----:B------:R-:W-:Y:S05]  /*34470*/  BSYNC B0 ;  /* 0x0000000000007941 */ /* 0x000fea0003800000 */
.L_x_13220:
        /* <DEDUP_REMOVED lines=8> */
.L_x_13223:
[----:B------:R-:W-:Y:S05]  /*34500*/  BSYNC B3 ;  /* 0x0000000000037941 */ /* 0x000fea0003800000 */
.L_x_13222:
        /* <DEDUP_REMOVED lines=73> */
.L_x_13225:
[----:B------:R-:W-:Y:S05]  /*349a0*/  BSYNC B0 ;  /* 0x0000000000007941 */ /* 0x000fea0003800000 */
.L_x_13224:
[----:B------:R-:W-:Y:S01]  /*349b0*/  LOP3.LUT R3, R3, 0x80000000, R15, 0xb8, !PT ;  /* 0x8000000003037812 */ /* 0x000fe200078eb80f */
[----:B------:R-:W-:Y:S01]  /*349c0*/  DMUL R26, R26, 0.5 ;  /* 0x3fe000001a1a7828 */ /* 0x000fe20000000000 */
[----:B------:R-:W-:Y:S02]  /*349d0*/  FSEL R2, R8, R2, P0 ;  /* 0x0000000208027208 */ /* 0x000fe40000000000 */
[----:B------:R-:W-:Y:S01]  /*349e0*/  FSEL R3, R9, R3, P0 ;  /* 0x0000000309037208 */ /* 0x000fe20000000000 */
[----:B------:R-:W-:Y:S07]  /*349f0*/  BRA `(.L_x_13199) ;  /* 0x0000001c00d47947 */ /* 0x000fee0003800000 */
.L_x_13219:
        /* <DEDUP_REMOVED lines=10> */
[-C--:B------:R-:W-:Y:S01]  /*34aa0*/  SEL R33, R20, R18.reuse, P0 ;  /* 0x0000001214217207 */ /* 0x080fe20000000000 */
[----:B------:R-:W-:Y:S01]  /*34ab0*/  IMAD.MOV.U32 R11, RZ, RZ, 0x3fd80000 ;  /* 0x3fd80000ff0b7424 */ /* 0x000fe200078e00ff */
[----:B------:R-:W-:Y:S01]  /*34ac0*/  SEL R32, R21, R19, P0 ;  /* 0x0000001315207207 */ /* 0x000fe20000000000 */
[----:B------:R-:W-:Y:S01]  /*34ad0*/  MUFU.RCP64H R31, R25 ;  /* 0x00000019001f7308 */ /* 0x000fe20000001800 */
[----:B------:R-:W-:Y:S01]  /*34ae0*/  LOP3.LUT R0, R29, 0xffc00000, RZ, 0xc0, !PT ;  /* 0xffc000001d007812 */ /* 0x000fe200078ec0ff */
[----:B------:R-:W-:Y:S01]  /*34af0*/  IMAD.MOV.U32 R26, RZ, RZ, R33 ;  /* 0x000000ffff1a7224 */ /* 0x000fe200078e0021 */
[----:B------:R-:W-:Y:S01]  /*34b00*/  MOV R2, RZ ;  /* 0x000000ff00027202 */ /* 0x000fe20000000f00 */
[----:B------:R-:W-:Y:S01]  /*34b10*/  IMAD.MOV.U32 R27, RZ, RZ, R32 ;  /* 0x000000ffff1b7224 */ /* 0x000fe200078e0020 */
[----:B------:R-:W-:Y:S01]  /*34b20*/  IADD3 R3, -R0, 0x7fd00000, RZ ;  /* 0x7fd0000000037810 */ /* 0x000fe20007ffe1ff */
[----:B------:R-:W-:Y:S01]  /*34b30*/  IMAD.MOV.U32 R30, RZ, RZ, 0x1 ;  /* 0x00000001ff1e7424 */ /* 0x000fe200078e00ff */
[----:B------:R-:W-:Y:S01]  /*34b40*/  SEL R28, R20, R18, P1 ;  /* 0x00000012141c7207 */ /* 0x000fe20000800000 */
[----:B------:R-:W-:Y:S01]  /*34b50*/  BSSY B0, `(.L_x_13226) ;  /* 0x0000074000007945 */ /* 0x000fe20003800000 */
[----:B------:R-:W-:-:S02]  /*34b60*/  ISETP.GE.U32.AND P2, PT, R32, 0x7ff00000, PT ;  /* 0x7ff000002000780c */ /* 0x000fc40003f46070 */
[C---:B----4-:R-:W-:Y:S01]  /*34b70*/  DMUL R4, R2.reuse, R26 ;  /* 0x0000001a02047228 */ /* 0x050fe20000000000 */
        /* <DEDUP_REMOVED lines=28> */
[----:B------:R-:W-:Y:S01]  /*34d40*/  @!P2 FSEL R33, R28, R8, !P1 ;  /* 0x000000081c21a208 */ /* 0x000fe20004800000 */
[----:B------:R-:W-:Y:S01]  /*34d50*/  IMAD.MOV.U32 R31, RZ, RZ, -0x3ff ;  /* 0xfffffc01ff1f7424 */ /* 0x000fe200078e00ff */
[----:B------:R-:W-:Y:S01]  /*34d60*/  ISETP.GT.AND P0, PT, R32, 0xfffff, PT ;  /* 0x000fffff2000780c */ /* 0x000fe20003f04270 */
[----:B------:R-:W-:Y:S01]  /*34d70*/  IMAD.MOV.U32 R3, RZ, RZ, R32 ;  /* 0x000000ffff037224 */ /* 0x000fe200078e0020 */
[----:B------:R-:W-:-:S03]  /*34d80*/  MOV R2, R33 ;  /* 0x0000002100027202 */ /* 0x000fc60000000f00 */
        /* <DEDUP_REMOVED lines=80> */
.L_x_13227:
[----:B------:R-:W-:Y:S05]  /*35290*/  BSYNC B0 ;  /* 0x0000000000007941 */ /* 0x000fea0003800000 */
.L_x_13226:
        /* <DEDUP_REMOVED lines=8> */
.L_x_13229:
[----:B------:R-:W-:Y:S05]  /*35320*/  BSYNC B3 ;  /* 0x0000000000037941 */ /* 0x000fea0003800000 */
.L_x_13228:
        /* <DEDUP_REMOVED lines=73> */
.L_x_13231:
[----:B------:R-:W-:Y:S05]  /*357c0*/  BSYNC B0 ;  /* 0x0000000000007941 */ /* 0x000fea0003800000 */
.L_x_13230:
[----:B------:R-:W-:Y:S02]  /*357d0*/  LOP3.LUT R3, R3, 0x80000000, R15, 0xb8, !PT ;  /* 0x8000000003037812 */ /* 0x000fe400078eb80f */
[----:B------:R-:W-:Y:S02]  /*357e0*/  FSEL R2, R8, R2, P1 ;  /* 0x0000000208027208 */ /* 0x000fe40000800000 */
[----:B------:R-:W-:Y:S01]  /*357f0*/  FSEL R3, R9, R3, P1 ;  /* 0x0000000309037208 */ /* 0x000fe20000800000 */
[----:B------:R-:W-:Y:S06]  /*35800*/  BRA `(.L_x_13199) ;  /* 0x0000001000507947 */ /* 0x000fec0003800000 */
.L_x_13218:
[----:B------:R-:W4:Y:S01]  /*35810*/  MUFU.RCP64H R3, 2.718280792236328125 ;  /* 0x4005bf0a00037908 */ /* 0x000f220000001800 */
[----:B------:R-:W-:Y:S01]  /*35820*/  IMAD.MOV.U32 R6, RZ, RZ, -0x74eba897 ;  /* 0x8b145769ff067424 */ /* 0x000fe200078e00ff */
[----:B------:R-:W-:Y:S01]  /*35830*/  MOV R2, 0x1 ;  /* 0x0000000100027802 */ /* 0x000fe20000000f00 */
[----:B------:R-:W-:Y:S01]  /*35840*/  IMAD.MOV.U32 R7, RZ, RZ, 0x4005bf0a ;  /* 0x4005bf0aff077424 */ /* 0x000fe200078e00ff */
[----:B------:R-:W-:Y:S01]  /*35850*/  FSETP.GEU.AND P1, PT, |R13|, 6.5827683646048100446e-37, PT ;  /* 0x036000000d00780b */ /* 0x000fe20003f2e200 */
[----:B------:R-:W-:Y:S04]  /*35860*/  BSSY B3, `(.L_x_13232) ;  /* 0x0000012000037945 */ /* 0x000fe80003800000 */
[----:B----4-:R-:W-:-:S08]  /*35870*/  DFMA R4, R2, -R6, 1 ;  /* 0x3ff000000204742b */ /* 0x010fd00000000806 */
        /* <DEDUP_REMOVED lines=16> */
.L_x_13233:
[----:B------:R-:W-:Y:S05]  /*35980*/  BSYNC B3 ;  /* 0x0000000000037941 */ /* 0x000fea0003800000 */
.L_x_13232:
        /* <DEDUP_REMOVED lines=26> */
.L_x_13235:
[----:B------:R-:W-:Y:S05]  /*35b30*/  BSYNC B3 ;  /* 0x0000000000037941 */ /* 0x000fea0003800000 */
.L_x_13234:
        /* <DEDUP_REMOVED lines=59> */
[----:B------:R-:W-:Y:S01]  /*35ef0*/  @!P0 IMAD.MOV.U32 R31, RZ, RZ, -0x435 ;  /* 0xfffffbcbff1f8424 */ /* 0x000fe200078e00ff */
[----:B------:R-:W-:-:S08]  /*35f00*/  DFMA R8, -R24, R6, R22 ;  /* 0x000000061808722b */ /* 0x000fd00000000116 */
[----:B------:R-:W-:Y:S01]  /*35f10*/  @!P0 IMAD.MOV.U32 R32, RZ, RZ, R3 ;  /* 0x000000ffff208224 */ /* 0x000fe200078e0003 */
[----:B------:R-:W-:Y:S01]  /*35f20*/  DFMA R4, R4, R8, R6 ;  /* 0x000000080404722b */ /* 0x000fe20000000006 */
[----:B------:R-:W-:-:S03]  /*35f30*/  @!P0 IMAD.MOV.U32 R28, RZ, RZ, R2 ;  /* 0x000000ffff1c8224 */ /* 0x000fc600078e0002 */
[----:B------:R-:W-:-:S04]  /*35f40*/  IADD3 R0, R32, -0x1, RZ ;  /* 0xffffffff20007810 */ /* 0x000fc80007ffe0ff */
        /* <DEDUP_REMOVED lines=12> */
[----:B------:R-:W-:Y:S01]  /*36010*/  MOV R8, RZ ;  /* 0x000000ff00087202 */ /* 0x000fe20000000f00 */
        /* <DEDUP_REMOVED lines=59> */
.L_x_13237:
[----:B------:R-:W-:Y:S05]  /*363d0*/  BSYNC B0 ;  /* 0x0000000000007941 */ /* 0x000fea0003800000 */
.L_x_13236:
        /* <DEDUP_REMOVED lines=8> */
.L_x_13239:
[----:B------:R-:W-:Y:S05]  /*36460*/  BSYNC B3 ;  /* 0x0000000000037941 */ /* 0x000fea0003800000 */
.L_x_13238:
        /* <DEDUP_REMOVED lines=74> */
.L_x_13241:
[----:B------:R-:W-:Y:S05]  /*36910*/  BSYNC B0 ;  /* 0x0000000000007941 */ /* 0x000fea0003800000 */
.L_x_13240:
[----:B------:R-:W-:Y:S02]  /*36920*/  LOP3.LUT R3, R3, 0x80000000, R15, 0xb8, !PT ;  /* 0x8000000003037812 */ /* 0x000fe400078eb80f */
[----:B------:R-:W-:Y:S02]  /*36930*/  FSEL R2, R8, R2, P1 ;  /* 0x0000000208027208 */ /* 0x000fe40000800000 */
[----:B------:R-:W-:-:S07]  /*36940*/  FSEL R3, R9, R3, P1 ;  /* 0x0000000309037208 */ /* 0x000fce0000800000 */
.L_x_13199:
[----:B------:R-:W-:Y:S05]  /*36950*/  BSYNC B2 ;  /* 0x0000000000027941 */ /* 0x000fea0003800000 */
.L_x_13188:
        /* <DEDUP_REMOVED lines=8> */
.L_x_13110:
        /* <DEDUP_REMOVED lines=12> */
[----:B----4-:R-:W-:-:S08]  /*36aa0*/  @P0 DADD R4, RZ, R14 ;  /* 0x00000000ff040229 */ /* 0x010fd0000000000e */
[----:B------:R-:W-:-:S10]  /*36ab0*/  @P0 DADD R14, R2, R4 ;  /* 0x00000000020e0229 */ /* 0x000fd40000000004 */
[----:B------:R-:W-:Y:S02]  /*36ac0*/  @P0 IMAD.MOV.U32 R12, RZ, RZ, R14 ;  /* 0x000000ffff0c0224 */ /* 0x000fe400078e000e */
[----:B------:R-:W-:-:S06]  /*36ad0*/  @P0 IMAD.MOV.U32 R13, RZ, RZ, R15 ;  /* 0x000000ffff0d0224 */ /* 0x000fcc00078e000f */
[----:B------:R-:W-:-:S11]  /*36ae0*/  @!P0 DADD R12, R12, R12 ;  /* 0x000000000c0c8229 */ /* 0x000fd6000000000c */
.L_x_13112:
[----:B------:R-:W-:Y:S05]  /*36af0*/  BSYNC B1 ;  /* 0x0000000000017941 */ /* 0x000fea0003800000 */
.L_x_13109:
[----:B------:R-:W0:Y:S02]  /*36b00*/  LDC.U8 R2, c[0x0][0x421] ;  /* 0x00010840ff027b82 */ /* 0x000e240000000000 */
        /* <DEDUP_REMOVED lines=14> */
.L_x_13245:
[----:B------:R-:W0:Y:S02]  /*36bf0*/  F2I.S64.F64.TRUNC R12, R12 ;  /* 0x0000000c000c7311 */ /* 0x000e24000030d900 */
[----:B0-----:R-:W-:-:S05]  /*36c00*/  IMAD.MOV.U32 R3, RZ, RZ, R12 ;  /* 0x000000ffff037224 */ /* 0x001fca00078e000c */
[----:B------:R-:W-:Y:S01]  /*36c10*/  STG.E.U8 desc[UR36][R16.64], R3 ;  /* 0x0000000310007986 */ /* 0x000fe2000c101124 */
[----:B------:R-:W-:Y:S05]  /*36c20*/  EXIT ;  /* 0x000000000000794d */ /* 0x000fea0003800000 */
.L_x_13244:
        /* <DEDUP_REMOVED lines=9> */
.L_x_13248:
[----:B------:R-:W0:Y:S02]  /*36cc0*/  F2I.F64.TRUNC R13, R12 ;  /* 0x0000000c000d7311 */ /* 0x000e24000030d100 */
[----:B0-----:R-:W-:Y:S01]  /*36cd0*/  STG.E desc[UR36][R16.64], R13 ;  /* 0x0000000d10007986 */ /* 0x001fe2000c101924 */
[----:B------:R-:W-:Y:S05]  /*36ce0*/  EXIT ;  /* 0x000000000000794d */ /* 0x000fea0003800000 */
.L_x_13247:
[----:B------:R-:W0:Y:S02]  /*36cf0*/  F2I.F64.TRUNC R13, R12 ;  /* 0x0000000c000d7311 */ /* 0x000e24000030d100 */
[----:B0-----:R-:W-:Y:S01]  /*36d00*/  STG.E.U16 desc[UR36][R16.64], R13 ;  /* 0x0000000d10007986 */ /* 0x001fe2000c101524 */
[----:B------:R-:W-:Y:S05]  /*36d10*/  EXIT ;  /* 0x000000000000794d */ /* 0x000fea0003800000 */
.L_x_13243:
        /* <DEDUP_REMOVED lines=13> */
.L_x_13250:
        /* <DEDUP_REMOVED lines=8> */
.L_x_13249:
        /* <DEDUP_REMOVED lines=14> */
[----:B------:R-:W-:Y:S01]  /*36f50*/  STG.E.64 desc[UR36][R16.64], R2 ;  /* 0x0000000210007986 */ /* 0x000fe2000c101b24 */
[----:B------:R-:W-:Y:S05]  /*36f60*/  EXIT ;  /* 0x000000000000794d */ /* 0x000fea0003800000 */
.L_x_13252:
        /* <DEDUP_REMOVED lines=9> */
[----:B------:R-:W-:Y:S01]  /*37000*/  STG.E desc[UR36][R16.64], R3 ;  /* 0x0000000310007986 */ /* 0x000fe2000c101924 */
[----:B------:R-:W-:Y:S05]  /*37010*/  EXIT ;  /* 0x000000000000794d */ /* 0x000fea0003800000 */
.L_x_13251:
[----:B------:R-:W-:Y:S01]  /*37020*/  STG.E.64 desc[UR36][R16.64], R12 ;  /* 0x0000000c10007986 */ /* 0x000fe2000c101b24 */
[----:B------:R-:W-:Y:S05]  /*37030*/  EXIT ;  /* 0x000000000000794d */ /* 0x000fea0003800000 */
.L_x_13242:
        /* <DEDUP_REMOVED lines=11> */
[----:B------:R-:W-:Y:S01]  /*370f0*/  STG.E.U8 desc[UR36][R16.64], R3 ;  /* 0x0000000310007986 */ /* 0x000fe2000c101124 */
[----:B------:R-:W-:Y:S05]  /*37100*/  EXIT ;  /* 0x000000000000794d */ /* 0x000fea0003800000 */
.L_x_13255:
[----:B------:R-:W-:Y:S01]  /*37110*/  STG.E.128 desc[UR36][R16.64], R12 ;  /* 0x0000000c10007986 */ /* 0x000fe2000c101d24 */
[----:B------:R-:W-:Y:S05]  /*37120*/  EXIT ;  /* 0x000000000000794d */ /* 0x000fea0003800000 */
.L_x_13254:
        /* <DEDUP_REMOVED lines=25> */
.L_x_13259:
[----:B------:R-:W-:Y:S05]  /*372c0*/  BSYNC B0 ;  /* 0x0000000000007941 */ /* 0x000fea0003800000 */
.L_x_13258:
[----:B------:R-:W-:-:S05]  /*372d0*/  LOP3.LUT R3, R0, R3, RZ, 0xfc, !PT ;  /* 0x0000000300037212 */ /* 0x000fca00078efcff */
[----:B------:R-:W-:Y:S01]  /*372e0*/  STG.E.U8 desc[UR36][R16.64], R3 ;  /* 0x0000000310007986 */ /* 0x000fe2000c101124 */
[----:B------:R-:W-:Y:S05]  /*372f0*/  EXIT ;  /* 0x000000000000794d */ /* 0x000fea0003800000 */
.L_x_13257:
        /* <DEDUP_REMOVED lines=17> */
.L_x_13261:
[----:B------:R-:W-:Y:S01]  /*37410*/  IMAD.MOV.U32 R0, RZ, RZ, 0x7f ;  /* 0x0000007fff007424 */ /* 0x000fe200078e00ff */
[----:B------:R-:W-:-:S04]  /*37420*/  ISETP.GT.U32.AND P0, PT, R2, 0x7f800000, PT ;  /* 0x7f8000000200780c */ /* 0x000fc80003f04070 */
[----:B------:R-:W-:-:S09]  /*37430*/  SEL R0, R0, 0x7c, P0 ;  /* 0x0000007c00007807 */ /* 0x000fd20000000000 */
.L_x_13262:
[----:B------:R-:W-:Y:S05]  /*37440*/  BSYNC B0 ;  /* 0x0000000000007941 */ /* 0x000fea0003800000 */
.L_x_13260:
[----:B------:R-:W-:-:S04]  /*37450*/  LOP3.LUT R2, R3, 0x80000000, RZ, 0xc0, !PT ;  /* 0x8000000003027812 */ /* 0x000fc800078ec0ff */
[----:B------:R-:W-:-:S04]  /*37460*/  SHF.R.U32.HI R3, RZ, 0x18, R2 ;  /* 0x00000018ff037819 */ /* 0x000fc80000011602 */
[----:B------:R-:W-:-:S05]  /*37470*/  LOP3.LUT R3, R0, R3, RZ, 0xfc, !PT ;  /* 0x0000000300037212 */ /* 0x000fca00078efcff */
[----:B------:R-:W-:Y:S01]  /*37480*/  STG.E.U8 desc[UR36][R16.64], R3 ;  /* 0x0000000310007986 */ /* 0x000fe2000c101124 */
[----:B------:R-:W-:Y:S05]  /*37490*/  EXIT ;  /* 0x000000000000794d */ /* 0x000fea0003800000 */
.L_x_13256:
        /* <DEDUP_REMOVED lines=8> */
.L_x_13253:
        /* <DEDUP_REMOVED lines=11> */
.L_x_13265:
        /* <DEDUP_REMOVED lines=21> */
.L_x_13268:
[----:B------:R-:W-:-:S04]  /*37720*/  LOP3.LUT R2, R3, 0x80000000, RZ, 0xc0, !PT ;  /* 0x8000000003027812 */ /* 0x000fc800078ec0ff */
[----:B------:R-:W-:-:S04]  /*37730*/  SHF.R.U32.HI R3, RZ, 0x18, R2 ;  /* 0x00000018ff037819 */ /* 0x000fc80000011602 */
[----:B------:R-:W-:-:S04]  /*37740*/  LOP3.LUT R0, R0, R3, RZ, 0xfc, !PT ;  /* 0x0000000300007212 */ /* 0x000fc800078efcff */
[----:B------:R-:W-:-:S07]  /*37750*/  PRMT R8, R0, 0x7610, R8 ;  /* 0x0000761000087816 */ /* 0x000fce0000000008 */
.L_x_13267:
[----:B------:R-:W-:Y:S05]  /*37760*/  BSYNC B0 ;  /* 0x0000000000007941 */ /* 0x000fea0003800000 */
.L_x_13266:
[----:B------:R-:W-:Y:S01]  /*37770*/  STG.E.U8 desc[UR36][R16.64], R8 ;  /* 0x0000000810007986 */ /* 0x000fe2000c101124 */
[----:B------:R-:W-:Y:S05]  /*37780*/  EXIT ;  /* 0x000000000000794d */ /* 0x000fea0003800000 */
.L_x_13264:
        /* <DEDUP_REMOVED lines=21> */
.L_x_13271:
[----:B------:R-:W-:-:S04]  /*378e0*/  LOP3.LUT R2, R3, 0x80000000, RZ, 0xc0, !PT ;  /* 0x8000000003027812 */ /* 0x000fc800078ec0ff */
[----:B------:R-:W-:-:S04]  /*378f0*/  SHF.R.U32.HI R3, RZ, 0x18, R2 ;  /* 0x00000018ff037819 */ /* 0x000fc80000011602 */
[----:B------:R-:W-:-:S04]  /*37900*/  LOP3.LUT R0, R0, R3, RZ, 0xfc, !PT ;  /* 0x0000000300007212 */ /* 0x000fc800078efcff */
[----:B------:R-:W-:-:S07]  /*37910*/  PRMT R8, R0, 0x7610, R8 ;  /* 0x0000761000087816 */ /* 0x000fce0000000008 */
.L_x_13270:
[----:B------:R-:W-:Y:S05]  /*37920*/  BSYNC B0 ;  /* 0x0000000000007941 */ /* 0x000fea0003800000 */
.L_x_13269:
[----:B------:R-:W-:Y:S01]  /*37930*/  STG.E.U8 desc[UR36][R16.64], R8 ;  /* 0x0000000810007986 */ /* 0x000fe2000c101124 */
[----:B------:R-:W-:Y:S05]  /*37940*/  EXIT ;  /* 0x000000000000794d */ /* 0x000fea0003800000 */
.L_x_13263:
        /* <DEDUP_REMOVED lines=8> */
[----:B----4-:R-:W0:Y:S01]  /*379d0*/  F2F.F32.F64 R4, R12 ;  /* 0x0000000c00047310 */ /* 0x010e220000301000 */
        /* <DEDUP_REMOVED lines=17> */
.L_x_13246:
[----:B------:R-:W-:Y:S01]  /*37af0*/  MOV R0, 0x0 ;  /* 0x0000000000007802 */ /* 0x000fe20000000f00 */
[----:B------:R-:W-:Y:S01]  /*37b00*/  ULDC.64 UR4, c[0x4][0x158] ;  /* 0x0100560000047ab9 */ /* 0x000fe20000000a00 */
[----:B------:R-:W-:Y:S01]  /*37b10*/  ULDC.64 UR6, c[0x4][0x10] ;  /* 0x0100040000067ab9 */ /* 0x000fe20000000a00 */
[----:B----4-:R-:W-:Y:S01]  /*37b20*/  IMAD.U32 R4, RZ, RZ, UR4 ;  /* 0x00000004ff047e24 */ /* 0x010fe2000f8e00ff */
        /* <DEDUP_REMOVED lines=12> */
.L_x_13274:
[----:B------:R-:W-:Y:S05]  /*37bf0*/  EXIT ;  /* 0x000000000000794d */ /* 0x000fea0003800000 */
.L_x_13273:
[----:B------:R-:W0:Y:S02]  /*37c00*/  F2I.U64.F64.TRUNC R12, R12 ;  /* 0x0000000c000c7311 */ /* 0x000e24000030d800 */
[----:B0-----:R-:W-:Y:S01]  /*37c10*/  STG.E.64 desc[UR36][R16.64], R12 ;  /* 0x0000000c10007986 */ /* 0x001fe2000c101b24 */
[----:B------:R-:W-:Y:S05]  /*37c20*/  EXIT ;  /* 0x000000000000794d */ /* 0x000fea0003800000 */
.L_x_13272:
[----:B------:R-:W0:Y:S02]  /*37c30*/  F2I.U32.F64.TRUNC R13, R12 ;  /* 0x0000000c000d7311 */ /* 0x000e24000030d000 */
[----:B0-----:R-:W-:Y:S01]  /*37c40*/  STG.E desc[UR36][R16.64], R13 ;  /* 0x0000000d10007986 */ /* 0x001fe2000c101924 */
[----:B------:R-:W-:Y:S05]  /*37c50*/  EXIT ;  /* 0x000000000000794d */ /* 0x000fea0003800000 */
        .weak           $__internal_21_$__cuda_sm20_div_rn_f64_full
        .type           $__internal_21_$__cuda_sm20_div_rn_f64_full,@function
        .size           $__internal_21_$__cuda_sm20_div_rn_f64_full,($__internal_22_$__cuda_sm20_dsqrt_rn_f64_mediumpath_v1 - $__internal_21_$__cuda_sm20_div_rn_f64_full)
$__internal_21_$__cuda_sm20_div_rn_f64_full:
[C---:B------:R-:W-:Y:S01]  /*37c60*/  FSETP.GEU.AND P0, PT, |R9|.reuse, 1.469367938527859385e-39, PT ;  /* 0x001000000900780b */ /* 0x040fe20003f0e200 */
[----:B------:R-:W-:Y:S01]  /*37c70*/  IMAD.MOV.U32 R33, RZ, RZ, R3 ;  /* 0x000000ffff217224 */ /* 0x000fe200078e0003 */
[C---:B------:R-:W-:Y:S01]  /*37c80*/  LOP3.LUT R10, R9.reuse, 0x800fffff, RZ, 0xc0, !PT ;  /* 0x800fffff090a7812 */ /* 0x040fe200078ec0ff */
[----:B------:R-:W-:Y:S01]  /*37c90*/  IMAD.MOV.U32 R6, RZ, RZ, 0x1 ;  /* 0x00000001ff067424 */ /* 0x000fe200078e00ff */
[----:B------:R-:W-:Y:S01]  /*37ca0*/  LOP3.LUT R5, R9, 0x7ff00000, RZ, 0xc0, !PT ;  /* 0x7ff0000009057812 */ /* 0x000fe200078ec0ff */
[----:B------:R-:W-:Y:S01]  /*37cb0*/  IMAD.MOV.U32 R32, RZ, RZ, R4 ;  /* 0x000000ffff207224 */ /* 0x000fe200078e0004 */
[----:B------:R-:W-:Y:S01]  /*37cc0*/  LOP3.LUT R11, R10, 0x3ff00000, RZ, 0xfc, !PT ;  /* 0x3ff000000a0b7812 */ /* 0x000fe200078efcff */
[----:B------:R-:W-:Y:S01]  /*37cd0*/  IMAD.MOV.U32 R10, RZ, RZ, R8 ;  /* 0x000000ffff0a7224 */ /* 0x000fe200078e0008 */
[C---:B------:R-:W-:Y:S01]  /*37ce0*/  FSETP.GEU.AND P1, PT, |R33|.reuse, 1.469367938527859385e-39, PT ;  /* 0x001000002100780b */ /* 0x040fe20003f2e200 */
[----:B------:R-:W-:Y:S01]  /*37cf0*/  IMAD.MOV.U32 R34, RZ, RZ, R32 ;  /* 0x000000ffff227224 */ /* 0x000fe200078e0020 */
[----:B------:R-:W-:Y:S01]  /*37d00*/  LOP3.LUT R3, R33, 0x7ff00000, RZ, 0xc0, !PT ;  /* 0x7ff0000021037812 */ /* 0x000fe200078ec0ff */
[----:B------:R-:W-:Y:S01]  /*37d10*/  BSSY B0, `(.L_x_13275) ;  /* 0x0000053000007945 */ /* 0x000fe20003800000 */
[----:B------:R-:W-:Y:S01]  /*37d20*/  MOV R46, 0x1ca00000 ;  /* 0x1ca00000002e7802 */ /* 0x000fe20000000f00 */
[----:B------:R-:W-:Y:S01]  /*37d30*/  @!P0 DMUL R10, R8, 8.98846567431157953865e+307 ;  /* 0x7fe00000080a8828 */ /* 0x000fe20000000000 */
[----:B------:R-:W-:-:S05]  /*37d40*/  ISETP.GE.U32.AND P3, PT, R3, R5, PT ;  /* 0x000000050300720c */ /* 0x000fca0003f66070 */
[----:B------:R-:W0:Y:S02]  /*37d50*/  MUFU.RCP64H R7, R11 ;  /* 0x0000000b00077308 */ /* 0x000e240000001800 */
[----:B------:R-:W-:Y:S01]  /*37d60*/  @!P1 LOP3.LUT R4, R9, 0x7ff00000, RZ, 0xc0, !PT ;  /* 0x7ff0000009049812 */ /* 0x000fe200078ec0ff */
[----:B------:R-:W-:Y:S01]  /*37d70*/  @!P1 IMAD.MOV.U32 R38, RZ, RZ, RZ ;  /* 0x000000ffff269224 */ /* 0x000fe200078e00ff */
[----:B------:R-:W-:Y:S02]  /*37d80*/  @!P0 LOP3.LUT R5, R11, 0x7ff00000, RZ, 0xc0, !PT ;  /* 0x7ff000000b058812 */ /* 0x000fe400078ec0ff */
[----:B------:R-:W-:-:S04]  /*37d90*/  @!P1 ISETP.GE.U32.AND P2, PT, R3, R4, PT ;  /* 0x000000040300920c */ /* 0x000fc80003f46070 */
[----:B------:R-:W-:-:S04]  /*37da0*/  @!P1 SEL R4, R46, 0x63400000, !P2 ;  /* 0x634000002e049807 */ /* 0x000fc80005000000 */
[----:B------:R-:W-:Y:S01]  /*37db0*/  @!P1 LOP3.LUT R4, R4, 0x80000000, R33, 0xf8, !PT ;  /* 0x8000000004049812 */ /* 0x000fe200078ef821 */
[----:B0-----:R-:W-:-:S03]  /*37dc0*/  DFMA R36, R6, -R10, 1 ;  /* 0x3ff000000624742b */ /* 0x001fc6000000080a */
[----:B------:R-:W-:Y:S01]  /*37dd0*/  @!P1 LOP3.LUT R39, R4, 0x100000, RZ, 0xfc, !PT ;  /* 0x0010000004279812 */ /* 0x000fe200078efcff */
[----:B------:R-:W-:-:S04]  /*37de0*/  IMAD.MOV.U32 R4, RZ, RZ, R3 ;  /* 0x000000ffff047224 */ /* 0x000fc800078e0003 */
[----:B------:R-:W-:-:S08]  /*37df0*/  DFMA R36, R36, R36, R36 ;  /* 0x000000242424722b */ /* 0x000fd00000000024 */
[----:B------:R-:W-:Y:S01]  /*37e00*/  DFMA R36, R6, R36, R6 ;  /* 0x000000240624722b */ /* 0x000fe20000000006 */
[----:B------:R-:W-:-:S04]  /*37e10*/  SEL R6, R46, 0x63400000, !P3 ;  /* 0x634000002e067807 */ /* 0x000fc80005800000 */
[----:B------:R-:W-:-:S03]  /*37e20*/  LOP3.LUT R35, R6, 0x800fffff, R33, 0xf8, !PT ;  /* 0x800fffff06237812 */ /* 0x000fc600078ef821 */
[----:B------:R-:W-:-:S03]  /*37e30*/  DFMA R6, R36, -R10, 1 ;  /* 0x3ff000002406742b */ /* 0x000fc6000000080a */
[----:B------:R-:W-:-:S05]  /*37e40*/  @!P1 DFMA R34, R34, 2, -R38 ;  /* 0x400000002222982b */ /* 0x000fca0000000826 */
[----:B------:R-:W-:Y:S01]  /*37e50*/  DFMA R36, R36, R6, R36 ;  /* 0x000000062424722b */ /* 0x000fe20000000024 */
[----:B------:R-:W-:-:S04]  /*37e60*/  VIADD R7, R5, 0xffffffff ;  /* 0xffffffff05077836 */ /* 0x000fc80000000000 */
        /* <DEDUP_REMOVED lines=37> */
.L_x_13276:
        /* <DEDUP_REMOVED lines=12> */
[----:B------:R-:W-:Y:S01]  /*38180*/  @!P0 IMAD.MOV.U32 R36, RZ, RZ, RZ ;  /* 0x000000ffff248224 */ /* 0x000fe200078e00ff */
[----:B------:R-:W-:Y:S01]  /*38190*/  @P0 MOV R36, RZ ;  /* 0x000000ff00240202 */ /* 0x000fe20000000f00 */
[----:B------:R-:W-:Y:S02]  /*381a0*/  @!P0 IMAD.MOV.U32 R37, RZ, RZ, R8 ;  /* 0x000000ffff258224 */ /* 0x000fe400078e0008 */
[----:B------:R-:W-:Y:S01]  /*381b0*/  @P0 IMAD.MOV.U32 R37, RZ, RZ, R3 ;  /* 0x000000ffff250224 */ /* 0x000fe200078e0003 */
[----:B------:R-:W-:Y:S06]  /*381c0*/  BRA `(.L_x_13277) ;  /* 0x00000000001c7947 */ /* 0x000fec0003800000 */
.L_x_13279:
[----:B------:R-:W-:Y:S01]  /*381d0*/  LOP3.LUT R3, R9, 0x80000, RZ, 0xfc, !PT ;  /* 0x0008000009037812 */ /* 0x000fe200078efcff */
[----:B------:R-:W-:-:S04]  /*381e0*/  IMAD.MOV.U32 R36, RZ, RZ, R8 ;  /* 0x000000ffff247224 */ /* 0x000fc800078e0008 */
[----:B------:R-:W-:Y:S01]  /*381f0*/  IMAD.MOV.U32 R37, RZ, RZ, R3 ;  /* 0x000000ffff257224 */ /* 0x000fe200078e0003 */
[----:B------:R-:W-:Y:S06]  /*38200*/  BRA `(.L_x_13277) ;  /* 0x00000000000c7947 */ /* 0x000fec0003800000 */
.L_x_13278:
[----:B------:R-:W-:Y:S01]  /*38210*/  LOP3.LUT R3, R33, 0x80000, RZ, 0xfc, !PT ;  /* 0x0008000021037812 */ /* 0x000fe200078efcff */
[----:B------:R-:W-:-:S04]  /*38220*/  IMAD.MOV.U32 R36, RZ, RZ, R32 ;  /* 0x000000ffff247224 */ /* 0x000fc800078e0020 */
[----:B------:R-:W-:-:S07]  /*38230*/  IMAD.MOV.U32 R37, RZ, RZ, R3 ;  /* 0x000000ffff257224 */ /* 0x000fce00078e0003 */
.L_x_13277:
[----:B------:R-:W-:Y:S05]  /*38240*/  BSYNC B0 ;  /* 0x0000000000007941 */ /* 0x000fea0003800000 */
.L_x_13275:
[----:B------:R-:W-:Y:S01]  /*38250*/  HFMA2.MMA R7, -RZ, RZ, 0, 0 ;  /* 0x00000000ff077435 */ /* 0x000fe200000001ff */
[----:B------:R-:W-:Y:S02]  /*38260*/  IMAD.MOV.U32 R6, RZ, RZ, R0 ;  /* 0x000000ffff067224 */ /* 0x000fe400078e0000 */
[----:B------:R-:W-:Y:S02]  /*38270*/  IMAD.MOV.U32 R4, RZ, RZ, R36 ;  /* 0x000000ffff047224 */ /* 0x000fe400078e0024 */
[----:B------:R-:W-:Y:S01]  /*38280*/  IMAD.MOV.U32 R5, RZ, RZ, R37 ;  /* 0x000000ffff057224 */ /* 0x000fe200078e0025 */
[----:B------:R-:W-:Y:S06]  /*38290*/  RET.REL.NODEC R6 `(_ZN2at6native18elementwise_kernelILi128ELi4EZNS0_15gpu_kernel_implIZZZNS0_17asinh_kernel_cudaERNS_18TensorIteratorBaseEENKUlvE_clEvENKUlvE_clEvEUlN3c107complexIdEEE_EEvS4_RKT_EUliE_EEviT1_) ;  /* 0xfffffc7c06587950 */ /* 0x000fec0003c3ffff */
        .weak           $__internal_22_$__cuda_sm20_dsqrt_rn_f64_mediumpath_v1
        .type           $__internal_22_$__cuda_sm20_dsqrt_rn_f64_mediumpath_v1,@function
        .size           $__internal_22_$__cuda_sm20_dsqrt_rn_f64_mediumpath_v1,(.L_x_21438 - $__internal_22_$__cuda_sm20_dsqrt_rn_f64_mediumpath_v1)
$__internal_22_$__cuda_sm20_dsqrt_rn_f64_mediumpath_v1:
[----:B------:R-:W-:Y:S01]  /*382a0*/  ISETP.GE.U32.AND P0, PT, R32, -0x3400000, PT ;  /* 0xfcc000002000780c */ /* 0x000fe20003f06070 */
[----:B------:R-:W-:Y:S01]  /*382b0*/  BSSY B0, `(.L_x_13280) ;  /* 0x0000028000007945 */ /* 0x000fe20003800000 */
[----:B------:R-:W-:Y:S02]  /*382c0*/  IMAD.MOV.U32 R9, RZ, RZ, R7 ;  /* 0x000000ffff097224 */ /* 0x000fe400078e0007 */
[----:B------:R-:W-:Y:S02]  /*382d0*/  IMAD.MOV.U32 R7, RZ, RZ, R5 ;  /* 0x000000ffff077224 */ /* 0x000fe400078e0005 */
[----:B------:R-:W-:Y:S02]  /*382e0*/  IMAD.MOV.U32 R5, RZ, RZ, R11 ;  /* 0x000000ffff057224 */ /* 0x000fe400078e000b */
[----:B------:R-:W-:Y:S02]  /*382f0*/  IMAD.MOV.U32 R32, RZ, RZ, R0 ;  /* 0x000000ffff207224 */ /* 0x000fe400078e0000 */
[----:B------:R-:W-:-:S03]  /*38300*/  IMAD.MOV.U32 R33, RZ, RZ, R3 ;  /* 0x000000ffff217224 */ /* 0x000fc600078e0003 */
[----:B------:R-:W-:Y:S05]  /*38310*/  @!P0 BRA `(.L_x_13281) ;  /* 0x0000000000208947 */ /* 0x000fea0003800000 */
[----:B------:R-:W-:-:S10]  /*38320*/  DFMA.RM R4, R6, R4, R32 ;  /* 0x000000040604722b */ /* 0x000fd40000004020 */
[----:B------:R-:W-:-:S05]  /*38330*/  IADD3 R6, P0, R4, 0x1, RZ ;  /* 0x0000000104067810 */ /* 0x000fca0007f1e0ff */
[----:B------:R-:W-:-:S06]  /*38340*/  IMAD.X R7, RZ, RZ, R5, P0 ;  /* 0x000000ffff077224 */ /* 0x000fcc00000e0605 */
[----:B------:R-:W-:-:S08]  /*38350*/  DFMA.RP R8, -R4, R6, R8 ;  /* 0x000000060408722b */ /* 0x000fd00000008108 */
[----:B------:R-:W-:-:S06]  /*38360*/  DSETP.GT.AND P0, PT, R8, RZ, PT ;  /* 0x000000ff0800722a */ /* 0x000fcc0003f04000 */
[----:B------:R-:W-:Y:S02]  /*38370*/  FSEL R4, R6, R4, P0 ;  /* 0x0000000406047208 */ /* 0x000fe40000000000 */
[----:B------:R-:W-:Y:S01]  /*38380*/  FSEL R5, R7, R5, P0 ;  /* 0x0000000507057208 */ /* 0x000fe20000000000 */
[----:B------:R-:W-:Y:S06]  /*38390*/  BRA `(.L_x_13282) ;  /* 0x0000000000647947 */ /* 0x000fec0003800000 */
.L_x_13281:
[----:B------:R-:W-:-:S14]  /*383a0*/  DSETP.NE.AND P0, PT, R8, RZ, PT ;  /* 0x000000ff0800722a */ /* 0x000fdc0003f05000 */
[----:B------:R-:W-:Y:S05]  /*383b0*/  @!P0 BRA `(.L_x_13283) ;  /* 0x0000000000588947 */ /* 0x000fea0003800000 */
[----:B------:R-:W-:-:S13]  /*383c0*/  ISETP.GE.AND P0, PT, R9, RZ, PT ;  /* 0x000000ff0900720c */ /* 0x000fda0003f06270 */
[----:B------:R-:W-:Y:S02]  /*383d0*/  @!P0 IMAD.MOV.U32 R4, RZ, RZ, 0x0 ;  /* 0x00000000ff048424 */ /* 0x000fe400078e00ff */
[----:B------:R-:W-:Y:S01]  /*383e0*/  @!P0 IMAD.MOV.U32 R5, RZ, RZ, -0x80000 ;  /* 0xfff80000ff058424 */ /* 0x000fe200078e00ff */
[----:B------:R-:W-:Y:S06]  /*383f0*/  @!P0 BRA `(.L_x_13282) ;  /* 0x00000000004c8947 */ /* 0x000fec0003800000 */
[----:B------:R-:W-:-:S13]  /*38400*/  ISETP.GT.AND P0, PT, R9, 0x7fefffff, PT ;  /* 0x7fefffff0900780c */ /* 0x000fda0003f04270 */
[----:B------:R-:W-:Y:S05]  /*38410*/  @P0 BRA `(.L_x_13283) ;  /* 0x0000000000400947 */ /* 0x000fea0003800000 */
[----:B------:R-:W-:Y:S01]  /*38420*/  DMUL R8, R8, 8.11296384146066816958e+31 ;  /* 0x4690000008087828 */ /* 0x000fe20000000000 */
[----:B------:R-:W-:Y:S01]  /*38430*/  MOV R4, RZ ;  /* 0x000000ff00047202 */ /* 0x000fe20000000f00 */
[----:B------:R-:W-:Y:S02]  /*38440*/  IMAD.MOV.U32 R32, RZ, RZ, 0x0 ;  /* 0x00000000ff207424 */ /* 0x000fe400078e00ff */
[----:B------:R-:W-:Y:S02]  /*38450*/  IMAD.MOV.U32 R33, RZ, RZ, 0x3fd80000 ;  /* 0x3fd80000ff217424 */ /* 0x000fe400078e00ff */
[----:B------:R-:W0:Y:S02]  /*38460*/  MUFU.RSQ64H R5, R9 ;  /* 0x0000000900057308 */ /* 0x000e240000001c00 */
[----:B0-----:R-:W-:-:S08]  /*38470*/  DMUL R6, R4, R4 ;  /* 0x0000000404067228 */ /* 0x001fd00000000000 */
[----:B------:R-:W-:-:S08]  /*38480*/  DFMA R6, R8, -R6, 1 ;  /* 0x3ff000000806742b */ /* 0x000fd00000000806 */
[----:B------:R-:W-:Y:S02]  /*38490*/  DFMA R32, R6, R32, 0.5 ;  /* 0x3fe000000620742b */ /* 0x000fe40000000020 */
[----:B------:R-:W-:-:S08]  /*384a0*/  DMUL R6, R4, R6 ;  /* 0x0000000604067228 */ /* 0x000fd00000000000 */
[----:B------:R-:W-:-:S08]  /*384b0*/  DFMA R6, R32, R6, R4 ;  /* 0x000000062006722b */ /* 0x000fd00000000004 */
[----:B------:R-:W-:Y:S02]  /*384c0*/  DMUL R4, R8, R6 ;  /* 0x0000000608047228 */ /* 0x000fe40000000000 */
[----:B------:R-:W-:-:S06]  /*384d0*/  VIADD R7, R7, 0xfff00000 ;  /* 0xfff0000007077836 */ /* 0x000fcc0000000000 */
[----:B------:R-:W-:-:S08]  /*384e0*/  DFMA R32, R4, -R4, R8 ;  /* 0x800000040420722b */ /* 0x000fd00000000008 */
[----:B------:R-:W-:-:S10]  /*384f0*/  DFMA R4, R6, R32, R4 ;  /* 0x000000200604722b */ /* 0x000fd40000000004 */
[----:B------:R-:W-:Y:S01]  /*38500*/  VIADD R5, R5, 0xfcb00000 ;  /* 0xfcb0000005057836 */ /* 0x000fe20000000000 */
[----:B------:R-:W-:Y:S06]  /*38510*/  BRA `(.L_x_13282) ;  /* 0x0000000000047947 */ /* 0x000fec0003800000 */
.L_x_13283:
[----:B------:R-:W-:-:S11]  /*38520*/  DADD R4, R8, R8 ;  /* 0x0000000008047229 */ /* 0x000fd60000000008 */
.L_x_13282:
[----:B------:R-:W-:Y:S05]  /*38530*/  BSYNC B0 ;  /* 0x0000000000007941 */ /* 0x000fea0003800000 */
.L_x_13280:
[----:B------:R-:W-:Y:S02]  /*38540*/  IMAD.MOV.U32 R11, RZ, RZ, 0x0 ;  /* 0x00000000ff0b7424 */ /* 0x000fe400078e00ff */
[----:B------:R-:W-:Y:S02]  /*38550*/  IMAD.MOV.U32 R8, RZ, RZ, R4 ;  /* 0x000000ffff087224 */ /* 0x000fe400078e0004 */
[----:B------:R-:W-:Y:S01]  /*38560*/  IMAD.MOV.U32 R9, RZ, RZ, R5 ;  /* 0x000000ffff097224 */ /* 0x000fe200078e0005 */
[----:B------:R-:W-:Y:S06]  /*38570*/  RET.REL.NODEC R10 `(_ZN2at6native18elementwise_kernelILi128ELi4EZNS0_15gpu_kernel_implIZZZNS0_17asinh_kernel_cudaERNS_18TensorIteratorBaseEENKUlvE_clEvENKUlvE_clEvEUlN3c107complexIdEEE_EEvS4_RKT_EUliE_EEviT1_) ;  /* 0xfffffc780aa07950 */ /* 0x000fec0003c3ffff */
.L_x_13284:
        /* <DEDUP_REMOVED lines=16> */
.L_x_21438:


//--------------------- .text._ZN2at6native27unrolled_elementwise_kernelIZZZNS0_17asinh_kernel_cudaERNS_18TensorIteratorBaseEENKUlvE_clEvENKUlvE_clEvEUlN3c107complexIdEEE_St5arrayIPcLm2EELi4E23TrivialOffsetCalculatorILi1EjESE_NS0_6memory12LoadWithCastILi1EEENSF_13StoreWithCastILi1EEEEEviT_T0_T2_T3_T4_T5_ --------------------------
	.section	.text._ZN2at6native27unrolled_elementwise_kernelIZZZNS0_17asinh_kernel_cudaERNS_18TensorIteratorBaseEENKUlvE_clEvENKUlvE_clEvEUlN3c107complexIdEEE_St5arrayIPcLm2EELi4E23TrivialOffsetCalculatorILi1EjESE_NS0_6memory12LoadWithCastILi1EEENSF_13StoreWithCastILi1EEEEEviT_T0_T2_T3_T4_T5_,"ax",@progbits
	.align	128
        .global         _ZN2at6native27unrolled_elementwise_kernelIZZZNS0_17asinh_kernel_cudaERNS_18TensorIteratorBaseEENKUlvE_clEvENKUlvE_clEvEUlN3c107complexIdEEE_St5arrayIPcLm2EELi4E23TrivialOffsetCalculatorILi1EjESE_NS0_6memory12LoadWithCastILi1EEENSF_13StoreWithCastILi1EEEEEviT_T0_T2_T3_T4_T5_
        .type           _ZN2at6native27unrolled_elementwise_kernelIZZZNS0_17asinh_kernel_cudaERNS_18TensorIteratorBaseEENKUlvE_clEvENKUlvE_clEvEUlN3c107complexIdEEE_St5arrayIPcLm2EELi4E23TrivialOffsetCalculatorILi1EjESE_NS0_6memory12LoadWithCastILi1EEENSF_13StoreWithCastILi1EEEEEviT_T0_T2_T3_T4_T5_,@function
        .size           _ZN2at6native27unrolled_elementwise_kernelIZZZNS0_17asinh_kernel_cudaERNS_18TensorIteratorBaseEENKUlvE_clEvENKUlvE_clEvEUlN3c107complexIdEEE_St5arrayIPcLm2EELi4E23TrivialOffsetCalculatorILi1EjESE_NS0_6memory12LoadWithCastILi1EEENSF_13StoreWithCastILi1EEEEEviT_T0_T2_T3_T4_T5_,(.L_x_21440 - _ZN2at6native27unrolled_elementwise_kernelIZZZNS0_17asinh_kernel_cudaERNS_18TensorIteratorBaseEENKUlvE_clEvENKUlvE_clEvEUlN3c107complexIdEEE_St5arrayIPcLm2EELi4E23TrivialOffsetCalculatorILi1EjESE_NS0_6memory12LoadWithCastILi1EEENSF_13StoreWithCastILi1EEEEEviT_T0_T2_T3_T4_T5_)
        .other          _ZN2at6native27unrolled_elementwise_kernelIZZZNS0_17asinh_kernel_cudaERNS_18TensorIteratorBaseEENKUlvE_clEvENKUlvE_clEvEUlN3c107complexIdEEE_St5arrayIPcLm2EELi4E23TrivialOffsetCalculatorILi1EjESE_NS0_6memory12LoadWithCastILi1EEENSF_13StoreWithCastILi1EEEEEviT_T0_T2_T3_T4_T5_,@"STO_CUDA_ENTRY STV_DEFAULT"
_ZN2at6native27unrolled_elementwise_kernelIZZZNS0_17asinh_kernel_cudaERNS_18TensorIteratorBaseEENKUlvE_clEvENKUlvE_clEvEUlN3c107complexIdEEE_St5arrayIPcLm2EELi4E23TrivialOffsetCalculatorILi1EjESE_NS0_6memory12LoadWithCastILi1EEENSF_13StoreWithCastILi1EEEEEviT_T0_T2_T3_T4_T5_:
.text._ZN2at6native27unrolled_elementwise_kernelIZZZNS0_17asinh_kernel_cudaERNS_18TensorIteratorBaseEENKUlvE_clEvENKUlvE_clEvEUlN3c107complexIdEEE_St5arrayIPcLm2EELi4E23TrivialOffsetCalculatorILi1EjESE_NS0_6memory12LoadWithCastILi1EEENSF_13StoreWithCastILi1EEEEEviT_T0_T2_T3_T4_T5_:
        /* <DEDUP_REMOVED lines=8> */
[----:B------:R-:W-:Y:S01]  /*0080*/  CS2R R16, SRZ ;  /* 0x0000000000107805 */ /* 0x000fe2000001ff00 */
        /* <DEDUP_REMOVED lines=27> */
.L_x_13290:
[----:B------:R-:W2:Y:S01]  /*0240*/  LDG.E.U8 R2, desc[UR36][R2.64] ;  /* 0x0000002402027981 */ /* 0x000ea2000c1e1100 */
[----:B------:R-:W-:Y:S01]  /*0250*/  CS2R R18, SRZ ;  /* 0x0000000000127805 */ /* 0x000fe2000001ff00 */
[----:B--2---:R0:W1:Y:S01]  /*0260*/  I2F.F64.U16 R16, R2 ;  /* 0x0000000200107312 */ /* 0x0040620000101800 */
[----:B------:R-:W-:Y:S05]  /*0270*/  BRA `(.L_x_13292) ;  /* 0x0000000c00c87947 */ /* 0x000fea0003800000 */
.L_x_13289:
        /* <DEDUP_REMOVED lines=10> */
.L_x_13294:
[----:B------:R-:W2:Y:S01]  /*0320*/  LDG.E R2, desc[UR36][R2.64] ;  /* 0x0000002402027981 */ /* 0x000ea2000c1e1900 */
[----:B------:R-:W-:Y:S01]  /*0330*/  CS2R R18, SRZ ;  /* 0x0000000000127805 */ /* 0x000fe2000001ff00 */
[----:B--2---:R1:W2:Y:S01]  /*0340*/  I2F.F64 R16, R2 ;  /* 0x0000000200107312 */ /* 0x0042a20000201c00 */
[----:B------:R-:W-:Y:S05]  /*0350*/  BRA `(.L_x_13292) ;  /* 0x0000000c00907947 */ /* 0x000fea0003800000 */
.L_x_13293:
[----:B------:R-:W2:Y:S01]  /*0360*/  LDG.E.U16 R2, desc[UR36][R2.64] ;  /* 0x0000002402027981 */ /* 0x000ea2000c1e1500 */
[----:B------:R-:W-:Y:S01]  /*0370*/  CS2R R18, SRZ ;  /* 0x0000000000127805 */ /* 0x000fe2000001ff00 */
[----:B--2---:R3:W4:Y:S01]  /*0380*/  I2F.F64.S16 R16, R2 ;  /* 0x0000000200107312 */ /* 0x0047220000101c00 */
[----:B------:R-:W-:Y:S05]  /*0390*/  BRA `(.L_x_13292) ;  /* 0x0000000c00807947 */ /* 0x000fea0003800000 */
.L_x_13288:
        /* <DEDUP_REMOVED lines=11> */
.L_x_13296:
[----:B------:R-:W2:Y:S01]  /*0450*/  LDG.E.U16 R0, desc[UR36][R2.64] ;  /* 0x0000002402007981 */ /* 0x000ea2000c1e1500 */
[----:B------:R-:W-:Y:S01]  /*0460*/  CS2R R18, SRZ ;  /* 0x0000000000127805 */ /* 0x000fe2000001ff00 */
[----:B--2---:R-:W-:-:S05]  /*0470*/  HADD2.F32 R0, -RZ, R0.H0_H0 ;  /* 0x20000000ff007230 */ /* 0x004fca0000004100 */
[----:B------:R-:W-:-:S04]  /*0480*/  FMUL.FTZ R0, R0, 1 ;  /* 0x3f80000000007820 */ /* 0x000fc80000410000 */
[----:B------:R0:W1:Y:S01]  /*0490*/  F2F.F64.F32 R16, R0 ;  /* 0x0000000000107310 */ /* 0x0000620000201800 */
[----:B------:R-:W-:Y:S05]  /*04a0*/  BRA `(.L_x_13292) ;  /* 0x0000000c003c7947 */ /* 0x000fea0003800000 */
.L_x_13295:
        /* <DEDUP_REMOVED lines=12> */
.L_x_13298:
        /* <DEDUP_REMOVED lines=8> */
.L_x_13297:
[----:B------:R0:W5:Y:S01]  /*05f0*/  LDG.E.64 R16, desc[UR36][R2.64] ;  /* 0x0000002402107981 */ /* 0x000162000c1e1b00 */
[----:B------:R-:W-:Y:S01]  /*0600*/  CS2R R18, SRZ ;  /* 0x0000000000127805 */ /* 0x000fe2000001ff00 */
[----:B------:R-:W-:Y:S06]  /*0610*/  BRA `(.L_x_13292) ;  /* 0x0000000800e07947 */ /* 0x000fec0003800000 */
.L_x_13287:
        /* <DEDUP_REMOVED lines=14> */
.L_x_13301:
[----:B------:R0:W5:Y:S01]  /*0700*/  LDG.E.128 R16, desc[UR36][R2.64] ;  /* 0x0000002402107981 */ /* 0x000162000c1e1d00 */
[----:B------:R-:W-:Y:S05]  /*0710*/  BRA `(.L_x_13292) ;  /* 0x0000000800a07947 */ /* 0x000fea0003800000 */
.L_x_13300:
        /* <DEDUP_REMOVED lines=29> */
.L_x_13303:
        /* <DEDUP_REMOVED lines=16> */
.L_x_13302:
[----:B------:R-:W2:Y:S01]  /*09f0*/  LDG.E.U16 R0, desc[UR36][R2.64] ;  /* 0x0000002402007981 */ /* 0x000ea2000c1e1500 */
[----:B------:R-:W-:Y:S01]  /*0a00*/  CS2R R18, SRZ ;  /* 0x0000000000127805 */ /* 0x000fe2000001ff00 */
[----:B--2---:R-:W-:-:S04]  /*0a10*/  IMAD.U32 R0, R0, 0x10000, RZ ;  /* 0x0001000000007824 */ /* 0x004fc800078e00ff */
[----:B------:R-:W-:-:S04]  /*0a20*/  FMUL.FTZ R0, R0, 1 ;  /* 0x3f80000000007820 */ /* 0x000fc80000410000 */
[----:B------:R0:W1:Y:S01]  /*0a30*/  F2F.F64.F32 R16, R0 ;  /* 0x0000000000107310 */ /* 0x0000620000201800 */
[----:B------:R-:W-:Y:S05]  /*0a40*/  BRA `(.L_x_13292) ;  /* 0x0000000400d47947 */ /* 0x000fea0003800000 */
.L_x_13299:
        /* <DEDUP_REMOVED lines=12> */
.L_x_13306:
        /* <DEDUP_REMOVED lines=21> */
.L_x_13310:
[----:B------:R-:W-:Y:S05]  /*0c60*/  BSYNC B1 ;  /* 0x0000000000017941 */ /* 0x000fea0003800000 */
.L_x_13309:
[----:B------:R-:W-:Y:S01]  /*0c70*/  LEA R3, R0, 0x3b800000, 0x17 ;  /* 0x3b80000000037811 */ /* 0x000fe200078eb8ff */
[----:B------:R-:W-:-:S05]  /*0c80*/  IMAD.SHL.U32 R0, R2, 0x100000, RZ ;  /* 0x0010000002007824 */ /* 0x000fca00078e00ff */
[----:B------:R-:W-:-:S07]  /*0c90*/  LOP3.LUT R0, R3, R0, R4, 0xfe, !PT ;  /* 0x0000000003007212 */ /* 0x000fce00078efe04 */
.L_x_13308:
[----:B------:R-:W-:Y:S05]  /*0ca0*/  BSYNC B0 ;  /* 0x0000000000007941 */ /* 0x000fea0003800000 */
.L_x_13307:
[----:B------:R-:W-:Y:S01]  /*0cb0*/  FMUL.FTZ R0, R0, 1 ;  /* 0x3f80000000007820 */ /* 0x000fe20000410000 */
[----:B------:R-:W-:-:S03]  /*0cc0*/  CS2R R18, SRZ ;  /* 0x0000000000127805 */ /* 0x000fc6000001ff00 */
[----:B------:R0:W1:Y:S01]  /*0cd0*/  F2F.F64.F32 R16, R0 ;  /* 0x0000000000107310 */ /* 0x0000620000201800 */
[----:B------:R-:W-:Y:S05]  /*0ce0*/  BRA `(.L_x_13292) ;  /* 0x00000004002c7947 */ /* 0x000fea0003800000 */
.L_x_13305:
        /* <DEDUP_REMOVED lines=21> */
.L_x_13314:
[----:B------:R-:W-:Y:S05]  /*0e40*/  BSYNC B1 ;  /* 0x0000000000017941 */ /* 0x000fea0003800000 */
.L_x_13313:
[----:B------:R-:W-:Y:S01]  /*0e50*/  LEA R3, R0, 0x37800000, 0x17 ;  /* 0x3780000000037811 */ /* 0x000fe200078eb8ff */
[----:B------:R-:W-:-:S05]  /*0e60*/  IMAD.SHL.U32 R0, R2, 0x200000, RZ ;  /* 0x0020000002007824 */ /* 0x000fca00078e00ff */
[----:B------:R-:W-:-:S07]  /*0e70*/  LOP3.LUT R0, R3, R0, R4, 0xfe, !PT ;  /* 0x0000000003007212 */ /* 0x000fce00078efe04 */
.L_x_13312:
[----:B------:R-:W-:Y:S05]  /*0e80*/  BSYNC B0 ;  /* 0x0000000000007941 */ /* 0x000fea0003800000 */
.L_x_13311:
[----:B------:R-:W-:Y:S01]  /*0e90*/  FMUL.FTZ R0, R0, 1 ;  /* 0x3f80000000007820 */ /* 0x000fe20000410000 */
[----:B------:R-:W-:-:S03]  /*0ea0*/  CS2R R18, SRZ ;  /* 0x0000000000127805 */ /* 0x000fc6000001ff00 */
[----:B------:R0:W1:Y:S01]  /*0eb0*/  F2F.F64.F32 R16, R0 ;  /* 0x0000000000107310 */ /* 0x0000620000201800 */
[----:B------:R-:W-:Y:S05]  /*0ec0*/  BRA `(.L_x_13292) ;  /* 0x0000000000b47947 */ /* 0x000fea0003800000 */
.L_x_13304:
        /* <DEDUP_REMOVED lines=14> */
.L_x_13318:
[----:B------:R-:W-:Y:S05]  /*0fb0*/  BSYNC B0 ;  /* 0x0000000000007941 */ /* 0x000fea0003800000 */
.L_x_13317:
[----:B------:R-:W-:Y:S01]  /*0fc0*/  FMUL.FTZ R0, R0, 1 ;  /* 0x3f80000000007820 */ /* 0x000fe20000410000 */
[----:B------:R-:W-:-:S03]  /*0fd0*/  CS2R R18, SRZ ;  /* 0x0000000000127805 */ /* 0x000fc6000001ff00 */
[----:B------:R0:W1:Y:S01]  /*0fe0*/  F2F.F64.F32 R16, R0 ;  /* 0x0000000000107310 */ /* 0x0000620000201800 */
[----:B------:R-:W-:Y:S05]  /*0ff0*/  BRA `(.L_x_13292) ;  /* 0x0000000000687947 */ /* 0x000fea0003800000 */
.L_x_13291:
        /* <DEDUP_REMOVED lines=16> */
.L_x_13319:
[----:B------:R-:W-:Y:S02]  /*1100*/  CS2R R16, SRZ ;  /* 0x0000000000107805 */ /* 0x000fe4000001ff00 */
[----:B------:R-:W-:Y:S01]  /*1110*/  CS2R R18, SRZ ;  /* 0x0000000000127805 */ /* 0x000fe2000001ff00 */
[----:B------:R-:W-:Y:S06]  /*1120*/  BRA `(.L_x_13292) ;  /* 0x00000000001c7947 */ /* 0x000fec0003800000 */
.L_x_13316:
[----:B------:R-:W2:Y:S01]  /*1130*/  LDG.E.64 R16, desc[UR36][R2.64] ;  /* 0x0000002402107981 */ /* 0x000ea2000c1e1b00 */
[----:B------:R-:W-:Y:S01]  /*1140*/  CS2R R18, SRZ ;  /* 0x0000000000127805 */ /* 0x000fe2000001ff00 */
[----:B--2---:R-:W0:Y:S01]  /*1150*/  I2F.F64.U64 R16, R16 ;  /* 0x0000001000107312 */ /* 0x004e220000301800 */
[----:B------:R-:W-:Y:S05]  /*1160*/  BRA `(.L_x_13292) ;  /* 0x00000000000c7947 */ /* 0x000fea0003800000 */
.L_x_13315:
[----:B------:R-:W2:Y:S01]  /*1170*/  LDG.E R2, desc[UR36][R2.64] ;  /* 0x0000002402027981 */ /* 0x000ea2000c1e1900 */
[----:B------:R-:W-:Y:S01]  /*1180*/  CS2R R18, SRZ ;  /* 0x0000000000127805 */ /* 0x000fe2000001ff00 */
[----:B--2---:R0:W1:Y:S06]  /*1190*/  I2F.F64.U32 R16, R2 ;  /* 0x0000000200107312 */ /* 0x00406c0000201800 */
.L_x_13292:
[----:B------:R-:W-:-:S07]  /*11a0*/  VIADD R33, R33, 0x80 ;  /* 0x0000008021217836 */ /* 0x000fce0000000000 */
.L_x_13286:
[----:B------:R-:W-:Y:S05]  /*11b0*/  BSYNC B6 ;  /* 0x0000000000067941 */ /* 0x000fea0003800000 */
.L_x_13285:
[----:B------:R-:W-:Y:S01]  /*11c0*/  ISETP.GE.AND P0, PT, R33, R52, PT ;  /* 0x000000342100720c */ /* 0x000fe20003f06270 */
[----:B------:R-:W-:Y:S01]  /*11d0*/  BSSY B6, `(.L_x_13320) ;  /* 0x0000110000067945 */ /* 0x000fe20003800000 */
[----:B------:R-:W-:-:S11]  /*11e0*/  CS2R R28, SRZ ;  /* 0x00000000001c7805 */ /* 0x000fd6000001ff00 */
[----:B------:R-:W-:Y:S05]  /*11f0*/  @P0 BRA `(.L_x_13321) ;  /* 0x0000001000340947 */ /* 0x000fea0003800000 */
[----:B01-3--:R-:W0:Y:S01]  /*1200*/  LDC.64 R2, c[0x0][0x220] ;  /* 0x00008800ff027b82 */ /* 0x00be220000000a00 */
        /* <DEDUP_REMOVED lines=17> */
[----:B------:R-:W3:Y:S01]  /*1320*/  LDG.E.S8 R2, desc[UR36][R2.64] ;  /* 0x0000002402027981 */ /* 0x000ee2000c1e1300 */
[----:B------:R-:W-:Y:S01]  /*1330*/  CS2R R30, SRZ ;  /* 0x00000000001e7805 */ /* 0x000fe2000001ff00 */
[----:B---3--:R0:W1:Y:S01]  /*1340*/  I2F.F64.S16 R28, R2 ;  /* 0x00000002001c7312 */ /* 0x0080620000101c00 */
[----:B------:R-:W-:Y:S05]  /*1350*/  BRA `(.L_x_13327) ;  /* 0x0000000c00d87947 */ /* 0x000fea0003800000 */
.L_x_13325:
[----:B------:R-:W3:Y:S01]  /*1360*/  LDG.E.U8 R2, desc[UR36][R2.64] ;  /* 0x0000002402027981 */ /* 0x000ee2000c1e1100 */
[----:B------:R-:W-:Y:S01]  /*1370*/  CS2R R30, SRZ ;  /* 0x00000000001e7805 */ /* 0x000fe2000001ff00 */
[----:B---3--:R0:W1:Y:S01]  /*1380*/  I2F.F64.U16 R28, R2 ;  /* 0x00000002001c7312 */ /* 0x0080620000101800 */
[----:B------:R-:W-:Y:S05]  /*1390*/  BRA `(.L_x_13327) ;  /* 0x0000000c00c87947 */ /* 0x000fea0003800000 */
.L_x_13324:
[----:B------:R-:W-:-:S13]  /*13a0*/  ISETP.NE.AND P0, PT, R0, 0x2, PT ;  /* 0x000000020000780c */ /* 0x000fda0003f05270 */
[----:B------:R-:W-:Y:S05]  /*13b0*/  @!P0 BRA `(.L_x_13328) ;  /* 0x0000000000308947 */ /* 0x000fea0003800000 */
[----:B------:R-:W-:-:S13]  /*13c0*/  ISETP.NE.AND P0, PT, R0, 0x3, PT ;  /* 0x000000030000780c */ /* 0x000fda0003f05270 */
[----:B------:R-:W-:Y:S05]  /*13d0*/  @!P0 BRA `(.L_x_13329) ;  /* 0x0000000000188947 */ /* 0x000fea0003800000 */
[----:B------:R-:W-:-:S13]  /*13e0*/  ISETP.NE.AND P0, PT, R0, 0x4, PT ;  /* 0x000000040000780c */ /* 0x000fda0003f05270 */
[----:B------:R-:W-:Y:S05]  /*13f0*/  @P0 BRA `(.L_x_13326) ;  /* 0x0000000c00480947 */ /* 0x000fea0003800000 */
[----:B------:R-:W3:Y:S01]  /*1400*/  LDG.E.64 R28, desc[UR36][R2.64] ;  /* 0x00000024021c7981 */ /* 0x000ee2000c1e1b00 */
[----:B------:R-:W-:Y:S01]  /*1410*/  CS2R R30, SRZ ;  /* 0x00000000001e7805 */ /* 0x000fe2000001ff00 */
[----:B---3--:R-:W0:Y:S01]  /*1420*/  I2F.F64.S64 R28, R28 ;  /* 0x0000001c001c7312 */ /* 0x008e220000301c00 */
[----:B------:R-:W-:Y:S05]  /*1430*/  BRA `(.L_x_13327) ;  /* 0x0000000c00a07947 */ /* 0x000fea0003800000 */
.L_x_13329:
[----:B------:R-:W3:Y:S01]  /*1440*/  LDG.E R2, desc[UR36][R2.64] ;  /* 0x0000002402027981 */ /* 0x000ee2000c1e1900 */
[----:B------:R-:W-:Y:S01]  /*1450*/  CS2R R30, SRZ ;  /* 0x00000000001e7805 */ /* 0x000fe2000001ff00 */
[----:B---3--:R0:W1:Y:S01]  /*1460*/  I2F.F64 R28, R2 ;  /* 0x00000002001c7312 */ /* 0x0080620000201c00 */
[----:B------:R-:W-:Y:S05]  /*1470*/  BRA `(.L_x_13327) ;  /* 0x0000000c00907947 */ /* 0x000fea0003800000 */
.L_x_13328:
[----:B------:R-:W3:Y:S01]  /*1480*/  LDG.E.U16 R2, desc[UR36][R2.64] ;  /* 0x0000002402027981 */ /* 0x000ee2000c1e1500 */
[----:B------:R-:W-:Y:S01]  /*1490*/  CS2R R30, SRZ ;  /* 0x00000000001e7805 */ /* 0x000fe2000001ff00 */
[----:B---3--:R0:W1:Y:S01]  /*14a0*/  I2F.F64.S16 R28, R2 ;  /* 0x00000002001c7312 */ /* 0x0080620000101c00 */
[----:B------:R-:W-:Y:S05]  /*14b0*/  BRA `(.L_x_13327) ;  /* 0x0000000c00807947 */ /* 0x000fea0003800000 */
.L_x_13323:
[----:B------:R-:W-:-:S13]  /*14c0*/  ISETP.GT.AND P0, PT, R0, 0x6, PT ;  /* 0x000000060000780c */ /* 0x000fda0003f04270 */
[----:B------:R-:W-:Y:S05]  /*14d0*/  @P0 BRA `(.L_x_13330) ;  /* 0x00000000003c0947 */ /* 0x000fea0003800000 */
[----:B------:R-:W-:-:S13]  /*14e0*/  ISETP.NE.AND P0, PT, R0, 0x5, PT ;  /* 0x000000050000780c */ /* 0x000fda0003f05270 */
[----:B------:R-:W-:Y:S05]  /*14f0*/  @!P0 BRA `(.L_x_13331) ;  /* 0x00000000001c8947 */ /* 0x000fea0003800000 */
[----:B------:R-:W-:-:S13]  /*1500*/  ISETP.NE.AND P0, PT, R0, 0x6, PT ;  /* 0x000000060000780c */ /* 0x000fda0003f05270 */
[----:B------:R-:W-:Y:S05]  /*1510*/  @P0 BRA `(.L_x_13326) ;  /* 0x0000000c00000947 */ /* 0x000fea0003800000 */
[----:B------:R-:W3:Y:S01]  /*1520*/  LDG.E R28, desc[UR36][R2.64] ;  /* 0x00000024021c7981 */ /* 0x000ee2000c1e1900 */
[----:B------:R-:W-:Y:S01]  /*1530*/  CS2R R30, SRZ ;  /* 0x00000000001e7805 */ /* 0x000fe2000001ff00 */
[----:B---3--:R-:W-:-:S06]  /*1540*/  FMUL.FTZ R28, R28, 1 ;  /* 0x3f8000001c1c7820 */ /* 0x008fcc0000410000 */
[----:B------:R-:W0:Y:S01]  /*1550*/  F2F.F64.F32 R28, R28 ;  /* 0x0000001c001c7310 */ /* 0x000e220000201800 */
[----:B------:R-:W-:Y:S05]  /*1560*/  BRA `(.L_x_13327) ;  /* 0x0000000c00547947 */ /* 0x000fea0003800000 */
.L_x_13331:
[----:B------:R-:W3:Y:S01]  /*1570*/  LDG.E.U16 R0, desc[UR36][R2.64] ;  /* 0x0000002402007981 */ /* 0x000ee2000c1e1500 */
[----:B------:R-:W-:Y:S01]  /*1580*/  CS2R R30, SRZ ;  /* 0x00000000001e7805 */ /* 0x000fe2000001ff00 */
[----:B---3--:R-:W-:-:S05]  /*1590*/  HADD2.F32 R0, -RZ, R0.H0_H0 ;  /* 0x20000000ff007230 */ /* 0x008fca0000004100 */
[----:B------:R-:W-:-:S04]  /*15a0*/  FMUL.FTZ R0, R0, 1 ;  /* 0x3f80000000007820 */ /* 0x000fc80000410000 */
[----:B------:R0:W1:Y:S01]  /*15b0*/  F2F.F64.F32 R28, R0 ;  /* 0x00000000001c7310 */ /* 0x0000620000201800 */
[----:B------:R-:W-:Y:S05]  /*15c0*/  BRA `(.L_x_13327) ;  /* 0x0000000c003c7947 */ /* 0x000fea0003800000 */
.L_x_13330:
[----:B------:R-:W-:-:S13]  /*15d0*/  ISETP.NE.AND P0, PT, R0, 0x7, PT ;  /* 0x000000070000780c */ /* 0x000fda0003f05270 */
[----:B------:R-:W-:Y:S05]  /*15e0*/  @!P0 BRA `(.L_x_13332) ;  /* 0x0000000000488947 */ /* 0x000fea0003800000 */
[----:B------:R-:W-:-:S13]  /*15f0*/  ISETP.NE.AND P0, PT, R0, 0x8, PT ;  /* 0x000000080000780c */ /* 0x000fda0003f05270 */
[----:B------:R-:W-:Y:S05]  /*1600*/  @!P0 BRA `(.L_x_13333) ;  /* 0x0000000000208947 */ /* 0x000fea0003800000 */
[----:B------:R-:W-:-:S13]  /*1610*/  ISETP.NE.AND P0, PT, R0, 0x9, PT ;  /* 0x000000090000780c */ /* 0x000fda0003f05270 */
[----:B------:R-:W-:Y:S05]  /*1620*/  @P0 BRA `(.L_x_13326) ;  /* 0x0000000800bc0947 */ /* 0x000fea0003800000 */
[----:B------:R-:W3:Y:S02]  /*1630*/  LDG.E.64 R2, desc[UR36][R2.64] ;  /* 0x0000002402027981 */ /* 0x000ee4000c1e1b00 */
[----:B---3--:R-:W-:Y:S01]  /*1640*/  FMUL.FTZ R30, R3, 1 ;  /* 0x3f800000031e7820 */ /* 0x008fe20000410000 */
[----:B------:R-:W-:-:S05]  /*1650*/  FMUL.FTZ R28, R2, 1 ;  /* 0x3f800000021c7820 */ /* 0x000fca0000410000 */
[----:B------:R-:W0:Y:S08]  /*1660*/  F2F.F64.F32 R30, R30 ;  /* 0x0000001e001e7310 */ /* 0x000e300000201800 */
[----:B------:R-:W1:Y:S01]  /*1670*/  F2F.F64.F32 R28, R28 ;  /* 0x0000001c001c7310 */ /* 0x000e620000201800 */
[----:B------:R-:W-:Y:S05]  /*1680*/  BRA `(.L_x_13327) ;  /* 0x0000000c000c7947 */ /* 0x000fea0003800000 */
.L_x_13333:
[----:B------:R-:W3:Y:S02]  /*1690*/  LDG.E R0, desc[UR36][R2.64] ;  /* 0x0000002402007981 */ /* 0x000ee4000c1e1900 */
[--C-:B---3--:R-:W-:Y:S02]  /*16a0*/  HADD2.F32 R4, -RZ, R0.reuse.H1_H1 ;  /* 0x30000000ff047230 */ /* 0x108fe40000004100 */
[----:B------:R-:W-:-:S03]  /*16b0*/  HADD2.F32 R0, -RZ, R0.H0_H0 ;  /* 0x20000000ff007230 */ /* 0x000fc60000004100 */
[----:B------:R-:W-:Y:S02]  /*16c0*/  FMUL.FTZ R4, R4, 1 ;  /* 0x3f80000004047820 */ /* 0x000fe40000410000 */
[----:B------:R-:W-:Y:S02]  /*16d0*/  FMUL.FTZ R0, R0, 1 ;  /* 0x3f80000000007820 */ /* 0x000fe40000410000 */
[----:B------:R0:W1:Y:S08]  /*16e0*/  F2F.F64.F32 R30, R4 ;  /* 0x00000004001e7310 */ /* 0x0000700000201800 */
[----:B------:R0:W3:Y:S01]  /*16f0*/  F2F.F64.F32 R28, R0 ;  /* 0x00000000001c7310 */ /* 0x0000e20000201800 */
[----:B------:R-:W-:Y:S05]  /*1700*/  BRA `(.L_x_13327) ;  /* 0x0000000800ec7947 */ /* 0x000fea0003800000 */
.L_x_13332:
[----:B------:R0:W5:Y:S01]  /*1710*/  LDG.E.64 R28, desc[UR36][R2.64] ;  /* 0x00000024021c7981 */ /* 0x000162000c1e1b00 */
[----:B------:R-:W-:Y:S01]  /*1720*/  CS2R R30, SRZ ;  /* 0x00000000001e7805 */ /* 0x000fe2000001ff00 */
[----:B------:R-:W-:Y:S06]  /*1730*/  BRA `(.L_x_13327) ;  /* 0x0000000800e07947 */ /* 0x000fec0003800000 */
.L_x_13322:
        /* <DEDUP_REMOVED lines=9> */
[----:B------:R-:W-:Y:S01]  /*17d0*/  CS2R R30, SRZ ;  /* 0x00000000001e7805 */ /* 0x000fe2000001ff00 */
[----:B------:R-:W-:Y:S01]  /*17e0*/  IMAD.MOV.U32 R28, RZ, RZ, RZ ;  /* 0x000000ffff1c7224 */ /* 0x000fe200078e00ff */
[----:B---3--:R-:W-:-:S04]  /*17f0*/  ISETP.NE.AND P0, PT, R2, RZ, PT ;  /* 0x000000ff0200720c */ /* 0x008fc80003f05270 */
[----:B------:R-:W-:Y:S01]  /*1800*/  FSEL R29, RZ, 1.875, !P0 ;  /* 0x3ff00000ff1d7808 */ /* 0x000fe20004000000 */
[----:B------:R-:W-:Y:S08]  /*1810*/  BRA `(.L_x_13327) ;  /* 0x0000000800a87947 */ /* 0x000ff00003800000 */
.L_x_13336:
[----:B------:R0:W5:Y:S01]  /*1820*/  LDG.E.128 R28, desc[UR36][R2.64] ;  /* 0x00000024021c7981 */ /* 0x000162000c1e1d00 */
[----:B------:R-:W-:Y:S05]  /*1830*/  BRA `(.L_x_13327) ;  /* 0x0000000800a07947 */ /* 0x000fea0003800000 */
.L_x_13335:
[----:B------:R-:W-:-:S13]  /*1840*/  ISETP.NE.AND P0, PT, R0, 0xf, PT ;  /* 0x0000000f0000780c */ /* 0x000fda0003f05270 */
[----:B------:R-:W-:Y:S05]  /*1850*/  @!P0 BRA `(.L_x_13337) ;  /* 0x0000000000ac8947 */ /* 0x000fea0003800000 */
[----:B------:R-:W-:-:S13]  /*1860*/  ISETP.NE.AND P0, PT, R0, 0x17, PT ;  /* 0x000000170000780c */ /* 0x000fda0003f05270 */
[----:B------:R-:W-:Y:S05]  /*1870*/  @!P0 BRA `(.L_x_13338) ;  /* 0x0000000000648947 */ /* 0x000fea0003800000 */
[----:B------:R-:W-:-:S13]  /*1880*/  ISETP.NE.AND P0, PT, R0, 0x18, PT ;  /* 0x000000180000780c */ /* 0x000fda0003f05270 */
[----:B------:R-:W-:Y:S05]  /*1890*/  @P0 BRA `(.L_x_13326) ;  /* 0x0000000800200947 */ /* 0x000fea0003800000 */
[----:B------:R-:W3:Y:S01]  /*18a0*/  LDG.E.U8 R0, desc[UR36][R2.64] ;  /* 0x0000002402007981 */ /* 0x000ee2000c1e1100 */
[----:B------:R-:W-:Y:S02]  /*18b0*/  MOV R8, 0xff800000 ;  /* 0xff80000000087802 */ /* 0x000fe40000000f00 */
[----:B------:R-:W-:Y:S01]  /*18c0*/  CS2R R30, SRZ ;  /* 0x00000000001e7805 */ /* 0x000fe2000001ff00 */
        /* <DEDUP_REMOVED lines=20> */
.L_x_13338:
[----:B------:R-:W3:Y:S01]  /*1a10*/  LDG.E.U8 R2, desc[UR36][R2.64] ;  /* 0x0000002402027981 */ /* 0x000ee2000c1e1100 */
[----:B------:R-:W-:Y:S01]  /*1a20*/  CS2R R30, SRZ ;  /* 0x00000000001e7805 */ /* 0x000fe2000001ff00 */
[C---:B---3--:R-:W-:Y:S02]  /*1a30*/  IMAD.SHL.U32 R0, R2.reuse, 0x2000000, RZ ;  /* 0x0200000002007824 */ /* 0x048fe400078e00ff */
        /* <DEDUP_REMOVED lines=13> */
.L_x_13337:
[----:B------:R-:W3:Y:S01]  /*1b10*/  LDG.E.U16 R0, desc[UR36][R2.64] ;  /* 0x0000002402007981 */ /* 0x000ee2000c1e1500 */
[----:B------:R-:W-:Y:S01]  /*1b20*/  CS2R R30, SRZ ;  /* 0x00000000001e7805 */ /* 0x000fe2000001ff00 */
[----:B---3--:R-:W-:-:S04]  /*1b30*/  IMAD.U32 R0, R0, 0x10000, RZ ;  /* 0x0001000000007824 */ /* 0x008fc800078e00ff */
[----:B------:R-:W-:-:S04]  /*1b40*/  FMUL.FTZ R0, R0, 1 ;  /* 0x3f80000000007820 */ /* 0x000fc80000410000 */
[----:B------:R0:W1:Y:S01]  /*1b50*/  F2F.F64.F32 R28, R0 ;  /* 0x00000000001c7310 */ /* 0x0000620000201800 */
[----:B------:R-:W-:Y:S05]  /*1b60*/  BRA `(.L_x_13327) ;  /* 0x0000000400d47947 */ /* 0x000fea0003800000 */
.L_x_13334:
        /* <DEDUP_REMOVED lines=8> */
[----:B------:R-:W3:Y:S01]  /*1bf0*/  LDG.E.U16 R2, desc[UR36][R2.64] ;  /* 0x0000002402027981 */ /* 0x000ee2000c1e1500 */
[----:B------:R-:W-:Y:S01]  /*1c00*/  CS2R R30, SRZ ;  /* 0x00000000001e7805 */ /* 0x000fe2000001ff00 */
[----:B---3--:R0:W1:Y:S01]  /*1c10*/  I2F.F64.U16 R28, R2 ;  /* 0x00000002001c7312 */ /* 0x0080620000101800 */
[----:B------:R-:W-:Y:S05]  /*1c20*/  BRA `(.L_x_13327) ;  /* 0x0000000400a47947 */ /* 0x000fea0003800000 */
.L_x_13341:
        /* <DEDUP_REMOVED lines=21> */
.L_x_13345:
[----:B------:R-:W-:Y:S05]  /*1d80*/  BSYNC B1 ;  /* 0x0000000000017941 */ /* 0x000fea0003800000 */
.L_x_13344:
[----:B------:R-:W-:Y:S01]  /*1d90*/  LEA R3, R0, 0x3b800000, 0x17 ;  /* 0x3b80000000037811 */ /* 0x000fe200078eb8ff */
[----:B------:R-:W-:-:S05]  /*1da0*/  IMAD.SHL.U32 R0, R2, 0x100000, RZ ;  /* 0x0010000002007824 */ /* 0x000fca00078e00ff */
[----:B------:R-:W-:-:S07]  /*1db0*/  LOP3.LUT R0, R3, R0, R4, 0xfe, !PT ;  /* 0x0000000003007212 */ /* 0x000fce00078efe04 */
.L_x_13343:
[----:B------:R-:W-:Y:S05]  /*1dc0*/  BSYNC B0 ;  /* 0x0000000000007941 */ /* 0x000fea0003800000 */
.L_x_13342:
[----:B------:R-:W-:Y:S01]  /*1dd0*/  FMUL.FTZ R0, R0, 1 ;  /* 0x3f80000000007820 */ /* 0x000fe20000410000 */
[----:B------:R-:W-:-:S03]  /*1de0*/  CS2R R30, SRZ ;  /* 0x00000000001e7805 */ /* 0x000fc6000001ff00 */
[----:B------:R0:W1:Y:S01]  /*1df0*/  F2F.F64.F32 R28, R0 ;  /* 0x00000000001c7310 */ /* 0x0000620000201800 */
[----:B------:R-:W-:Y:S05]  /*1e00*/  BRA `(.L_x_13327) ;  /* 0x00000004002c7947 */ /* 0x000fea0003800000 */
.L_x_13340:
        /* <DEDUP_REMOVED lines=21> */
.L_x_13349:
[----:B------:R-:W-:Y:S05]  /*1f60*/  BSYNC B1 ;  /* 0x0000000000017941 */ /* 0x000fea0003800000 */
.L_x_13348:
[----:B------:R-:W-:Y:S01]  /*1f70*/  LEA R3, R0, 0x37800000, 0x17 ;  /* 0x3780000000037811 */ /* 0x000fe200078eb8ff */
[----:B------:R-:W-:-:S05]  /*1f80*/  IMAD.SHL.U32 R0, R2, 0x200000, RZ ;  /* 0x0020000002007824 */ /* 0x000fca00078e00ff */
[----:B------:R-:W-:-:S07]  /*1f90*/  LOP3.LUT R0, R3, R0, R4, 0xfe, !PT ;  /* 0x0000000003007212 */ /* 0x000fce00078efe04 */
.L_x_13347:
[----:B------:R-:W-:Y:S05]  /*1fa0*/  BSYNC B0 ;  /* 0x0000000000007941 */ /* 0x000fea0003800000 */
.L_x_13346:
[----:B------:R-:W-:Y:S01]  /*1fb0*/  FMUL.FTZ R0, R0, 1 ;  /* 0x3f80000000007820 */ /* 0x000fe20000410000 */
[----:B------:R-:W-:-:S03]  /*1fc0*/  CS2R R30, SRZ ;  /* 0x00000000001e7805 */ /* 0x000fc6000001ff00 */
[----:B------:R0:W1:Y:S01]  /*1fd0*/  F2F.F64.F32 R28, R0 ;  /* 0x00000000001c7310 */ /* 0x0000620000201800 */
[----:B------:R-:W-:Y:S05]  /*1fe0*/  BRA `(.L_x_13327) ;  /* 0x0000000000b47947 */ /* 0x000fea0003800000 */
.L_x_13339:
        /* <DEDUP_REMOVED lines=14> */
.L_x_13353:
[----:B------:R-:W-:Y:S05]  /*20d0*/  BSYNC B0 ;  /* 0x0000000000007941 */ /* 0x000fea0003800000 */
.L_x_13352:
[----:B------:R-:W-:Y:S01]  /*20e0*/  FMUL.FTZ R0, R0, 1 ;  /* 0x3f80000000007820 */ /* 0x000fe20000410000 */
[----:B------:R-:W-:-:S03]  /*20f0*/  CS2R R30, SRZ ;  /* 0x00000000001e7805 */ /* 0x000fc6000001ff00 */
[----:B------:R0:W1:Y:S01]  /*2100*/  F2F.F64.F32 R28, R0 ;  /* 0x00000000001c7310 */ /* 0x0000620000201800 */
[----:B------:R-:W-:Y:S05]  /*2110*/  BRA `(.L_x_13327) ;  /* 0x0000000000687947 */ /* 0x000fea0003800000 */
.L_x_13326:
[----:B------:R-:W-:Y:S01]  /*2120*/  MOV R0, 0x0 ;  /* 0x0000000000007802 */ /* 0x000fe20000000f00 */
[----:B------:R-:W-:Y:S01]  /*2130*/  ULDC.64 UR4, c[0x4][0x158] ;  /* 0x0100560000047ab9 */ /* 0x000fe20000000a00 */
[----:B------:R-:W-:Y:S01]  /*2140*/  ULDC.64 UR6, c[0x4][0x8] ;  /* 0x0100020000067ab9 */ /* 0x000fe20000000a00 */
[----:B------:R-:W-:Y:S01]  /*2150*/  IMAD.U32 R4, RZ, RZ, UR4 ;  /* 0x00000004ff047e24 */ /* 0x000fe2000f8e00ff */
[----:B------:R0:W1:Y:S01]  /*2160*/  LDC.64 R2, c[0x4][R0] ;  /* 0x0100000000027b82 */ /* 0x0000620000000a00 */
[----:B------:R-:W-:Y:S01]  /*2170*/  MOV R5, UR5 ;  /* 0x0000000500057c02 */ /* 0x000fe20008000f00 */
        /* <DEDUP_REMOVED lines=10> */
.L_x_13354:
[----:B------:R-:W-:Y:S02]  /*2220*/  CS2R R28, SRZ ;  /* 0x00000000001c7805 */ /* 0x000fe4000001ff00 */
[----:B------:R-:W-:Y:S01]  /*2230*/  CS2R R30, SRZ ;  /* 0x00000000001e7805 */ /* 0x000fe2000001ff00 */
[----:B------:R-:W-:Y:S06]  /*2240*/  BRA `(.L_x_13327) ;  /* 0x00000000001c7947 */ /* 0x000fec0003800000 */
.L_x_13351:
[----:B------:R-:W3:Y:S01]  /*2250*/  LDG.E.64 R28, desc[UR36][R2.64] ;  /* 0x00000024021c7981 */ /* 0x000ee2000c1e1b00 */
[----:B------:R-:W-:Y:S01]  /*2260*/  CS2R R30, SRZ ;  /* 0x00000000001e7805 */ /* 0x000fe2000001ff00 */
[----:B---3--:R-:W0:Y:S01]  /*2270*/  I2F.F64.U64 R28, R28 ;  /* 0x0000001c001c7312 */ /* 0x008e220000301800 */
[----:B------:R-:W-:Y:S05]  /*2280*/  BRA `(.L_x_13327) ;  /* 0x00000000000c7947 */ /* 0x000fea0003800000 */
.L_x_13350:
[----:B------:R-:W3:Y:S01]  /*2290*/  LDG.E R2, desc[UR36][R2.64] ;  /* 0x0000002402027981 */ /* 0x000ee2000c1e1900 */
[----:B------:R-:W-:Y:S01]  /*22a0*/  CS2R R30, SRZ ;  /* 0x00000000001e7805 */ /* 0x000fe2000001ff00 */
[----:B---3--:R0:W1:Y:S06]  /*22b0*/  I2F.F64.U32 R28, R2 ;  /* 0x00000002001c7312 */ /* 0x00806c0000201800 */
.L_x_13327:
[----:B------:R-:W-:-:S07]  /*22c0*/  VIADD R33, R33, 0x80 ;  /* 0x0000008021217836 */ /* 0x000fce0000000000 */
.L_x_13321:
[----:B------:R-:W-:Y:S05]  /*22d0*/  BSYNC B6 ;  /* 0x0000000000067941 */ /* 0x000fea0003800000 */
.L_x_13320:
[----:B------:R-:W-:Y:S01]  /*22e0*/  ISETP.GE.AND P0, PT, R33, R52, PT ;  /* 0x000000342100720c */ /* 0x000fe20003f06270 */
[----:B------:R-:W-:Y:S01]  /*22f0*/  BSSY B6, `(.L_x_13355) ;  /* 0x0000112000067945 */ /* 0x000fe20003800000 */
[----:B------:R-:W-:Y:S02]  /*2300*/  CS2R R22, SRZ ;  /* 0x0000000000167805 */ /* 0x000fe4000001ff00 */
[----:B------:R-:W-:Y:S02]  /*2310*/  CS2R R26, SRZ ;  /* 0x00000000001a7805 */ /* 0x000fe4000001ff00 */
[----:B------:R-:W-:-:S07]  /*2320*/  CS2R R24, SRZ ;  /* 0x0000000000187805 */ /* 0x000fce000001ff00 */
        /* <DEDUP_REMOVED lines=23> */
.L_x_13360:
[----:B------:R-:W3:Y:S01]  /*24a0*/  LDG.E.U8 R2, desc[UR36][R2.64] ;  /* 0x0000002402027981 */ /* 0x000ee2000c1e1100 */
[----:B------:R-:W-:Y:S01]  /*24b0*/  CS2R R26, SRZ ;  /* 0x00000000001a7805 */ /* 0x000fe2000001ff00 */
[----:B---3--:R0:W1:Y:S01]  /*24c0*/  I2F.F64.U16 R24, R2 ;  /* 0x0000000200187312 */ /* 0x0080620000101800 */
[----:B------:R-:W-:Y:S05]  /*24d0*/  BRA `(.L_x_13362) ;  /* 0x0000000c00c87947 */ /* 0x000fea0003800000 */
.L_x_13359:
        /* <DEDUP_REMOVED lines=10> */
.L_x_13364:
[----:B------:R-:W3:Y:S01]  /*2580*/  LDG.E R2, desc[UR36][R2.64] ;  /* 0x0000002402027981 */ /* 0x000ee2000c1e1900 */
[----:B------:R-:W-:Y:S01]  /*2590*/  CS2R R26, SRZ ;  /* 0x00000000001a7805 */ /* 0x000fe2000001ff00 */
[----:B---3--:R0:W1:Y:S01]  /*25a0*/  I2F.F64 R24, R2 ;  /* 0x0000000200187312 */ /* 0x0080620000201c00 */
[----:B------:R-:W-:Y:S05]  /*25b0*/  BRA `(.L_x_13362) ;  /* 0x0000000c00907947 */ /* 0x000fea0003800000 */
.L_x_13363:
[----:B------:R-:W3:Y:S01]  /*25c0*/  LDG.E.U16 R2, desc[UR36][R2.64] ;  /* 0x0000002402027981 */ /* 0x000ee2000c1e1500 */
[----:B------:R-:W-:Y:S01]  /*25d0*/  CS2R R26, SRZ ;  /* 0x00000000001a7805 */ /* 0x000fe2000001ff00 */
[----:B---3--:R0:W1:Y:S01]  /*25e0*/  I2F.F64.S16 R24, R2 ;  /* 0x0000000200187312 */ /* 0x0080620000101c00 */
[----:B------:R-:W-:Y:S05]  /*25f0*/  BRA `(.L_x_13362) ;  /* 0x0000000c00807947 */ /* 0x000fea0003800000 */
.L_x_13358:
        /* <DEDUP_REMOVED lines=11> */
.L_x_13366:
[----:B------:R-:W3:Y:S01]  /*26b0*/  LDG.E.U16 R0, desc[UR36][R2.64] ;  /* 0x0000002402007981 */ /* 0x000ee2000c1e1500 */
[----:B------:R-:W-:Y:S01]  /*26c0*/  CS2R R26, SRZ ;  /* 0x00000000001a7805 */ /* 0x000fe2000001ff00 */
[----:B---3--:R-:W-:-:S05]  /*26d0*/  HADD2.F32 R0, -RZ, R0.H0_H0 ;  /* 0x20000000ff007230 */ /* 0x008fca0000004100 */
[----:B------:R-:W-:-:S04]  /*26e0*/  FMUL.FTZ R0, R0, 1 ;  /* 0x3f80000000007820 */ /* 0x000fc80000410000 */
[----:B------:R0:W1:Y:S01]  /*26f0*/  F2F.F64.F32 R24, R0 ;  /* 0x0000000000187310 */ /* 0x0000620000201800 */
[----:B------:R-:W-:Y:S05]  /*2700*/  BRA `(.L_x_13362) ;  /* 0x0000000c003c7947 */ /* 0x000fea0003800000 */
.L_x_13365:
        /* <DEDUP_REMOVED lines=12> */
.L_x_13368:
        /* <DEDUP_REMOVED lines=8> */
.L_x_13367:
[----:B------:R0:W5:Y:S01]  /*2850*/  LDG.E.64 R24, desc[UR36][R2.64] ;  /* 0x0000002402187981 */ /* 0x000162000c1e1b00 */
[----:B------:R-:W-:Y:S01]  /*2860*/  CS2R R26, SRZ ;  /* 0x00000000001a7805 */ /* 0x000fe2000001ff00 */
[----:B------:R-:W-:Y:S06]  /*2870*/  BRA `(.L_x_13362) ;  /* 0x0000000800e07947 */ /* 0x000fec0003800000 */
.L_x_13357:
        /* <DEDUP_REMOVED lines=14> */
.L_x_13371:
[----:B------:R0:W5:Y:S01]  /*2960*/  LDG.E.128 R24, desc[UR36][R2.64] ;  /* 0x0000002402187981 */ /* 0x000162000c1e1d00 */
[----:B------:R-:W-:Y:S05]  /*2970*/  BRA `(.L_x_13362) ;  /* 0x0000000800a07947 */ /* 0x000fea0003800000 */
.L_x_13370:
[----:B------:R-:W-:-:S13]  /*2980*/  ISETP.NE.AND P0, PT, R0, 0xf, PT ;  /* 0x0000000f0000780c */ /* 0x000fda0003f05270 */
[----:B------:R-:W-:Y:S05]  /*2990*/  @!P0 BRA `(.L_x_13372) ;  /* 0x0000000000ac8947 */ /* 0x000fea0003800000 */
[----:B------:R-:W-:-:S13]  /*29a0*/  ISETP.NE.AND P0, PT, R0, 0x17, PT ;  /* 0x000000170000780c */ /* 0x000fda0003f05270 */
[----:B------:R-:W-:Y:S05]  /*29b0*/  @!P0 BRA `(.L_x_13373) ;  /* 0x0000000000648947 */ /* 0x000fea0003800000 */
[----:B------:R-:W-:-:S13]  /*29c0*/  ISETP.NE.AND P0, PT, R0, 0x18, PT ;  /* 0x000000180000780c */ /* 0x000fda0003f05270 */
[----:B------:R-:W-:Y:S05]  /*29d0*/  @P0 BRA `(.L_x_13361) ;  /* 0x0000000800200947 */ /* 0x000fea0003800000 */
[----:B------:R-:W3:Y:S01]  /*29e0*/  LDG.E.U8 R0, desc[UR36][R2.64] ;  /* 0x0000002402007981 */ /* 0x000ee2000c1e1100 */
[----:B------:R-:W-:Y:S01]  /*29f0*/  IMAD.MOV.U32 R8, RZ, RZ, -0x800000 ;  /* 0xff800000ff087424 */ /* 0x000fe200078e00ff */
        /* <DEDUP_REMOVED lines=21> */
.L_x_13373:
        /* <DEDUP_REMOVED lines=16> */
.L_x_13372:
[----:B------:R-:W3:Y:S01]  /*2c50*/  LDG.E.U16 R0, desc[UR36][R2.64] ;  /* 0x0000002402007981 */ /* 0x000ee2000c1e1500 */
[----:B------:R-:W-:Y:S02]  /*2c60*/  CS2R R26, SRZ ;  /* 0x00000000001a7805 */ /* 0x000fe4000001ff00 */
[----:B---3--:R-:W-:-:S05]  /*2c70*/  SHF.L.U32 R0, R0, 0x10, RZ ;  /* 0x0000001000007819 */ /* 0x008fca00000006ff */
[----:B------:R-:W-:-:S04]  /*2c80*/  FMUL.FTZ R0, R0, 1 ;  /* 0x3f80000000007820 */ /* 0x000fc80000410000 */
[----:B------:R0:W1:Y:S01]  /*2c90*/  F2F.F64.F32 R24, R0 ;  /* 0x0000000000187310 */ /* 0x0000620000201800 */
[----:B------:R-:W-:Y:S05]  /*2ca0*/  BRA `(.L_x_13362) ;  /* 0x0000000400d47947 */ /* 0x000fea0003800000 */
.L_x_13369:
        /* <DEDUP_REMOVED lines=12> */
.L_x_13376:
        /* <DEDUP_REMOVED lines=21> */
.L_x_13380:
[----:B------:R-:W-:Y:S05]  /*2ec0*/  BSYNC B1 ;  /* 0x0000000000017941 */ /* 0x000fea0003800000 */
.L_x_13379:
[----:B------:R-:W-:Y:S01]  /*2ed0*/  LEA R3, R0, 0x3b800000, 0x17 ;  /* 0x3b80000000037811 */ /* 0x000fe200078eb8ff */
[----:B------:R-:W-:-:S05]  /*2ee0*/  IMAD.SHL.U32 R0, R2, 0x100000, RZ ;  /* 0x0010000002007824 */ /* 0x000fca00078e00ff */
[----:B------:R-:W-:-:S07]  /*2ef0*/  LOP3.LUT R0, R3, R0, R4, 0xfe, !PT ;  /* 0x0000000003007212 */ /* 0x000fce00078efe04 */
.L_x_13378:
[----:B------:R-:W-:Y:S05]  /*2f00*/  BSYNC B0 ;  /* 0x0000000000007941 */ /* 0x000fea0003800000 */
.L_x_13377:
[----:B------:R-:W-:Y:S01]  /*2f10*/  FMUL.FTZ R0, R0, 1 ;  /* 0x3f80000000007820 */ /* 0x000fe20000410000 */
[----:B------:R-:W-:-:S03]  /*2f20*/  CS2R R26, SRZ ;  /* 0x00000000001a7805 */ /* 0x000fc6000001ff00 */
[----:B------:R3:W0:Y:S01]  /*2f30*/  F2F.F64.F32 R24, R0 ;  /* 0x0000000000187310 */ /* 0x0006220000201800 */
[----:B------:R-:W-:Y:S05]  /*2f40*/  BRA `(.L_x_13362) ;  /* 0x00000004002c7947 */ /* 0x000fea0003800000 */
.L_x_13375:
        /* <DEDUP_REMOVED lines=21> */
.L_x_13384:
[----:B------:R-:W-:Y:S05]  /*30a0*/  BSYNC B1 ;  /* 0x0000000000017941 */ /* 0x000fea0003800000 */
.L_x_13383:
[----:B------:R-:W-:Y:S01]  /*30b0*/  LEA R3, R0, 0x37800000, 0x17 ;  /* 0x3780000000037811 */ /* 0x000fe200078eb8ff */
[----:B------:R-:W-:-:S05]  /*30c0*/  IMAD.SHL.U32 R0, R2, 0x200000, RZ ;  /* 0x0020000002007824 */ /* 0x000fca00078e00ff */
[----:B------:R-:W-:-:S07]  /*30d0*/  LOP3.LUT R0, R3, R0, R4, 0xfe, !PT ;  /* 0x0000000003007212 */ /* 0x000fce00078efe04 */
.L_x_13382:
[----:B------:R-:W-:Y:S05]  /*30e0*/  BSYNC B0 ;  /* 0x0000000000007941 */ /* 0x000fea0003800000 */
.L_x_13381:
[----:B------:R-:W-:Y:S01]  /*30f0*/  FMUL.FTZ R0, R0, 1 ;  /* 0x3f80000000007820 */ /* 0x000fe20000410000 */
[----:B------:R-:W-:-:S03]  /*3100*/  CS2R R26, SRZ ;  /* 0x00000000001a7805 */ /* 0x000fc6000001ff00 */
[----:B------:R0:W1:Y:S01]  /*3110*/  F2F.F64.F32 R24, R0 ;  /* 0x0000000000187310 */ /* 0x0000620000201800 */
[----:B------:R-:W-:Y:S05]  /*3120*/  BRA `(.L_x_13362) ;  /* 0x0000000000b47947 */ /* 0x000fea0003800000 */
.L_x_13374:
        /* <DEDUP_REMOVED lines=14> */
.L_x_13388:
[----:B------:R-:W-:Y:S05]  /*3210*/  BSYNC B0 ;  /* 0x0000000000007941 */ /* 0x000fea0003800000 */
.L_x_13387:
[----:B------:R-:W-:Y:S01]  /*3220*/  FMUL.FTZ R0, R0, 1 ;  /* 0x3f80000000007820 */ /* 0x000fe20000410000 */
[----:B------:R-:W-:-:S03]  /*3230*/  CS2R R26, SRZ ;  /* 0x00000000001a7805 */ /* 0x000fc6000001ff00 */
[----:B------:R0:W1:Y:S01]  /*3240*/  F2F.F64.F32 R24, R0 ;  /* 0x0000000000187310 */ /* 0x0000620000201800 */
[----:B------:R-:W-:Y:S05]  /*3250*/  BRA `(.L_x_13362) ;  /* 0x0000000000687947 */ /* 0x000fea0003800000 */
.L_x_13361:
[----:B------:R-:W-:Y:S01]  /*3260*/  MOV R0, 0x0 ;  /* 0x0000000000007802 */ /* 0x000fe20000000f00 */
[----:B------:R-:W-:Y:S01]  /*3270*/  ULDC.64 UR4, c[0x4][0x158] ;  /* 0x0100560000047ab9 */ /* 0x000fe20000000a00 */
[----:B------:R-:W-:Y:S01]  /*3280*/  ULDC.64 UR6, c[0x4][0x8] ;  /* 0x0100020000067ab9 */ /* 0x000fe20000000a00 */
[----:B------:R-:W-:Y:S01]  /*3290*/  IMAD.U32 R4, RZ, RZ, UR4 ;  /* 0x00000004ff047e24 */ /* 0x000fe2000f8e00ff */
[----:B------:R0:W1:Y:S01]  /*32a0*/  LDC.64 R2, c[0x4][R0] ;  /* 0x0100000000027b82 */ /* 0x0000620000000a00 */
[----:B------:R-:W-:Y:S01]  /*32b0*/  IMAD.U32 R5, RZ, RZ, UR5 ;  /* 0x00000005ff057e24 */ /* 0x000fe2000f8e00ff */
[----:B------:R-:W-:Y:S01]  /*32c0*/  ULDC.64 UR4, c[0x4][0x160] ;  /* 0x0100580000047ab9 */ /* 0x000fe20000000a00 */
[----:B------:R-:W-:Y:S01]  /*32d0*/  HFMA2.MMA R13, -RZ, RZ, 0, 0 ;  /* 0x00000000ff0d7435 */ /* 0x000fe200000001ff */
[----:B------:R-:W-:Y:S02]  /*32e0*/  IMAD.U32 R6, RZ, RZ, UR4 ;  /* 0x00000004ff067e24 */ /* 0x000fe4000f8e00ff */
[----:B------:R-:W-:-:S02]  /*32f0*/  IMAD.U32 R7, RZ, RZ, UR5 ;  /* 0x00000005ff077e24 */ /* 0x000fc4000f8e00ff */
[----:B------:R-:W-:Y:S02]  /*3300*/  IMAD.U32 R10, RZ, RZ, UR6 ;  /* 0x00000006ff0a7e24 */ /* 0x000fe4000f8e00ff */
[----:B------:R-:W-:Y:S02]  /*3310*/  IMAD.U32 R11, RZ, RZ, UR7 ;  /* 0x00000007ff0b7e24 */ /* 0x000fe4000f8e00ff */
[----:B------:R-:W-:Y:S02]  /*3320*/  IMAD.MOV.U32 R8, RZ, RZ, 0x4e ;  /* 0x0000004eff087424 */ /* 0x000fe400078e00ff */
[----:B0-----:R-:W-:-:S07]  /*3330*/  IMAD.MOV.U32 R12, RZ, RZ, 0x1 ;  /* 0x00000001ff0c7424 */ /* 0x001fce00078e00ff */
[----:B------:R-:W-:-:S07]  /*3340*/  LEPC R20, `(.L_x_13389) ;  /* 0x000000001014794e */ /* 0x000fce0000000000 */
[----:B-12-45:R-:W-:Y:S05]  /*3350*/  CALL.ABS.NOINC R2 ;  /* 0x0000000002007343 */ /* 0x036fea0003c00000 */
.L_x_13389:
[----:B------:R-:W-:Y:S02]  /*3360*/  CS2R R24, SRZ ;  /* 0x0000000000187805 */ /* 0x000fe4000001ff00 */
[----:B------:R-:W-:Y:S01]  /*3370*/  CS2R R26, SRZ ;  /* 0x00000000001a7805 */ /* 0x000fe2000001ff00 */
[----:B------:R-:W-:Y:S06]  /*3380*/  BRA `(.L_x_13362) ;  /* 0x00000000001c7947 */ /* 0x000fec0003800000 */
.L_x_13386:
[----:B------:R-:W3:Y:S01]  /*3390*/  LDG.E.64 R24, desc[UR36][R2.64] ;  /* 0x0000002402187981 */ /* 0x000ee2000c1e1b00 */
[----:B------:R-:W-:Y:S01]  /*33a0*/  CS2R R26, SRZ ;  /* 0x00000000001a7805 */ /* 0x000fe2000001ff00 */
[----:B---3--:R-:W0:Y:S01]  /*33b0*/  I2F.F64.U64 R24, R24 ;  /* 0x0000001800187312 */ /* 0x008e220000301800 */
[----:B------:R-:W-:Y:S05]  /*33c0*/  BRA `(.L_x_13362) ;  /* 0x00000000000c7947 */ /* 0x000fea0003800000 */
.L_x_13385:
[----:B------:R-:W3:Y:S01]  /*33d0*/  LDG.E R2, desc[UR36][R2.64] ;  /* 0x0000002402027981 */ /* 0x000ee2000c1e1900 */
[----:B------:R-:W-:Y:S01]  /*33e0*/  CS2R R26, SRZ ;  /* 0x00000000001a7805 */ /* 0x000fe2000001ff00 */
[----:B---3--:R0:W1:Y:S06]  /*33f0*/  I2F.F64.U32 R24, R2 ;  /* 0x0000000200187312 */ /* 0x00806c0000201800 */
.L_x_13362:
[----:B------:R-:W-:-:S07]  /*3400*/  VIADD R33, R33, 0x80 ;  /* 0x0000008021217836 */ /* 0x000fce0000000000 */
.L_x_13356:
[----:B------:R-:W-:Y:S05]  /*3410*/  BSYNC B6 ;  /* 0x0000000000067941 */ /* 0x000fea0003800000 */
.L_x_13355:
[----:B------:R-:W-:Y:S01]  /*3420*/  ISETP.GE.AND P0, PT, R33, R52, PT ;  /* 0x000000342100720c */ /* 0x000fe20003f06270 */
[----:B------:R-:W-:Y:S01]  /*3430*/  BSSY B6, `(.L_x_13390) ;  /* 0x000010e000067945 */ /* 0x000fe20003800000 */
[----:B------:R-:W-:-:S11]  /*3440*/  CS2R R20, SRZ ;  /* 0x0000000000147805 */ /* 0x000fd6000001ff00 */
[----:B------:R-:W-:Y:S05]  /*3450*/  @P0 BRA `(.L_x_13391) ;  /* 0x00000010002c0947 */ /* 0x000fea0003800000 */
[----:B01-3--:R-:W0:Y:S01]  /*3460*/  LDC.64 R2, c[0x0][0x220] ;  /* 0x00008800ff027b82 */ /* 0x00be220000000a00 */
        /* <DEDUP_REMOVED lines=20> */
.L_x_13395:
[----:B------:R-:W3:Y:S01]  /*35b0*/  LDG.E.U8 R2, desc[UR36][R2.64] ;  /* 0x0000002402027981 */ /* 0x000ee2000c1e1100 */
[----:B------:R-:W-:Y:S01]  /*35c0*/  CS2R R22, SRZ ;  /* 0x0000000000167805 */ /* 0x000fe2000001ff00 */
[----:B---3--:R0:W1:Y:S01]  /*35d0*/  I2F.F64.U16 R20, R2 ;  /* 0x0000000200147312 */ /* 0x0080620000101800 */
[----:B------:R-:W-:Y:S05]  /*35e0*/  BRA `(.L_x_13391) ;  /* 0x0000000c00c87947 */ /* 0x000fea0003800000 */
.L_x_13394:
        /* <DEDUP_REMOVED lines=10> */
.L_x_13398:
[----:B------:R-:W3:Y:S01]  /*3690*/  LDG.E R2, desc[UR36][R2.64] ;  /* 0x0000002402027981 */ /* 0x000ee2000c1e1900 */
[----:B------:R-:W-:Y:S01]  /*36a0*/  CS2R R22, SRZ ;  /* 0x0000000000167805 */ /* 0x000fe2000001ff00 */
[----:B---3--:R0:W1:Y:S01]  /*36b0*/  I2F.F64 R20, R2 ;  /* 0x0000000200147312 */ /* 0x0080620000201c00 */
[----:B------:R-:W-:Y:S05]  /*36c0*/  BRA `(.L_x_13391) ;  /* 0x0000000c00907947 */ /* 0x000fea0003800000 */
.L_x_13397:
[----:B------:R-:W3:Y:S01]  /*36d0*/  LDG.E.U16 R2, desc[UR36][R2.64] ;  /* 0x0000002402027981 */ /* 0x000ee2000c1e1500 */
[----:B------:R-:W-:Y:S01]  /*36e0*/  CS2R R22, SRZ ;  /* 0x0000000000167805 */ /* 0x000fe2000001ff00 */
[----:B---3--:R0:W1:Y:S01]  /*36f0*/  I2F.F64.S16 R20, R2 ;  /* 0x0000000200147312 */ /* 0x0080620000101c00 */
[----:B------:R-:W-:Y:S05]  /*3700*/  BRA `(.L_x_13391) ;  /* 0x0000000c00807947 */ /* 0x000fea0003800000 */
.L_x_13393:
        /* <DEDUP_REMOVED lines=11> */
.L_x_13400:
[----:B------:R-:W3:Y:S01]  /*37c0*/  LDG.E.U16 R0, desc[UR36][R2.64] ;  /* 0x0000002402007981 */ /* 0x000ee2000c1e1500 */
[----:B------:R-:W-:Y:S01]  /*37d0*/  CS2R R22, SRZ ;  /* 0x0000000000167805 */ /* 0x000fe2000001ff00 */
[----:B---3--:R-:W-:-:S05]  /*37e0*/  HADD2.F32 R0, -RZ, R0.H0_H0 ;  /* 0x20000000ff007230 */ /* 0x008fca0000004100 */
[----:B------:R-:W-:-:S04]  /*37f0*/  FMUL.FTZ R0, R0, 1 ;  /* 0x3f80000000007820 */ /* 0x000fc80000410000 */
[----:B------:R0:W1:Y:S01]  /*3800*/  F2F.F64.F32 R20, R0 ;  /* 0x0000000000147310 */ /* 0x0000620000201800 */
[----:B------:R-:W-:Y:S05]  /*3810*/  BRA `(.L_x_13391) ;  /* 0x0000000c003c7947 */ /* 0x000fea0003800000 */
.L_x_13399:
        /* <DEDUP_REMOVED lines=12> */
.L_x_13402:
        /* <DEDUP_REMOVED lines=8> */
.L_x_13401:
[----:B------:R0:W5:Y:S01]  /*3960*/  LDG.E.64 R20, desc[UR36][R2.64] ;  /* 0x0000002402147981 */ /* 0x000162000c1e1b00 */
[----:B------:R-:W-:Y:S01]  /*3970*/  CS2R R22, SRZ ;  /* 0x0000000000167805 */ /* 0x000fe2000001ff00 */
[----:B------:R-:W-:Y:S06]  /*3980*/  BRA `(.L_x_13391) ;  /* 0x0000000800e07947 */ /* 0x000fec0003800000 */
.L_x_13392:
        /* <DEDUP_REMOVED lines=14> */
.L_x_13405:
[----:B------:R0:W5:Y:S01]  /*3a70*/  LDG.E.128 R20, desc[UR36][R2.64] ;  /* 0x0000002402147981 */ /* 0x000162000c1e1d00 */
[----:B------:R-:W-:Y:S05]  /*3a80*/  BRA `(.L_x_13391) ;  /* 0x0000000800a07947 */ /* 0x000fea0003800000 */
.L_x_13404:
        /* <DEDUP_REMOVED lines=29> */
.L_x_13407:
        /* <DEDUP_REMOVED lines=16> */
.L_x_13406:
[----:B------:R-:W3:Y:S01]  /*3d60*/  LDG.E.U16 R0, desc[UR36][R2.64] ;  /* 0x0000002402007981 */ /* 0x000ee2000c1e1500 */
[----:B------:R-:W-:Y:S01]  /*3d70*/  CS2R R22, SRZ ;  /* 0x0000000000167805 */ /* 0x000fe2000001ff00 */
[----:B---3--:R-:W-:-:S04]  /*3d80*/  IMAD.U32 R0, R0, 0x10000, RZ ;  /* 0x0001000000007824 */ /* 0x008fc800078e00ff */
[----:B------:R-:W-:-:S04]  /*3d90*/  FMUL.FTZ R0, R0, 1 ;  /* 0x3f80000000007820 */ /* 0x000fc80000410000 */
[----:B------:R0:W1:Y:S01]  /*3da0*/  F2F.F64.F32 R20, R0 ;  /* 0x0000000000147310 */ /* 0x0000620000201800 */
[----:B------:R-:W-:Y:S05]  /*3db0*/  BRA `(.L_x_13391) ;  /* 0x0000000400d47947 */ /* 0x000fea0003800000 */
.L_x_13403:
        /* <DEDUP_REMOVED lines=12> */
.L_x_13410:
        /* <DEDUP_REMOVED lines=21> */
.L_x_13414:
[----:B------:R-:W-:Y:S05]  /*3fd0*/  BSYNC B1 ;  /* 0x0000000000017941 */ /* 0x000fea0003800000 */
.L_x_13413:
[----:B------:R-:W-:Y:S01]  /*3fe0*/  LEA R3, R0, 0x3b800000, 0x17 ;  /* 0x3b80000000037811 */ /* 0x000fe200078eb8ff */
[----:B------:R-:W-:-:S05]  /*3ff0*/  IMAD.SHL.U32 R0, R2, 0x100000, RZ ;  /* 0x0010000002007824 */ /* 0x000fca00078e00ff */
[----:B------:R-:W-:-:S07]  /*4000*/  LOP3.LUT R0, R3, R0, R4, 0xfe, !PT ;  /* 0x0000000003007212 */ /* 0x000fce00078efe04 */
.L_x_13412:
[----:B------:R-:W-:Y:S05]  /*4010*/  BSYNC B0 ;  /* 0x0000000000007941 */ /* 0x000fea0003800000 */
.L_x_13411:
[----:B------:R-:W-:Y:S01]  /*4020*/  FMUL.FTZ R0, R0, 1 ;  /* 0x3f80000000007820 */ /* 0x000fe20000410000 */
[----:B------:R-:W-:-:S03]  /*4030*/  CS2R R22, SRZ ;  /* 0x0000000000167805 */ /* 0x000fc6000001ff00 */
[----:B------:R0:W1:Y:S01]  /*4040*/  F2F.F64.F32 R20, R0 ;  /* 0x0000000000147310 */ /* 0x0000620000201800 */
[----:B------:R-:W-:Y:S05]  /*4050*/  BRA `(.L_x_13391) ;  /* 0x00000004002c7947 */ /* 0x000fea0003800000 */
.L_x_13409:
        /* <DEDUP_REMOVED lines=21> */
.L_x_13418:
[----:B------:R-:W-:Y:S05]  /*41b0*/  BSYNC B1 ;  /* 0x0000000000017941 */ /* 0x000fea0003800000 */
.L_x_13417:
[----:B------:R-:W-:Y:S01]  /*41c0*/  LEA R3, R0, 0x37800000, 0x17 ;  /* 0x3780000000037811 */ /* 0x000fe200078eb8ff */
[----:B------:R-:W-:-:S05]  /*41d0*/  IMAD.SHL.U32 R0, R2, 0x200000, RZ ;  /* 0x0020000002007824 */ /* 0x000fca00078e00ff */
[----:B------:R-:W-:-:S07]  /*41e0*/  LOP3.LUT R0, R3, R0, R4, 0xfe, !PT ;  /* 0x0000000003007212 */ /* 0x000fce00078efe04 */
.L_x_13416:
[----:B------:R-:W-:Y:S05]  /*41f0*/  BSYNC B0 ;  /* 0x0000000000007941 */ /* 0x000fea0003800000 */
.L_x_13415:
[----:B------:R-:W-:Y:S01]  /*4200*/  FMUL.FTZ R0, R0, 1 ;  /* 0x3f80000000007820 */ /* 0x000fe20000410000 */
[----:B------:R-:W-:-:S03]  /*4210*/  CS2R R22, SRZ ;  /* 0x0000000000167805 */ /* 0x000fc6000001ff00 */
[----:B------:R0:W1:Y:S01]  /*4220*/  F2F.F64.F32 R20, R0 ;  /* 0x0000000000147310 */ /* 0x0000620000201800 */
[----:B------:R-:W-:Y:S05]  /*4230*/  BRA `(.L_x_13391) ;  /* 0x0000000000b47947 */ /* 0x000fea0003800000 */
.L_x_13408:
        /* <DEDUP_REMOVED lines=14> */
.L_x_13422:
[----:B------:R-:W-:Y:S05]  /*4320*/  BSYNC B0 ;  /* 0x0000000000007941 */ /* 0x000fea0003800000 */
.L_x_13421:
[----:B------:R-:W-:Y:S01]  /*4330*/  FMUL.FTZ R0, R0, 1 ;  /* 0x3f80000000007820 */ /* 0x000fe20000410000 */
[----:B------:R-:W-:-:S03]  /*4340*/  CS2R R22, SRZ ;  /* 0x0000000000167805 */ /* 0x000fc6000001ff00 */
[----:B------:R0:W1:Y:S01]  /*4350*/  F2F.F64.F32 R20, R0 ;  /* 0x0000000000147310 */ /* 0x0000620000201800 */
[----:B------:R-:W-:Y:S05]  /*4360*/  BRA `(.L_x_13391) ;  /* 0x0000000000687947 */ /* 0x000fea0003800000 */
.L_x_13396:
        /* <DEDUP_REMOVED lines=16> */
.L_x_13423:
[----:B------:R-:W-:Y:S02]  /*4470*/  CS2R R20, SRZ ;  /* 0x0000000000147805 */ /* 0x000fe4000001ff00 */
[----:B------:R-:W-:Y:S01]  /*4480*/  CS2R R22, SRZ ;  /* 0x0000000000167805 */ /* 0x000fe2000001ff00 */
[----:B------:R-:W-:Y:S06]  /*4490*/  BRA `(.L_x_13391) ;  /* 0x00000000001c7947 */ /* 0x000fec0003800000 */
.L_x_13420:
[----:B------:R-:W3:Y:S01]  /*44a0*/  LDG.E.64 R20, desc[UR36][R2.64] ;  /* 0x0000002402147981 */ /* 0x000ee2000c1e1b00 */
[----:B------:R-:W-:Y:S01]  /*44b0*/  CS2R R22, SRZ ;  /* 0x0000000000167805 */ /* 0x000fe2000001ff00 */
[----:B---3--:R-:W0:Y:S01]  /*44c0*/  I2F.F64.U64 R20, R20 ;  /* 0x0000001400147312 */ /* 0x008e220000301800 */
[----:B------:R-:W-:Y:S05]  /*44d0*/  BRA `(.L_x_13391) ;  /* 0x00000000000c7947 */ /* 0x000fea0003800000 */
.L_x_13419:
[----:B------:R-:W3:Y:S01]  /*44e0*/  LDG.E R2, desc[UR36][R2.64] ;  /* 0x0000002402027981 */ /* 0x000ee2000c1e1900 */
[----:B------:R-:W-:Y:S01]  /*44f0*/  CS2R R22, SRZ ;  /* 0x0000000000167805 */ /* 0x000fe2000001ff00 */
[----:B---3--:R0:W1:Y:S06]  /*4500*/  I2F.F64.U32 R20, R2 ;  /* 0x0000000200147312 */ /* 0x00806c0000201800 */
.L_x_13391:
[----:B------:R-:W-:Y:S05]  /*4510*/  BSYNC B6 ;  /* 0x0000000000067941 */ /* 0x000fea0003800000 */
.L_x_13390:
[----:B------:R-:W-:Y:S01]  /*4520*/  ISETP.NE.AND P0, PT, R34, RZ, PT ;  /* 0x000000ff2200720c */ /* 0x000fe20003f05270 */
[----:B------:R-:W-:Y:S01]  /*4530*/  BSSY B1, `(.L_x_13424) ;  /* 0x0000ac5000017945 */ /* 0x000fe20003800000 */
[----:B------:R-:W-:Y:S02]  /*4540*/  CS2R R6, SRZ ;  /* 0x0000000000067805 */ /* 0x000fe4000001ff00 */
[----:B0--3--:R-:W-:-:S09]  /*4550*/  CS2R R4, SRZ ;  /* 0x0000000000047805 */ /* 0x009fd2000001ff00 */
[----:B------:R-:W-:Y:S05]  /*4560*/  @P0 BRA `(.L_x_13425) ;  /* 0x000000ac00040947 */ /* 0x000fea0003800000 */
[----:B-1---5:R-:W-:Y:S02]  /*4570*/  DSETP.GTU.AND P0, PT, |R18|, +INF , PT ;  /* 0x7ff000001200742a */ /* 0x022fe40003f0c200 */
[----:B--2-4-:R-:W-:Y:S02]  /*4580*/  DADD R14, -RZ, |R16| ;  /* 0x00000000ff0e7229 */ /* 0x014fe40000000510 */
[----:B------:R-:W-:Y:S02]  /*4590*/  DADD R12, -RZ, |R18| ;  /* 0x00000000ff0c7229 */ /* 0x000fe40000000512 */
[----:B------:R-:W-:-:S14]  /*45a0*/  DSETP.GTU.OR P0, PT, |R16|, +INF , P0 ;  /* 0x7ff000001000742a */ /* 0x000fdc000070c600 */
[----:B------:R-:W-:Y:S05]  /*45b0*/  @P0 BRA `(.L_x_13426) ;  /* 0x000000a800a40947 */ /* 0x000fea0003800000 */
[----:B------:R-:W-:-:S06]  /*45c0*/  DSETP.GT.AND P0, PT, R12, 4.50359962737049600000e+15, PT ;  /* 0x433000000c00742a */ /* 0x000fcc0003f04000 */
[----:B------:R-:W-:-:S14]  /*45d0*/  DSETP.GT.OR P0, PT, R14, 4.50359962737049600000e+15, P0 ;  /* 0x433000000e00742a */ /* 0x000fdc0000704400 */
[----:B------:R-:W-:Y:S05]  /*45e0*/  @P0 BRA `(.L_x_13427) ;  /* 0x0000004c00a40947 */ /* 0x000fea0003800000 */
[----:B------:R-:W-:Y:S01]  /*45f0*/  DSETP.NEU.AND P0, PT, R18, RZ, PT ;  /* 0x000000ff1200722a */ /* 0x000fe20003f0d000 */
[----:B------:R-:W-:Y:S01]  /*4600*/  IMAD.MOV.U32 R4, RZ, RZ, R16 ;  /* 0x000000ffff047224 */ /* 0x000fe200078e0010 */
[----:B------:R-:W-:Y:S01]  /*4610*/  DSETP.EQ.AND P1, PT, R16, RZ, PT ;  /* 0x000000ff1000722a */ /* 0x000fe20003f22000 */
[----:B------:R-:W-:Y:S02]  /*4620*/  IMAD.MOV.U32 R5, RZ, RZ, R17 ;  /* 0x000000ffff057224 */ /* 0x000fe400078e0011 */
[----:B------:R-:W-:Y:S02]  /*4630*/  IMAD.MOV.U32 R6, RZ, RZ, R18 ;  /* 0x000000ffff067224 */ /* 0x000fe400078e0012 */
[----:B------:R-:W-:-:S09]  /*4640*/  IMAD.MOV.U32 R7, RZ, RZ, R19 ;  /* 0x000000ffff077224 */ /* 0x000fd200078e0013 */
[----:B------:R-:W-:Y:S05]  /*4650*/  @!P0 BRA P1, `(.L_x_13425) ;  /* 0x000000a800c88947 */ /* 0x000fea0000800000 */
[----:B------:R-:W-:Y:S01]  /*4660*/  UMOV UR4, 0x1409212f ;  /* 0x1409212f00047882 */ /* 0x000fe20000000000 */
[----:B------:R-:W-:Y:S01]  /*4670*/  UMOV UR5, 0x3e43988e ;  /* 0x3e43988e00057882 */ /* 0x000fe20000000000 */
[----:B------:R-:W-:Y:S01]  /*4680*/  IMAD.MOV.U32 R4, RZ, RZ, R16 ;  /* 0x000000ffff047224 */ /* 0x000fe200078e0010 */
[----:B------:R-:W-:Y:S01]  /*4690*/  DSETP.GEU.AND P0, PT, R12, UR4, PT ;  /* 0x000000040c007e2a */ /* 0x000fe2000bf0e000 */
[----:B------:R-:W-:Y:S01]  /*46a0*/  IMAD.MOV.U32 R5, RZ, RZ, R17 ;  /* 0x000000ffff057224 */ /* 0x000fe200078e0011 */
[----:B------:R-:W-:Y:S01]  /*46b0*/  DSETP.LT.AND P1, PT, R14, UR4, PT ;  /* 0x000000040e007e2a */ /* 0x000fe2000bf21000 */
[----:B------:R-:W-:Y:S01]  /*46c0*/  IMAD.MOV.U32 R6, RZ, RZ, R18 ;  /* 0x000000ffff067224 */ /* 0x000fe200078e0012 */
[----:B------:R-:W-:-:S12]  /*46d0*/  MOV R7, R19 ;  /* 0x0000001300077202 */ /* 0x000fd80000000f00 */
[----:B------:R-:W-:Y:S05]  /*46e0*/  @!P0 BRA P1, `(.L_x_13425) ;  /* 0x000000a800a48947 */ /* 0x000fea0000800000 */
[C---:B------:R-:W-:Y:S01]  /*46f0*/  DADD R40, R12.reuse, 1 ;  /* 0x3ff000000c287429 */ /* 0x040fe20000000000 */
[----:B------:R-:W-:Y:S01]  /*4700*/  IMAD.MOV.U32 R6, RZ, RZ, RZ ;  /* 0x000000ffff067224 */ /* 0x000fe200078e00ff */
[----:B------:R-:W-:Y:S01]  /*4710*/  DADD R32, -RZ, |R14| ;  /* 0x00000000ff207229 */ /* 0x000fe2000000050e */
[----:B------:R-:W-:Y:S01]  /*4720*/  UMOV UR4, 0xffffffff ;  /* 0xffffffff00047882 */ /* 0x000fe20000000000 */
[----:B------:R-:W-:Y:S01]  /*4730*/  UMOV UR5, 0x7fefffff ;  /* 0x7fefffff00057882 */ /* 0x000fe20000000000 */
[----:B------:R-:W-:Y:S01]  /*4740*/  DADD R44, R12, -1 ;  /* 0xbff000000c2c7429 */ /* 0x000fe20000000000 */
[----:B------:R-:W-:Y:S01]  /*4750*/  UMOV UR6, UR5 ;  /* 0x0000000500067c82 */ /* 0x000fe20008000000 */
[----:B------:R-:W-:Y:S01]  /*4760*/  IMAD.MOV.U32 R42, RZ, RZ, 0x0 ;  /* 0x00000000ff2a7424 */ /* 0x000fe200078e00ff */
[----:B------:R-:W-:Y:S01]  /*4770*/  DADD R10, -RZ, |R40| ;  /* 0x00000000ff0a7229 */ /* 0x000fe20000000528 */
[----:B------:R-:W-:Y:S01]  /*4780*/  IMAD.MOV.U32 R43, RZ, RZ, 0x3fd80000 ;  /* 0x3fd80000ff2b7424 */ /* 0x000fe200078e00ff */
[----:B------:R-:W-:Y:S03]  /*4790*/  BSSY B2, `(.L_x_13428) ;  /* 0x00002b6000027945 */ /* 0x000fe60003800000 */
[----:B------:R-:W-:-:S05]  /*47a0*/  DADD R34, -RZ, |R44| ;  /* 0x00000000ff227229 */ /* 0x000fca000000052c */
[CC--:B------:R-:W-:Y:S02]  /*47b0*/  ISETP.GT.U32.AND P1, PT, R10.reuse, R32.reuse, PT ;  /* 0x000000200a00720c */ /* 0x0c0fe40003f24070 */
[CC--:B------:R-:W-:Y:S02]  /*47c0*/  ISETP.LT.U32.AND P0, PT, R10.reuse, R32.reuse, PT ;  /* 0x000000200a00720c */ /* 0x0c0fe40003f01070 */
[CC--:B------:R-:W-:Y:S02]  /*47d0*/  ISETP.GT.U32.AND.EX P1, PT, R11.reuse, R33.reuse, PT, P1 ;  /* 0x000000210b00720c */ /* 0x0c0fe40003f24110 */
[CC--:B------:R-:W-:Y:S02]  /*47e0*/  ISETP.LT.U32.AND.EX P0, PT, R11.reuse, R33.reuse, PT, P0 ;  /* 0x000000210b00720c */ /* 0x0c0fe40003f01100 */
[----:B------:R-:W-:Y:S02]  /*47f0*/  SEL R3, R11, R33, P1 ;  /* 0x000000210b037207 */ /* 0x000fe40000800000 */
[----:B------:R-:W-:-:S02]  /*4800*/  SEL R48, R10, R32, P0 ;  /* 0x000000200a307207 */ /* 0x000fc40000000000 */
[----:B------:R-:W-:Y:S02]  /*4810*/  SEL R49, R11, R33, P0 ;  /* 0x000000210b317207 */ /* 0x000fe40000000000 */
[----:B------:R-:W-:Y:S01]  /*4820*/  LOP3.LUT R38, R3, 0xffc00000, RZ, 0xc0, !PT ;  /* 0xffc0000003267812 */ /* 0x000fe200078ec0ff */
[----:B------:R-:W-:Y:S01]  /*4830*/  IMAD.MOV.U32 R4, RZ, RZ, R48 ;  /* 0x000000ffff047224 */ /* 0x000fe200078e0030 */
[----:B------:R-:W-:Y:S01]  /*4840*/  SEL R2, R10, R32, P1 ;  /* 0x000000200a027207 */ /* 0x000fe20000800000 */
[----:B------:R-:W-:Y:S01]  /*4850*/  IMAD.MOV.U32 R5, RZ, RZ, R49 ;  /* 0x000000ffff057224 */ /* 0x000fe200078e0031 */
[----:B------:R-:W-:Y:S01]  /*4860*/  IADD3 R7, -R38, 0x7fd00000, RZ ;  /* 0x7fd0000026077810 */ /* 0x000fe20007ffe1ff */
[----:B------:R-:W-:-:S05]  /*4870*/  IMAD.U32 R10, RZ, RZ, UR6 ;  /* 0x00000006ff0a7e24 */ /* 0x000fca000f8e00ff */
[C---:B------:R-:W-:Y:S02]  /*4880*/  DMUL R8, R6.reuse, R4 ;  /* 0x0000000406087228 */ /* 0x040fe40000000000 */
[----:B------:R-:W-:-:S06]  /*4890*/  DMUL R6, R6, R2 ;  /* 0x0000000206067228 */ /* 0x000fcc0000000000 */
[----:B------:R-:W-:-:S08]  /*48a0*/  DMUL R8, R8, R8 ;  /* 0x0000000808087228 */ /* 0x000fd00000000000 */
[----:B------:R-:W-:-:S08]  /*48b0*/  DFMA R6, R6, R6, R8 ;  /* 0x000000060606722b */ /* 0x000fd00000000008 */
[----:B------:R-:W-:Y:S02]  /*48c0*/  DSETP.MIN.AND P0, P1, R6, UR4, PT ;  /* 0x0000000406007e2a */ /* 0x000fe4000b900000 */
[----:B------:R-:W-:-:S05]  /*48d0*/  IMAD.MOV.U32 R0, RZ, RZ, R7 ;  /* 0x000000ffff007224 */ /* 0x000fca00078e0007 */
[----:B------:R-:W-:Y:S01]  /*48e0*/  FSEL R9, R0, UR6, P0 ;  /* 0x0000000600097c08 */ /* 0x000fe20008000000 */
[----:B------:R-:W-:Y:S01]  /*48f0*/  IMAD.MOV.U32 R0, RZ, RZ, R6 ;  /* 0x000000ffff007224 */ /* 0x000fe200078e0006 */
[----:B------:R-:W-:-:S04]  /*4900*/  UMOV UR6, UR4 ;  /* 0x0000000400067c82 */ /* 0x000fc80008000000 */
[----:B------:R-:W-:Y:S01]  /*4910*/  SEL R8, R0, UR6, P0 ;  /* 0x0000000600087c07 */ /* 0x000fe20008000000 */
[----:B------:R-:W-:Y:S01]  /*4920*/  UMOV UR6, UR5 ;  /* 0x0000000500067c82 */ /* 0x000fe20008000000 */
[----:B------:R-:W-:Y:S01]  /*4930*/  @P1 LOP3.LUT R9, R10, 0x80000, RZ, 0xfc, !PT ;  /* 0x000800000a091812 */ /* 0x000fe200078efcff */
[----:B------:R-:W-:Y:S01]  /*4940*/  IMAD.MOV.U32 R10, RZ, RZ, RZ ;  /* 0x000000ffff0a7224 */ /* 0x000fe200078e00ff */
[CC--:B------:R-:W-:Y:S02]  /*4950*/  ISETP.GT.U32.AND P1, PT, R34.reuse, R32.reuse, PT ;  /* 0x000000202200720c */ /* 0x0c0fe40003f24070 */
[----:B------:R-:W0:Y:S01]  /*4960*/  MUFU.RSQ64H R11, R9 ;  /* 0x00000009000b7308 */ /* 0x000e220000001c00 */
[----:B------:R-:W-:Y:S02]  /*4970*/  ISETP.LT.U32.AND P0, PT, R34, R32, PT ;  /* 0x000000202200720c */ /* 0x000fe40003f01070 */
[CC--:B------:R-:W-:Y:S02]  /*4980*/  ISETP.GT.U32.AND.EX P1, PT, R35.reuse, R33.reuse, PT, P1 ;  /* 0x000000212300720c */ /* 0x0c0fe40003f24110 */
[----:B------:R-:W-:-:S04]  /*4990*/  ISETP.LT.U32.AND.EX P0, PT, R35, R33, PT, P0 ;  /* 0x000000212300720c */ /* 0x000fc80003f01100 */
[----:B------:R-:W-:Y:S02]  /*49a0*/  SEL R51, R34, R32, P0 ;  /* 0x0000002022337207 */ /* 0x000fe40000000000 */
[----:B------:R-:W-:-:S04]  /*49b0*/  SEL R50, R35, R33, P0 ;  /* 0x0000002123327207 */ /* 0x000fc80000000000 */
[----:B------:R-:W-:Y:S01]  /*49c0*/  ISETP.GE.U32.AND P3, PT, R50, 0x7ff00000, PT ;  /* 0x7ff000003200780c */ /* 0x000fe20003f66070 */
[----:B0-----:R-:W-:-:S08]  /*49d0*/  DMUL R36, R10, R10 ;  /* 0x0000000a0a247228 */ /* 0x001fd00000000000 */
[----:B------:R-:W-:Y:S01]  /*49e0*/  DFMA R46, R8, -R36, 1 ;  /* 0x3ff00000082e742b */ /* 0x000fe20000000824 */
[----:B------:R-:W-:Y:S01]  /*49f0*/  SEL R9, R35, R33, P1 ;  /* 0x0000002123097207 */ /* 0x000fe20000800000 */
[----:B------:R-:W-:Y:S01]  /*4a00*/  IMAD.MOV.U32 R33, RZ, RZ, R50 ;  /* 0x000000ffff217224 */ /* 0x000fe200078e0032 */
[----:B------:R-:W-:Y:S01]  /*4a10*/  SEL R8, R34, R32, P1 ;  /* 0x0000002022087207 */ /* 0x000fe20000800000 */
[----:B------:R-:W-:Y:S01]  /*4a20*/  IMAD.MOV.U32 R32, RZ, RZ, R51 ;  /* 0x000000ffff207224 */ /* 0x000fe200078e0033 */
[----:B------:R-:W-:-:S03]  /*4a30*/  LOP3.LUT R0, R9, 0xffc00000, RZ, 0xc0, !PT ;  /* 0xffc0000009007812 */ /* 0x000fc600078ec0ff */
[----:B------:R-:W-:Y:S02]  /*4a40*/  DMUL R36, R10, R46 ;  /* 0x0000002e0a247228 */ /* 0x000fe40000000000 */
[----:B------:R-:W-:Y:S02]  /*4a50*/  DFMA R46, R46, R42, 0.5 ;  /* 0x3fe000002e2e742b */ /* 0x000fe4000000002a */
[----:B------:R-:W-:-:S06]  /*4a60*/  DSETP.NEU.AND P2, PT, R32, RZ, PT ;  /* 0x000000ff2000722a */ /* 0x000fcc0003f4d000 */
[----:B------:R-:W-:Y:S01]  /*4a70*/  DFMA R10, R46, R36, R10 ;  /* 0x000000242e0a722b */ /* 0x000fe2000000000a */
[----:B------:R-:W-:Y:S01]  /*4a80*/  IADD3 R37, -R0, 0x7fd00000, RZ ;  /* 0x7fd0000000257810 */ /* 0x000fe20007ffe1ff */
[----:B------:R-:W-:-:S06]  /*4a90*/  IMAD.MOV.U32 R36, RZ, RZ, RZ ;  /* 0x000000ffff247224 */ /* 0x000fcc00078e00ff */
[----:B------:R-:W-:Y:S02]  /*4aa0*/  DMUL R10, R6, R10 ;  /* 0x0000000a060a7228 */ /* 0x000fe40000000000 */
[C---:B------:R-:W-:Y:S01]  /*4ab0*/  DMUL R34, R36.reuse, R8 ;  /* 0x0000000824227228 */ /* 0x040fe20000000000 */
[----:B------:R-:W-:Y:S01]  /*4ac0*/  LOP3.LUT R7, R38, 0x100000, RZ, 0xfc, !PT ;  /* 0x0010000026077812 */ /* 0x000fe200078efcff */
[----:B------:R-:W-:Y:S01]  /*4ad0*/  DMUL R36, R36, R32 ;  /* 0x0000002024247228 */ /* 0x000fe20000000000 */
[----:B------:R-:W-:Y:S02]  /*4ae0*/  IMAD.MOV.U32 R6, RZ, RZ, RZ ;  /* 0x000000ffff067224 */ /* 0x000fe400078e00ff */
[----:B------:R-:W-:-:S04]  /*4af0*/  IMAD.MOV.U32 R38, RZ, RZ, RZ ;  /* 0x000000ffff267224 */ /* 0x000fc800078e00ff */
[----:B------:R-:W-:Y:S02]  /*4b00*/  DMUL R10, R10, R6 ;  /* 0x000000060a0a7228 */ /* 0x000fe40000000000 */
[----:B------:R-:W-:-:S08]  /*4b10*/  DMUL R36, R36, R36 ;  /* 0x0000002424247228 */ /* 0x000fd00000000000 */
[----:B------:R-:W-:-:S08]  /*4b20*/  DFMA R34, R34, R34, R36 ;  /* 0x000000222222722b */ /* 0x000fd00000000024 */
[----:B------:R-:W-:Y:S02]  /*4b30*/  DSETP.MIN.AND P0, P1, R34, UR4, PT ;  /* 0x0000000422007e2a */ /* 0x000fe4000b900000 */
[----:B------:R-:W-:-:S05]  /*4b40*/  IMAD.MOV.U32 R36, RZ, RZ, R35 ;  /* 0x000000ffff247224 */ /* 0x000fca00078e0023 */
[----:B------:R-:W-:Y:S01]  /*4b50*/  FSEL R37, R36, UR6, P0 ;  /* 0x0000000624257c08 */ /* 0x000fe20008000000 */
[----:B------:R-:W-:-:S06]  /*4b60*/  IMAD.U32 R36, RZ, RZ, UR6 ;  /* 0x00000006ff247e24 */ /* 0x000fcc000f8e00ff */
[----:B------:R-:W-:Y:S01]  /*4b70*/  @P1 LOP3.LUT R37, R36, 0x80000, RZ, 0xfc, !PT ;  /* 0x0008000024251812 */ /* 0x000fe200078efcff */
[----:B------:R-:W-:Y:S01]  /*4b80*/  IMAD.MOV.U32 R36, RZ, RZ, R34 ;  /* 0x000000ffff247224 */ /* 0x000fe200078e0022 */
[----:B------:R-:W-:Y:S02]  /*4b90*/  ISETP.GE.U32.AND P1, PT, R49, 0x7ff00000, PT ;  /* 0x7ff000003100780c */ /* 0x000fe40003f26070 */
[----:B------:R-:W0:Y:S02]  /*4ba0*/  MUFU.RSQ64H R39, R37 ;  /* 0x0000002500277308 */ /* 0x000e240000001c00 */
[----:B------:R-:W-:Y:S01]  /*4bb0*/  SEL R36, R36, UR4, P0 ;  /* 0x0000000424247c07 */ /* 0x000fe20008000000 */
[----:B------:R-:W-:-:S08]  /*4bc0*/  DSETP.NEU.AND P0, PT, R4, RZ, PT ;  /* 0x000000ff0400722a */ /* 0x000fd00003f0d000 */
[----:B------:R-:W-:Y:S02]  /*4bd0*/  @!P1 FSEL R48, R2, R10, !P0 ;  /* 0x0000000a02309208 */ /* 0x000fe40004000000 */
[----:B------:R-:W-:Y:S01]  /*4be0*/  @!P1 FSEL R49, R3, R11, !P0 ;  /* 0x0000000b03319208 */ /* 0x000fe20004000000 */
[----:B0-----:R-:W-:-:S08]  /*4bf0*/  DMUL R6, R38, R38 ;  /* 0x0000002626067228 */ /* 0x001fd00000000000 */
[----:B------:R-:W-:-:S08]  /*4c00*/  DFMA R36, R36, -R6, 1 ;  /* 0x3ff000002424742b */ /* 0x000fd00000000806 */
[----:B------:R-:W-:Y:S02]  /*4c10*/  DFMA R6, R36, R42, 0.5 ;  /* 0x3fe000002406742b */ /* 0x000fe4000000002a */
[----:B------:R-:W-:-:S08]  /*4c20*/  DMUL R36, R38, R36 ;  /* 0x0000002426247228 */ /* 0x000fd00000000000 */
[----:B------:R-:W-:-:S08]  /*4c30*/  DFMA R6, R6, R36, R38 ;  /* 0x000000240606722b */ /* 0x000fd00000000026 */
[----:B------:R-:W-:Y:S01]  /*4c40*/  DMUL R6, R34, R6 ;  /* 0x0000000622067228 */ /* 0x000fe20000000000 */
[----:B------:R-:W-:Y:S01]  /*4c50*/  LOP3.LUT R35, R0, 0x100000, RZ, 0xfc, !PT ;  /* 0x0010000000237812 */ /* 0x000fe200078efcff */
[----:B------:R-:W-:-:S06]  /*4c60*/  IMAD.MOV.U32 R34, RZ, RZ, RZ ;  /* 0x000000ffff227224 */ /* 0x000fcc00078e00ff */
[----:B------:R-:W-:-:S10]  /*4c70*/  DMUL R6, R6, R34 ;  /* 0x0000002206067228 */ /* 0x000fd40000000000 */
[----:B------:R-:W-:Y:S02]  /*4c80*/  @!P3 FSEL R51, R8, R6, !P2 ;  /* 0x000000060833b208 */ /* 0x000fe40005000000 */
[----:B------:R-:W-:-:S04]  /*4c90*/  @!P3 FSEL R50, R9, R7, !P2 ;  /* 0x000000070932b208 */ /* 0x000fc80005000000 */
[----:B------:R-:W-:-:S04]  /*4ca0*/  LOP3.LUT R51, R51, R50, RZ, 0x3c, !PT ;  /* 0x0000003233337212 */ /* 0x000fc800078e3cff */
[----:B------:R-:W-:-:S04]  /*4cb0*/  LOP3.LUT R50, R51, R50, RZ, 0x3c, !PT ;  /* 0x0000003233327212 */ /* 0x000fc800078e3cff */
[----:B------:R-:W-:-:S06]  /*4cc0*/  LOP3.LUT R51, R51, R50, RZ, 0x3c, !PT ;  /* 0x0000003233337212 */ /* 0x000fcc00078e3cff */
        /* <DEDUP_REMOVED lines=30> */
[----:B------:R-:W-:Y:S05]  /*4eb0*/  CALL.REL.NOINC `($__internal_24_$__cuda_sm20_dsqrt_rn_f64_mediumpath_v1) ;  /* 0x000002f400347944 */ /* 0x000fea0003c00000 */
[----:B------:R-:W-:Y:S02]  /*4ec0*/  IMAD.MOV.U32 R8, RZ, RZ, R0 ;  /* 0x000000ffff087224 */ /* 0x000fe400078e0000 */
[----:B------:R-:W-:-:S07]  /*4ed0*/  IMAD.MOV.U32 R9, RZ, RZ, R3 ;  /* 0x000000ffff097224 */ /* 0x000fce00078e0003 */
.L_x_13431:
[----:B------:R-:W-:Y:S05]  /*4ee0*/  BSYNC B3 ;  /* 0x0000000000037941 */ /* 0x000fea0003800000 */
.L_x_13430:
[----:B------:R-:W-:-:S10]  /*4ef0*/  DADD R2, R6, R8 ;  /* 0x0000000006027229 */ /* 0x000fd40000000008 */
        /* <DEDUP_REMOVED lines=80> */
.L_x_13429:
        /* <DEDUP_REMOVED lines=35> */
[----:B------:R-:W-:Y:S05]  /*5630*/  CALL.REL.NOINC `($__internal_23_$__cuda_sm20_div_rn_f64_full) ;  /* 0x000002e400c87944 */ /* 0x000fea0003c00000 */
.L_x_13439:
[----:B------:R-:W-:Y:S05]  /*5640*/  BSYNC B4 ;  /* 0x0000000000047941 */ /* 0x000fea0003800000 */
.L_x_13438:
[----:B------:R-:W-:Y:S02]  /*5650*/  IMAD.MOV.U32 R4, RZ, RZ, R2 ;  /* 0x000000ffff047224 */ /* 0x000fe400078e0002 */
[----:B------:R-:W-:Y:S01]  /*5660*/  IMAD.MOV.U32 R5, RZ, RZ, R3 ;  /* 0x000000ffff057224 */ /* 0x000fe200078e0003 */
[----:B------:R-:W-:Y:S06]  /*5670*/  BRA `(.L_x_13437) ;  /* 0x0000000000047947 */ /* 0x000fec0003800000 */
.L_x_13436:
[----:B------:R-:W-:-:S11]  /*5680*/  DADD R4, -R40, R48 ;  /* 0x0000000028047229 */ /* 0x000fd60000000130 */
.L_x_13437:
[----:B------:R-:W-:Y:S05]  /*5690*/  BSYNC B3 ;  /* 0x0000000000037941 */ /* 0x000fea0003800000 */
.L_x_13435:
        /* <DEDUP_REMOVED lines=10> */
[----:B------:R-:W-:Y:S04]  /*5740*/  BSSY B4, `(.L_x_13443) ;  /* 0x0000013000047945 */ /* 0x000fe80003800000 */
[----:B------:R-:W0:Y:S02]  /*5750*/  MUFU.RCP64H R3, R9 ;  /* 0x0000000900037308 */ /* 0x000e240000001800 */
[----:B0-----:R-:W-:-:S08]  /*5760*/  DFMA R10, -R8, R2, 1 ;  /* 0x3ff00000080a742b */ /* 0x001fd00000000102 */
[----:B------:R-:W-:-:S08]  /*5770*/  DFMA R10, R10, R10, R10 ;  /* 0x0000000a0a0a722b */ /* 0x000fd0000000000a */
[----:B------:R-:W-:Y:S02]  /*5780*/  DFMA R2, R2, R10, R2 ;  /* 0x0000000a0202722b */ /* 0x000fe40000000002 */
[----:B------:R-:W-:-:S06]  /*5790*/  DMUL R10, R14, R14 ;  /* 0x0000000e0e0a7228 */ /* 0x000fcc0000000000 */
[----:B------:R-:W-:-:S04]  /*57a0*/  DFMA R32, -R8, R2, 1 ;  /* 0x3ff000000820742b */ /* 0x000fc80000000102 */
[----:B------:R-:W-:-:S04]  /*57b0*/  FSETP.GEU.AND P1, PT, |R11|, 6.5827683646048100446e-37, PT ;  /* 0x036000000b00780b */ /* 0x000fc80003f2e200 */
        /* <DEDUP_REMOVED lines=10> */
[----:B------:R-:W-:Y:S05]  /*5860*/  CALL.REL.NOINC `($__internal_23_$__cuda_sm20_div_rn_f64_full) ;  /* 0x000002e4003c7944 */ /* 0x000fea0003c00000 */
.L_x_13444:
[----:B------:R-:W-:Y:S05]  /*5870*/  BSYNC B4 ;  /* 0x0000000000047941 */ /* 0x000fea0003800000 */
.L_x_13443:
[----:B------:R-:W-:Y:S05]  /*5880*/  BRA `(.L_x_13442) ;  /* 0x0000000000047947 */ /* 0x000fea0003800000 */
.L_x_13441:
[----:B------:R-:W-:-:S11]  /*5890*/  DADD R2, R50, -R8 ;  /* 0x0000000032027229 */ /* 0x000fd60000000808 */
.L_x_13442:
[----:B------:R-:W-:Y:S05]  /*58a0*/  BSYNC B3 ;  /* 0x0000000000037941 */ /* 0x000fea0003800000 */
.L_x_13440:
[----:B------:R-:W-:Y:S01]  /*58b0*/  DMUL R2, R2, 0.5 ;  /* 0x3fe0000002027828 */ /* 0x000fe20000000000 */
[----:B------:R-:W-:Y:S01]  /*58c0*/  IMAD.MOV.U32 R8, RZ, RZ, 0x0 ;  /* 0x00000000ff087424 */ /* 0x000fe200078e00ff */
[----:B------:R-:W-:Y:S01]  /*58d0*/  DADD R34, R6, 1 ;  /* 0x3ff0000006227429 */ /* 0x000fe20000000000 */
        /* <DEDUP_REMOVED lines=20> */
[----:B------:R-:W-:Y:S02]  /*5a20*/  IMAD.MOV.U32 R8, RZ, RZ, R3 ;  /* 0x000000ffff087224 */ /* 0x000fe400078e0003 */
        /* <DEDUP_REMOVED lines=8> */
.L_x_13446:
[----:B------:R-:W-:Y:S05]  /*5ab0*/  BSYNC B3 ;  /* 0x0000000000037941 */ /* 0x000fea0003800000 */
.L_x_13445:
[----:B------:R-:W-:-:S10]  /*5ac0*/  DADD R4, R4, R8 ;  /* 0x0000000004047229 */ /* 0x000fd40000000008 */
        /* <DEDUP_REMOVED lines=84> */
.L_x_13447:
        /* <DEDUP_REMOVED lines=22> */
.L_x_13449:
[----:B------:R-:W-:Y:S05]  /*6170*/  BSYNC B3 ;  /* 0x0000000000037941 */ /* 0x000fea0003800000 */
.L_x_13448:
        /* <DEDUP_REMOVED lines=30> */
.L_x_13434:
        /* <DEDUP_REMOVED lines=23> */
[----:B------:R-:W-:Y:S02]  /*64d0*/  IMAD.MOV.U32 R2, RZ, RZ, R37 ;  /* 0x000000ffff027224 */ /* 0x000fe400078e0025 */
[----:B------:R-:W-:-:S07]  /*64e0*/  IMAD.MOV.U32 R0, RZ, RZ, R5 ;  /* 0x000000ffff007224 */ /* 0x000fce00078e0005 */
[----:B------:R-:W-:Y:S05]  /*64f0*/  CALL.REL.NOINC `($__internal_24_$__cuda_sm20_dsqrt_rn_f64_mediumpath_v1) ;  /* 0x000002dc00a47944 */ /* 0x000fea0003c00000 */
[----:B------:R-:W-:Y:S02]  /*6500*/  IMAD.MOV.U32 R8, RZ, RZ, R0 ;  /* 0x000000ffff087224 */ /* 0x000fe400078e0000 */
[----:B------:R-:W-:-:S07]  /*6510*/  IMAD.MOV.U32 R9, RZ, RZ, R3 ;  /* 0x000000ffff097224 */ /* 0x000fce00078e0003 */
.L_x_13452:
[----:B------:R-:W-:Y:S05]  /*6520*/  BSYNC B3 ;  /* 0x0000000000037941 */ /* 0x000fea0003800000 */
.L_x_13451:
[----:B------:R-:W-:-:S10]  /*6530*/  DADD R4, R44, R8 ;  /* 0x000000002c047229 */ /* 0x000fd40000000008 */
[C---:B------:R-:W-:Y:S02]  /*6540*/  FSETP.GEU.FTZ.AND P1, PT, R5.reuse, 1.7916666269302368164, PT ;  /* 0x3fe555550500780b */ /* 0x040fe40003f3e000 */
[----:B------:R-:W-:-:S04]  /*6550*/  FSETP.GT.FTZ.AND P0, PT, R5, -1.6999999284744262695, PT ;  /* 0xbfd999990500780b */ /* 0x000fc80003f14000 */
[----:B------:R-:W-:-:S13]  /*6560*/  PLOP3.LUT P0, PT, P1, P0, PT, 0x8, 0x0 ;  /* 0x000000000000781c */ /* 0x000fda0000f00170 */
[----:B------:R-:W-:Y:S05]  /*6570*/  @!P0 BRA `(.L_x_13453) ;  /* 0x0000000000d48947 */ /* 0x000fea0003800000 */
        /* <DEDUP_REMOVED lines=22> */
.L_x_13455:
[----:B------:R-:W-:Y:S05]  /*66e0*/  BSYNC B3 ;  /* 0x0000000000037941 */ /* 0x000fea0003800000 */
.L_x_13454:
        /* <DEDUP_REMOVED lines=30> */
.L_x_13453:
        /* <DEDUP_REMOVED lines=75> */
.L_x_13456:
[----:B------:R-:W-:Y:S01]  /*6d80*/  MOV R2, 0x0 ;  /* 0x0000000000027802 */ /* 0x000fe20000000f00 */
[----:B------:R-:W-:Y:S01]  /*6d90*/  IMAD.MOV.U32 R3, RZ, RZ, 0x7ff00000 ;  /* 0x7ff00000ff037424 */ /* 0x000fe200078e00ff */
[----:B------:R-:W-:-:S05]  /*6da0*/  FSETP.NEU.FTZ.AND P0, PT, R5, RZ, PT ;  /* 0x000000ff0500720b */ /* 0x000fca0003f1d000 */
[----:B------:R-:W-:-:S10]  /*6db0*/  DFMA R2, R4, R2, +INF ;  /* 0x7ff000000402742b */ /* 0x000fd40000000002 */
[----:B------:R-:W-:Y:S02]  /*6dc0*/  FSEL R42, R2, RZ, P0 ;  /* 0x000000ff022a7208 */ /* 0x000fe40000000000 */
[----:B------:R-:W-:Y:S01]  /*6dd0*/  FSEL R43, R3, -QNAN , P0 ;  /* 0xfff00000032b7808 */ /* 0x000fe20000000000 */
[----:B------:R-:W-:Y:S06]  /*6de0*/  BRA `(.L_x_13432) ;  /* 0x0000000400407947 */ /* 0x000fec0003800000 */
.L_x_13450:
        /* <DEDUP_REMOVED lines=27> */
.L_x_13458:
[----:B------:R-:W-:Y:S05]  /*6fa0*/  BSYNC B3 ;  /* 0x0000000000037941 */ /* 0x000fea0003800000 */
.L_x_13457:
        /* <DEDUP_REMOVED lines=21> */
.L_x_13460:
[----:B------:R-:W-:Y:S05]  /*7100*/  BSYNC B3 ;  /* 0x0000000000037941 */ /* 0x000fea0003800000 */
.L_x_13459:
[----:B------:R-:W-:Y:S02]  /*7110*/  IMAD.MOV.U32 R42, RZ, RZ, R2 ;  /* 0x000000ffff2a7224 */ /* 0x000fe400078e0002 */
[----:B------:R-:W-:Y:S01]  /*7120*/  IMAD.MOV.U32 R43, RZ, RZ, R3 ;  /* 0x000000ffff2b7224 */ /* 0x000fe200078e0003 */
[----:B------:R-:W-:Y:S06]  /*7130*/  BRA `(.L_x_13432) ;  /* 0x00000000006c7947 */ /* 0x000fec0003800000 */
.L_x_13433:
        /* <DEDUP_REMOVED lines=21> */
[----:B------:R-:W-:-:S02]  /*7290*/  IMAD.MOV.U32 R34, RZ, RZ, R14 ;  /* 0x000000ffff227224 */ /* 0x000fc400078e000e */
[----:B------:R-:W-:-:S07]  /*72a0*/  IMAD.MOV.U32 R11, RZ, RZ, R15 ;  /* 0x000000ffff0b7224 */ /* 0x000fce00078e000f */
[----:B------:R-:W-:Y:S05]  /*72b0*/  CALL.REL.NOINC `($__internal_24_$__cuda_sm20_dsqrt_rn_f64_mediumpath_v1) ;  /* 0x000002d000347944 */ /* 0x000fea0003c00000 */
[----:B------:R-:W-:Y:S02]  /*72c0*/  IMAD.MOV.U32 R42, RZ, RZ, R0 ;  /* 0x000000ffff2a7224 */ /* 0x000fe400078e0000 */
[----:B------:R-:W-:-:S07]  /*72d0*/  IMAD.MOV.U32 R43, RZ, RZ, R3 ;  /* 0x000000ffff2b7224 */ /* 0x000fce00078e0003 */
.L_x_13461:
[----:B------:R-:W-:Y:S05]  /*72e0*/  BSYNC B3 ;  /* 0x0000000000037941 */ /* 0x000fea0003800000 */
.L_x_13432:
[----:B------:R-:W-:Y:S05]  /*72f0*/  BSYNC B2 ;  /* 0x0000000000027941 */ /* 0x000fea0003800000 */
.L_x_13428:
        /* <DEDUP_REMOVED lines=25> */
.L_x_13466:
[----:B------:R-:W-:Y:S05]  /*7490*/  BSYNC B4 ;  /* 0x0000000000047941 */ /* 0x000fea0003800000 */
.L_x_13465:
        /* <DEDUP_REMOVED lines=49> */
.L_x_13468:
        /* <DEDUP_REMOVED lines=71> */
.L_x_13467:
        /* <DEDUP_REMOVED lines=36> */
.L_x_13477:
[----:B------:R-:W-:Y:S05]  /*7e60*/  BSYNC B6 ;  /* 0x0000000000067941 */ /* 0x000fea0003800000 */
.L_x_13476:
[----:B------:R-:W-:Y:S02]  /*7e70*/  IMAD.MOV.U32 R4, RZ, RZ, R2 ;  /* 0x000000ffff047224 */ /* 0x000fe400078e0002 */
[----:B------:R-:W-:Y:S01]  /*7e80*/  IMAD.MOV.U32 R5, RZ, RZ, R3 ;  /* 0x000000ffff057224 */ /* 0x000fe200078e0003 */
[----:B------:R-:W-:Y:S06]  /*7e90*/  BRA `(.L_x_13475) ;  /* 0x0000000000047947 */ /* 0x000fec0003800000 */
.L_x_13474:
[----:B------:R-:W-:-:S11]  /*7ea0*/  DADD R4, -R40, R48 ;  /* 0x0000000028047229 */ /* 0x000fd60000000130 */
.L_x_13475:
[----:B------:R-:W-:Y:S05]  /*7eb0*/  BSYNC B5 ;  /* 0x0000000000057941 */ /* 0x000fea0003800000 */
.L_x_13473:
        /* <DEDUP_REMOVED lines=28> */
.L_x_13482:
[----:B------:R-:W-:Y:S05]  /*8080*/  BSYNC B6 ;  /* 0x0000000000067941 */ /* 0x000fea0003800000 */
.L_x_13481:
[----:B------:R-:W-:Y:S02]  /*8090*/  IMAD.MOV.U32 R14, RZ, RZ, R2 ;  /* 0x000000ffff0e7224 */ /* 0x000fe400078e0002 */
[----:B------:R-:W-:Y:S01]  /*80a0*/  IMAD.MOV.U32 R15, RZ, RZ, R3 ;  /* 0x000000ffff0f7224 */ /* 0x000fe200078e0003 */
[----:B------:R-:W-:Y:S06]  /*80b0*/  BRA `(.L_x_13480) ;  /* 0x0000000000047947 */ /* 0x000fec0003800000 */
.L_x_13479:
[----:B------:R-:W-:-:S11]  /*80c0*/  DADD R14, -R44, R50 ;  /* 0x000000002c0e7229 */ /* 0x000fd60000000132 */
.L_x_13480:
[----:B------:R-:W-:Y:S05]  /*80d0*/  BSYNC B5 ;  /* 0x0000000000057941 */ /* 0x000fea0003800000 */
.L_x_13478:
[----:B------:R-:W-:Y:S01]  /*80e0*/  DMUL R2, R14, 0.5 ;  /* 0x3fe000000e027828 */ /* 0x000fe20000000000 */
[----:B------:R-:W-:Y:S01]  /*80f0*/  BSSY B5, `(.L_x_13483) ;  /* 0x000001e000057945 */ /* 0x000fe20003800000 */
[----:B------:R-:W-:-:S06]  /*8100*/  DADD R6, R12, R6 ;  /* 0x000000000c067229 */ /* 0x000fcc0000000006 */
[----:B------:R-:W-:Y:S01]  /*8110*/  DFMA R2, R4, 0.5, R2 ;  /* 0x3fe000000402782b */ /* 0x000fe20000000002 */
[----:B------:R-:W-:Y:S02]  /*8120*/  IMAD.MOV.U32 R4, RZ, RZ, 0x0 ;  /* 0x00000000ff047424 */ /* 0x000fe400078e00ff */
        /* <DEDUP_REMOVED lines=26> */
.L_x_13484:
[----:B------:R-:W-:Y:S05]  /*82d0*/  BSYNC B5 ;  /* 0x0000000000057941 */ /* 0x000fea0003800000 */
.L_x_13483:
[----:B------:R-:W-:Y:S05]  /*82e0*/  BRA `(.L_x_13485) ;  /* 0x00000008005c7947 */ /* 0x000fea0003800000 */
.L_x_13472:
        /* <DEDUP_REMOVED lines=31> */
.L_x_13488:
[----:B------:R-:W-:Y:S05]  /*84e0*/  BSYNC B5 ;  /* 0x0000000000057941 */ /* 0x000fea0003800000 */
.L_x_13487:
[----:B------:R-:W-:Y:S05]  /*84f0*/  BRA `(.L_x_13485) ;  /* 0x0000000400d87947 */ /* 0x000fea0003800000 */
.L_x_13486:
[----:B------:R-:W-:Y:S01]  /*8500*/  DMUL R34, R40, R44 ;  /* 0x0000002c28227228 */ /* 0x000fe20000000000 */
[----:B------:R-:W-:Y:S01]  /*8510*/  MOV R4, 0x0 ;  /* 0x0000000000047802 */ /* 0x000fe20000000f00 */
[----:B------:R-:W-:Y:S01]  /*8520*/  IMAD.MOV.U32 R5, RZ, RZ, 0x3fd80000 ;  /* 0x3fd80000ff057424 */ /* 0x000fe200078e00ff */
[----:B------:R-:W-:Y:S03]  /*8530*/  BSSY B5, `(.L_x_13489) ;  /* 0x000001b000057945 */ /* 0x000fe60003800000 */
[----:B------:R-:W0:Y:S04]  /*8540*/  MUFU.RSQ64H R11, R35 ;  /* 0x00000023000b7308 */ /* 0x000e280000001c00 */
[----:B------:R-:W-:-:S05]  /*8550*/  VIADD R10, R35, 0xfcb00000 ;  /* 0xfcb00000230a7836 */ /* 0x000fca0000000000 */
[----:B------:R-:W-:Y:S01]  /*8560*/  ISETP.GE.U32.AND P0, PT, R10, 0x7ca00000, PT ;  /* 0x7ca000000a00780c */ /* 0x000fe20003f06070 */
[----:B0-----:R-:W-:-:S08]  /*8570*/  DMUL R2, R10, R10 ;  /* 0x0000000a0a027228 */ /* 0x001fd00000000000 */
[----:B------:R-:W-:-:S08]  /*8580*/  DFMA R2, R34, -R2, 1 ;  /* 0x3ff000002202742b */ /* 0x000fd00000000802 */
[----:B------:R-:W-:Y:S02]  /*8590*/  DFMA R4, R2, R4, 0.5 ;  /* 0x3fe000000204742b */ /* 0x000fe40000000004 */
[----:B------:R-:W-:-:S08]  /*85a0*/  DMUL R2, R10, R2 ;  /* 0x000000020a027228 */ /* 0x000fd00000000000 */
[----:B------:R-:W-:Y:S02]  /*85b0*/  DFMA R32, R4, R2, R10 ;  /* 0x000000020420722b */ /* 0x000fe4000000000a */
[----:B------:R-:W-:-:S06]  /*85c0*/  DMUL R4, R14, 8.11296384146066816958e+31 ;  /* 0x469000000e047828 */ /* 0x000fcc0000000000 */
[----:B------:R-:W-:Y:S02]  /*85d0*/  DMUL R36, R34, R32 ;  /* 0x0000002022247228 */ /* 0x000fe40000000000 */
[----:B------:R-:W-:Y:S01]  /*85e0*/  VIADD R15, R33, 0xfff00000 ;  /* 0xfff00000210f7836 */ /* 0x000fe20000000000 */
[----:B------:R-:W-:Y:S01]  /*85f0*/  DMUL R4, R12, R4 ;  /* 0x000000040c047228 */ /* 0x000fe20000000000 */
        /* <DEDUP_REMOVED lines=14> */
.L_x_13490:
[----:B------:R-:W-:Y:S05]  /*86e0*/  BSYNC B5 ;  /* 0x0000000000057941 */ /* 0x000fea0003800000 */
.L_x_13489:
        /* <DEDUP_REMOVED lines=21> */
.L_x_13492:
[----:B------:R-:W-:Y:S05]  /*8840*/  BSYNC B5 ;  /* 0x0000000000057941 */ /* 0x000fea0003800000 */
.L_x_13491:
[----:B------:R-:W-:Y:S01]  /*8850*/  DMUL R12, R12, 8.11296384146066816958e+31 ;  /* 0x469000000c0c7828 */ /* 0x000fe20000000000 */
[----:B------:R-:W-:Y:S02]  /*8860*/  IMAD.MOV.U32 R6, RZ, RZ, R2 ;  /* 0x000000ffff067224 */ /* 0x000fe400078e0002 */
[----:B------:R-:W-:Y:S01]  /*8870*/  IMAD.MOV.U32 R7, RZ, RZ, R3 ;  /* 0x000000ffff077224 */ /* 0x000fe200078e0003 */
[----:B------:R-:W-:Y:S07]  /*8880*/  BRA `(.L_x_13485) ;  /* 0x0000000000f47947 */ /* 0x000fee0003800000 */
.L_x_13471:
        /* <DEDUP_REMOVED lines=28> */
.L_x_13494:
[----:B------:R-:W-:Y:S05]  /*8a50*/  BSYNC B5 ;  /* 0x0000000000057941 */ /* 0x000fea0003800000 */
.L_x_13493:
[----:B------:R-:W-:Y:S01]  /*8a60*/  DADD R34, R6, 1 ;  /* 0x3ff0000006227429 */ /* 0x000fe20000000000 */
[----:B------:R-:W-:Y:S01]  /*8a70*/  BSSY B5, `(.L_x_13495) ;  /* 0x000001d000057945 */ /* 0x000fe20003800000 */
[----:B------:R-:W-:Y:S02]  /*8a80*/  IMAD.MOV.U32 R6, RZ, RZ, 0x0 ;  /* 0x00000000ff067424 */ /* 0x000fe400078e00ff */
[----:B------:R-:W-:Y:S02]  /*8a90*/  IMAD.MOV.U32 R7, RZ, RZ, 0x3fd80000 ;  /* 0x3fd80000ff077424 */ /* 0x000fe400078e00ff */
[----:B------:R-:W-:Y:S02]  /*8aa0*/  IMAD.MOV.U32 R12, RZ, RZ, 0x0 ;  /* 0x00000000ff0c7424 */ /* 0x000fe400078e00ff */
[----:B------:R-:W-:Y:S01]  /*8ab0*/  DMUL R34, R34, 0.5 ;  /* 0x3fe0000022227828 */ /* 0x000fe20000000000 */
[----:B------:R-:W-:-:S05]  /*8ac0*/  IMAD.MOV.U32 R13, RZ, RZ, 0x3ff00000 ;  /* 0x3ff00000ff0d7424 */ /* 0x000fca00078e00ff */
        /* <DEDUP_REMOVED lines=22> */
[----:B------:R-:W-:-:S07]  /*8c30*/  IMAD.MOV.U32 R2, RZ, RZ, R0 ;  /* 0x000000ffff027224 */ /* 0x000fce00078e0000 */
.L_x_13496:
[----:B------:R-:W-:Y:S05]  /*8c40*/  BSYNC B5 ;  /* 0x0000000000057941 */ /* 0x000fea0003800000 */
.L_x_13495:
[----:B------:R-:W-:-:S11]  /*8c50*/  DMUL R6, R2, R4 ;  /* 0x0000000402067228 */ /* 0x000fd60000000000 */
.L_x_13485:
[----:B------:R-:W-:Y:S05]  /*8c60*/  BSYNC B4 ;  /* 0x0000000000047941 */ /* 0x000fea0003800000 */
.L_x_13470:
[----:B------:R-:W-:Y:S05]  /*8c70*/  BRA `(.L_x_13497) ;  /* 0x0000000000087947 */ /* 0x000fea0003800000 */
.L_x_13464:
[----:B------:R-:W-:Y:S02]  /*8c80*/  DMUL R6, R6, 9.00719925474099200000e+15 ;  /* 0x4340000006067828 */ /* 0x000fe40000000000 */
[----:B------:R-:W-:-:S11]  /*8c90*/  DMUL R12, R12, 9.00719925474099200000e+15 ;  /* 0x434000000c0c7828 */ /* 0x000fd60000000000 */
.L_x_13497:
[----:B------:R-:W-:Y:S05]  /*8ca0*/  BSYNC B2 ;  /* 0x0000000000027941 */ /* 0x000fea0003800000 */
.L_x_13463:
        /* <DEDUP_REMOVED lines=28> */
.L_x_13499:
[----:B------:R-:W-:Y:S05]  /*8e70*/  BSYNC B2 ;  /* 0x0000000000027941 */ /* 0x000fea0003800000 */
.L_x_13498:
        /* <DEDUP_REMOVED lines=82> */
.L_x_13501:
[----:B------:R-:W-:Y:S02]  /*93a0*/  FSEL R2, RZ, 3.37028055040000000000e+12, P0 ;  /* 0x54442d18ff027808 */ /* 0x000fe40000000000 */
[----:B------:R-:W-:-:S07]  /*93b0*/  FSEL R3, RZ, 2.1426990032196044922, P0 ;  /* 0x400921fbff037808 */ /* 0x000fce0000000000 */
.L_x_13502:
[----:B------:R-:W-:Y:S05]  /*93c0*/  BSYNC B0 ;  /* 0x0000000000007941 */ /* 0x000fea0003800000 */
.L_x_13500:
[----:B------:R-:W-:Y:S01]  /*93d0*/  DADD R6, |R6|, |R12| ;  /* 0x0000000006067229 */ /* 0x000fe2000000060c */
[----:B------:R-:W-:-:S07]  /*93e0*/  LOP3.LUT R13, R3, 0x80000000, R13, 0xb8, !PT ;  /* 0x80000000030d7812 */ /* 0x000fce00078eb80d */
[----:B------:R-:W-:-:S06]  /*93f0*/  DSETP.GTU.AND P0, PT, |R6|, +INF , PT ;  /* 0x7ff000000600742a */ /* 0x000fcc0003f0c200 */
[----:B------:R-:W-:Y:S02]  /*9400*/  FSEL R2, R6, R2, P0 ;  /* 0x0000000206027208 */ /* 0x000fe40000000000 */
[----:B------:R-:W-:-:S07]  /*9410*/  FSEL R3, R7, R13, P0 ;  /* 0x0000000d07037208 */ /* 0x000fce0000000000 */
.L_x_13469:
[----:B------:R-:W-:Y:S05]  /*9420*/  BSYNC B3 ;  /* 0x0000000000037941 */ /* 0x000fea0003800000 */
.L_x_13462:
[----:B------:R-:W-:Y:S01]  /*9430*/  LOP3.LUT R7, R3, 0x80000000, R19, 0xb8, !PT ;  /* 0x8000000003077812 */ /* 0x000fe200078eb813 */
[----:B------:R-:W-:Y:S01]  /*9440*/  IMAD.MOV.U32 R6, RZ, RZ, R2 ;  /* 0x000000ffff067224 */ /* 0x000fe200078e0002 */
[----:B------:R-:W-:Y:S01]  /*9450*/  LOP3.LUT R5, R43, 0x80000000, R17, 0xb8, !PT ;  /* 0x800000002b057812 */ /* 0x000fe200078eb811 */
[----:B------:R-:W-:Y:S01]  /*9460*/  IMAD.MOV.U32 R4, RZ, RZ, R42 ;  /* 0x000000ffff047224 */ /* 0x000fe200078e002a */
[----:B------:R-:W-:Y:S06]  /*9470*/  BRA `(.L_x_13425) ;  /* 0x0000005c00407947 */ /* 0x000fec0003800000 */
.L_x_13427:
        /* <DEDUP_REMOVED lines=23> */
[----:B------:R-:W-:Y:S02]  /*95f0*/  IMAD.MOV.U32 R14, RZ, RZ, R8 ;  /* 0x000000ffff0e7224 */ /* 0x000fe400078e0008 */
[----:B------:R-:W-:Y:S01]  /*9600*/  IMAD.MOV.U32 R15, RZ, RZ, R9 ;  /* 0x000000ffff0f7224 */ /* 0x000fe200078e0009 */
[----:B------:R-:W-:-:S09]  /*9610*/  DFMA R6, R6, R6, R6 ;  /* 0x000000060606722b */ /* 0x000fd20000000006 */
[----:B------:R-:W-:Y:S02]  /*9620*/  @!P0 DMUL R14, R14, 1.80143985094819840000e+16 ;  /* 0x435000000e0e8828 */ /* 0x000fe40000000000 */
[----:B------:R-:W-:-:S08]  /*9630*/  DFMA R6, R2, R6, R2 ;  /* 0x000000060206722b */ /* 0x000fd00000000002 */
[----:B------:R-:W-:Y:S01]  /*9640*/  DFMA R2, -R4, R6, 1 ;  /* 0x3ff000000402742b */ /* 0x000fe20000000106 */
[----:B------:R-:W-:Y:S01]  /*9650*/  @!P0 IMAD.MOV.U32 R9, RZ, RZ, R15 ;  /* 0x000000ffff098224 */ /* 0x000fe200078e000f */
[----:B------:R-:W-:-:S03]  /*9660*/  @!P0 MOV R8, R14 ;  /* 0x0000000e00088202 */ /* 0x000fc60000000f00 */
        /* <DEDUP_REMOVED lines=9> */
[----:B------:R-:W-:Y:S02]  /*9700*/  @P1 DFMA R6, R14, R32, +INF ;  /* 0x7ff000000e06142b */ /* 0x000fe40000000020 */
[----:B------:R-:W-:-:S06]  /*9710*/  DADD R12, -RZ, -R16 ;  /* 0x00000000ff0c7229 */ /* 0x000fcc0000000910 */
[----:B------:R-:W-:Y:S02]  /*9720*/  FFMA R0, RZ, R5, R3 ;  /* 0x00000005ff007223 */ /* 0x000fe40000000003 */
[----:B------:R-:W-:Y:S02]  /*9730*/  @P1 FSEL R6, R6, RZ, P2 ;  /* 0x000000ff06061208 */ /* 0x000fe40001000000 */
[----:B------:R-:W-:Y:S02]  /*9740*/  @P1 FSEL R7, R7, -QNAN , P2 ;  /* 0xfff0000007071808 */ /* 0x000fe40001000000 */
[----:B------:R-:W-:Y:S01]  /*9750*/  FSETP.GT.AND P2, PT, |R0|, 1.469367938527859385e-39, PT ;  /* 0x001000000000780b */ /* 0x000fe20003f44200 */
[----:B------:R-:W-:Y:S02]  /*9760*/  IMAD.MOV.U32 R0, RZ, RZ, -0x3ff ;  /* 0xfffffc01ff007424 */ /* 0x000fe400078e00ff */
[----:B------:R-:W-:Y:S01]  /*9770*/  @!P0 IMAD.MOV.U32 R0, RZ, RZ, -0x435 ;  /* 0xfffffbcbff008424 */ /* 0x000fe200078e00ff */
[----:B------:R-:W-:Y:S09]  /*9780*/  @P1 BRA `(.L_x_13508) ;  /* 0x0000000000f81947 */ /* 0x000ff20003800000 */
        /* <DEDUP_REMOVED lines=62> */
.L_x_13508:
[----:B------:R-:W-:Y:S05]  /*9b70*/  BSYNC B0 ;  /* 0x0000000000007941 */ /* 0x000fea0003800000 */
.L_x_13507:
[----:B------:R-:W-:Y:S01]  /*9b80*/  BSSY B3, `(.L_x_13509) ;  /* 0x0000007000037945 */ /* 0x000fe20003800000 */
[----:B------:R-:W-:-:S03]  /*9b90*/  IMAD.MOV.U32 R12, RZ, RZ, R13 ;  /* 0x000000ffff0c7224 */ /* 0x000fc600078e000d */
[----:B------:R-:W-:Y:S05]  /*9ba0*/  @P2 BRA P3, `(.L_x_13510) ;  /* 0x0000000000102947 */ /* 0x000fea0001800000 */
[----:B------:R-:W-:Y:S01]  /*9bb0*/  IMAD.MOV.U32 R2, RZ, RZ, R4 ;  /* 0x000000ffff027224 */ /* 0x000fe200078e0004 */
[----:B------:R-:W-:Y:S01]  /*9bc0*/  MOV R0, 0x9bf0 ;  /* 0x00009bf000007802 */ /* 0x000fe20000000f00 */
[----:B------:R-:W-:-:S07]  /*9bd0*/  IMAD.MOV.U32 R3, RZ, RZ, R5 ;  /* 0x000000ffff037224 */ /* 0x000fce00078e0005 */
[----:B------:R-:W-:Y:S05]  /*9be0*/  CALL.REL.NOINC `($__internal_23_$__cuda_sm20_div_rn_f64_full) ;  /* 0x000002a0005c7944 */ /* 0x000fea0003c00000 */
.L_x_13510:
[----:B------:R-:W-:Y:S05]  /*9bf0*/  BSYNC B3 ;  /* 0x0000000000037941 */ /* 0x000fea0003800000 */
.L_x_13509:
        /* <DEDUP_REMOVED lines=82> */
.L_x_13512:
[----:B------:R-:W-:-:S04]  /*a120*/  ISETP.GE.AND P0, PT, R12, RZ, PT ;  /* 0x000000ff0c00720c */ /* 0x000fc80003f06270 */
[----:B------:R-:W-:Y:S02]  /*a130*/  FSEL R2, RZ, 3.37028055040000000000e+12, P0 ;  /* 0x54442d18ff027808 */ /* 0x000fe40000000000 */
[----:B------:R-:W-:-:S07]  /*a140*/  FSEL R3, RZ, 2.1426990032196044922, P0 ;  /* 0x400921fbff037808 */ /* 0x000fce0000000000 */
.L_x_13513:
[----:B------:R-:W-:Y:S05]  /*a150*/  BSYNC B0 ;  /* 0x0000000000007941 */ /* 0x000fea0003800000 */
.L_x_13511:
[--C-:B------:R-:W-:Y:S02]  /*a160*/  DADD R8, |R16|, |R18|.reuse ;  /* 0x0000000010087229 */ /* 0x100fe40000000612 */
[----:B------:R-:W-:-:S06]  /*a170*/  DADD R4, -RZ, -R18 ;  /* 0x00000000ff047229 */ /* 0x000fcc0000000912 */
[----:B------:R-:W-:-:S04]  /*a180*/  DSETP.GTU.AND P0, PT, |R8|, +INF , PT ;  /* 0x7ff000000800742a */ /* 0x000fc80003f0c200 */
[----:B------:R-:W-:Y:S01]  /*a190*/  LOP3.LUT R3, R3, 0x80000000, R5, 0xb8, !PT ;  /* 0x8000000003037812 */ /* 0x000fe200078eb805 */
[----:B------:R-:W-:Y:S01]  /*a1a0*/  DMUL R4, R6, 0.5 ;  /* 0x3fe0000006047828 */ /* 0x000fe20000000000 */
[----:B------:R-:W-:Y:S02]  /*a1b0*/  FSEL R6, R8, R2, P0 ;  /* 0x0000000208067208 */ /* 0x000fe40000000000 */
[----:B------:R-:W-:Y:S01]  /*a1c0*/  FSEL R7, R9, R3, P0 ;  /* 0x0000000309077208 */ /* 0x000fe20000000000 */
[----:B------:R-:W-:Y:S07]  /*a1d0*/  BRA `(.L_x_13514) ;  /* 0x0000004c00807947 */ /* 0x000fee0003800000 */
.L_x_13506:
        /* <DEDUP_REMOVED lines=9> */
[----:B------:R-:W-:Y:S01]  /*a270*/  IMAD.MOV.U32 R34, RZ, RZ, RZ ;  /* 0x000000ffff227224 */ /* 0x000fe200078e00ff */
[----:B------:R-:W-:Y:S01]  /*a280*/  SEL R8, R12, R14, P0 ;  /* 0x0000000e0c087207 */ /* 0x000fe20000000000 */
[----:B------:R-:W-:Y:S01]  /*a290*/  IMAD.MOV.U32 R37, RZ, RZ, 0x3fd80000 ;  /* 0x3fd80000ff257424 */ /* 0x000fe200078e00ff */
[----:B------:R-:W-:Y:S01]  /*a2a0*/  LOP3.LUT R0, R3, 0xffc00000, RZ, 0xc0, !PT ;  /* 0xffc0000003007812 */ /* 0x000fe200078ec0ff */
[----:B------:R-:W-:Y:S01]  /*a2b0*/  BSSY B0, `(.L_x_13515) ;  /* 0x000007f000007945 */ /* 0x000fe20003800000 */
[----:B------:R-:W-:-:S02]  /*a2c0*/  SEL R9, R13, R15, P0 ;  /* 0x0000000f0d097207 */ /* 0x000fc40000000000 */
[----:B------:R-:W-:Y:S02]  /*a2d0*/  IADD3 R5, -R0, 0x7fd00000, RZ ;  /* 0x7fd0000000057810 */ /* 0x000fe40007ffe1ff */
[----:B------:R-:W-:Y:S02]  /*a2e0*/  SEL R2, R12, R14, P1 ;  /* 0x0000000e0c027207 */ /* 0x000fe40000800000 */
[----:B------:R-:W-:Y:S02]  /*a2f0*/  MOV R36, 0x0 ;  /* 0x0000000000247802 */ /* 0x000fe40000000f00 */
[C---:B------:R-:W-:Y:S01]  /*a300*/  DMUL R6, R4.reuse, R8 ;  /* 0x0000000804067228 */ /* 0x040fe20000000000 */
[----:B------:R-:W-:Y:S01]  /*a310*/  ISETP.GE.U32.AND P2, PT, R9, 0x7ff00000, PT ;  /* 0x7ff000000900780c */ /* 0x000fe20003f46070 */
[----:B------:R-:W-:-:S06]  /*a320*/  DMUL R4, R4, R2 ;  /* 0x0000000204047228 */ /* 0x000fcc0000000000 */
[----:B------:R-:W-:Y:S01]  /*a330*/  DMUL R10, R6, R6 ;  /* 0x00000006060a7228 */ /* 0x000fe20000000000 */
[----:B------:R-:W-:Y:S02]  /*a340*/  FSEL R7, R13, R15, !P4 ;  /* 0x0000000f0d077208 */ /* 0x000fe40006000000 */
[----:B------:R-:W-:-:S05]  /*a350*/  FSEL R6, R12, R14, !P4 ;  /* 0x0000000e0c067208 */ /* 0x000fca0006000000 */
[----:B------:R-:W-:Y:S01]  /*a360*/  DFMA R10, R4, R4, R10 ;  /* 0x00000004040a722b */ /* 0x000fe2000000000a */
[----:B------:R-:W-:-:S07]  /*a370*/  IMAD.U32 R5, RZ, RZ, UR6 ;  /* 0x00000006ff057e24 */ /* 0x000fce000f8e00ff */
[----:B------:R-:W-:Y:S02]  /*a380*/  DSETP.MIN.AND P0, P1, R10, UR4, PT ;  /* 0x000000040a007e2a */ /* 0x000fe4000b900000 */
[----:B------:R-:W-:-:S05]  /*a390*/  IMAD.MOV.U32 R4, RZ, RZ, R11 ;  /* 0x000000ffff047224 */ /* 0x000fca00078e000b */
[----:B------:R-:W-:Y:S01]  /*a3a0*/  FSEL R33, R4, UR6, P0 ;  /* 0x0000000604217c08 */ /* 0x000fe20008000000 */
[----:B------:R-:W-:-:S05]  /*a3b0*/  IMAD.MOV.U32 R4, RZ, RZ, R10 ;  /* 0x000000ffff047224 */ /* 0x000fca00078e000a */
[----:B------:R-:W-:Y:S02]  /*a3c0*/  SEL R32, R4, UR4, P0 ;  /* 0x0000000404207c07 */ /* 0x000fe40008000000 */
[----:B------:R-:W-:Y:S01]  /*a3d0*/  @P1 LOP3.LUT R33, R5, 0x80000, RZ, 0xfc, !PT ;  /* 0x0008000005211812 */ /* 0x000fe200078efcff */
[----:B------:R-:W-:-:S03]  /*a3e0*/  DSETP.NEU.AND P1, PT, R8, RZ, PT ;  /* 0x000000ff0800722a */ /* 0x000fc60003f2d000 */
[----:B------:R-:W0:Y:S02]  /*a3f0*/  MUFU.RSQ64H R35, R33 ;  /* 0x0000002100237308 */ /* 0x000e240000001c00 */
[----:B0-----:R-:W-:-:S08]  /*a400*/  DMUL R4, R34, R34 ;  /* 0x0000002222047228 */ /* 0x001fd00000000000 */
[----:B------:R-:W-:-:S08]  /*a410*/  DFMA R4, R32, -R4, 1 ;  /* 0x3ff000002004742b */ /* 0x000fd00000000804 */
[----:B------:R-:W-:Y:S02]  /*a420*/  DFMA R36, R4, R36, 0.5 ;  /* 0x3fe000000424742b */ /* 0x000fe40000000024 */
[----:B------:R-:W-:Y:S01]  /*a430*/  DMUL R38, R34, R4 ;  /* 0x0000000422267228 */ /* 0x000fe20000000000 */
[----:B------:R-:W0:Y:S01]  /*a440*/  MUFU.RCP64H R5, R7 ;  /* 0x0000000700057308 */ /* 0x000e220000001800 */
[----:B------:R-:W-:-:S06]  /*a450*/  IMAD.MOV.U32 R4, RZ, RZ, 0x1 ;  /* 0x00000001ff047424 */ /* 0x000fcc00078e00ff */
[----:B------:R-:W-:-:S08]  /*a460*/  DFMA R36, R36, R38, R34 ;  /* 0x000000262424722b */ /* 0x000fd00000000022 */
[----:B------:R-:W-:Y:S01]  /*a470*/  DMUL R36, R10, R36 ;  /* 0x000000240a247228 */ /* 0x000fe20000000000 */
[----:B------:R-:W-:Y:S01]  /*a480*/  LOP3.LUT R11, R0, 0x100000, RZ, 0xfc, !PT ;  /* 0x00100000000b7812 */ /* 0x000fe200078efcff */
[----:B------:R-:W-:Y:S01]  /*a490*/  IMAD.MOV.U32 R10, RZ, RZ, RZ ;  /* 0x000000ffff0a7224 */ /* 0x000fe200078e00ff */
[----:B0-----:R-:W-:-:S05]  /*a4a0*/  DFMA R32, -R6, R4, 1 ;  /* 0x3ff000000620742b */ /* 0x001fca0000000104 */
[----:B------:R-:W-:Y:S01]  /*a4b0*/  DMUL R36, R36, R10 ;  /* 0x0000000a24247228 */ /* 0x000fe20000000000 */
[----:B------:R-:W-:Y:S02]  /*a4c0*/  FSEL R10, R14, R12, !P4 ;  /* 0x0000000c0e0a7208 */ /* 0x000fe40006000000 */
[----:B------:R-:W-:Y:S01]  /*a4d0*/  DFMA R32, R32, R32, R32 ;  /* 0x000000202020722b */ /* 0x000fe20000000020 */
[----:B------:R-:W-:-:S06]  /*a4e0*/  FSEL R11, R15, R13, !P4 ;  /* 0x0000000d0f0b7208 */ /* 0x000fcc0006000000 */
        /* <DEDUP_REMOVED lines=11> */
[----:B------:R-:W-:Y:S02]  /*a5a0*/  @!P0 IMAD.MOV.U32 R8, RZ, RZ, R32 ;  /* 0x000000ffff088224 */ /* 0x000fe400078e0020 */
[----:B------:R-:W-:-:S05]  /*a5b0*/  VIADD R0, R9, 0xffffffff ;  /* 0xffffffff09007836 */ /* 0x000fca0000000000 */
[----:B------:R-:W-:Y:S01]  /*a5c0*/  ISETP.GE.U32.AND P1, PT, R0, 0x7fefffff, PT ;  /* 0x7fefffff0000780c */ /* 0x000fe20003f26070 */
[----:B------:R-:W-:-:S08]  /*a5d0*/  DFMA R12, -R6, R4, R10 ;  /* 0x00000004060c722b */ /* 0x000fd0000000010a */
[----:B------:R-:W-:Y:S02]  /*a5e0*/  DFMA R2, R2, R12, R4 ;  /* 0x0000000c0202722b */ /* 0x000fe40000000004 */
[----:B------:R-:W-:Y:S02]  /*a5f0*/  DADD R12, -RZ, -R16 ;  /* 0x00000000ff0c7229 */ /* 0x000fe40000000910 */
        /* <DEDUP_REMOVED lines=74> */
.L_x_13516:
[----:B------:R-:W-:Y:S05]  /*aaa0*/  BSYNC B0 ;  /* 0x0000000000007941 */ /* 0x000fea0003800000 */
.L_x_13515:
[----:B------:R-:W-:Y:S01]  /*aab0*/  BSSY B3, `(.L_x_13517) ;  /* 0x0000007000037945 */ /* 0x000fe20003800000 */
[----:B------:R-:W-:-:S03]  /*aac0*/  IMAD.MOV.U32 R12, RZ, RZ, R13 ;  /* 0x000000ffff0c7224 */ /* 0x000fc600078e000d */
[----:B------:R-:W-:Y:S05]  /*aad0*/  @P3 BRA P2, `(.L_x_13518) ;  /* 0x0000000000103947 */ /* 0x000fea0001000000 */
[----:B------:R-:W-:Y:S01]  /*aae0*/  MOV R2, R6 ;  /* 0x0000000600027202 */ /* 0x000fe20000000f00 */
[----:B------:R-:W-:Y:S01]  /*aaf0*/  IMAD.MOV.U32 R3, RZ, RZ, R7 ;  /* 0x000000ffff037224 */ /* 0x000fe200078e0007 */
[----:B------:R-:W-:-:S07]  /*ab00*/  MOV R0, 0xab20 ;  /* 0x0000ab2000007802 */ /* 0x000fce0000000f00 */
[----:B------:R-:W-:Y:S05]  /*ab10*/  CALL.REL.NOINC `($__internal_23_$__cuda_sm20_div_rn_f64_full) ;  /* 0x0000029000907944 */ /* 0x000fea0003c00000 */
.L_x_13518:
[----:B------:R-:W-:Y:S05]  /*ab20*/  BSYNC B3 ;  /* 0x0000000000037941 */ /* 0x000fea0003800000 */
.L_x_13517:
        /* <DEDUP_REMOVED lines=83> */
.L_x_13520:
[----:B------:R-:W-:-:S04]  /*b060*/  ISETP.GE.AND P0, PT, R12, RZ, PT ;  /* 0x000000ff0c00720c */ /* 0x000fc80003f06270 */
[----:B------:R-:W-:Y:S02]  /*b070*/  FSEL R6, RZ, 3.37028055040000000000e+12, P0 ;  /* 0x54442d18ff067808 */ /* 0x000fe40000000000 */
[----:B------:R-:W-:-:S07]  /*b080*/  FSEL R7, RZ, 2.1426990032196044922, P0 ;  /* 0x400921fbff077808 */ /* 0x000fce0000000000 */
.L_x_13521:
[----:B------:R-:W-:Y:S05]  /*b090*/  BSYNC B0 ;  /* 0x0000000000007941 */ /* 0x000fea0003800000 */
.L_x_13519:
[--C-:B------:R-:W-:Y:S02]  /*b0a0*/  DADD R2, |R16|, |R18|.reuse ;  /* 0x0000000010027229 */ /* 0x100fe40000000612 */
[----:B------:R-:W-:-:S06]  /*b0b0*/  DADD R8, -RZ, -R18 ;  /* 0x00000000ff087229 */ /* 0x000fcc0000000912 */
[----:B------:R-:W-:-:S04]  /*b0c0*/  DSETP.GTU.AND P0, PT, |R2|, +INF , PT ;  /* 0x7ff000000200742a */ /* 0x000fc80003f0c200 */
[----:B------:R-:W-:Y:S02]  /*b0d0*/  LOP3.LUT R9, R7, 0x80000000, R9, 0xb8, !PT ;  /* 0x8000000007097812 */ /* 0x000fe400078eb809 */
[----:B------:R-:W-:Y:S02]  /*b0e0*/  FSEL R6, R2, R6, P0 ;  /* 0x0000000602067208 */ /* 0x000fe40000000000 */
[----:B------:R-:W-:Y:S01]  /*b0f0*/  FSEL R7, R3, R9, P0 ;  /* 0x0000000903077208 */ /* 0x000fe20000000000 */
[----:B------:R-:W-:Y:S06]  /*b100*/  BRA `(.L_x_13514) ;  /* 0x0000003c00b47947 */ /* 0x000fec0003800000 */
.L_x_13505:
        /* <DEDUP_REMOVED lines=22> */
[----:B------:R-:W-:Y:S05]  /*b270*/  CALL.REL.NOINC `($__internal_23_$__cuda_sm20_div_rn_f64_full) ;  /* 0x0000028800b87944 */ /* 0x000fea0003c00000 */
.L_x_13523:
[----:B------:R-:W-:Y:S05]  /*b280*/  BSYNC B3 ;  /* 0x0000000000037941 */ /* 0x000fea0003800000 */
.L_x_13522:
        /* <DEDUP_REMOVED lines=13> */
[----:B------:R-:W-:Y:S02]  /*b360*/  DFMA R6, R10, R4, R6 ;  /* 0x000000040a06722b */ /* 0x000fe40000000006 */
[----:B------:R-:W-:-:S08]  /*b370*/  DADD R4, -RZ, |R2| ;  /* 0x00000000ff047229 */ /* 0x000fd00000000502 */
        /* <DEDUP_REMOVED lines=9> */
[----:B------:R-:W-:Y:S02]  /*b410*/  IMAD.MOV.U32 R6, RZ, RZ, R2 ;  /* 0x000000ffff067224 */ /* 0x000fe400078e0002 */
[----:B------:R-:W-:-:S07]  /*b420*/  IMAD.MOV.U32 R7, RZ, RZ, R3 ;  /* 0x000000ffff077224 */ /* 0x000fce00078e0003 */
.L_x_13525:
[----:B------:R-:W-:Y:S05]  /*b430*/  BSYNC B3 ;  /* 0x0000000000037941 */ /* 0x000fea0003800000 */
.L_x_13524:
[----:B------:R-:W-:Y:S01]  /*b440*/  DADD R12, -RZ, |R6| ;  /* 0x00000000ff0c7229 */ /* 0x000fe20000000506 */
[----:B------:R-:W-:Y:S01]  /*b450*/  UMOV UR4, 0xffffffff ;  /* 0xffffffff00047882 */ /* 0x000fe20000000000 */
[----:B------:R-:W-:Y:S01]  /*b460*/  MOV R6, RZ ;  /* 0x000000ff00067202 */ /* 0x000fe20000000f00 */
[----:B------:R-:W-:Y:S01]  /*b470*/  UMOV UR5, 0x7fefffff ;  /* 0x7fefffff00057882 */ /* 0x000fe20000000000 */
[----:B------:R-:W-:Y:S01]  /*b480*/  IMAD.MOV.U32 R32, RZ, RZ, RZ ;  /* 0x000000ffff207224 */ /* 0x000fe200078e00ff */
[----:B------:R-:W-:Y:S01]  /*b490*/  UMOV UR6, UR5 ;  /* 0x0000000500067c82 */ /* 0x000fe20008000000 */
[----:B------:R-:W-:Y:S01]  /*b4a0*/  IMAD.MOV.U32 R36, RZ, RZ, 0x0 ;  /* 0x00000000ff247424 */ /* 0x000fe200078e00ff */
[----:B------:R-:W-:Y:S01]  /*b4b0*/  DSETP.GEU.AND P3, PT, |R16|, |R18|, PT ;  /* 0x400000121000722a */ /* 0x000fe20003f6e200 */
[----:B------:R-:W-:Y:S01]  /*b4c0*/  IMAD.MOV.U32 R37, RZ, RZ, 0x3fd80000 ;  /* 0x3fd80000ff257424 */ /* 0x000fe200078e00ff */
[----:B------:R-:W-:Y:S01]  /*b4d0*/  BSSY B0, `(.L_x_13526) ;  /* 0x0000087000007945 */ /* 0x000fe20003800000 */
        /* <DEDUP_REMOVED lines=8> */
[----:B------:R-:W-:Y:S01]  /*b560*/  IMAD.U32 R5, RZ, RZ, UR6 ;  /* 0x00000006ff057e24 */ /* 0x000fe2000f8e00ff */
[----:B------:R-:W-:Y:S02]  /*b570*/  IADD3 R7, -R0, 0x7fd00000, RZ ;  /* 0x7fd0000000077810 */ /* 0x000fe40007ffe1ff */
[----:B------:R-:W-:Y:S02]  /*b580*/  SEL R2, R12, R4, P1 ;  /* 0x000000040c027207 */ /* 0x000fe40000800000 */
[----:B------:R-:W-:Y:S02]  /*b590*/  ISETP.GE.U32.AND P2, PT, R9, 0x7ff00000, PT ;  /* 0x7ff000000900780c */ /* 0x000fe40003f46070 */
[C---:B------:R-:W-:Y:S02]  /*b5a0*/  DMUL R10, R6.reuse, R8 ;  /* 0x00000008060a7228 */ /* 0x040fe40000000000 */
[----:B------:R-:W-:-:S06]  /*b5b0*/  DMUL R6, R6, R2 ;  /* 0x0000000206067228 */ /* 0x000fcc0000000000 */
[----:B------:R-:W-:Y:S02]  /*b5c0*/  DMUL R14, R10, R10 ;  /* 0x0000000a0a0e7228 */ /* 0x000fe40000000000 */
[----:B------:R-:W-:-:S06]  /*b5d0*/  DADD R10, -RZ, |R16| ;  /* 0x00000000ff0a7229 */ /* 0x000fcc0000000510 */
[----:B------:R-:W-:Y:S02]  /*b5e0*/  DFMA R14, R6, R6, R14 ;  /* 0x00000006060e722b */ /* 0x000fe4000000000e */
[----:B------:R-:W-:-:S06]  /*b5f0*/  DADD R6, -RZ, |R18| ;  /* 0x00000000ff067229 */ /* 0x000fcc0000000512 */
        /* <DEDUP_REMOVED lines=9> */
[----:B------:R-:W-:Y:S01]  /*b690*/  DFMA R34, R12, -R4, 1 ;  /* 0x3ff000000c22742b */ /* 0x000fe20000000804 */
[----:B------:R-:W-:Y:S01]  /*b6a0*/  FSEL R5, R7, R11, !P3 ;  /* 0x0000000b07057208 */ /* 0x000fe20005800000 */
[----:B------:R-:W-:Y:S01]  /*b6b0*/  IMAD.MOV.U32 R12, RZ, RZ, 0x1 ;  /* 0x00000001ff0c7424 */ /* 0x000fe200078e00ff */
[----:B------:R-:W-:Y:S02]  /*b6c0*/  FSEL R4, R6, R10, !P3 ;  /* 0x0000000a06047208 */ /* 0x000fe40005800000 */
[----:B------:R-:W0:Y:S01]  /*b6d0*/  MUFU.RCP64H R13, R5 ;  /* 0x00000005000d7308 */ /* 0x000e220000001800 */
[----:B------:R-:W-:Y:S02]  /*b6e0*/  FSEL R11, R11, R7, !P3 ;  /* 0x000000070b0b7208 */ /* 0x000fe40005800000 */
[----:B------:R-:W-:Y:S01]  /*b6f0*/  DFMA R36, R34, R36, 0.5 ;  /* 0x3fe000002224742b */ /* 0x000fe20000000024 */
[----:B------:R-:W-:Y:S01]  /*b700*/  FSEL R10, R10, R6, !P3 ;  /* 0x000000060a0a7208 */ /* 0x000fe20005800000 */
[----:B------:R-:W-:-:S08]  /*b710*/  DMUL R34, R32, R34 ;  /* 0x0000002220227228 */ /* 0x000fd00000000000 */
[----:B------:R-:W-:Y:S02]  /*b720*/  DFMA R34, R36, R34, R32 ;  /* 0x000000222422722b */ /* 0x000fe40000000020 */
[----:B0-----:R-:W-:-:S06]  /*b730*/  DFMA R32, -R4, R12, 1 ;  /* 0x3ff000000420742b */ /* 0x001fcc000000010c */
[----:B------:R-:W-:Y:S01]  /*b740*/  DMUL R34, R14, R34 ;  /* 0x000000220e227228 */ /* 0x000fe20000000000 */
[----:B------:R-:W-:Y:S01]  /*b750*/  LOP3.LUT R15, R0, 0x100000, RZ, 0xfc, !PT ;  /* 0x00100000000f7812 */ /* 0x000fe200078efcff */
[----:B------:R-:W-:Y:S01]  /*b760*/  IMAD.MOV.U32 R14, RZ, RZ, RZ ;  /* 0x000000ffff0e7224 */ /* 0x000fe200078e00ff */
[----:B------:R-:W-:-:S05]  /*b770*/  DFMA R32, R32, R32, R32 ;  /* 0x000000202020722b */ /* 0x000fca0000000020 */
[----:B------:R-:W-:-:S03]  /*b780*/  DMUL R34, R34, R14 ;  /* 0x0000000e22227228 */ /* 0x000fc60000000000 */
[----:B------:R-:W-:-:S07]  /*b790*/  DFMA R32, R12, R32, R12 ;  /* 0x000000200c20722b */ /* 0x000fce000000000c */
[----:B------:R-:W-:Y:S02]  /*b7a0*/  @!P2 FSEL R9, R3, R35, !P1 ;  /* 0x000000230309a208 */ /* 0x000fe40004800000 */
[----:B------:R-:W-:Y:S01]  /*b7b0*/  @!P2 FSEL R8, R2, R34, !P1 ;  /* 0x000000220208a208 */ /* 0x000fe20004800000 */
[----:B------:R-:W-:Y:S01]  /*b7c0*/  DFMA R2, -R4, R32, 1 ;  /* 0x3ff000000402742b */ /* 0x000fe20000000120 */
[----:B------:R-:W-:Y:S01]  /*b7d0*/  ISETP.GT.AND P0, PT, R9, 0xfffff, PT ;  /* 0x000fffff0900780c */ /* 0x000fe20003f04270 */
[----:B------:R-:W-:Y:S02]  /*b7e0*/  IMAD.MOV.U32 R15, RZ, RZ, R9 ;  /* 0x000000ffff0f7224 */ /* 0x000fe400078e0009 */
[----:B------:R-:W-:-:S04]  /*b7f0*/  IMAD.MOV.U32 R14, RZ, RZ, R8 ;  /* 0x000000ffff0e7224 */ /* 0x000fc800078e0008 */
[----:B------:R-:W-:-:S06]  /*b800*/  DFMA R2, R32, R2, R32 ;  /* 0x000000022002722b */ /* 0x000fcc0000000020 */
[----:B------:R-:W-:Y:S02]  /*b810*/  @!P0 DMUL R14, R14, 1.80143985094819840000e+16 ;  /* 0x435000000e0e8828 */ /* 0x000fe40000000000 */
[----:B------:R-:W-:-:S08]  /*b820*/  DMUL R6, R2, R10 ;  /* 0x0000000a02067228 */ /* 0x000fd00000000000 */
[----:B------:R-:W-:Y:S01]  /*b830*/  @!P0 IMAD.MOV.U32 R9, RZ, RZ, R15 ;  /* 0x000000ffff098224 */ /* 0x000fe200078e000f */
[----:B------:R-:W-:Y:S01]  /*b840*/  DFMA R12, -R4, R6, R10 ;  /* 0x00000006040c722b */ /* 0x000fe2000000010a */
[----:B------:R-:W-:Y:S02]  /*b850*/  @!P0 IMAD.MOV.U32 R8, RZ, RZ, R14 ;  /* 0x000000ffff088224 */ /* 0x000fe400078e000e */
[----:B------:R-:W-:-:S05]  /*b860*/  VIADD R0, R9, 0xffffffff ;  /* 0xffffffff09007836 */ /* 0x000fca0000000000 */
[----:B------:R-:W-:Y:S01]  /*b870*/  ISETP.GE.U32.AND P1, PT, R0, 0x7fefffff, PT ;  /* 0x7fefffff0000780c */ /* 0x000fe20003f26070 */
[----:B------:R-:W-:Y:S02]  /*b880*/  DFMA R2, R2, R12, R6 ;  /* 0x0000000c0202722b */ /* 0x000fe40000000006 */
[----:B------:R-:W-:-:S08]  /*b890*/  DADD R12, -RZ, -R16 ;  /* 0x00000000ff0c7229 */ /* 0x000fd00000000910 */
[----:B------:R-:W-:Y:S02]  /*b8a0*/  FFMA R0, RZ, R5, R3 ;  /* 0x00000005ff007223 */ /* 0x000fe40000000003 */
[----:B------:R-:W-:Y:S01]  /*b8b0*/  @P1 IMAD.MOV.U32 R6, RZ, RZ, 0x0 ;  /* 0x00000000ff061424 */ /* 0x000fe200078e00ff */
[----:B------:R-:W-:Y:S01]  /*b8c0*/  @P1 FSETP.NEU.FTZ.AND P2, PT, R15, RZ, PT ;  /* 0x000000ff0f00120b */ /* 0x000fe20003f5d000 */
[----:B------:R-:W-:Y:S01]  /*b8d0*/  @P1 IMAD.MOV.U32 R7, RZ, RZ, 0x7ff00000 ;  /* 0x7ff00000ff071424 */ /* 0x000fe200078e00ff */
[----:B------:R-:W-:Y:S01]  /*b8e0*/  FSETP.GT.AND P3, PT, |R0|, 1.469367938527859385e-39, PT ;  /* 0x001000000000780b */ /* 0x000fe20003f64200 */
[----:B------:R-:W-:Y:S02]  /*b8f0*/  IMAD.MOV.U32 R0, RZ, RZ, -0x3ff ;  /* 0xfffffc01ff007424 */ /* 0x000fe400078e00ff */
[----:B------:R-:W-:Y:S02]  /*b900*/  @!P0 IMAD.MOV.U32 R0, RZ, RZ, -0x435 ;  /* 0xfffffbcbff008424 */ /* 0x000fe400078e00ff */
[----:B------:R-:W-:-:S10]  /*b910*/  @P1 DFMA R6, R14, R6, +INF ;  /* 0x7ff000000e06142b */ /* 0x000fd40000000006 */
[----:B------:R-:W-:Y:S02]  /*b920*/  @P1 FSEL R6, R6, RZ, P2 ;  /* 0x000000ff06061208 */ /* 0x000fe40001000000 */
[----:B------:R-:W-:Y:S02]  /*b930*/  @P1 FSEL R7, R7, -QNAN , P2 ;  /* 0xfff0000007071808 */ /* 0x000fe40001000000 */
[----:B------:R-:W-:Y:S01]  /*b940*/  FSETP.GEU.AND P2, PT, |R11|, 6.5827683646048100446e-37, PT ;  /* 0x036000000b00780b */ /* 0x000fe20003f4e200 */
[----:B------:R-:W-:-:S12]  /*b950*/  @P1 BRA `(.L_x_13527) ;  /* 0x0000000000f81947 */ /* 0x000fd80003800000 */
        /* <DEDUP_REMOVED lines=62> */
.L_x_13527:
[----:B------:R-:W-:Y:S05]  /*bd40*/  BSYNC B0 ;  /* 0x0000000000007941 */ /* 0x000fea0003800000 */
.L_x_13526:
[----:B------:R-:W-:Y:S01]  /*bd50*/  BSSY B3, `(.L_x_13528) ;  /* 0x0000007000037945 */ /* 0x000fe20003800000 */
[----:B------:R-:W-:-:S03]  /*bd60*/  IMAD.MOV.U32 R12, RZ, RZ, R13 ;  /* 0x000000ffff0c7224 */ /* 0x000fc600078e000d */
[----:B------:R-:W-:Y:S05]  /*bd70*/  @P3 BRA P2, `(.L_x_13529) ;  /* 0x0000000000103947 */ /* 0x000fea0001000000 */
[----:B------:R-:W-:Y:S01]  /*bd80*/  IMAD.MOV.U32 R2, RZ, RZ, R4 ;  /* 0x000000ffff027224 */ /* 0x000fe200078e0004 */
[----:B------:R-:W-:Y:S01]  /*bd90*/  MOV R0, 0xbdc0 ;  /* 0x0000bdc000007802 */ /* 0x000fe20000000f00 */
[----:B------:R-:W-:-:S07]  /*bda0*/  IMAD.MOV.U32 R3, RZ, RZ, R5 ;  /* 0x000000ffff037224 */ /* 0x000fce00078e0005 */
[----:B------:R-:W-:Y:S05]  /*bdb0*/  CALL.REL.NOINC `($__internal_23_$__cuda_sm20_div_rn_f64_full) ;  /* 0x0000027c00e87944 */ /* 0x000fea0003c00000 */
.L_x_13529:
[----:B------:R-:W-:Y:S05]  /*bdc0*/  BSYNC B3 ;  /* 0x0000000000037941 */ /* 0x000fea0003800000 */
.L_x_13528:
        /* <DEDUP_REMOVED lines=83> */
.L_x_13531:
[----:B------:R-:W-:-:S04]  /*c300*/  ISETP.GE.AND P0, PT, R12, RZ, PT ;  /* 0x000000ff0c00720c */ /* 0x000fc80003f06270 */
[----:B------:R-:W-:Y:S02]  /*c310*/  FSEL R2, RZ, 3.37028055040000000000e+12, P0 ;  /* 0x54442d18ff027808 */ /* 0x000fe40000000000 */
[----:B------:R-:W-:-:S07]  /*c320*/  FSEL R3, RZ, 2.1426990032196044922, P0 ;  /* 0x400921fbff037808 */ /* 0x000fce0000000000 */
.L_x_13532:
[----:B------:R-:W-:Y:S05]  /*c330*/  BSYNC B0 ;  /* 0x0000000000007941 */ /* 0x000fea0003800000 */
.L_x_13530:
[--C-:B------:R-:W-:Y:S02]  /*c340*/  DADD R8, |R16|, |R18|.reuse ;  /* 0x0000000010087229 */ /* 0x100fe40000000612 */
[----:B------:R-:W-:-:S06]  /*c350*/  DADD R4, -RZ, -R18 ;  /* 0x00000000ff047229 */ /* 0x000fcc0000000912 */
[----:B------:R-:W-:-:S04]  /*c360*/  DSETP.GTU.AND P0, PT, |R8|, +INF , PT ;  /* 0x7ff000000800742a */ /* 0x000fc80003f0c200 */
[----:B------:R-:W-:Y:S01]  /*c370*/  LOP3.LUT R3, R3, 0x80000000, R5, 0xb8, !PT ;  /* 0x8000000003037812 */ /* 0x000fe200078eb805 */
[----:B------:R-:W-:Y:S01]  /*c380*/  DADD R4, R6, 1 ;  /* 0x3ff0000006047429 */ /* 0x000fe20000000000 */
[----:B------:R-:W-:Y:S02]  /*c390*/  FSEL R6, R8, R2, P0 ;  /* 0x0000000208067208 */ /* 0x000fe40000000000 */
[----:B------:R-:W-:Y:S01]  /*c3a0*/  FSEL R7, R9, R3, P0 ;  /* 0x0000000309077208 */ /* 0x000fe20000000000 */
[----:B------:R-:W-:Y:S07]  /*c3b0*/  BRA `(.L_x_13514) ;  /* 0x0000002c00087947 */ /* 0x000fee0003800000 */
.L_x_13504:
        /* <DEDUP_REMOVED lines=15> */
[----:B------:R-:W-:Y:S01]  /*c4b0*/  DSETP.GEU.AND P1, PT, |R16|, |R18|, PT ;  /* 0x400000121000722a */ /* 0x000fe20003f2e200 */
[----:B------:R-:W-:Y:S05]  /*c4c0*/  BSSY B0, `(.L_x_13535) ;  /* 0x000005e000007945 */ /* 0x000fea0003800000 */
[----:B------:R-:W-:Y:S01]  /*c4d0*/  DFMA R8, R4, R4, R8 ;  /* 0x000000040408722b */ /* 0x000fe20000000008 */
[----:B------:R-:W-:-:S02]  /*c4e0*/  FSEL R10, R14, R12, !P1 ;  /* 0x0000000c0e0a7208 */ /* 0x000fc40004800000 */
[----:B------:R-:W-:-:S04]  /*c4f0*/  FSEL R11, R15, R13, !P1 ;  /* 0x0000000d0f0b7208 */ /* 0x000fc80004800000 */
[----:B------:R-:W-:Y:S01]  /*c500*/  FSETP.GEU.AND P4, PT, |R11|, 6.5827683646048100446e-37, PT ;  /* 0x036000000b00780b */ /* 0x000fe20003f8e200 */
[----:B0-----:R-:W-:Y:S02]  /*c510*/  DFMA R6, -R4, R2, 1 ;  /* 0x3ff000000406742b */ /* 0x001fe40000000102 */
[----:B------:R-:W-:Y:S01]  /*c520*/  ISETP.GT.AND P0, PT, R9, 0xfffff, PT ;  /* 0x000fffff0900780c */ /* 0x000fe20003f04270 */
[----:B------:R-:W-:Y:S02]  /*c530*/  IMAD.MOV.U32 R32, RZ, RZ, R8 ;  /* 0x000000ffff207224 */ /* 0x000fe400078e0008 */
[----:B------:R-:W-:-:S03]  /*c540*/  IMAD.MOV.U32 R33, RZ, RZ, R9 ;  /* 0x000000ffff217224 */ /* 0x000fc600078e0009 */
[----:B------:R-:W-:-:S07]  /*c550*/  DFMA R6, R6, R6, R6 ;  /* 0x000000060606722b */ /* 0x000fce0000000006 */
[----:B------:R-:W-:Y:S02]  /*c560*/  @!P0 DMUL R32, R32, 1.80143985094819840000e+16 ;  /* 0x4350000020208828 */ /* 0x000fe40000000000 */
        /* <DEDUP_REMOVED lines=8> */
[----:B------:R-:W-:Y:S01]  /*c5f0*/  @P1 FSETP.NEU.FTZ.AND P2, PT, R33, RZ, PT ;  /* 0x000000ff2100120b */ /* 0x000fe20003f5d000 */
[----:B------:R-:W-:-:S08]  /*c600*/  DFMA R12, -R4, R6, R10 ;  /* 0x00000006040c722b */ /* 0x000fd0000000010a */
[----:B------:R-:W-:Y:S01]  /*c610*/  DFMA R2, R2, R12, R6 ;  /* 0x0000000c0202722b */ /* 0x000fe20000000006 */
        /* <DEDUP_REMOVED lines=72> */
.L_x_13536:
[----:B------:R-:W-:Y:S05]  /*caa0*/  BSYNC B0 ;  /* 0x0000000000007941 */ /* 0x000fea0003800000 */
.L_x_13535:
[----:B------:R-:W-:Y:S04]  /*cab0*/  BSSY B3, `(.L_x_13537) ;  /* 0x0000006000037945 */ /* 0x000fe80003800000 */
[----:B------:R-:W-:Y:S05]  /*cac0*/  @P3 BRA P4, `(.L_x_13538) ;  /* 0x0000000000103947 */ /* 0x000fea0002000000 */
[----:B------:R-:W-:Y:S01]  /*cad0*/  IMAD.MOV.U32 R2, RZ, RZ, R4 ;  /* 0x000000ffff027224 */ /* 0x000fe200078e0004 */
[----:B------:R-:W-:Y:S01]  /*cae0*/  MOV R0, 0xcb10 ;  /* 0x0000cb1000007802 */ /* 0x000fe20000000f00 */
[----:B------:R-:W-:-:S07]  /*caf0*/  IMAD.MOV.U32 R3, RZ, RZ, R5 ;  /* 0x000000ffff037224 */ /* 0x000fce00078e0005 */
[----:B------:R-:W-:Y:S05]  /*cb00*/  CALL.REL.NOINC `($__internal_23_$__cuda_sm20_div_rn_f64_full) ;  /* 0x0000027000947944 */ /* 0x000fea0003c00000 */
.L_x_13538:
[----:B------:R-:W-:Y:S05]  /*cb10*/  BSYNC B3 ;  /* 0x0000000000037941 */ /* 0x000fea0003800000 */
.L_x_13537:
        /* <DEDUP_REMOVED lines=74> */
.L_x_13540:
[----:B------:R-:W-:Y:S05]  /*cfc0*/  BSYNC B0 ;  /* 0x0000000000007941 */ /* 0x000fea0003800000 */
.L_x_13539:
[----:B------:R-:W-:Y:S01]  /*cfd0*/  LOP3.LUT R3, R11, 0x80000000, R19, 0xb8, !PT ;  /* 0x800000000b037812 */ /* 0x000fe200078eb813 */
[----:B------:R-:W-:Y:S01]  /*cfe0*/  DMUL R4, R6, 0.5 ;  /* 0x3fe0000006047828 */ /* 0x000fe20000000000 */
[----:B------:R-:W-:Y:S02]  /*cff0*/  FSEL R6, R8, R10, P2 ;  /* 0x0000000a08067208 */ /* 0x000fe40001000000 */
[----:B------:R-:W-:Y:S01]  /*d000*/  FSEL R7, R9, R3, P2 ;  /* 0x0000000309077208 */ /* 0x000fe20001000000 */
[----:B------:R-:W-:Y:S07]  /*d010*/  BRA `(.L_x_13514) ;  /* 0x0000001c00f07947 */ /* 0x000fee0003800000 */
.L_x_13534:
        /* <DEDUP_REMOVED lines=10> */
[-C--:B------:R-:W-:Y:S01]  /*d0c0*/  SEL R8, R12, R14.reuse, P0 ;  /* 0x0000000e0c087207 */ /* 0x080fe20000000000 */
[----:B------:R-:W-:Y:S01]  /*d0d0*/  IMAD.MOV.U32 R36, RZ, RZ, 0x0 ;  /* 0x00000000ff247424 */ /* 0x000fe200078e00ff */
[----:B------:R-:W-:Y:S01]  /*d0e0*/  LOP3.LUT R0, R3, 0xffc00000, RZ, 0xc0, !PT ;  /* 0xffc0000003007812 */ /* 0x000fe200078ec0ff */
[----:B------:R-:W-:Y:S01]  /*d0f0*/  IMAD.MOV.U32 R37, RZ, RZ, 0x3fd80000 ;  /* 0x3fd80000ff257424 */ /* 0x000fe200078e00ff */
[----:B------:R-:W-:Y:S01]  /*d100*/  SEL R9, R13, R15, P0 ;  /* 0x0000000f0d097207 */ /* 0x000fe20000000000 */
[----:B------:R-:W-:Y:S01]  /*d110*/  DSETP.GEU.AND P3, PT, |R16|, |R18|, PT ;  /* 0x400000121000722a */ /* 0x000fe20003f6e200 */
[----:B------:R-:W-:Y:S01]  /*d120*/  IADD3 R5, -R0, 0x7fd00000, RZ ;  /* 0x7fd0000000057810 */ /* 0x000fe20007ffe1ff */
[----:B------:R-:W-:Y:S01]  /*d130*/  BSSY B0, `(.L_x_13541) ;  /* 0x000007b000007945 */ /* 0x000fe20003800000 */
[----:B------:R-:W-:-:S02]  /*d140*/  SEL R2, R12, R14, P1 ;  /* 0x0000000e0c027207 */ /* 0x000fc40000800000 */
[----:B------:R-:W-:Y:S02]  /*d150*/  ISETP.GE.U32.AND P2, PT, R9, 0x7ff00000, PT ;  /* 0x7ff000000900780c */ /* 0x000fe40003f46070 */
[C---:B------:R-:W-:Y:S02]  /*d160*/  DMUL R6, R4.reuse, R8 ;  /* 0x0000000804067228 */ /* 0x040fe40000000000 */
        /* <DEDUP_REMOVED lines=28> */
[----:B------:R-:W-:-:S04]  /*d330*/  FSEL R11, R15, R13, !P3 ;  /* 0x0000000d0f0b7208 */ /* 0x000fc80005800000 */
[----:B------:R-:W-:Y:S02]  /*d340*/  FSETP.GEU.AND P4, PT, |R11|, 6.5827683646048100446e-37, PT ;  /* 0x036000000b00780b */ /* 0x000fe40003f8e200 */
[----:B------:R-:W-:Y:S01]  /*d350*/  @!P2 FSEL R9, R3, R37, !P1 ;  /* 0x000000250309a208 */ /* 0x000fe20004800000 */
[----:B------:R-:W-:Y:S01]  /*d360*/  DFMA R4, R4, R32, R4 ;  /* 0x000000200404722b */ /* 0x000fe20000000004 */
[----:B------:R-:W-:Y:S02]  /*d370*/  @!P2 FSEL R8, R2, R36, !P1 ;  /* 0x000000240208a208 */ /* 0x000fe40004800000 */
[----:B------:R-:W-:Y:S01]  /*d380*/  ISETP.GT.AND P0, PT, R9, 0xfffff, PT ;  /* 0x000fffff0900780c */ /* 0x000fe20003f04270 */
[----:B------:R-:W-:Y:S01]  /*d390*/  IMAD.MOV.U32 R33, RZ, RZ, R9 ;  /* 0x000000ffff217224 */ /* 0x000fe200078e0009 */
[----:B------:R-:W-:-:S03]  /*d3a0*/  MOV R32, R8 ;  /* 0x0000000800207202 */ /* 0x000fc60000000f00 */
        /* <DEDUP_REMOVED lines=83> */
.L_x_13542:
[----:B------:R-:W-:Y:S05]  /*d8e0*/  BSYNC B0 ;  /* 0x0000000000007941 */ /* 0x000fea0003800000 */
.L_x_13541:
[----:B------:R-:W-:Y:S04]  /*d8f0*/  BSSY B3, `(.L_x_13543) ;  /* 0x0000006000037945 */ /* 0x000fe80003800000 */
[----:B------:R-:W-:Y:S05]  /*d900*/  @P3 BRA P4, `(.L_x_13544) ;  /* 0x0000000000103947 */ /* 0x000fea0002000000 */
[----:B------:R-:W-:Y:S01]  /*d910*/  IMAD.MOV.U32 R2, RZ, RZ, R6 ;  /* 0x000000ffff027224 */ /* 0x000fe200078e0006 */
[----:B------:R-:W-:Y:S01]  /*d920*/  MOV R0, 0xd950 ;  /* 0x0000d95000007802 */ /* 0x000fe20000000f00 */
[----:B------:R-:W-:-:S07]  /*d930*/  IMAD.MOV.U32 R3, RZ, RZ, R7 ;  /* 0x000000ffff037224 */ /* 0x000fce00078e0007 */
[----:B------:R-:W-:Y:S05]  /*d940*/  CALL.REL.NOINC `($__internal_23_$__cuda_sm20_div_rn_f64_full) ;  /* 0x0000026400047944 */ /* 0x000fea0003c00000 */
.L_x_13544:
[----:B------:R-:W-:Y:S05]  /*d950*/  BSYNC B3 ;  /* 0x0000000000037941 */ /* 0x000fea0003800000 */
.L_x_13543:
        /* <DEDUP_REMOVED lines=72> */
[----:B------:R-:W-:Y:S02]  /*dde0*/  FSEL R7, R3, R11, !P0 ;  /* 0x0000000b03077208 */ /* 0x000fe40004000000 */
[----:B------:R-:W-:-:S07]  /*ddf0*/  @!P1 MOV R7, 0x3fe921fb ;  /* 0x3fe921fb00079802 */ /* 0x000fce0000000f00 */
.L_x_13546:
[----:B------:R-:W-:Y:S05]  /*de00*/  BSYNC B0 ;  /* 0x0000000000007941 */ /* 0x000fea0003800000 */
.L_x_13545:
[----:B------:R-:W-:Y:S02]  /*de10*/  LOP3.LUT R3, R7, 0x80000000, R19, 0xb8, !PT ;  /* 0x8000000007037812 */ /* 0x000fe400078eb813 */
[----:B------:R-:W-:Y:S02]  /*de20*/  FSEL R6, R8, R6, P2 ;  /* 0x0000000608067208 */ /* 0x000fe40001000000 */
[----:B------:R-:W-:Y:S01]  /*de30*/  FSEL R7, R9, R3, P2 ;  /* 0x0000000309077208 */ /* 0x000fe20001000000 */
[----:B------:R-:W-:Y:S06]  /*de40*/  BRA `(.L_x_13514) ;  /* 0x0000001000647947 */ /* 0x000fec0003800000 */
.L_x_13533:
        /* <DEDUP_REMOVED lines=22> */
[----:B------:R-:W-:Y:S05]  /*dfb0*/  CALL.REL.NOINC `($__internal_23_$__cuda_sm20_div_rn_f64_full) ;  /* 0x0000025c00687944 */ /* 0x000fea0003c00000 */
.L_x_13548:
[----:B------:R-:W-:Y:S05]  /*dfc0*/  BSYNC B3 ;  /* 0x0000000000037941 */ /* 0x000fea0003800000 */
.L_x_13547:
        /* <DEDUP_REMOVED lines=13> */
[----:B------:R-:W-:Y:S02]  /*e0a0*/  DFMA R6, R10, R4, R6 ;  /* 0x000000040a06722b */ /* 0x000fe40000000006 */
[----:B------:R-:W-:-:S08]  /*e0b0*/  DADD R4, -RZ, |R2| ;  /* 0x00000000ff047229 */ /* 0x000fd00000000502 */
        /* <DEDUP_REMOVED lines=9> */
[----:B------:R-:W-:Y:S02]  /*e150*/  IMAD.MOV.U32 R6, RZ, RZ, R2 ;  /* 0x000000ffff067224 */ /* 0x000fe400078e0002 */
[----:B------:R-:W-:-:S07]  /*e160*/  IMAD.MOV.U32 R7, RZ, RZ, R3 ;  /* 0x000000ffff077224 */ /* 0x000fce00078e0003 */
.L_x_13550:
[----:B------:R-:W-:Y:S05]  /*e170*/  BSYNC B3 ;  /* 0x0000000000037941 */ /* 0x000fea0003800000 */
.L_x_13549:
[----:B------:R-:W-:Y:S01]  /*e180*/  DADD R12, -RZ, |R6| ;  /* 0x00000000ff0c7229 */ /* 0x000fe20000000506 */
[----:B------:R-:W-:Y:S01]  /*e190*/  UMOV UR4, 0xffffffff ;  /* 0xffffffff00047882 */ /* 0x000fe20000000000 */
[----:B------:R-:W-:Y:S01]  /*e1a0*/  IMAD.MOV.U32 R6, RZ, RZ, RZ ;  /* 0x000000ffff067224 */ /* 0x000fe200078e00ff */
[----:B------:R-:W-:Y:S01]  /*e1b0*/  UMOV UR5, 0x7fefffff ;  /* 0x7fefffff00057882 */ /* 0x000fe20000000000 */
[----:B------:R-:W-:Y:S01]  /*e1c0*/  IMAD.MOV.U32 R32, RZ, RZ, RZ ;  /* 0x000000ffff207224 */ /* 0x000fe200078e00ff */
[----:B------:R-:W-:Y:S01]  /*e1d0*/  UMOV UR6, UR5 ;  /* 0x0000000500067c82 */ /* 0x000fe20008000000 */
[----:B------:R-:W-:Y:S01]  /*e1e0*/  MOV R36, 0x0 ;  /* 0x0000000000247802 */ /* 0x000fe20000000f00 */
[----:B------:R-:W-:Y:S01]  /*e1f0*/  IMAD.MOV.U32 R37, RZ, RZ, 0x3fd80000 ;  /* 0x3fd80000ff257424 */ /* 0x000fe200078e00ff */
[----:B------:R-:W-:Y:S01]  /*e200*/  DSETP.GEU.AND P3, PT, |R16|, |R18|, PT ;  /* 0x400000121000722a */ /* 0x000fe20003f6e200 */
        /* <DEDUP_REMOVED lines=36> */
[----:B------:R-:W-:-:S03]  /*e450*/  DMUL R34, R32, R34 ;  /* 0x0000002220227228 */ /* 0x000fc60000000000 */
[----:B------:R-:W-:-:S05]  /*e460*/  FSETP.GEU.AND P4, PT, |R11|, 6.5827683646048100446e-37, PT ;  /* 0x036000000b00780b */ /* 0x000fca0003f8e200 */
        /* <DEDUP_REMOVED lines=22> */
[----:B------:R-:W-:-:S10]  /*e5d0*/  DFMA R2, R2, R14, R6 ;  /* 0x0000000e0202722b */ /* 0x000fd40000000006 */
        /* <DEDUP_REMOVED lines=73> */
.L_x_13552:
[----:B------:R-:W-:Y:S05]  /*ea70*/  BSYNC B0 ;  /* 0x0000000000007941 */ /* 0x000fea0003800000 */
.L_x_13551:
[----:B------:R-:W-:Y:S04]  /*ea80*/  BSSY B3, `(.L_x_13553) ;  /* 0x0000006000037945 */ /* 0x000fe80003800000 */
[----:B------:R-:W-:Y:S05]  /*ea90*/  @P3 BRA P4, `(.L_x_13554) ;  /* 0x0000000000103947 */ /* 0x000fea0002000000 */
[----:B------:R-:W-:Y:S01]  /*eaa0*/  IMAD.MOV.U32 R2, RZ, RZ, R4 ;  /* 0x000000ffff027224 */ /* 0x000fe200078e0004 */
[----:B------:R-:W-:Y:S02]  /*eab0*/  MOV R3, R5 ;  /* 0x0000000500037202 */ /* 0x000fe40000000f00 */
[----:B------:R-:W-:-:S07]  /*eac0*/  MOV R0, 0xeae0 ;  /* 0x0000eae000007802 */ /* 0x000fce0000000f00 */
[----:B------:R-:W-:Y:S05]  /*ead0*/  CALL.REL.NOINC `($__internal_23_$__cuda_sm20_div_rn_f64_full) ;  /* 0x0000025000a07944 */ /* 0x000fea0003c00000 */
.L_x_13554:
[----:B------:R-:W-:Y:S05]  /*eae0*/  BSYNC B3 ;  /* 0x0000000000037941 */ /* 0x000fea0003800000 */
.L_x_13553:
[----:B------:R-:W-:Y:S01]  /*eaf0*/  DSETP.NEU.AND P0, PT, R4, RZ, PT ;  /* 0x000000ff0400722a */ /* 0x000fe20003f0d000 */
[----:B------:R-:W-:Y:S01]  /*eb00*/  BSSY B0, `(.L_x_13555) ;  /* 0x000004a000007945 */ /* 0x000fe20003800000 */
[----:B------:R-:W-:Y:S02]  /*eb10*/  DADD R8, |R16|, |R18| ;  /* 0x0000000010087229 */ /* 0x000fe40000000612 */
[----:B------:R-:W-:Y:S01]  /*eb20*/  DADD R4, R6, 1 ;  /* 0x3ff0000006047429 */ /* 0x000fe20000000000 */
[----:B------:R-:W-:-:S05]  /*eb30*/  CS2R R6, SRZ ;  /* 0x0000000000067805 */ /* 0x000fca000001ff00 */
        /* <DEDUP_REMOVED lines=70> */
.L_x_13556:
[----:B------:R-:W-:Y:S05]  /*efa0*/  BSYNC B0 ;  /* 0x0000000000007941 */ /* 0x000fea0003800000 */
.L_x_13555:
[----:B------:R-:W-:Y:S02]  /*efb0*/  LOP3.LUT R3, R7, 0x80000000, R19, 0xb8, !PT ;  /* 0x8000000007037812 */ /* 0x000fe400078eb813 */
[----:B------:R-:W-:Y:S02]  /*efc0*/  FSEL R6, R8, R6, P2 ;  /* 0x0000000608067208 */ /* 0x000fe40001000000 */
[----:B------:R-:W-:-:S07]  /*efd0*/  FSEL R7, R9, R3, P2 ;  /* 0x0000000309077208 */ /* 0x000fce0001000000 */
.L_x_13514:
[----:B------:R-:W-:Y:S05]  /*efe0*/  BSYNC B2 ;  /* 0x0000000000027941 */ /* 0x000fea0003800000 */
.L_x_13503:
[----:B------:R-:W-:Y:S01]  /*eff0*/  UMOV UR4, 0xfefa39ef ;  /* 0xfefa39ef00047882 */ /* 0x000fe20000000000 */
[----:B------:R-:W-:Y:S01]  /*f000*/  UMOV UR5, 0x3fe62e42 ;  /* 0x3fe62e4200057882 */ /* 0x000fe20000000000 */
[----:B------:R-:W-:Y:S01]  /*f010*/  LOP3.LUT R7, R7, 0x80000000, R19, 0xb8, !PT ;  /* 0x8000000007077812 */ /* 0x000fe200078eb813 */
[----:B------:R-:W-:-:S10]  /*f020*/  DADD R4, R4, UR4 ;  /* 0x0000000404047e29 */ /* 0x000fd40008000000 */
[----:B------:R-:W-:Y:S01]  /*f030*/  LOP3.LUT R5, R5, 0x80000000, R17, 0xb8, !PT ;  /* 0x8000000005057812 */ /* 0x000fe200078eb811 */
[----:B------:R-:W-:Y:S06]  /*f040*/  BRA `(.L_x_13425) ;  /* 0x00000000004c7947 */ /* 0x000fec0003800000 */
.L_x_13426:
[----:B------:R-:W-:-:S14]  /*f050*/  DSETP.NEU.AND P0, PT, R14, +INF , PT ;  /* 0x7ff000000e00742a */ /* 0x000fdc0003f0d000 */
[----:B------:R-:W-:Y:S01]  /*f060*/  @!P0 DADD R6, R18, R18 ;  /* 0x0000000012068229 */ /* 0x000fe20000000012 */
[----:B------:R-:W-:Y:S02]  /*f070*/  @!P0 IMAD.MOV.U32 R4, RZ, RZ, R16 ;  /* 0x000000ffff048224 */ /* 0x000fe400078e0010 */
[----:B------:R-:W-:Y:S01]  /*f080*/  @!P0 IMAD.MOV.U32 R5, RZ, RZ, R17 ;  /* 0x000000ffff058224 */ /* 0x000fe200078e0011 */
[----:B------:R-:W-:Y:S07]  /*f090*/  @!P0 BRA `(.L_x_13425) ;  /* 0x0000000000388947 */ /* 0x000fee0003800000 */
[----:B------:R-:W-:-:S14]  /*f0a0*/  DSETP.NEU.AND P0, PT, R12, +INF , PT ;  /* 0x7ff000000c00742a */ /* 0x000fdc0003f0d000 */
[----:B------:R-:W-:Y:S01]  /*f0b0*/  @!P0 DADD R6, R16, R16 ;  /* 0x0000000010068229 */ /* 0x000fe20000000010 */
[----:B------:R-:W-:Y:S02]  /*f0c0*/  @!P0 IMAD.MOV.U32 R4, RZ, RZ, R18 ;  /* 0x000000ffff048224 */ /* 0x000fe400078e0012 */
[----:B------:R-:W-:Y:S01]  /*f0d0*/  @!P0 IMAD.MOV.U32 R5, RZ, RZ, R19 ;  /* 0x000000ffff058224 */ /* 0x000fe200078e0013 */
[----:B------:R-:W-:Y:S07]  /*f0e0*/  @!P0 BRA `(.L_x_13425) ;  /* 0x0000000000248947 */ /* 0x000fee0003800000 */
[----:B------:R-:W-:-:S14]  /*f0f0*/  DSETP.NEU.AND P0, PT, R18, RZ, PT ;  /* 0x000000ff1200722a */ /* 0x000fdc0003f0d000 */
[----:B------:R-:W-:Y:S02]  /*f100*/  @P0 DADD R6, RZ, R16 ;  /* 0x00000000ff060229 */ /* 0x000fe40000000010 */
[----:B------:R-:W-:-:S08]  /*f110*/  @P0 DADD R2, RZ, R18 ;  /* 0x00000000ff020229 */ /* 0x000fd00000000012 */
[----:B------:R-:W-:-:S10]  /*f120*/  @P0 DADD R6, R6, R2 ;  /* 0x0000000006060229 */ /* 0x000fd40000000002 */
[----:B------:R-:W-:Y:S02]  /*f130*/  @P0 IMAD.MOV.U32 R4, RZ, RZ, R6 ;  /* 0x000000ffff040224 */ /* 0x000fe400078e0006 */
[----:B------:R-:W-:Y:S01]  /*f140*/  @P0 IMAD.MOV.U32 R5, RZ, RZ, R7 ;  /* 0x000000ffff050224 */ /* 0x000fe200078e0007 */
[----:B------:R-:W-:Y:S01]  /*f150*/  @!P0 DADD R4, R16, R16 ;  /* 0x0000000010048229 */ /* 0x000fe20000000010 */
[----:B------:R-:W-:Y:S02]  /*f160*/  @!P0 IMAD.MOV.U32 R6, RZ, RZ, R18 ;  /* 0x000000ffff068224 */ /* 0x000fe400078e0012 */
[----:B------:R-:W-:-:S08]  /*f170*/  @!P0 IMAD.MOV.U32 R7, RZ, RZ, R19 ;  /* 0x000000ffff078224 */ /* 0x000fd000078e0013 */
.L_x_13425:
[----:B------:R-:W-:Y:S05]  /*f180*/  BSYNC B1 ;  /* 0x0000000000017941 */ /* 0x000fea0003800000 */
.L_x_13424:
[----:B------:R-:W0:Y:S01]  /*f190*/  S2R R3, SR_TID.X ;  /* 0x0000000000037919 */ /* 0x000e220000002100 */
[----:B------:R-:W-:Y:S01]  /*f1a0*/  BSSY B1, `(.L_x_13557) ;  /* 0x0000ab6000017945 */ /* 0x000fe20003800000 */
[----:B------:R-:W-:Y:S02]  /*f1b0*/  CS2R R42, SRZ ;  /* 0x00000000002a7805 */ /* 0x000fe4000001ff00 */
[----:B------:R-:W-:Y:S01]  /*f1c0*/  CS2R R40, SRZ ;  /* 0x0000000000287805 */ /* 0x000fe2000001ff00 */
[----:B0-----:R-:W-:-:S05]  /*f1d0*/  VIADD R3, R3, 0x80 ;  /* 0x0000008003037836 */ /* 0x001fca0000000000 */
[----:B------:R-:W-:-:S13]  /*f1e0*/  ISETP.GE.AND P0, PT, R3, R52, PT ;  /* 0x000000340300720c */ /* 0x000fda0003f06270 */
[----:B------:R-:W-:Y:S05]  /*f1f0*/  @P0 BRA `(.L_x_13558) ;  /* 0x000000a800c00947 */ /* 0x000fea0003800000 */
[----:B-1---5:R-:W-:Y:S02]  /*f200*/  DSETP.GTU.AND P0, PT, |R30|, +INF , PT ;  /* 0x7ff000001e00742a */ /* 0x022fe40003f0c200 */
[----:B------:R-:W-:Y:S02]  /*f210*/  DADD R32, -RZ, |R28| ;  /* 0x00000000ff207229 */ /* 0x000fe4000000051c */
        /* <DEDUP_REMOVED lines=19> */
[----:B------:R-:W-:Y:S01]  /*f350*/  MOV R40, R28 ;  /* 0x0000001c00287202 */ /* 0x000fe20000000f00 */
[----:B------:R-:W-:Y:S01]  /*f360*/  DSETP.GEU.AND P0, PT, R14, UR4, PT ;  /* 0x000000040e007e2a */ /* 0x000fe2000bf0e000 */
[----:B------:R-:W-:Y:S01]  /*f370*/  IMAD.MOV.U32 R41, RZ, RZ, R29 ;  /* 0x000000ffff297224 */ /* 0x000fe200078e001d */
[----:B------:R-:W-:Y:S01]  /*f380*/  DSETP.LT.AND P1, PT, R12, UR4, PT ;  /* 0x000000040c007e2a */ /* 0x000fe2000bf21000 */
[----:B------:R-:W-:Y:S02]  /*f390*/  IMAD.MOV.U32 R42, RZ, RZ, R30 ;  /* 0x000000ffff2a7224 */ /* 0x000fe400078e001e */
[----:B------:R-:W-:-:S11]  /*f3a0*/  IMAD.MOV.U32 R43, RZ, RZ, R31 ;  /* 0x000000ffff2b7224 */ /* 0x000fd600078e001f */
        /* <DEDUP_REMOVED lines=26> */
[C---:B--2-4-:R-:W-:Y:S02]  /*f550*/  DMUL R16, R10.reuse, R8 ;  /* 0x000000080a107228 */ /* 0x054fe40000000000 */
        /* <DEDUP_REMOVED lines=101> */
.L_x_13564:
[----:B------:R-:W-:Y:S05]  /*fbb0*/  BSYNC B3 ;  /* 0x0000000000037941 */ /* 0x000fea0003800000 */
.L_x_13563:
        /* <DEDUP_REMOVED lines=81> */
.L_x_13562:
        /* <DEDUP_REMOVED lines=36> */
.L_x_13572:
[----:B------:R-:W-:Y:S05]  /*10310*/  BSYNC B4 ;  /* 0x0000000000047941 */ /* 0x000fea0003800000 */
.L_x_13571:
[----:B------:R-:W-:Y:S02]  /*10320*/  IMAD.MOV.U32 R16, RZ, RZ, R2 ;  /* 0x000000ffff107224 */ /* 0x000fe400078e0002 */
[----:B------:R-:W-:Y:S01]  /*10330*/  IMAD.MOV.U32 R17, RZ, RZ, R3 ;  /* 0x000000ffff117224 */ /* 0x000fe200078e0003 */
[----:B------:R-:W-:Y:S06]  /*10340*/  BRA `(.L_x_13570) ;  /* 0x0000000000047947 */ /* 0x000fec0003800000 */
.L_x_13569:
[----:B------:R-:W-:-:S11]  /*10350*/  DADD R16, -R40, R48 ;  /* 0x0000000028107229 */ /* 0x000fd60000000130 */
.L_x_13570:
[----:B------:R-:W-:Y:S05]  /*10360*/  BSYNC B3 ;  /* 0x0000000000037941 */ /* 0x000fea0003800000 */
.L_x_13568:
        /* <DEDUP_REMOVED lines=29> */
.L_x_13577:
[----:B------:R-:W-:Y:S05]  /*10540*/  BSYNC B4 ;  /* 0x0000000000047941 */ /* 0x000fea0003800000 */
.L_x_13576:
[----:B------:R-:W-:Y:S05]  /*10550*/  BRA `(.L_x_13575) ;  /* 0x0000000000047947 */ /* 0x000fea0003800000 */
.L_x_13574:
[----:B------:R-:W-:-:S11]  /*10560*/  DADD R2, R50, -R8 ;  /* 0x0000000032027229 */ /* 0x000fd60000000808 */
.L_x_13575:
[----:B------:R-:W-:Y:S05]  /*10570*/  BSYNC B3 ;  /* 0x0000000000037941 */ /* 0x000fea0003800000 */
.L_x_13573:
[----:B------:R-:W-:Y:S01]  /*10580*/  DMUL R2, R2, 0.5 ;  /* 0x3fe0000002027828 */ /* 0x000fe20000000000 */
[----:B------:R-:W-:Y:S01]  /*10590*/  IMAD.MOV.U32 R8, RZ, RZ, 0x0 ;  /* 0x00000000ff087424 */ /* 0x000fe200078e00ff */
[----:B------:R-:W-:Y:S01]  /*105a0*/  DADD R34, R18, 1 ;  /* 0x3ff0000012227429 */ /* 0x000fe20000000000 */
[----:B------:R-:W-:Y:S01]  /*105b0*/  MOV R9, 0x3fd80000 ;  /* 0x3fd8000000097802 */ /* 0x000fe20000000f00 */
        /* <DEDUP_REMOVED lines=17> */
[----:B------:R-:W-:Y:S02]  /*106d0*/  IMAD.MOV.U32 R9, RZ, RZ, R2 ;  /* 0x000000ffff097224 */ /* 0x000fe400078e0002 */
[----:B------:R-:W-:Y:S02]  /*106e0*/  IMAD.MOV.U32 R8, RZ, RZ, R3 ;  /* 0x000000ffff087224 */ /* 0x000fe400078e0003 */
[----:B------:R-:W-:Y:S01]  /*106f0*/  IMAD.MOV.U32 R0, RZ, RZ, R33 ;  /* 0x000000ffff007224 */ /* 0x000fe200078e0021 */
[----:B------:R-:W-:Y:S01]  /*10700*/  MOV R33, 0x10760 ;  /* 0x0001076000217802 */ /* 0x000fe20000000f00 */
[----:B------:R-:W-:Y:S02]  /*10710*/  IMAD.MOV.U32 R32, RZ, RZ, R38 ;  /* 0x000000ffff207224 */ /* 0x000fe400078e0026 */
[----:B------:R-:W-:Y:S02]  /*10720*/  IMAD.MOV.U32 R11, RZ, RZ, R35 ;  /* 0x000000ffff0b7224 */ /* 0x000fe400078e0023 */
[----:B------:R-:W-:-:S02]  /*10730*/  IMAD.MOV.U32 R3, RZ, RZ, R36 ;  /* 0x000000ffff037224 */ /* 0x000fc400078e0024 */
[----:B------:R-:W-:-:S07]  /*10740*/  IMAD.MOV.U32 R2, RZ, RZ, R37 ;  /* 0x000000ffff027224 */ /* 0x000fce00078e0025 */
[----:B------:R-:W-:Y:S05]  /*10750*/  CALL.REL.NOINC `($__internal_24_$__cuda_sm20_dsqrt_rn_f64_mediumpath_v1) ;  /* 0x0000023c000c7944 */ /* 0x000fea0003c00000 */
[----:B------:R-:W-:Y:S02]  /*10760*/  IMAD.MOV.U32 R8, RZ, RZ, R0 ;  /* 0x000000ffff087224 */ /* 0x000fe400078e0000 */
[----:B------:R-:W-:-:S07]  /*10770*/  IMAD.MOV.U32 R9, RZ, RZ, R3 ;  /* 0x000000ffff097224 */ /* 0x000fce00078e0003 */
.L_x_13579:
[----:B------:R-:W-:Y:S05]  /*10780*/  BSYNC B3 ;  /* 0x0000000000037941 */ /* 0x000fea0003800000 */
.L_x_13578:
        /* <DEDUP_REMOVED lines=85> */
.L_x_13580:
        /* <DEDUP_REMOVED lines=22> */
.L_x_13582:
[----:B------:R-:W-:Y:S05]  /*10e40*/  BSYNC B3 ;  /* 0x0000000000037941 */ /* 0x000fea0003800000 */
.L_x_13581:
        /* <DEDUP_REMOVED lines=30> */
.L_x_13567:
        /* <DEDUP_REMOVED lines=28> */
.L_x_13585:
[----:B------:R-:W-:Y:S05]  /*111f0*/  BSYNC B3 ;  /* 0x0000000000037941 */ /* 0x000fea0003800000 */
.L_x_13584:
        /* <DEDUP_REMOVED lines=27> */
.L_x_13588:
[----:B------:R-:W-:Y:S05]  /*113b0*/  BSYNC B3 ;  /* 0x0000000000037941 */ /* 0x000fea0003800000 */
.L_x_13587:
        /* <DEDUP_REMOVED lines=30> */
.L_x_13586:
        /* <DEDUP_REMOVED lines=75> */
.L_x_13589:
[----:B------:R-:W-:Y:S01]  /*11a50*/  IMAD.MOV.U32 R2, RZ, RZ, 0x0 ;  /* 0x00000000ff027424 */ /* 0x000fe200078e00ff */
[----:B------:R-:W-:Y:S01]  /*11a60*/  FSETP.NEU.FTZ.AND P0, PT, R9, RZ, PT ;  /* 0x000000ff0900720b */ /* 0x000fe20003f1d000 */
[----:B------:R-:W-:-:S06]  /*11a70*/  IMAD.MOV.U32 R3, RZ, RZ, 0x7ff00000 ;  /* 0x7ff00000ff037424 */ /* 0x000fcc00078e00ff */
[----:B------:R-:W-:-:S10]  /*11a80*/  DFMA R2, R8, R2, +INF ;  /* 0x7ff000000802742b */ /* 0x000fd40000000002 */
[----:B------:R-:W-:Y:S02]  /*11a90*/  FSEL R44, R2, RZ, P0 ;  /* 0x000000ff022c7208 */ /* 0x000fe40000000000 */
[----:B------:R-:W-:Y:S01]  /*11aa0*/  FSEL R45, R3, -QNAN , P0 ;  /* 0xfff00000032d7808 */ /* 0x000fe20000000000 */
[----:B------:R-:W-:Y:S06]  /*11ab0*/  BRA `(.L_x_13565) ;  /* 0x0000000400407947 */ /* 0x000fec0003800000 */
.L_x_13583:
        /* <DEDUP_REMOVED lines=27> */
.L_x_13591:
[----:B------:R-:W-:Y:S05]  /*11c70*/  BSYNC B3 ;  /* 0x0000000000037941 */ /* 0x000fea0003800000 */
.L_x_13590:
        /* <DEDUP_REMOVED lines=21> */
.L_x_13593:
[----:B------:R-:W-:Y:S05]  /*11dd0*/  BSYNC B3 ;  /* 0x0000000000037941 */ /* 0x000fea0003800000 */
.L_x_13592:
[----:B------:R-:W-:Y:S01]  /*11de0*/  IMAD.MOV.U32 R44, RZ, RZ, R2 ;  /* 0x000000ffff2c7224 */ /* 0x000fe200078e0002 */
[----:B------:R-:W-:Y:S01]  /*11df0*/  MOV R45, R3 ;  /* 0x00000003002d7202 */ /* 0x000fe20000000f00 */
[----:B------:R-:W-:Y:S06]  /*11e00*/  BRA `(.L_x_13565) ;  /* 0x00000000006c7947 */ /* 0x000fec0003800000 */
.L_x_13566:
        /* <DEDUP_REMOVED lines=26> */
.L_x_13594:
[----:B------:R-:W-:Y:S05]  /*11fb0*/  BSYNC B3 ;  /* 0x0000000000037941 */ /* 0x000fea0003800000 */
.L_x_13565:
[----:B------:R-:W-:Y:S05]  /*11fc0*/  BSYNC B2 ;  /* 0x0000000000027941 */ /* 0x000fea0003800000 */
.L_x_13561:
        /* <DEDUP_REMOVED lines=25> */
.L_x_13599:
[----:B------:R-:W-:Y:S05]  /*12160*/  BSYNC B4 ;  /* 0x0000000000047941 */ /* 0x000fea0003800000 */
.L_x_13598:
        /* <DEDUP_REMOVED lines=49> */
.L_x_13601:
        /* <DEDUP_REMOVED lines=71> */
.L_x_13600:
        /* <DEDUP_REMOVED lines=38> */
.L_x_13610:
[----:B------:R-:W-:Y:S05]  /*12b50*/  BSYNC B6 ;  /* 0x0000000000067941 */ /* 0x000fea0003800000 */
.L_x_13609:
[----:B------:R-:W-:Y:S02]  /*12b60*/  IMAD.MOV.U32 R16, RZ, RZ, R2 ;  /* 0x000000ffff107224 */ /* 0x000fe400078e0002 */
[----:B------:R-:W-:Y:S01]  /*12b70*/  IMAD.MOV.U32 R17, RZ, RZ, R3 ;  /* 0x000000ffff117224 */ /* 0x000fe200078e0003 */
[----:B------:R-:W-:Y:S06]  /*12b80*/  BRA `(.L_x_13608) ;  /* 0x0000000000047947 */ /* 0x000fec0003800000 */
.L_x_13607:
[----:B------:R-:W-:-:S11]  /*12b90*/  DADD R16, -R40, R48 ;  /* 0x0000000028107229 */ /* 0x000fd60000000130 */
.L_x_13608:
[----:B------:R-:W-:Y:S05]  /*12ba0*/  BSYNC B5 ;  /* 0x0000000000057941 */ /* 0x000fea0003800000 */
.L_x_13606:
        /* <DEDUP_REMOVED lines=28> */
.L_x_13615:
[----:B------:R-:W-:Y:S05]  /*12d70*/  BSYNC B6 ;  /* 0x0000000000067941 */ /* 0x000fea0003800000 */
.L_x_13614:
[----:B------:R-:W-:Y:S02]  /*12d80*/  IMAD.MOV.U32 R12, RZ, RZ, R2 ;  /* 0x000000ffff0c7224 */ /* 0x000fe400078e0002 */
[----:B------:R-:W-:Y:S01]  /*12d90*/  IMAD.MOV.U32 R13, RZ, RZ, R3 ;  /* 0x000000ffff0d7224 */ /* 0x000fe200078e0003 */
[----:B------:R-:W-:Y:S06]  /*12da0*/  BRA `(.L_x_13613) ;  /* 0x0000000000047947 */ /* 0x000fec0003800000 */
.L_x_13612:
[----:B------:R-:W-:-:S11]  /*12db0*/  DADD R12, -R42, R50 ;  /* 0x000000002a0c7229 */ /* 0x000fd60000000132 */
.L_x_13613:
[----:B------:R-:W-:Y:S05]  /*12dc0*/  BSYNC B5 ;  /* 0x0000000000057941 */ /* 0x000fea0003800000 */
.L_x_13611:
        /* <DEDUP_REMOVED lines=31> */
.L_x_13617:
[----:B------:R-:W-:Y:S05]  /*12fc0*/  BSYNC B5 ;  /* 0x0000000000057941 */ /* 0x000fea0003800000 */
.L_x_13616:
[----:B------:R-:W-:Y:S05]  /*12fd0*/  BRA `(.L_x_13618) ;  /* 0x00000008005c7947 */ /* 0x000fea0003800000 */
.L_x_13605:
        /* <DEDUP_REMOVED lines=31> */
.L_x_13621:
[----:B------:R-:W-:Y:S05]  /*131d0*/  BSYNC B5 ;  /* 0x0000000000057941 */ /* 0x000fea0003800000 */
.L_x_13620:
[----:B------:R-:W-:Y:S05]  /*131e0*/  BRA `(.L_x_13618) ;  /* 0x0000000400d87947 */ /* 0x000fea0003800000 */
.L_x_13619:
        /* <DEDUP_REMOVED lines=30> */
.L_x_13623:
[----:B------:R-:W-:Y:S05]  /*133d0*/  BSYNC B5 ;  /* 0x0000000000057941 */ /* 0x000fea0003800000 */
.L_x_13622:
        /* <DEDUP_REMOVED lines=21> */
.L_x_13625:
[----:B------:R-:W-:Y:S05]  /*13530*/  BSYNC B5 ;  /* 0x0000000000057941 */ /* 0x000fea0003800000 */
.L_x_13624:
[----:B------:R-:W-:Y:S01]  /*13540*/  DMUL R14, R14, 8.11296384146066816958e+31 ;  /* 0x469000000e0e7828 */ /* 0x000fe20000000000 */
[----:B------:R-:W-:Y:S01]  /*13550*/  MOV R16, R2 ;  /* 0x0000000200107202 */ /* 0x000fe20000000f00 */
[----:B------:R-:W-:Y:S01]  /*13560*/  IMAD.MOV.U32 R17, RZ, RZ, R3 ;  /* 0x000000ffff117224 */ /* 0x000fe200078e0003 */
[----:B------:R-:W-:Y:S08]  /*13570*/  BRA `(.L_x_13618) ;  /* 0x0000000000f47947 */ /* 0x000ff00003800000 */
.L_x_13604:
        /* <DEDUP_REMOVED lines=28> */
.L_x_13627:
[----:B------:R-:W-:Y:S05]  /*13740*/  BSYNC B5 ;  /* 0x0000000000057941 */ /* 0x000fea0003800000 */
.L_x_13626:
        /* <DEDUP_REMOVED lines=29> */
[----:B------:R-:W-:-:S07]  /*13920*/  IMAD.MOV.U32 R2, RZ, RZ, R0 ;  /* 0x000000ffff027224 */ /* 0x000fce00078e0000 */
.L_x_13629:
[----:B------:R-:W-:Y:S05]  /*13930*/  BSYNC B5 ;  /* 0x0000000000057941 */ /* 0x000fea0003800000 */
.L_x_13628:
[----:B------:R-:W-:-:S11]  /*13940*/  DMUL R16, R2, R16 ;  /* 0x0000001002107228 */ /* 0x000fd60000000000 */
.L_x_13618:
[----:B------:R-:W-:Y:S05]  /*13950*/  BSYNC B4 ;  /* 0x0000000000047941 */ /* 0x000fea0003800000 */
.L_x_13603:
[----:B------:R-:W-:Y:S05]  /*13960*/  BRA `(.L_x_13630) ;  /* 0x0000000000087947 */ /* 0x000fea0003800000 */
.L_x_13597:
[----:B------:R-:W-:Y:S02]  /*13970*/  DMUL R16, R18, 9.00719925474099200000e+15 ;  /* 0x4340000012107828 */ /* 0x000fe40000000000 */
[----:B------:R-:W-:-:S11]  /*13980*/  DMUL R14, R14, 9.00719925474099200000e+15 ;  /* 0x434000000e0e7828 */ /* 0x000fd60000000000 */
.L_x_13630:
[----:B------:R-:W-:Y:S05]  /*13990*/  BSYNC B2 ;  /* 0x0000000000027941 */ /* 0x000fea0003800000 */
.L_x_13596:
        /* <DEDUP_REMOVED lines=28> */
.L_x_13632:
[----:B------:R-:W-:Y:S05]  /*13b60*/  BSYNC B2 ;  /* 0x0000000000027941 */ /* 0x000fea0003800000 */
.L_x_13631:
        /* <DEDUP_REMOVED lines=82> */
.L_x_13634:
[----:B------:R-:W-:Y:S02]  /*14090*/  FSEL R2, RZ, 3.37028055040000000000e+12, P0 ;  /* 0x54442d18ff027808 */ /* 0x000fe40000000000 */
[----:B------:R-:W-:-:S07]  /*140a0*/  FSEL R3, RZ, 2.1426990032196044922, P0 ;  /* 0x400921fbff037808 */ /* 0x000fce0000000000 */
.L_x_13635:
[----:B------:R-:W-:Y:S05]  /*140b0*/  BSYNC B0 ;  /* 0x0000000000007941 */ /* 0x000fea0003800000 */
.L_x_13633:
[----:B------:R-:W-:Y:S01]  /*140c0*/  DADD R16, |R16|, |R14| ;  /* 0x0000000010107229 */ /* 0x000fe2000000060e */
[----:B------:R-:W-:-:S07]  /*140d0*/  LOP3.LUT R15, R3, 0x80000000, R15, 0xb8, !PT ;  /* 0x80000000030f7812 */ /* 0x000fce00078eb80f */
[----:B------:R-:W-:-:S06]  /*140e0*/  DSETP.GTU.AND P0, PT, |R16|, +INF , PT ;  /* 0x7ff000001000742a */ /* 0x000fcc0003f0c200 */
[----:B------:R-:W-:Y:S02]  /*140f0*/  FSEL R2, R16, R2, P0 ;  /* 0x0000000210027208 */ /* 0x000fe40000000000 */
[----:B------:R-:W-:-:S07]  /*14100*/  FSEL R3, R17, R15, P0 ;  /* 0x0000000f11037208 */ /* 0x000fce0000000000 */
.L_x_13602:
[----:B------:R-:W-:Y:S05]  /*14110*/  BSYNC B3 ;  /* 0x0000000000037941 */ /* 0x000fea0003800000 */
.L_x_13595:
[----:B------:R-:W-:Y:S01]  /*14120*/  LOP3.LUT R43, R3, 0x80000000, R31, 0xb8, !PT ;  /* 0x80000000032b7812 */ /* 0x000fe200078eb81f */
[----:B------:R-:W-:Y:S01]  /*14130*/  IMAD.MOV.U32 R42, RZ, RZ, R2 ;  /* 0x000000ffff2a7224 */ /* 0x000fe200078e0002 */
[----:B------:R-:W-:Y:S01]  /*14140*/  LOP3.LUT R41, R45, 0x80000000, R29, 0xb8, !PT ;  /* 0x800000002d297812 */ /* 0x000fe200078eb81d */
[----:B------:R-:W-:Y:S01]  /*14150*/  IMAD.MOV.U32 R40, RZ, RZ, R44 ;  /* 0x000000ffff287224 */ /* 0x000fe200078e002c */
[----:B------:R-:W-:Y:S06]  /*14160*/  BRA `(.L_x_13558) ;  /* 0x0000005800e47947 */ /* 0x000fec0003800000 */
.L_x_13560:
        /* <DEDUP_REMOVED lines=11> */
[----:B------:R-:W-:Y:S01]  /*14220*/  FSEL R15, R33, R35, !P4 ;  /* 0x00000023210f7208 */ /* 0x000fe20006000000 */
[----:B------:R-:W-:Y:S01]  /*14230*/  IMAD.MOV.U32 R18, RZ, RZ, R19 ;  /* 0x000000ffff127224 */ /* 0x000fe200078e0013 */
[----:B------:R-:W-:Y:S01]  /*14240*/  DSETP.GT.AND P0, PT, R12, UR4, PT ;  /* 0x000000040c007e2a */ /* 0x000fe2000bf04000 */
[----:B------:R-:W-:-:S13]  /*14250*/  IMAD.MOV.U32 R19, RZ, RZ, R3 ;  /* 0x000000ffff137224 */ /* 0x000fda00078e0003 */
        /* <DEDUP_REMOVED lines=12> */
[----:B------:R-:W-:-:S08]  /*14320*/  DFMA R10, R10, R10, R10 ;  /* 0x0000000a0a0a722b */ /* 0x000fd0000000000a */
[----:B------:R-:W-:Y:S01]  /*14330*/  DFMA R2, R2, R10, R2 ;  /* 0x0000000a0202722b */ /* 0x000fe20000000002 */
[----:B------:R-:W-:Y:S01]  /*14340*/  MOV R10, R8 ;  /* 0x00000008000a7202 */ /* 0x000fe20000000f00 */
[----:B------:R-:W-:-:S06]  /*14350*/  IMAD.MOV.U32 R11, RZ, RZ, R9 ;  /* 0x000000ffff0b7224 */ /* 0x000fcc00078e0009 */
[----:B--2-4-:R-:W-:Y:S02]  /*14360*/  DFMA R16, -R12, R2, 1 ;  /* 0x3ff000000c10742b */ /* 0x014fe40000000102 */
        /* <DEDUP_REMOVED lines=82> */
.L_x_13641:
[----:B------:R-:W-:Y:S05]  /*14890*/  BSYNC B0 ;  /* 0x0000000000007941 */ /* 0x000fea0003800000 */
.L_x_13640:
[----:B------:R-:W-:Y:S04]  /*148a0*/  BSSY B3, `(.L_x_13642) ;  /* 0x0000008000037945 */ /* 0x000fe80003800000 */
[----:B------:R-:W-:Y:S05]  /*148b0*/  @P3 BRA P5, `(.L_x_13643) ;  /* 0x0000000000183947 */ /* 0x000fea0002800000 */
[----:B------:R-:W-:Y:S01]  /*148c0*/  IMAD.MOV.U32 R10, RZ, RZ, R14 ;  /* 0x000000ffff0a7224 */ /* 0x000fe200078e000e */
[----:B------:R-:W-:Y:S01]  /*148d0*/  MOV R0, 0x14920 ;  /* 0x0001492000007802 */ /* 0x000fe20000000f00 */
[----:B------:R-:W-:Y:S02]  /*148e0*/  IMAD.MOV.U32 R11, RZ, RZ, R15 ;  /* 0x000000ffff0b7224 */ /* 0x000fe400078e000f */
[----:B------:R-:W-:Y:S02]  /*148f0*/  IMAD.MOV.U32 R2, RZ, RZ, R12 ;  /* 0x000000ffff027224 */ /* 0x000fe400078e000c */
[----:B------:R-:W-:-:S07]  /*14900*/  IMAD.MOV.U32 R3, RZ, RZ, R13 ;  /* 0x000000ffff037224 */ /* 0x000fce00078e000d */
[----:B------:R-:W-:Y:S05]  /*14910*/  CALL.REL.NOINC `($__internal_23_$__cuda_sm20_div_rn_f64_full) ;  /* 0x000001f400107944 */ /* 0x000fea0003c00000 */
.L_x_13643:
[----:B------:R-:W-:Y:S05]  /*14920*/  BSYNC B3 ;  /* 0x0000000000037941 */ /* 0x000fea0003800000 */
.L_x_13642:
[----:B------:R-:W-:Y:S01]  /*14930*/  DSETP.NEU.AND P0, PT, R12, RZ, PT ;  /* 0x000000ff0c00722a */ /* 0x000fe20003f0d000 */
[----:B------:R-:W-:-:S13]  /*14940*/  BSSY B0, `(.L_x_13644) ;  /* 0x0000054000007945 */ /* 0x000fda0003800000 */
[----:B------:R-:W-:Y:S05]  /*14950*/  @!P0 BRA `(.L_x_13645) ;  /* 0x00000004003c8947 */ /* 0x000fea0003800000 */
[----:B------:R-:W-:Y:S01]  /*14960*/  DMUL R8, R2, R2 ;  /* 0x0000000202087228 */ /* 0x000fe20000000000 */
[----:B------:R-:W-:Y:S01]  /*14970*/  IMAD.MOV.U32 R10, RZ, RZ, -0x2449a4b7 ;  /* 0xdbb65b49ff0a7424 */ /* 0x000fe200078e00ff */
[----:B------:R-:W-:Y:S01]  /*14980*/  MOV R11, 0x3f2d3b63 ;  /* 0x3f2d3b63000b7802 */ /* 0x000fe20000000f00 */
[----:B------:R-:W-:Y:S01]  /*14990*/  UMOV UR4, 0x2a25ff7e ;  /* 0x2a25ff7e00047882 */ /* 0x000fe20000000000 */
[----:B------:R-:W-:Y:S01]  /*149a0*/  UMOV UR5, 0x3ef53e1d ;  /* 0x3ef53e1d00057882 */ /* 0x000fe20000000000 */
[----:B------:R-:W-:Y:S01]  /*149b0*/  ISETP.GE.AND P1, PT, R18, RZ, PT ;  /* 0x000000ff1200720c */ /* 0x000fe20003f26270 */
[----:B------:R-:W-:Y:S02]  /*149c0*/  DSETP.NEU.AND P0, PT, |R28|, |R30|, PT ;  /* 0x4000001e1c00722a */ /* 0x000fe40003f0d200 */
        /* <DEDUP_REMOVED lines=72> */
.L_x_13645:
[----:B------:R-:W-:-:S04]  /*14e50*/  ISETP.GE.AND P0, PT, R18, RZ, PT ;  /* 0x000000ff1200720c */ /* 0x000fc80003f06270 */
[----:B------:R-:W-:Y:S02]  /*14e60*/  FSEL R10, RZ, 3.37028055040000000000e+12, P0 ;  /* 0x54442d18ff0a7808 */ /* 0x000fe40000000000 */
[----:B------:R-:W-:-:S07]  /*14e70*/  FSEL R11, RZ, 2.1426990032196044922, P0 ;  /* 0x400921fbff0b7808 */ /* 0x000fce0000000000 */
.L_x_13646:
[----:B------:R-:W-:Y:S05]  /*14e80*/  BSYNC B0 ;  /* 0x0000000000007941 */ /* 0x000fea0003800000 */
.L_x_13644:
[----:B------:R-:W-:Y:S01]  /*14e90*/  DADD R2, |R28|, |R30| ;  /* 0x000000001c027229 */ /* 0x000fe2000000061e */
[----:B------:R-:W-:Y:S01]  /*14ea0*/  LOP3.LUT R19, R11, 0x80000000, R19, 0xb8, !PT ;  /* 0x800000000b137812 */ /* 0x000fe200078eb813 */
[----:B------:R-:W-:-:S06]  /*14eb0*/  DMUL R40, R40, 0.5 ;  /* 0x3fe0000028287828 */ /* 0x000fcc0000000000 */
[----:B------:R-:W-:-:S06]  /*14ec0*/  DSETP.GTU.AND P0, PT, |R2|, +INF , PT ;  /* 0x7ff000000200742a */ /* 0x000fcc0003f0c200 */
[----:B------:R-:W-:Y:S02]  /*14ed0*/  FSEL R10, R2, R10, P0 ;  /* 0x0000000a020a7208 */ /* 0x000fe40000000000 */
[----:B------:R-:W-:Y:S01]  /*14ee0*/  FSEL R11, R3, R19, P0 ;  /* 0x00000013030b7208 */ /* 0x000fe20000000000 */
[----:B------:R-:W-:Y:S06]  /*14ef0*/  BRA `(.L_x_13647) ;  /* 0x0000004c00147947 */ /* 0x000fec0003800000 */
.L_x_13639:
        /* <DEDUP_REMOVED lines=9> */
[----:B------:R-:W-:Y:S01]  /*14f90*/  IMAD.MOV.U32 R36, RZ, RZ, 0x0 ;  /* 0x00000000ff247424 */ /* 0x000fe200078e00ff */
[----:B------:R-:W-:Y:S01]  /*14fa0*/  SEL R8, R34, R32, P0 ;  /* 0x0000002022087207 */ /* 0x000fe20000000000 */
[----:B------:R-:W-:Y:S01]  /*14fb0*/  IMAD.MOV.U32 R37, RZ, RZ, 0x3fd80000 ;  /* 0x3fd80000ff257424 */ /* 0x000fe200078e00ff */
[----:B------:R-:W-:Y:S01]  /*14fc0*/  LOP3.LUT R0, R3, 0xffc00000, RZ, 0xc0, !PT ;  /* 0xffc0000003007812 */ /* 0x000fe200078ec0ff */
[----:B------:R-:W-:Y:S01]  /*14fd0*/  BSSY B0, `(.L_x_13648) ;  /* 0x000007a000007945 */ /* 0x000fe20003800000 */
[----:B------:R-:W-:-:S02]  /*14fe0*/  SEL R9, R35, R33, P0 ;  /* 0x0000002123097207 */ /* 0x000fc40000000000 */
[----:B------:R-:W-:Y:S02]  /*14ff0*/  IADD3 R11, -R0, 0x7fd00000, RZ ;  /* 0x7fd00000000b7810 */ /* 0x000fe40007ffe1ff */
[----:B------:R-:W-:Y:S01]  /*15000*/  SEL R2, R34, R32, P1 ;  /* 0x0000002022027207 */ /* 0x000fe20000800000 */
[----:B------:R-:W-:Y:S01]  /*15010*/  IMAD.MOV.U32 R32, RZ, RZ, RZ ;  /* 0x000000ffff207224 */ /* 0x000fe200078e00ff */
[----:B------:R-:W-:Y:S02]  /*15020*/  ISETP.GE.U32.AND P2, PT, R9, 0x7ff00000, PT ;  /* 0x7ff000000900780c */ /* 0x000fe40003f46070 */
[C---:B--2-4-:R-:W-:Y:S01]  /*15030*/  DMUL R16, R10.reuse, R8 ;  /* 0x000000080a107228 */ /* 0x054fe20000000000 */
[----:B------:R-:W-:Y:S01]  /*15040*/  FSETP.GEU.AND P5, PT, |R15|, 6.5827683646048100446e-37, PT ;  /* 0x036000000f00780b */ /* 0x000fe20003fae200 */
[----:B------:R-:W-:-:S06]  /*15050*/  DMUL R10, R10, R2 ;  /* 0x000000020a0a7228 */ /* 0x000fcc0000000000 */
[----:B------:R-:W-:-:S08]  /*15060*/  DMUL R16, R16, R16 ;  /* 0x0000001010107228 */ /* 0x000fd00000000000 */
        /* <DEDUP_REMOVED lines=21> */
[----:B------:R-:W-:-:S03]  /*151c0*/  DMUL R36, R36, R10 ;  /* 0x0000000a24247228 */ /* 0x000fc60000000000 */
[----:B------:R-:W-:-:S07]  /*151d0*/  DFMA R32, R32, R32, R32 ;  /* 0x000000202020722b */ /* 0x000fce0000000020 */
        /* <DEDUP_REMOVED lines=89> */
.L_x_13649:
[----:B------:R-:W-:Y:S05]  /*15770*/  BSYNC B0 ;  /* 0x0000000000007941 */ /* 0x000fea0003800000 */
.L_x_13648:
        /* <DEDUP_REMOVED lines=8> */
.L_x_13651:
[----:B------:R-:W-:Y:S05]  /*15800*/  BSYNC B3 ;  /* 0x0000000000037941 */ /* 0x000fea0003800000 */
.L_x_13650:
        /* <DEDUP_REMOVED lines=82> */
.L_x_13653:
[----:B------:R-:W-:-:S04]  /*15d30*/  ISETP.GE.AND P0, PT, R18, RZ, PT ;  /* 0x000000ff1200720c */ /* 0x000fc80003f06270 */
[----:B------:R-:W-:Y:S02]  /*15d40*/  FSEL R10, RZ, 3.37028055040000000000e+12, P0 ;  /* 0x54442d18ff0a7808 */ /* 0x000fe40000000000 */
[----:B------:R-:W-:-:S07]  /*15d50*/  FSEL R11, RZ, 2.1426990032196044922, P0 ;  /* 0x400921fbff0b7808 */ /* 0x000fce0000000000 */
.L_x_13654:
[----:B------:R-:W-:Y:S05]  /*15d60*/  BSYNC B0 ;  /* 0x0000000000007941 */ /* 0x000fea0003800000 */
.L_x_13652:
[----:B------:R-:W-:Y:S01]  /*15d70*/  DADD R2, |R28|, |R30| ;  /* 0x000000001c027229 */ /* 0x000fe2000000061e */
[----:B------:R-:W-:-:S07]  /*15d80*/  LOP3.LUT R19, R11, 0x80000000, R19, 0xb8, !PT ;  /* 0x800000000b137812 */ /* 0x000fce00078eb813 */
[----:B------:R-:W-:-:S06]  /*15d90*/  DSETP.GTU.AND P0, PT, |R2|, +INF , PT ;  /* 0x7ff000000200742a */ /* 0x000fcc0003f0c200 */
[----:B------:R-:W-:Y:S02]  /*15da0*/  FSEL R10, R2, R10, P0 ;  /* 0x0000000a020a7208 */ /* 0x000fe40000000000 */
[----:B------:R-:W-:Y:S01]  /*15db0*/  FSEL R11, R3, R19, P0 ;  /* 0x00000013030b7208 */ /* 0x000fe20000000000 */
[----:B------:R-:W-:Y:S06]  /*15dc0*/  BRA `(.L_x_13647) ;  /* 0x0000003c00607947 */ /* 0x000fec0003800000 */
.L_x_13638:
        /* <DEDUP_REMOVED lines=22> */
[----:B--2-4-:R-:W-:Y:S05]  /*15f30*/  CALL.REL.NOINC `($__internal_23_$__cuda_sm20_div_rn_f64_full) ;  /* 0x000001dc00887944 */ /* 0x014fea0003c00000 */
.L_x_13656:
[----:B------:R-:W-:Y:S05]  /*15f40*/  BSYNC B3 ;  /* 0x0000000000037941 */ /* 0x000fea0003800000 */
.L_x_13655:
[----:B------:R-:W2:Y:S01]  /*15f50*/  MUFU.RCP64H R9, -2.718280792236328125 ;  /* 0xc005bf0a00097908 */ /* 0x000ea20000001800 */
[----:B------:R-:W-:Y:S01]  /*15f60*/  MOV R10, 0x8b145769 ;  /* 0x8b145769000a7802 */ /* 0x000fe20000000f00 */
[----:B------:R-:W-:Y:S01]  /*15f70*/  IMAD.MOV.U32 R11, RZ, RZ, 0x4005bf0a ;  /* 0x4005bf0aff0b7424 */ /* 0x000fe200078e00ff */
[----:B------:R-:W-:Y:S01]  /*15f80*/  FSETP.GEU.AND P1, PT, |R31|, 6.5827683646048100446e-37, PT ;  /* 0x036000001f00780b */ /* 0x000fe20003f2e200 */
[----:B------:R-:W-:Y:S01]  /*15f90*/  IMAD.MOV.U32 R8, RZ, RZ, 0x1 ;  /* 0x00000001ff087424 */ /* 0x000fe200078e00ff */
[----:B------:R-:W-:Y:S05]  /*15fa0*/  BSSY B3, `(.L_x_13657) ;  /* 0x0000015000037945 */ /* 0x000fea0003800000 */
[----:B--2-4-:R-:W-:-:S08]  /*15fb0*/  DFMA R16, R8, R10, 1 ;  /* 0x3ff000000810742b */ /* 0x014fd0000000000a */
        /* <DEDUP_REMOVED lines=19> */
.L_x_13658:
[----:B------:R-:W-:Y:S05]  /*160f0*/  BSYNC B3 ;  /* 0x0000000000037941 */ /* 0x000fea0003800000 */
.L_x_13657:
[----:B------:R-:W-:Y:S01]  /*16100*/  DADD R34, -RZ, |R8| ;  /* 0x00000000ff227229 */ /* 0x000fe20000000508 */
[----:B------:R-:W-:Y:S01]  /*16110*/  IMAD.MOV.U32 R10, RZ, RZ, RZ ;  /* 0x000000ffff0a7224 */ /* 0x000fe200078e00ff */
[----:B------:R-:W-:Y:S01]  /*16120*/  UMOV UR4, 0xffffffff ;  /* 0xffffffff00047882 */ /* 0x000fe20000000000 */
        /* <DEDUP_REMOVED lines=20> */
[----:B------:R-:W-:-:S08]  /*16270*/  DMUL R32, R32, R32 ;  /* 0x0000002020207228 */ /* 0x000fd00000000000 */
[----:B------:R-:W-:Y:S01]  /*16280*/  DFMA R10, R10, R10, R32 ;  /* 0x0000000a0a0a722b */ /* 0x000fe20000000020 */
[----:B------:R-:W-:-:S07]  /*16290*/  IMAD.MOV.U32 R32, RZ, RZ, RZ ;  /* 0x000000ffff207224 */ /* 0x000fce00078e00ff */
        /* <DEDUP_REMOVED lines=37> */
[----:B------:R-:W-:Y:S01]  /*164f0*/  @P1 MOV R16, 0x0 ;  /* 0x0000000000101802 */ /* 0x000fe20000000f00 */
[----:B------:R-:W-:Y:S01]  /*16500*/  @P1 IMAD.MOV.U32 R17, RZ, RZ, 0x7ff00000 ;  /* 0x7ff00000ff111424 */ /* 0x000fe200078e00ff */
[----:B------:R-:W-:-:S04]  /*16510*/  @P1 FSETP.NEU.FTZ.AND P2, PT, R11, RZ, PT ;  /* 0x000000ff0b00120b */ /* 0x000fc80003f5d000 */
[----:B------:R-:W-:Y:S01]  /*16520*/  FFMA R0, RZ, R13, R3 ;  /* 0x0000000dff007223 */ /* 0x000fe20000000003 */
[----:B------:R-:W-:-:S04]  /*16530*/  @P1 DFMA R16, R10, R16, +INF ;  /* 0x7ff000000a10142b */ /* 0x000fc80000000010 */
[----:B------:R-:W-:Y:S01]  /*16540*/  FSETP.GT.AND P3, PT, |R0|, 1.469367938527859385e-39, PT ;  /* 0x001000000000780b */ /* 0x000fe20003f64200 */
[----:B------:R-:W-:Y:S02]  /*16550*/  IMAD.MOV.U32 R0, RZ, RZ, -0x3ff ;  /* 0xfffffc01ff007424 */ /* 0x000fe400078e00ff */
[----:B------:R-:W-:-:S03]  /*16560*/  @!P0 IMAD.MOV.U32 R0, RZ, RZ, -0x435 ;  /* 0xfffffbcbff008424 */ /* 0x000fc600078e00ff */
        /* <DEDUP_REMOVED lines=65> */
.L_x_13660:
[----:B------:R-:W-:Y:S05]  /*16980*/  BSYNC B0 ;  /* 0x0000000000007941 */ /* 0x000fea0003800000 */
.L_x_13659:
        /* <DEDUP_REMOVED lines=8> */
.L_x_13662:
[----:B------:R-:W-:Y:S05]  /*16a10*/  BSYNC B3 ;  /* 0x0000000000037941 */ /* 0x000fea0003800000 */
.L_x_13661:
        /* <DEDUP_REMOVED lines=82> */
.L_x_13664:
[----:B------:R-:W-:-:S04]  /*16f40*/  ISETP.GE.AND P0, PT, R18, RZ, PT ;  /* 0x000000ff1200720c */ /* 0x000fc80003f06270 */
[----:B------:R-:W-:Y:S02]  /*16f50*/  FSEL R10, RZ, 3.37028055040000000000e+12, P0 ;  /* 0x54442d18ff0a7808 */ /* 0x000fe40000000000 */
[----:B------:R-:W-:-:S07]  /*16f60*/  FSEL R11, RZ, 2.1426990032196044922, P0 ;  /* 0x400921fbff0b7808 */ /* 0x000fce0000000000 */
.L_x_13665:
[----:B------:R-:W-:Y:S05]  /*16f70*/  BSYNC B0 ;  /* 0x0000000000007941 */ /* 0x000fea0003800000 */
.L_x_13663:
[----:B------:R-:W-:Y:S01]  /*16f80*/  DADD R2, |R28|, |R30| ;  /* 0x000000001c027229 */ /* 0x000fe2000000061e */
[----:B------:R-:W-:Y:S01]  /*16f90*/  LOP3.LUT R19, R11, 0x80000000, R19, 0xb8, !PT ;  /* 0x800000000b137812 */ /* 0x000fe200078eb813 */
[----:B------:R-:W-:-:S06]  /*16fa0*/  DADD R40, R40, 1 ;  /* 0x3ff0000028287429 */ /* 0x000fcc0000000000 */
[----:B------:R-:W-:-:S06]  /*16fb0*/  DSETP.GTU.AND P0, PT, |R2|, +INF , PT ;  /* 0x7ff000000200742a */ /* 0x000fcc0003f0c200 */
[----:B------:R-:W-:Y:S02]  /*16fc0*/  FSEL R10, R2, R10, P0 ;  /* 0x0000000a020a7208 */ /* 0x000fe40000000000 */
[----:B------:R-:W-:Y:S01]  /*16fd0*/  FSEL R11, R3, R19, P0 ;  /* 0x00000013030b7208 */ /* 0x000fe20000000000 */
[----:B------:R-:W-:Y:S06]  /*16fe0*/  BRA `(.L_x_13647) ;  /* 0x0000002800d87947 */ /* 0x000fec0003800000 */
.L_x_13637:
[----:B------:R-:W-:Y:S01]  /*16ff0*/  DSETP.GEU.AND P4, PT, R12, R14, PT ;  /* 0x0000000e0c00722a */ /* 0x000fe20003f8e000 */
[----:B------:R-:W-:Y:S01]  /*17000*/  UMOV UR4, 0xffffffff ;  /* 0xffffffff00047882 */ /* 0x000fe20000000000 */
[----:B------:R-:W-:-:S04]  /*17010*/  UMOV UR5, 0x7fdfffff ;  /* 0x7fdfffff00057882 */ /* 0x000fc80000000000 */
[----:B--2-4-:R-:W-:Y:S02]  /*17020*/  FSEL R16, R14, R12, !P4 ;  /* 0x0000000c0e107208 */ /* 0x014fe40006000000 */
        /* <DEDUP_REMOVED lines=103> */
.L_x_13669:
[----:B------:R-:W-:Y:S05]  /*176a0*/  BSYNC B0 ;  /* 0x0000000000007941 */ /* 0x000fea0003800000 */
.L_x_13668:
        /* <DEDUP_REMOVED lines=8> */
.L_x_13671:
[----:B------:R-:W-:Y:S05]  /*17730*/  BSYNC B3 ;  /* 0x0000000000037941 */ /* 0x000fea0003800000 */
.L_x_13670:
        /* <DEDUP_REMOVED lines=8> */
[----:B------:R-:W-:Y:S01]  /*177c0*/  MOV R17, 0x3f2d3b63 ;  /* 0x3f2d3b6300117802 */ /* 0x000fe20000000f00 */
        /* <DEDUP_REMOVED lines=64> */
.L_x_13673:
[----:B------:R-:W-:Y:S05]  /*17bd0*/  BSYNC B0 ;  /* 0x0000000000007941 */ /* 0x000fea0003800000 */
.L_x_13672:
[----:B------:R-:W-:Y:S01]  /*17be0*/  LOP3.LUT R3, R11, 0x80000000, R31, 0xb8, !PT ;  /* 0x800000000b037812 */ /* 0x000fe200078eb81f */
[----:B------:R-:W-:Y:S01]  /*17bf0*/  DMUL R40, R40, 0.5 ;  /* 0x3fe0000028287828 */ /* 0x000fe20000000000 */
[----:B------:R-:W-:Y:S02]  /*17c00*/  FSEL R10, R8, R10, P0 ;  /* 0x0000000a080a7208 */ /* 0x000fe40000000000 */
[----:B------:R-:W-:Y:S01]  /*17c10*/  FSEL R11, R9, R3, P0 ;  /* 0x00000003090b7208 */ /* 0x000fe20000000000 */
[----:B------:R-:W-:Y:S07]  /*17c20*/  BRA `(.L_x_13647) ;  /* 0x0000001c00c87947 */ /* 0x000fee0003800000 */
.L_x_13667:
        /* <DEDUP_REMOVED lines=13> */
[----:B------:R-:W-:Y:S01]  /*17d00*/  IMAD.MOV.U32 R39, RZ, RZ, 0x3fd80000 ;  /* 0x3fd80000ff277424 */ /* 0x000fe200078e00ff */
[----:B------:R-:W-:Y:S01]  /*17d10*/  SEL R9, R15, R13, P0 ;  /* 0x0000000d0f097207 */ /* 0x000fe20000000000 */
[----:B------:R-:W-:Y:S01]  /*17d20*/  BSSY B0, `(.L_x_13674) ;  /* 0x0000078000007945 */ /* 0x000fe20003800000 */
[----:B------:R-:W-:-:S02]  /*17d30*/  IADD3 R11, -R0, 0x7fd00000, RZ ;  /* 0x7fd00000000b7810 */ /* 0x000fc40007ffe1ff */
[----:B------:R-:W-:Y:S02]  /*17d40*/  SEL R2, R14, R12, P1 ;  /* 0x0000000c0e027207 */ /* 0x000fe40000800000 */
[----:B------:R-:W-:Y:S02]  /*17d50*/  ISETP.GE.U32.AND P2, PT, R9, 0x7ff00000, PT ;  /* 0x7ff000000900780c */ /* 0x000fe40003f46070 */
[C---:B------:R-:W-:Y:S01]  /*17d60*/  DMUL R32, R10.reuse, R8 ;  /* 0x000000080a207228 */ /* 0x040fe20000000000 */
        /* <DEDUP_REMOVED lines=115> */
.L_x_13675:
[----:B------:R-:W-:Y:S05]  /*184a0*/  BSYNC B0 ;  /* 0x0000000000007941 */ /* 0x000fea0003800000 */
.L_x_13674:
        /* <DEDUP_REMOVED lines=8> */
.L_x_13677:
[----:B------:R-:W-:Y:S05]  /*18530*/  BSYNC B3 ;  /* 0x0000000000037941 */ /* 0x000fea0003800000 */
.L_x_13676:
        /* <DEDUP_REMOVED lines=73> */
.L_x_13679:
[----:B------:R-:W-:Y:S05]  /*189d0*/  BSYNC B0 ;  /* 0x0000000000007941 */ /* 0x000fea0003800000 */
.L_x_13678:
[----:B------:R-:W-:Y:S02]  /*189e0*/  LOP3.LUT R3, R11, 0x80000000, R31, 0xb8, !PT ;  /* 0x800000000b037812 */ /* 0x000fe400078eb81f */
[----:B------:R-:W-:Y:S02]  /*189f0*/  FSEL R10, R8, R10, P1 ;  /* 0x0000000a080a7208 */ /* 0x000fe40000800000 */
[----:B------:R-:W-:Y:S01]  /*18a00*/  FSEL R11, R9, R3, P1 ;  /* 0x00000003090b7208 */ /* 0x000fe20000800000 */
[----:B------:R-:W-:Y:S06]  /*18a10*/  BRA `(.L_x_13647) ;  /* 0x00000010004c7947 */ /* 0x000fec0003800000 */
.L_x_13666:
        /* <DEDUP_REMOVED lines=23> */
.L_x_13681:
[----:B------:R-:W-:Y:S05]  /*18b90*/  BSYNC B3 ;  /* 0x0000000000037941 */ /* 0x000fea0003800000 */
.L_x_13680:
        /* <DEDUP_REMOVED lines=26> */
.L_x_13683:
[----:B------:R-:W-:Y:S05]  /*18d40*/  BSYNC B3 ;  /* 0x0000000000037941 */ /* 0x000fea0003800000 */
.L_x_13682:
        /* <DEDUP_REMOVED lines=16> */
[----:B------:R-:W-:Y:S02]  /*18e50*/  SEL R9, R35, R41, P0 ;  /* 0x0000002923097207 */ /* 0x000fe40000000000 */
[----:B------:R-:W-:Y:S02]  /*18e60*/  IADD3 R11, -R0, 0x7fd00000, RZ ;  /* 0x7fd00000000b7810 */ /* 0x000fe40007ffe1ff */
[----:B------:R-:W-:Y:S01]  /*18e70*/  SEL R2, R34, R40, P1 ;  /* 0x0000002822027207 */ /* 0x000fe20000800000 */
[----:B------:R-:W-:Y:S01]  /*18e80*/  IMAD.MOV.U32 R34, RZ, RZ, RZ ;  /* 0x000000ffff227224 */ /* 0x000fe200078e00ff */
[----:B------:R-:W-:Y:S02]  /*18e90*/  ISETP.GE.U32.AND P2, PT, R9, 0x7ff00000, PT ;  /* 0x7ff000000900780c */ /* 0x000fe40003f46070 */
[C---:B------:R-:W-:Y:S02]  /*18ea0*/  DMUL R32, R10.reuse, R8 ;  /* 0x000000080a207228 */ /* 0x040fe40000000000 */
        /* <DEDUP_REMOVED lines=114> */
.L_x_13685:
[----:B------:R-:W-:Y:S05]  /*195d0*/  BSYNC B0 ;  /* 0x0000000000007941 */ /* 0x000fea0003800000 */
.L_x_13684:
        /* <DEDUP_REMOVED lines=8> */
.L_x_13687:
[----:B------:R-:W-:Y:S05]  /*19660*/  BSYNC B3 ;  /* 0x0000000000037941 */ /* 0x000fea0003800000 */
.L_x_13686:
        /* <DEDUP_REMOVED lines=74> */
.L_x_13689:
[----:B------:R-:W-:Y:S05]  /*19b10*/  BSYNC B0 ;  /* 0x0000000000007941 */ /* 0x000fea0003800000 */
.L_x_13688:
[----:B------:R-:W-:Y:S02]  /*19b20*/  LOP3.LUT R3, R11, 0x80000000, R31, 0xb8, !PT ;  /* 0x800000000b037812 */ /* 0x000fe400078eb81f */
[----:B------:R-:W-:Y:S02]  /*19b30*/  FSEL R10, R8, R10, P1 ;  /* 0x0000000a080a7208 */ /* 0x000fe40000800000 */
[----:B------:R-:W-:-:S07]  /*19b40*/  FSEL R11, R9, R3, P1 ;  /* 0x00000003090b7208 */ /* 0x000fce0000800000 */
.L_x_13647:
[----:B------:R-:W-:Y:S05]  /*19b50*/  BSYNC B2 ;  /* 0x0000000000027941 */ /* 0x000fea0003800000 */
.L_x_13636:
[----:B------:R-:W-:Y:S01]  /*19b60*/  UMOV UR4, 0xfefa39ef ;  /* 0xfefa39ef00047882 */ /* 0x000fe20000000000 */
[----:B------:R-:W-:Y:S01]  /*19b70*/  UMOV UR5, 0x3fe62e42 ;  /* 0x3fe62e4200057882 */ /* 0x000fe20000000000 */
[----:B------:R-:W-:Y:S01]  /*19b80*/  LOP3.LUT R43, R11, 0x80000000, R31, 0xb8, !PT ;  /* 0x800000000b2b7812 */ /* 0x000fe200078eb81f */
[----:B------:R-:W-:Y:S01]  /*19b90*/  DADD R40, R40, UR4 ;  /* 0x0000000428287e29 */ /* 0x000fe20008000000 */
[----:B------:R-:W-:-:S09]  /*19ba0*/  IMAD.MOV.U32 R42, RZ, RZ, R10 ;  /* 0x000000ffff2a7224 */ /* 0x000fd200078e000a */
[----:B------:R-:W-:Y:S01]  /*19bb0*/  LOP3.LUT R41, R41, 0x80000000, R29, 0xb8, !PT ;  /* 0x8000000029297812 */ /* 0x000fe200078eb81d */
[----:B------:R-:W-:Y:S06]  /*19bc0*/  BRA `(.L_x_13558) ;  /* 0x00000000004c7947 */ /* 0x000fec0003800000 */
.L_x_13559:
[----:B------:R-:W-:-:S14]  /*19bd0*/  DSETP.NEU.AND P0, PT, R12, +INF , PT ;  /* 0x7ff000000c00742a */ /* 0x000fdc0003f0d000 */
[----:B------:R-:W-:Y:S01]  /*19be0*/  @!P0 DADD R42, R30, R30 ;  /* 0x000000001e2a8229 */ /* 0x000fe2000000001e */
[----:B------:R-:W-:Y:S01]  /*19bf0*/  @!P0 MOV R40, R28 ;  /* 0x0000001c00288202 */ /* 0x000fe20000000f00 */
[----:B------:R-:W-:Y:S01]  /*19c00*/  @!P0 IMAD.MOV.U32 R41, RZ, RZ, R29 ;  /* 0x000000ffff298224 */ /* 0x000fe200078e001d */
[----:B------:R-:W-:Y:S08]  /*19c10*/  @!P0 BRA `(.L_x_13558) ;  /* 0x0000000000388947 */ /* 0x000ff00003800000 */
        /* <DEDUP_REMOVED lines=14> */
.L_x_13558:
[----:B------:R-:W-:Y:S05]  /*19d00*/  BSYNC B1 ;  /* 0x0000000000017941 */ /* 0x000fea0003800000 */
.L_x_13557:
[----:B------:R-:W0:Y:S01]  /*19d10*/  S2R R3, SR_TID.X ;  /* 0x0000000000037919 */ /* 0x000e220000002100 */
[----:B------:R-:W-:Y:S01]  /*19d20*/  BSSY B1, `(.L_x_13690) ;  /* 0x0000ab6000017945 */ /* 0x000fe20003800000 */
[----:B-1---5:R-:W-:Y:S02]  /*19d30*/  CS2R R18, SRZ ;  /* 0x0000000000127805 */ /* 0x022fe4000001ff00 */
[----:B--2-4-:R-:W-:Y:S01]  /*19d40*/  CS2R R16, SRZ ;  /* 0x0000000000107805 */ /* 0x014fe2000001ff00 */
[----:B0-----:R-:W-:-:S05]  /*19d50*/  VIADD R3, R3, 0x100 ;  /* 0x0000010003037836 */ /* 0x001fca0000000000 */
[----:B------:R-:W-:-:S13]  /*19d60*/  ISETP.GE.AND P0, PT, R3, R52, PT ;  /* 0x000000340300720c */ /* 0x000fda0003f06270 */
[----:B------:R-:W-:Y:S05]  /*19d70*/  @P0 BRA `(.L_x_13691) ;  /* 0x000000a800c00947 */ /* 0x000fea0003800000 */
[----:B------:R-:W-:Y:S02]  /*19d80*/  DSETP.GTU.AND P0, PT, |R26|, +INF , PT ;  /* 0x7ff000001a00742a */ /* 0x000fe40003f0c200 */
        /* <DEDUP_REMOVED lines=45> */
[----:B------:R-:W-:Y:S02]  /*1a060*/  LOP3.LUT R36, R3, 0xffc00000, RZ, 0xc0, !PT ;  /* 0xffc0000003247812 */ /* 0x000fe400078ec0ff */
[----:B------:R-:W-:Y:S01]  /*1a070*/  SEL R49, R19, R31, P0 ;  /* 0x0000001f13317207 */ /* 0x000fe20000000000 */
[----:B------:R-:W-:Y:S01]  /*1a080*/  IMAD.MOV.U32 R8, RZ, RZ, R48 ;  /* 0x000000ffff087224 */ /* 0x000fe200078e0030 */
[----:B------:R-:W-:Y:S02]  /*1a090*/  IADD3 R11, -R36, 0x7fd00000, RZ ;  /* 0x7fd00000240b7810 */ /* 0x000fe40007ffe1ff */
[----:B------:R-:W-:Y:S02]  /*1a0a0*/  MOV R9, R49 ;  /* 0x0000003100097202 */ /* 0x000fe40000000f00 */
[----:B------:R-:W-:Y:S01]  /*1a0b0*/  SEL R2, R18, R30, P1 ;  /* 0x0000001e12027207 */ /* 0x000fe20000800000 */
[----:B------:R-:W-:-:S03]  /*1a0c0*/  IMAD.U32 R18, RZ, RZ, UR6 ;  /* 0x00000006ff127e24 */ /* 0x000fc6000f8e00ff */
        /* <DEDUP_REMOVED lines=102> */
.L_x_13697:
[----:B------:R-:W-:Y:S05]  /*1a730*/  BSYNC B3 ;  /* 0x0000000000037941 */ /* 0x000fea0003800000 */
.L_x_13696:
        /* <DEDUP_REMOVED lines=81> */
.L_x_13695:
        /* <DEDUP_REMOVED lines=36> */
.L_x_13705:
[----:B------:R-:W-:Y:S05]  /*1ae90*/  BSYNC B4 ;  /* 0x0000000000047941 */ /* 0x000fea0003800000 */
.L_x_13704:
[----:B------:R-:W-:Y:S02]  /*1aea0*/  IMAD.MOV.U32 R16, RZ, RZ, R2 ;  /* 0x000000ffff107224 */ /* 0x000fe400078e0002 */
[----:B------:R-:W-:Y:S01]  /*1aeb0*/  IMAD.MOV.U32 R17, RZ, RZ, R3 ;  /* 0x000000ffff117224 */ /* 0x000fe200078e0003 */
[----:B------:R-:W-:Y:S06]  /*1aec0*/  BRA `(.L_x_13703) ;  /* 0x0000000000047947 */ /* 0x000fec0003800000 */
.L_x_13702:
[----:B------:R-:W-:-:S11]  /*1aed0*/  DADD R16, -R28, R48 ;  /* 0x000000001c107229 */ /* 0x000fd60000000130 */
.L_x_13703:
[----:B------:R-:W-:Y:S05]  /*1aee0*/  BSYNC B3 ;  /* 0x0000000000037941 */ /* 0x000fea0003800000 */
.L_x_13701:
        /* <DEDUP_REMOVED lines=29> */
.L_x_13710:
[----:B------:R-:W-:Y:S05]  /*1b0c0*/  BSYNC B4 ;  /* 0x0000000000047941 */ /* 0x000fea0003800000 */
.L_x_13709:
[----:B------:R-:W-:Y:S05]  /*1b0d0*/  BRA `(.L_x_13708) ;  /* 0x0000000000047947 */ /* 0x000fea0003800000 */
.L_x_13707:
[----:B------:R-:W-:-:S11]  /*1b0e0*/  DADD R2, R50, -R8 ;  /* 0x0000000032027229 */ /* 0x000fd60000000808 */
.L_x_13708:
[----:B------:R-:W-:Y:S05]  /*1b0f0*/  BSYNC B3 ;  /* 0x0000000000037941 */ /* 0x000fea0003800000 */
.L_x_13706:
        /* <DEDUP_REMOVED lines=31> */
.L_x_13712:
[----:B------:R-:W-:Y:S05]  /*1b2f0*/  BSYNC B3 ;  /* 0x0000000000037941 */ /* 0x000fea0003800000 */
.L_x_13711:
        /* <DEDUP_REMOVED lines=85> */
.L_x_13713:
        /* <DEDUP_REMOVED lines=22> */
.L_x_13715:
[----:B------:R-:W-:Y:S05]  /*1b9b0*/  BSYNC B3 ;  /* 0x0000000000037941 */ /* 0x000fea0003800000 */
.L_x_13714:
        /* <DEDUP_REMOVED lines=30> */
.L_x_13700:
        /* <DEDUP_REMOVED lines=28> */
.L_x_13718:
[----:B------:R-:W-:Y:S05]  /*1bd60*/  BSYNC B3 ;  /* 0x0000000000037941 */ /* 0x000fea0003800000 */
.L_x_13717:
        /* <DEDUP_REMOVED lines=26> */
[----:B------:R-:W-:Y:S05]  /*1bf10*/  CALL.REL.NOINC `($__internal_23_$__cuda_sm20_div_rn_f64_full) ;  /* 0x0000017c00907944 */ /* 0x000fea0003c00000 */
.L_x_13721:
[----:B------:R-:W-:Y:S05]  /*1bf20*/  BSYNC B3 ;  /* 0x0000000000037941 */ /* 0x000fea0003800000 */
.L_x_13720:
        /* <DEDUP_REMOVED lines=30> */
.L_x_13719:
        /* <DEDUP_REMOVED lines=75> */
.L_x_13722:
[----:B------:R-:W-:Y:S01]  /*1c5c0*/  IMAD.MOV.U32 R2, RZ, RZ, 0x0 ;  /* 0x00000000ff027424 */ /* 0x000fe200078e00ff */
[----:B------:R-:W-:Y:S01]  /*1c5d0*/  FSETP.NEU.FTZ.AND P0, PT, R9, RZ, PT ;  /* 0x000000ff0900720b */ /* 0x000fe20003f1d000 */
[----:B------:R-:W-:-:S06]  /*1c5e0*/  IMAD.MOV.U32 R3, RZ, RZ, 0x7ff00000 ;  /* 0x7ff00000ff037424 */ /* 0x000fcc00078e00ff */
[----:B------:R-:W-:-:S10]  /*1c5f0*/  DFMA R2, R8, R2, +INF ;  /* 0x7ff000000802742b */ /* 0x000fd40000000002 */
[----:B------:R-:W-:Y:S02]  /*1c600*/  FSEL R30, R2, RZ, P0 ;  /* 0x000000ff021e7208 */ /* 0x000fe40000000000 */
[----:B------:R-:W-:Y:S01]  /*1c610*/  FSEL R31, R3, -QNAN , P0 ;  /* 0xfff00000031f7808 */ /* 0x000fe20000000000 */
[----:B------:R-:W-:Y:S06]  /*1c620*/  BRA `(.L_x_13698) ;  /* 0x0000000400407947 */ /* 0x000fec0003800000 */
.L_x_13716:
        /* <DEDUP_REMOVED lines=27> */
.L_x_13724:
[----:B------:R-:W-:Y:S05]  /*1c7e0*/  BSYNC B3 ;  /* 0x0000000000037941 */ /* 0x000fea0003800000 */
.L_x_13723:
        /* <DEDUP_REMOVED lines=21> */
.L_x_13726:
[----:B------:R-:W-:Y:S05]  /*1c940*/  BSYNC B3 ;  /* 0x0000000000037941 */ /* 0x000fea0003800000 */
.L_x_13725:
[----:B------:R-:W-:Y:S02]  /*1c950*/  IMAD.MOV.U32 R30, RZ, RZ, R2 ;  /* 0x000000ffff1e7224 */ /* 0x000fe400078e0002 */
[----:B------:R-:W-:Y:S01]  /*1c960*/  IMAD.MOV.U32 R31, RZ, RZ, R3 ;  /* 0x000000ffff1f7224 */ /* 0x000fe200078e0003 */
[----:B------:R-:W-:Y:S06]  /*1c970*/  BRA `(.L_x_13698) ;  /* 0x00000000006c7947 */ /* 0x000fec0003800000 */
.L_x_13699:
        /* <DEDUP_REMOVED lines=21> */
[----:B------:R-:W-:Y:S02]  /*1cad0*/  IMAD.MOV.U32 R34, RZ, RZ, R12 ;  /* 0x000000ffff227224 */ /* 0x000fe400078e000c */
[----:B------:R-:W-:-:S07]  /*1cae0*/  IMAD.MOV.U32 R11, RZ, RZ, R13 ;  /* 0x000000ffff0b7224 */ /* 0x000fce00078e000d */
[----:B------:R-:W-:Y:S05]  /*1caf0*/  CALL.REL.NOINC `($__internal_24_$__cuda_sm20_dsqrt_rn_f64_mediumpath_v1) ;  /* 0x0000017800247944 */ /* 0x000fea0003c00000 */
[----:B------:R-:W-:Y:S02]  /*1cb00*/  IMAD.MOV.U32 R30, RZ, RZ, R0 ;  /* 0x000000ffff1e7224 */ /* 0x000fe400078e0000 */
[----:B------:R-:W-:-:S07]  /*1cb10*/  IMAD.MOV.U32 R31, RZ, RZ, R3 ;  /* 0x000000ffff1f7224 */ /* 0x000fce00078e0003 */
.L_x_13727:
[----:B------:R-:W-:Y:S05]  /*1cb20*/  BSYNC B3 ;  /* 0x0000000000037941 */ /* 0x000fea0003800000 */
.L_x_13698:
[----:B------:R-:W-:Y:S05]  /*1cb30*/  BSYNC B2 ;  /* 0x0000000000027941 */ /* 0x000fea0003800000 */
.L_x_13694:
        /* <DEDUP_REMOVED lines=25> */
.L_x_13732:
[----:B------:R-:W-:Y:S05]  /*1ccd0*/  BSYNC B4 ;  /* 0x0000000000047941 */ /* 0x000fea0003800000 */
.L_x_13731:
        /* <DEDUP_REMOVED lines=49> */
.L_x_13734:
        /* <DEDUP_REMOVED lines=71> */
.L_x_13733:
        /* <DEDUP_REMOVED lines=12> */
[----:B------:R-:W-:Y:S01]  /*1d520*/  MOV R16, R12 ;  /* 0x0000000c00107202 */ /* 0x000fe20000000f00 */
[----:B------:R-:W-:-:S12]  /*1d530*/  IMAD.MOV.U32 R17, RZ, RZ, R13 ;  /* 0x000000ffff117224 */ /* 0x000fd800078e000d */
        /* <DEDUP_REMOVED lines=24> */
.L_x_13743:
[----:B------:R-:W-:Y:S05]  /*1d6c0*/  BSYNC B6 ;  /* 0x0000000000067941 */ /* 0x000fea0003800000 */
.L_x_13742:
[----:B------:R-:W-:Y:S02]  /*1d6d0*/  IMAD.MOV.U32 R16, RZ, RZ, R2 ;  /* 0x000000ffff107224 */ /* 0x000fe400078e0002 */
[----:B------:R-:W-:Y:S01]  /*1d6e0*/  IMAD.MOV.U32 R17, RZ, RZ, R3 ;  /* 0x000000ffff117224 */ /* 0x000fe200078e0003 */
[----:B------:R-:W-:Y:S06]  /*1d6f0*/  BRA `(.L_x_13741) ;  /* 0x0000000000047947 */ /* 0x000fec0003800000 */
.L_x_13740:
[----:B------:R-:W-:-:S11]  /*1d700*/  DADD R16, -R28, R48 ;  /* 0x000000001c107229 */ /* 0x000fd60000000130 */
.L_x_13741:
[----:B------:R-:W-:Y:S05]  /*1d710*/  BSYNC B5 ;  /* 0x0000000000057941 */ /* 0x000fea0003800000 */
.L_x_13739:
        /* <DEDUP_REMOVED lines=28> */
.L_x_13748:
[----:B------:R-:W-:Y:S05]  /*1d8e0*/  BSYNC B6 ;  /* 0x0000000000067941 */ /* 0x000fea0003800000 */
.L_x_13747:
[----:B------:R-:W-:Y:S02]  /*1d8f0*/  IMAD.MOV.U32 R12, RZ, RZ, R2 ;  /* 0x000000ffff0c7224 */ /* 0x000fe400078e0002 */
[----:B------:R-:W-:Y:S01]  /*1d900*/  IMAD.MOV.U32 R13, RZ, RZ, R3 ;  /* 0x000000ffff0d7224 */ /* 0x000fe200078e0003 */
[----:B------:R-:W-:Y:S06]  /*1d910*/  BRA `(.L_x_13746) ;  /* 0x0000000000047947 */ /* 0x000fec0003800000 */
.L_x_13745:
[----:B------:R-:W-:-:S11]  /*1d920*/  DADD R12, -R44, R50 ;  /* 0x000000002c0c7229 */ /* 0x000fd60000000132 */
.L_x_13746:
[----:B------:R-:W-:Y:S05]  /*1d930*/  BSYNC B5 ;  /* 0x0000000000057941 */ /* 0x000fea0003800000 */
.L_x_13744:
        /* <DEDUP_REMOVED lines=31> */
.L_x_13750:
[----:B------:R-:W-:Y:S05]  /*1db30*/  BSYNC B5 ;  /* 0x0000000000057941 */ /* 0x000fea0003800000 */
.L_x_13749:
[----:B------:R-:W-:Y:S05]  /*1db40*/  BRA `(.L_x_13751) ;  /* 0x00000008005c7947 */ /* 0x000fea0003800000 */
.L_x_13738:
        /* <DEDUP_REMOVED lines=31> */
.L_x_13754:
[----:B------:R-:W-:Y:S05]  /*1dd40*/  BSYNC B5 ;  /* 0x0000000000057941 */ /* 0x000fea0003800000 */
.L_x_13753:
[----:B------:R-:W-:Y:S05]  /*1dd50*/  BRA `(.L_x_13751) ;  /* 0x0000000400d87947 */ /* 0x000fea0003800000 */
.L_x_13752:
        /* <DEDUP_REMOVED lines=30> */
.L_x_13756:
[----:B------:R-:W-:Y:S05]  /*1df40*/  BSYNC B5 ;  /* 0x0000000000057941 */ /* 0x000fea0003800000 */
.L_x_13755:
        /* <DEDUP_REMOVED lines=21> */
.L_x_13758:
[----:B------:R-:W-:Y:S05]  /*1e0a0*/  BSYNC B5 ;  /* 0x0000000000057941 */ /* 0x000fea0003800000 */
.L_x_13757:
[----:B------:R-:W-:Y:S01]  /*1e0b0*/  DMUL R14, R14, 8.11296384146066816958e+31 ;  /* 0x469000000e0e7828 */ /* 0x000fe20000000000 */
[----:B------:R-:W-:Y:S02]  /*1e0c0*/  IMAD.MOV.U32 R16, RZ, RZ, R2 ;  /* 0x000000ffff107224 */ /* 0x000fe400078e0002 */
[----:B------:R-:W-:Y:S01]  /*1e0d0*/  IMAD.MOV.U32 R17, RZ, RZ, R3 ;  /* 0x000000ffff117224 */ /* 0x000fe200078e0003 */
[----:B------:R-:W-:Y:S07]  /*1e0e0*/  BRA `(.L_x_13751) ;  /* 0x0000000000f47947 */ /* 0x000fee0003800000 */
.L_x_13737:
        /* <DEDUP_REMOVED lines=28> */
.L_x_13760:
[----:B------:R-:W-:Y:S05]  /*1e2b0*/  BSYNC B5 ;  /* 0x0000000000057941 */ /* 0x000fea0003800000 */
.L_x_13759:
        /* <DEDUP_REMOVED lines=30> */
.L_x_13762:
[----:B------:R-:W-:Y:S05]  /*1e4a0*/  BSYNC B5 ;  /* 0x0000000000057941 */ /* 0x000fea0003800000 */
.L_x_13761:
[----:B------:R-:W-:-:S11]  /*1e4b0*/  DMUL R16, R2, R16 ;  /* 0x0000001002107228 */ /* 0x000fd60000000000 */
.L_x_13751:
[----:B------:R-:W-:Y:S05]  /*1e4c0*/  BSYNC B4 ;  /* 0x0000000000047941 */ /* 0x000fea0003800000 */
.L_x_13736:
[----:B------:R-:W-:Y:S05]  /*1e4d0*/  BRA `(.L_x_13763) ;  /* 0x0000000000087947 */ /* 0x000fea0003800000 */
.L_x_13730:
[----:B------:R-:W-:Y:S02]  /*1e4e0*/  DMUL R16, R18, 9.00719925474099200000e+15 ;  /* 0x4340000012107828 */ /* 0x000fe40000000000 */
[----:B------:R-:W-:-:S11]  /*1e4f0*/  DMUL R14, R14, 9.00719925474099200000e+15 ;  /* 0x434000000e0e7828 */ /* 0x000fd60000000000 */
.L_x_13763:
[----:B------:R-:W-:Y:S05]  /*1e500*/  BSYNC B2 ;  /* 0x0000000000027941 */ /* 0x000fea0003800000 */
.L_x_13729:
        /* <DEDUP_REMOVED lines=28> */
.L_x_13765:
[----:B------:R-:W-:Y:S05]  /*1e6d0*/  BSYNC B2 ;  /* 0x0000000000027941 */ /* 0x000fea0003800000 */
.L_x_13764:
        /* <DEDUP_REMOVED lines=82> */
.L_x_13767:
[----:B------:R-:W-:Y:S02]  /*1ec00*/  FSEL R2, RZ, 3.37028055040000000000e+12, P0 ;  /* 0x54442d18ff027808 */ /* 0x000fe40000000000 */
[----:B------:R-:W-:-:S07]  /*1ec10*/  FSEL R3, RZ, 2.1426990032196044922, P0 ;  /* 0x400921fbff037808 */ /* 0x000fce0000000000 */
.L_x_13768:
[----:B------:R-:W-:Y:S05]  /*1ec20*/  BSYNC B0 ;  /* 0x0000000000007941 */ /* 0x000fea0003800000 */
.L_x_13766:
[----:B------:R-:W-:Y:S01]  /*1ec30*/  DADD R16, |R16|, |R14| ;  /* 0x0000000010107229 */ /* 0x000fe2000000060e */
[----:B------:R-:W-:-:S07]  /*1ec40*/  LOP3.LUT R15, R3, 0x80000000, R15, 0xb8, !PT ;  /* 0x80000000030f7812 */ /* 0x000fce00078eb80f */
[----:B------:R-:W-:-:S06]  /*1ec50*/  DSETP.GTU.AND P0, PT, |R16|, +INF , PT ;  /* 0x7ff000001000742a */ /* 0x000fcc0003f0c200 */
[----:B------:R-:W-:Y:S02]  /*1ec60*/  FSEL R2, R16, R2, P0 ;  /* 0x0000000210027208 */ /* 0x000fe40000000000 */
[----:B------:R-:W-:-:S07]  /*1ec70*/  FSEL R3, R17, R15, P0 ;  /* 0x0000000f11037208 */ /* 0x000fce0000000000 */
.L_x_13735:
[----:B------:R-:W-:Y:S05]  /*1ec80*/  BSYNC B3 ;  /* 0x0000000000037941 */ /* 0x000fea0003800000 */
.L_x_13728:
[----:B------:R-:W-:Y:S01]  /*1ec90*/  LOP3.LUT R19, R3, 0x80000000, R27, 0xb8, !PT ;  /* 0x8000000003137812 */ /* 0x000fe200078eb81b */
[----:B------:R-:W-:Y:S01]  /*1eca0*/  IMAD.MOV.U32 R18, RZ, RZ, R2 ;  /* 0x000000ffff127224 */ /* 0x000fe200078e0002 */
[----:B------:R-:W-:Y:S01]  /*1ecb0*/  LOP3.LUT R17, R31, 0x80000000, R25, 0xb8, !PT ;  /* 0x800000001f117812 */ /* 0x000fe200078eb819 */
[----:B------:R-:W-:Y:S01]  /*1ecc0*/  IMAD.MOV.U32 R16, RZ, RZ, R30 ;  /* 0x000000ffff107224 */ /* 0x000fe200078e001e */
[----:B------:R-:W-:Y:S06]  /*1ecd0*/  BRA `(.L_x_13691) ;  /* 0x0000005800e87947 */ /* 0x000fec0003800000 */
.L_x_13693:
        /* <DEDUP_REMOVED lines=114> */
.L_x_13774:
[----:B------:R-:W-:Y:S05]  /*1f400*/  BSYNC B0 ;  /* 0x0000000000007941 */ /* 0x000fea0003800000 */
.L_x_13773:
        /* <DEDUP_REMOVED lines=8> */
.L_x_13776:
[----:B------:R-:W-:Y:S05]  /*1f490*/  BSYNC B3 ;  /* 0x0000000000037941 */ /* 0x000fea0003800000 */
.L_x_13775:
        /* <DEDUP_REMOVED lines=82> */
.L_x_13778:
[----:B------:R-:W-:-:S04]  /*1f9c0*/  ISETP.GE.AND P0, PT, R18, RZ, PT ;  /* 0x000000ff1200720c */ /* 0x000fc80003f06270 */
[----:B------:R-:W-:Y:S02]  /*1f9d0*/  FSEL R10, RZ, 3.37028055040000000000e+12, P0 ;  /* 0x54442d18ff0a7808 */ /* 0x000fe40000000000 */
[----:B------:R-:W-:-:S07]  /*1f9e0*/  FSEL R11, RZ, 2.1426990032196044922, P0 ;  /* 0x400921fbff0b7808 */ /* 0x000fce0000000000 */
.L_x_13779:
[----:B------:R-:W-:Y:S05]  /*1f9f0*/  BSYNC B0 ;  /* 0x0000000000007941 */ /* 0x000fea0003800000 */
.L_x_13777:
[----:B------:R-:W-:Y:S01]  /*1fa00*/  DADD R2, |R24|, |R26| ;  /* 0x0000000018027229 */ /* 0x000fe2000000061a */
[----:B------:R-:W-:Y:S01]  /*1fa10*/  LOP3.LUT R19, R11, 0x80000000, R19, 0xb8, !PT ;  /* 0x800000000b137812 */ /* 0x000fe200078eb813 */
[----:B------:R-:W-:-:S06]  /*1fa20*/  DMUL R28, R28, 0.5 ;  /* 0x3fe000001c1c7828 */ /* 0x000fcc0000000000 */
[----:B------:R-:W-:-:S06]  /*1fa30*/  DSETP.GTU.AND P0, PT, |R2|, +INF , PT ;  /* 0x7ff000000200742a */ /* 0x000fcc0003f0c200 */
[----:B------:R-:W-:Y:S02]  /*1fa40*/  FSEL R10, R2, R10, P0 ;  /* 0x0000000a020a7208 */ /* 0x000fe40000000000 */
[----:B------:R-:W-:Y:S01]  /*1fa50*/  FSEL R11, R3, R19, P0 ;  /* 0x00000013030b7208 */ /* 0x000fe20000000000 */
[----:B------:R-:W-:Y:S06]  /*1fa60*/  BRA `(.L_x_13780) ;  /* 0x0000004c00147947 */ /* 0x000fec0003800000 */
.L_x_13772:
        /* <DEDUP_REMOVED lines=27> */
[----:B------:R-:W-:Y:S02]  /*1fc20*/  FSEL R31, R16, UR6, P0 ;  /* 0x00000006101f7c08 */ /* 0x000fe40008000000 */
[----:B------:R-:W-:-:S04]  /*1fc30*/  MOV R16, R10 ;  /* 0x0000000a00107202 */ /* 0x000fc80000000f00 */
        /* <DEDUP_REMOVED lines=106> */
.L_x_13782:
[----:B------:R-:W-:Y:S05]  /*202e0*/  BSYNC B0 ;  /* 0x0000000000007941 */ /* 0x000fea0003800000 */
.L_x_13781:
        /* <DEDUP_REMOVED lines=8> */
.L_x_13784:
[----:B------:R-:W-:Y:S05]  /*20370*/  BSYNC B3 ;  /* 0x0000000000037941 */ /* 0x000fea0003800000 */
.L_x_13783:
        /* <DEDUP_REMOVED lines=82> */
.L_x_13786:
[----:B------:R-:W-:-:S04]  /*208a0*/  ISETP.GE.AND P0, PT, R18, RZ, PT ;  /* 0x000000ff1200720c */ /* 0x000fc80003f06270 */
[----:B------:R-:W-:Y:S02]  /*208b0*/  FSEL R10, RZ, 3.37028055040000000000e+12, P0 ;  /* 0x54442d18ff0a7808 */ /* 0x000fe40000000000 */
[----:B------:R-:W-:-:S07]  /*208c0*/  FSEL R11, RZ, 2.1426990032196044922, P0 ;  /* 0x400921fbff0b7808 */ /* 0x000fce0000000000 */
.L_x_13787:
[----:B------:R-:W-:Y:S05]  /*208d0*/  BSYNC B0 ;  /* 0x0000000000007941 */ /* 0x000fea0003800000 */
.L_x_13785:
[----:B------:R-:W-:Y:S01]  /*208e0*/  DADD R2, |R24|, |R26| ;  /* 0x0000000018027229 */ /* 0x000fe2000000061a */
[----:B------:R-:W-:-:S07]  /*208f0*/  LOP3.LUT R19, R11, 0x80000000, R19, 0xb8, !PT ;  /* 0x800000000b137812 */ /* 0x000fce00078eb813 */
[----:B------:R-:W-:-:S06]  /*20900*/  DSETP.GTU.AND P0, PT, |R2|, +INF , PT ;  /* 0x7ff000000200742a */ /* 0x000fcc0003f0c200 */
[----:B------:R-:W-:Y:S02]  /*20910*/  FSEL R10, R2, R10, P0 ;  /* 0x0000000a020a7208 */ /* 0x000fe40000000000 */
[----:B------:R-:W-:Y:S01]  /*20920*/  FSEL R11, R3, R19, P0 ;  /* 0x00000013030b7208 */ /* 0x000fe20000000000 */
[----:B------:R-:W-:Y:S06]  /*20930*/  BRA `(.L_x_13780) ;  /* 0x0000003c00607947 */ /* 0x000fec0003800000 */
.L_x_13771:
        /* <DEDUP_REMOVED lines=23> */
.L_x_13789:
[----:B------:R-:W-:Y:S05]  /*20ab0*/  BSYNC B3 ;  /* 0x0000000000037941 */ /* 0x000fea0003800000 */
.L_x_13788:
        /* <DEDUP_REMOVED lines=20> */
[----:B------:R-:W-:Y:S01]  /*20c00*/  IMAD.MOV.U32 R11, RZ, RZ, R27 ;  /* 0x000000ffff0b7224 */ /* 0x000fe200078e001b */
[----:B------:R-:W-:Y:S01]  /*20c10*/  MOV R0, 0x20c40 ;  /* 0x00020c4000007802 */ /* 0x000fe20000000f00 */
[----:B------:R-:W-:-:S07]  /*20c20*/  IMAD.MOV.U32 R2, RZ, RZ, -0x74eba897 ;  /* 0x8b145769ff027424 */ /* 0x000fce00078e00ff */
[----:B------:R-:W-:Y:S05]  /*20c30*/  CALL.REL.NOINC `($__internal_23_$__cuda_sm20_div_rn_f64_full) ;  /* 0x0000013000487944 */ /* 0x000fea0003c00000 */
[----:B------:R-:W-:Y:S02]  /*20c40*/  IMAD.MOV.U32 R8, RZ, RZ, R2 ;  /* 0x000000ffff087224 */ /* 0x000fe400078e0002 */
[----:B------:R-:W-:-:S07]  /*20c50*/  IMAD.MOV.U32 R9, RZ, RZ, R3 ;  /* 0x000000ffff097224 */ /* 0x000fce00078e0003 */
.L_x_13791:
[----:B------:R-:W-:Y:S05]  /*20c60*/  BSYNC B3 ;  /* 0x0000000000037941 */ /* 0x000fea0003800000 */
.L_x_13790:
        /* <DEDUP_REMOVED lines=136> */
.L_x_13793:
[----:B------:R-:W-:Y:S05]  /*214f0*/  BSYNC B0 ;  /* 0x0000000000007941 */ /* 0x000fea0003800000 */
.L_x_13792:
        /* <DEDUP_REMOVED lines=8> */
.L_x_13795:
[----:B------:R-:W-:Y:S05]  /*21580*/  BSYNC B3 ;  /* 0x0000000000037941 */ /* 0x000fea0003800000 */
.L_x_13794:
        /* <DEDUP_REMOVED lines=82> */
.L_x_13797:
[----:B------:R-:W-:-:S04]  /*21ab0*/  ISETP.GE.AND P0, PT, R18, RZ, PT ;  /* 0x000000ff1200720c */ /* 0x000fc80003f06270 */
[----:B------:R-:W-:Y:S02]  /*21ac0*/  FSEL R10, RZ, 3.37028055040000000000e+12, P0 ;  /* 0x54442d18ff0a7808 */ /* 0x000fe40000000000 */
[----:B------:R-:W-:-:S07]  /*21ad0*/  FSEL R11, RZ, 2.1426990032196044922, P0 ;  /* 0x400921fbff0b7808 */ /* 0x000fce0000000000 */
.L_x_13798:
[----:B------:R-:W-:Y:S05]  /*21ae0*/  BSYNC B0 ;  /* 0x0000000000007941 */ /* 0x000fea0003800000 */
.L_x_13796:
[----:B------:R-:W-:Y:S01]  /*21af0*/  DADD R2, |R24|, |R26| ;  /* 0x0000000018027229 */ /* 0x000fe2000000061a */
[----:B------:R-:W-:Y:S01]  /*21b00*/  LOP3.LUT R19, R11, 0x80000000, R19, 0xb8, !PT ;  /* 0x800000000b137812 */ /* 0x000fe200078eb813 */
[----:B------:R-:W-:-:S06]  /*21b10*/  DADD R28, R28, 1 ;  /* 0x3ff000001c1c7429 */ /* 0x000fcc0000000000 */
[----:B------:R-:W-:-:S06]  /*21b20*/  DSETP.GTU.AND P0, PT, |R2|, +INF , PT ;  /* 0x7ff000000200742a */ /* 0x000fcc0003f0c200 */
[----:B------:R-:W-:Y:S02]  /*21b30*/  FSEL R10, R2, R10, P0 ;  /* 0x0000000a020a7208 */ /* 0x000fe40000000000 */
[----:B------:R-:W-:Y:S01]  /*21b40*/  FSEL R11, R3, R19, P0 ;  /* 0x00000013030b7208 */ /* 0x000fe20000000000 */
[----:B------:R-:W-:Y:S06]  /*21b50*/  BRA `(.L_x_13780) ;  /* 0x0000002800d87947 */ /* 0x000fec0003800000 */
.L_x_13770:
        /* <DEDUP_REMOVED lines=107> */
.L_x_13802:
[----:B------:R-:W-:Y:S05]  /*22210*/  BSYNC B0 ;  /* 0x0000000000007941 */ /* 0x000fea0003800000 */
.L_x_13801:
        /* <DEDUP_REMOVED lines=8> */
.L_x_13804:
[----:B------:R-:W-:Y:S05]  /*222a0*/  BSYNC B3 ;  /* 0x0000000000037941 */ /* 0x000fea0003800000 */
.L_x_13803:
        /* <DEDUP_REMOVED lines=73> */
.L_x_13806:
[----:B------:R-:W-:Y:S05]  /*22740*/  BSYNC B0 ;  /* 0x0000000000007941 */ /* 0x000fea0003800000 */
.L_x_13805:
[----:B------:R-:W-:Y:S01]  /*22750*/  LOP3.LUT R3, R11, 0x80000000, R27, 0xb8, !PT ;  /* 0x800000000b037812 */ /* 0x000fe200078eb81b */
[----:B------:R-:W-:Y:S01]  /*22760*/  DMUL R28, R28, 0.5 ;  /* 0x3fe000001c1c7828 */ /* 0x000fe20000000000 */
[----:B------:R-:W-:Y:S02]  /*22770*/  FSEL R10, R8, R10, P0 ;  /* 0x0000000a080a7208 */ /* 0x000fe40000000000 */
[----:B------:R-:W-:Y:S01]  /*22780*/  FSEL R11, R9, R3, P0 ;  /* 0x00000003090b7208 */ /* 0x000fe20000000000 */
[----:B------:R-:W-:Y:S07]  /*22790*/  BRA `(.L_x_13780) ;  /* 0x0000001c00c87947 */ /* 0x000fee0003800000 */
.L_x_13800:
        /* <DEDUP_REMOVED lines=86> */
[----:B------:R-:W-:Y:S01]  /*22d00*/  @P0 VIADD R29, R11, 0xfff00000 ;  /* 0xfff000000b1d0836 */ /* 0x000fe20000000000 */
[----:B------:R-:W-:-:S03]  /*22d10*/  @P0 IADD3 R0, R0, 0x1, RZ ;  /* 0x0000000100000810 */ /* 0x000fc60007ffe0ff */
        /* <DEDUP_REMOVED lines=47> */
.L_x_13808:
[----:B------:R-:W-:Y:S05]  /*23010*/  BSYNC B0 ;  /* 0x0000000000007941 */ /* 0x000fea0003800000 */
.L_x_13807:
        /* <DEDUP_REMOVED lines=8> */
.L_x_13810:
[----:B------:R-:W-:Y:S05]  /*230a0*/  BSYNC B3 ;  /* 0x0000000000037941 */ /* 0x000fea0003800000 */
.L_x_13809:
        /* <DEDUP_REMOVED lines=73> */
.L_x_13812:
[----:B------:R-:W-:Y:S05]  /*23540*/  BSYNC B0 ;  /* 0x0000000000007941 */ /* 0x000fea0003800000 */
.L_x_13811:
[----:B------:R-:W-:Y:S02]  /*23550*/  LOP3.LUT R3, R11, 0x80000000, R27, 0xb8, !PT ;  /* 0x800000000b037812 */ /* 0x000fe400078eb81b */
[----:B------:R-:W-:Y:S02]  /*23560*/  FSEL R10, R8, R10, P1 ;  /* 0x0000000a080a7208 */ /* 0x000fe40000800000 */
[----:B------:R-:W-:Y:S01]  /*23570*/  FSEL R11, R9, R3, P1 ;  /* 0x00000003090b7208 */ /* 0x000fe20000800000 */
[----:B------:R-:W-:Y:S06]  /*23580*/  BRA `(.L_x_13780) ;  /* 0x00000010004c7947 */ /* 0x000fec0003800000 */
.L_x_13799:
        /* <DEDUP_REMOVED lines=23> */
.L_x_13814:
[----:B------:R-:W-:Y:S05]  /*23700*/  BSYNC B3 ;  /* 0x0000000000037941 */ /* 0x000fea0003800000 */
.L_x_13813:
        /* <DEDUP_REMOVED lines=23> */
[----:B------:R-:W-:Y:S05]  /*23880*/  CALL.REL.NOINC `($__internal_23_$__cuda_sm20_div_rn_f64_full) ;  /* 0x0000010400347944 */ /* 0x000fea0003c00000 */
[----:B------:R-:W-:Y:S02]  /*23890*/  IMAD.MOV.U32 R8, RZ, RZ, R2 ;  /* 0x000000ffff087224 */ /* 0x000fe400078e0002 */
[----:B------:R-:W-:-:S07]  /*238a0*/  IMAD.MOV.U32 R9, RZ, RZ, R3 ;  /* 0x000000ffff097224 */ /* 0x000fce00078e0003 */
.L_x_13816:
[----:B------:R-:W-:Y:S05]  /*238b0*/  BSYNC B3 ;  /* 0x0000000000037941 */ /* 0x000fea0003800000 */
.L_x_13815:
        /* <DEDUP_REMOVED lines=58> */
[----:B------:R-:W-:Y:S02]  /*23c60*/  @!P0 MOV R8, R10 ;  /* 0x0000000a00088202 */ /* 0x000fe40000000f00 */
        /* <DEDUP_REMOVED lines=77> */
.L_x_13818:
[----:B------:R-:W-:Y:S05]  /*24140*/  BSYNC B0 ;  /* 0x0000000000007941 */ /* 0x000fea0003800000 */
.L_x_13817:
        /* <DEDUP_REMOVED lines=8> */
.L_x_13820:
[----:B------:R-:W-:Y:S05]  /*241d0*/  BSYNC B3 ;  /* 0x0000000000037941 */ /* 0x000fea0003800000 */
.L_x_13819:
        /* <DEDUP_REMOVED lines=74> */
.L_x_13822:
[----:B------:R-:W-:Y:S05]  /*24680*/  BSYNC B0 ;  /* 0x0000000000007941 */ /* 0x000fea0003800000 */
.L_x_13821:
[----:B------:R-:W-:Y:S02]  /*24690*/  LOP3.LUT R3, R11, 0x80000000, R27, 0xb8, !PT ;  /* 0x800000000b037812 */ /* 0x000fe400078eb81b */
[----:B------:R-:W-:Y:S02]  /*246a0*/  FSEL R10, R8, R10, P1 ;  /* 0x0000000a080a7208 */ /* 0x000fe40000800000 */
[----:B------:R-:W-:-:S07]  /*246b0*/  FSEL R11, R9, R3, P1 ;  /* 0x00000003090b7208 */ /* 0x000fce0000800000 */
.L_x_13780:
[----:B------:R-:W-:Y:S05]  /*246c0*/  BSYNC B2 ;  /* 0x0000000000027941 */ /* 0x000fea0003800000 */
.L_x_13769:
        /* <DEDUP_REMOVED lines=8> */
.L_x_13692:
[----:B------:R-:W-:-:S14]  /*24750*/  DSETP.NEU.AND P0, PT, R12, +INF , PT ;  /* 0x7ff000000c00742a */ /* 0x000fdc0003f0d000 */
[----:B------:R-:W-:Y:S01]  /*24760*/  @!P0 DADD R18, R26, R26 ;  /* 0x000000001a128229 */ /* 0x000fe2000000001a */
[----:B------:R-:W-:Y:S01]  /*24770*/  @!P0 IMAD.MOV.U32 R16, RZ, RZ, R24 ;  /* 0x000000ffff108224 */ /* 0x000fe200078e0018 */
[----:B------:R-:W-:Y:S01]  /*24780*/  @!P0 MOV R17, R25 ;  /* 0x0000001900118202 */ /* 0x000fe20000000f00 */
        /* <DEDUP_REMOVED lines=15> */
.L_x_13691:
[----:B------:R-:W-:Y:S05]  /*24880*/  BSYNC B1 ;  /* 0x0000000000017941 */ /* 0x000fea0003800000 */
.L_x_13690:
[----:B------:R-:W0:Y:S01]  /*24890*/  S2R R3, SR_TID.X ;  /* 0x0000000000037919 */ /* 0x000e220000002100 */
[----:B------:R-:W-:Y:S01]  /*248a0*/  BSSY B1, `(.L_x_13823) ;  /* 0x0000ab5000017945 */ /* 0x000fe20003800000 */
[----:B------:R-:W-:Y:S02]  /*248b0*/  CS2R R26, SRZ ;  /* 0x00000000001a7805 */ /* 0x000fe4000001ff00 */
[----:B------:R-:W-:Y:S01]  /*248c0*/  CS2R R24, SRZ ;  /* 0x0000000000187805 */ /* 0x000fe2000001ff00 */
        /* <DEDUP_REMOVED lines=158> */
.L_x_13830:
[----:B------:R-:W-:Y:S05]  /*252b0*/  BSYNC B3 ;  /* 0x0000000000037941 */ /* 0x000fea0003800000 */
.L_x_13829:
        /* <DEDUP_REMOVED lines=81> */
.L_x_13828:
        /* <DEDUP_REMOVED lines=36> */
.L_x_13838:
[----:B------:R-:W-:Y:S05]  /*25a10*/  BSYNC B4 ;  /* 0x0000000000047941 */ /* 0x000fea0003800000 */
.L_x_13837:
[----:B------:R-:W-:Y:S02]  /*25a20*/  IMAD.MOV.U32 R24, RZ, RZ, R2 ;  /* 0x000000ffff187224 */ /* 0x000fe400078e0002 */
[----:B------:R-:W-:Y:S01]  /*25a30*/  IMAD.MOV.U32 R25, RZ, RZ, R3 ;  /* 0x000000ffff197224 */ /* 0x000fe200078e0003 */
[----:B------:R-:W-:Y:S06]  /*25a40*/  BRA `(.L_x_13836) ;  /* 0x0000000000047947 */ /* 0x000fec0003800000 */
.L_x_13835:
[----:B------:R-:W-:-:S11]  /*25a50*/  DADD R24, -R28, R48 ;  /* 0x000000001c187229 */ /* 0x000fd60000000130 */
.L_x_13836:
[----:B------:R-:W-:Y:S05]  /*25a60*/  BSYNC B3 ;  /* 0x0000000000037941 */ /* 0x000fea0003800000 */
.L_x_13834:
        /* <DEDUP_REMOVED lines=29> */
.L_x_13843:
[----:B------:R-:W-:Y:S05]  /*25c40*/  BSYNC B4 ;  /* 0x0000000000047941 */ /* 0x000fea0003800000 */
.L_x_13842:
[----:B------:R-:W-:Y:S05]  /*25c50*/  BRA `(.L_x_13841) ;  /* 0x0000000000047947 */ /* 0x000fea0003800000 */
.L_x_13840:
[----:B------:R-:W-:-:S11]  /*25c60*/  DADD R2, R50, -R8 ;  /* 0x0000000032027229 */ /* 0x000fd60000000808 */
.L_x_13841:
[----:B------:R-:W-:Y:S05]  /*25c70*/  BSYNC B3 ;  /* 0x0000000000037941 */ /* 0x000fea0003800000 */
.L_x_13839:
        /* <DEDUP_REMOVED lines=31> */
.L_x_13845:
[----:B------:R-:W-:Y:S05]  /*25e70*/  BSYNC B3 ;  /* 0x0000000000037941 */ /* 0x000fea0003800000 */
.L_x_13844:
        /* <DEDUP_REMOVED lines=85> */
.L_x_13846:
        /* <DEDUP_REMOVED lines=22> */
.L_x_13848:
[----:B------:R-:W-:Y:S05]  /*26530*/  BSYNC B3 ;  /* 0x0000000000037941 */ /* 0x000fea0003800000 */
.L_x_13847:
        /* <DEDUP_REMOVED lines=30> */
.L_x_13833:
        /* <DEDUP_REMOVED lines=26> */
[----:B------:R-:W-:Y:S01]  /*268c0*/  MOV R8, R0 ;  /* 0x0000000000087202 */ /* 0x000fe20000000f00 */
[----:B------:R-:W-:-:S07]  /*268d0*/  IMAD.MOV.U32 R9, RZ, RZ, R3 ;  /* 0x000000ffff097224 */ /* 0x000fce00078e0003 */
.L_x_13851:
[----:B------:R-:W-:Y:S05]  /*268e0*/  BSYNC B3 ;  /* 0x0000000000037941 */ /* 0x000fea0003800000 */
.L_x_13850:
        /* <DEDUP_REMOVED lines=27> */
.L_x_13854:
[----:B------:R-:W-:Y:S05]  /*26aa0*/  BSYNC B3 ;  /* 0x0000000000037941 */ /* 0x000fea0003800000 */
.L_x_13853:
        /* <DEDUP_REMOVED lines=30> */
.L_x_13852:
        /* <DEDUP_REMOVED lines=75> */
.L_x_13855:
[----:B------:R-:W-:Y:S01]  /*27140*/  IMAD.MOV.U32 R2, RZ, RZ, 0x0 ;  /* 0x00000000ff027424 */ /* 0x000fe200078e00ff */
[----:B------:R-:W-:Y:S01]  /*27150*/  FSETP.NEU.FTZ.AND P0, PT, R9, RZ, PT ;  /* 0x000000ff0900720b */ /* 0x000fe20003f1d000 */
[----:B------:R-:W-:-:S06]  /*27160*/  IMAD.MOV.U32 R3, RZ, RZ, 0x7ff00000 ;  /* 0x7ff00000ff037424 */ /* 0x000fcc00078e00ff */
[----:B------:R-:W-:-:S10]  /*27170*/  DFMA R2, R8, R2, +INF ;  /* 0x7ff000000802742b */ /* 0x000fd40000000002 */
[----:B------:R-:W-:Y:S02]  /*27180*/  FSEL R30, R2, RZ, P0 ;  /* 0x000000ff021e7208 */ /* 0x000fe40000000000 */
[----:B------:R-:W-:Y:S01]  /*27190*/  FSEL R31, R3, -QNAN , P0 ;  /* 0xfff00000031f7808 */ /* 0x000fe20000000000 */
[----:B------:R-:W-:Y:S06]  /*271a0*/  BRA `(.L_x_13831) ;  /* 0x0000000400407947 */ /* 0x000fec0003800000 */
.L_x_13849:
        /* <DEDUP_REMOVED lines=27> */
.L_x_13857:
[----:B------:R-:W-:Y:S05]  /*27360*/  BSYNC B3 ;  /* 0x0000000000037941 */ /* 0x000fea0003800000 */
.L_x_13856:
        /* <DEDUP_REMOVED lines=21> */
.L_x_13859:
[----:B------:R-:W-:Y:S05]  /*274c0*/  BSYNC B3 ;  /* 0x0000000000037941 */ /* 0x000fea0003800000 */
.L_x_13858:
[----:B------:R-:W-:Y:S01]  /*274d0*/  MOV R30, R2 ;  /* 0x00000002001e7202 */ /* 0x000fe20000000f00 */
[----:B------:R-:W-:Y:S01]  /*274e0*/  IMAD.MOV.U32 R31, RZ, RZ, R3 ;  /* 0x000000ffff1f7224 */ /* 0x000fe200078e0003 */
[----:B------:R-:W-:Y:S06]  /*274f0*/  BRA `(.L_x_13831) ;  /* 0x00000000006c7947 */ /* 0x000fec0003800000 */
.L_x_13832:
        /* <DEDUP_REMOVED lines=26> */
.L_x_13860:
[----:B------:R-:W-:Y:S05]  /*276a0*/  BSYNC B3 ;  /* 0x0000000000037941 */ /* 0x000fea0003800000 */
.L_x_13831:
[----:B------:R-:W-:Y:S05]  /*276b0*/  BSYNC B2 ;  /* 0x0000000000027941 */ /* 0x000fea0003800000 */
.L_x_13827:
        /* <DEDUP_REMOVED lines=25> */
.L_x_13865:
[----:B------:R-:W-:Y:S05]  /*27850*/  BSYNC B4 ;  /* 0x0000000000047941 */ /* 0x000fea0003800000 */
.L_x_13864:
        /* <DEDUP_REMOVED lines=49> */
.L_x_13867:
        /* <DEDUP_REMOVED lines=71> */
.L_x_13866:
[----:B------:R-:W-:Y:S01]  /*27fe0*/  DSETP.NEU.AND P0, PT, R14, 1, PT ;  /* 0x3ff000000e00742a */ /* 0x000fe20003f0d000 */
[----:B------:R-:W-:Y:S01]  /*27ff0*/  BSSY B4, `(.L_x_13869) ;  /* 0x0000104000047945 */ /* 0x000fe20003800000 */
[----:B------:R-:W-:-:S14]  /*28000*/  DSETP.LT.AND P1, PT, R12, 1.7347234759768070944e-18, PT ;  /* 0x3c4000000c00742a */ /* 0x000fdc0003f21000 */
        /* <DEDUP_REMOVED lines=34> */
.L_x_13876:
[----:B------:R-:W-:Y:S05]  /*28230*/  BSYNC B6 ;  /* 0x0000000000067941 */ /* 0x000fea0003800000 */
.L_x_13875:
[----:B------:R-:W-:Y:S02]  /*28240*/  IMAD.MOV.U32 R24, RZ, RZ, R2 ;  /* 0x000000ffff187224 */ /* 0x000fe400078e0002 */
[----:B------:R-:W-:Y:S01]  /*28250*/  IMAD.MOV.U32 R25, RZ, RZ, R3 ;  /* 0x000000ffff197224 */ /* 0x000fe200078e0003 */
[----:B------:R-:W-:Y:S06]  /*28260*/  BRA `(.L_x_13874) ;  /* 0x0000000000047947 */ /* 0x000fec0003800000 */
.L_x_13873:
[----:B------:R-:W-:-:S11]  /*28270*/  DADD R24, -R28, R48 ;  /* 0x000000001c187229 */ /* 0x000fd60000000130 */
.L_x_13874:
[----:B------:R-:W-:Y:S05]  /*28280*/  BSYNC B5 ;  /* 0x0000000000057941 */ /* 0x000fea0003800000 */
.L_x_13872:
        /* <DEDUP_REMOVED lines=28> */
.L_x_13881:
[----:B------:R-:W-:Y:S05]  /*28450*/  BSYNC B6 ;  /* 0x0000000000067941 */ /* 0x000fea0003800000 */
.L_x_13880:
[----:B------:R-:W-:Y:S02]  /*28460*/  IMAD.MOV.U32 R12, RZ, RZ, R2 ;  /* 0x000000ffff0c7224 */ /* 0x000fe400078e0002 */
[----:B------:R-:W-:Y:S01]  /*28470*/  IMAD.MOV.U32 R13, RZ, RZ, R3 ;  /* 0x000000ffff0d7224 */ /* 0x000fe200078e0003 */
[----:B------:R-:W-:Y:S06]  /*28480*/  BRA `(.L_x_13879) ;  /* 0x0000000000047947 */ /* 0x000fec0003800000 */
.L_x_13878:
[----:B------:R-:W-:-:S11]  /*28490*/  DADD R12, -R44, R50 ;  /* 0x000000002c0c7229 */ /* 0x000fd60000000132 */
.L_x_13879:
[----:B------:R-:W-:Y:S05]  /*284a0*/  BSYNC B5 ;  /* 0x0000000000057941 */ /* 0x000fea0003800000 */
.L_x_13877:
        /* <DEDUP_REMOVED lines=31> */
.L_x_13883:
[----:B------:R-:W-:Y:S05]  /*286a0*/  BSYNC B5 ;  /* 0x0000000000057941 */ /* 0x000fea0003800000 */
.L_x_13882:
[----:B------:R-:W-:Y:S05]  /*286b0*/  BRA `(.L_x_13884) ;  /* 0x00000008005c7947 */ /* 0x000fea0003800000 */
.L_x_13871:
        /* <DEDUP_REMOVED lines=31> */
.L_x_13887:
[----:B------:R-:W-:Y:S05]  /*288b0*/  BSYNC B5 ;  /* 0x0000000000057941 */ /* 0x000fea0003800000 */
.L_x_13886:
[----:B------:R-:W-:Y:S05]  /*288c0*/  BRA `(.L_x_13884) ;  /* 0x0000000400d87947 */ /* 0x000fea0003800000 */
.L_x_13885:
        /* <DEDUP_REMOVED lines=30> */
.L_x_13889:
[----:B------:R-:W-:Y:S05]  /*28ab0*/  BSYNC B5 ;  /* 0x0000000000057941 */ /* 0x000fea0003800000 */
.L_x_13888:
[----:B------:R-:W0:Y:S01]  /*28ac0*/  MUFU.RCP64H R3, R9 ;  /* 0x0000000900037308 */ /* 0x000e220000001800 */
[----:B------:R-:W-:Y:S01]  /*28ad0*/  MOV R2, 0x1 ;  /* 0x0000000100027802 */ /* 0x000fe20000000f00 */
[----:B------:R-:W-:Y:S01]  /*28ae0*/  BSSY B5, `(.L_x_13890) ;  /* 0x0000013000057945 */ /* 0x000fe20003800000 */
[----:B------:R-:W-:-:S04]  /*28af0*/  FSETP.GEU.AND P1, PT, |R13|, 6.5827683646048100446e-37, PT ;  /* 0x036000000d00780b */ /* 0x000fc80003f2e200 */
        /* <DEDUP_REMOVED lines=17> */
.L_x_13891:
[----:B------:R-:W-:Y:S05]  /*28c10*/  BSYNC B5 ;  /* 0x0000000000057941 */ /* 0x000fea0003800000 */
.L_x_13890:
[----:B------:R-:W-:Y:S01]  /*28c20*/  DMUL R14, R14, 8.11296384146066816958e+31 ;  /* 0x469000000e0e7828 */ /* 0x000fe20000000000 */
[----:B------:R-:W-:Y:S02]  /*28c30*/  IMAD.MOV.U32 R24, RZ, RZ, R2 ;  /* 0x000000ffff187224 */ /* 0x000fe400078e0002 */
[----:B------:R-:W-:Y:S01]  /*28c40*/  IMAD.MOV.U32 R25, RZ, RZ, R3 ;  /* 0x000000ffff197224 */ /* 0x000fe200078e0003 */
[----:B------:R-:W-:Y:S07]  /*28c50*/  BRA `(.L_x_13884) ;  /* 0x0000000000f47947 */ /* 0x000fee0003800000 */
.L_x_13870:
        /* <DEDUP_REMOVED lines=28> */
.L_x_13893:
[----:B------:R-:W-:Y:S05]  /*28e20*/  BSYNC B5 ;  /* 0x0000000000057941 */ /* 0x000fea0003800000 */
.L_x_13892:
        /* <DEDUP_REMOVED lines=30> */
.L_x_13895:
[----:B------:R-:W-:Y:S05]  /*29010*/  BSYNC B5 ;  /* 0x0000000000057941 */ /* 0x000fea0003800000 */
.L_x_13894:
[----:B------:R-:W-:-:S11]  /*29020*/  DMUL R24, R2, R24 ;  /* 0x0000001802187228 */ /* 0x000fd60000000000 */
.L_x_13884:
[----:B------:R-:W-:Y:S05]  /*29030*/  BSYNC B4 ;  /* 0x0000000000047941 */ /* 0x000fea0003800000 */
.L_x_13869:
[----:B------:R-:W-:Y:S05]  /*29040*/  BRA `(.L_x_13896) ;  /* 0x0000000000087947 */ /* 0x000fea0003800000 */
.L_x_13863:
[----:B------:R-:W-:Y:S02]  /*29050*/  DMUL R24, R26, 9.00719925474099200000e+15 ;  /* 0x434000001a187828 */ /* 0x000fe40000000000 */
[----:B------:R-:W-:-:S11]  /*29060*/  DMUL R14, R14, 9.00719925474099200000e+15 ;  /* 0x434000000e0e7828 */ /* 0x000fd60000000000 */
.L_x_13896:
[----:B------:R-:W-:Y:S05]  /*29070*/  BSYNC B2 ;  /* 0x0000000000027941 */ /* 0x000fea0003800000 */
.L_x_13862:
        /* <DEDUP_REMOVED lines=28> */
.L_x_13898:
[----:B------:R-:W-:Y:S05]  /*29240*/  BSYNC B2 ;  /* 0x0000000000027941 */ /* 0x000fea0003800000 */
.L_x_13897:
        /* <DEDUP_REMOVED lines=82> */
.L_x_13900:
[----:B------:R-:W-:Y:S02]  /*29770*/  FSEL R2, RZ, 3.37028055040000000000e+12, P1 ;  /* 0x54442d18ff027808 */ /* 0x000fe40000800000 */
[----:B------:R-:W-:-:S07]  /*29780*/  FSEL R3, RZ, 2.1426990032196044922, P1 ;  /* 0x400921fbff037808 */ /* 0x000fce0000800000 */
.L_x_13901:
[----:B------:R-:W-:Y:S05]  /*29790*/  BSYNC B0 ;  /* 0x0000000000007941 */ /* 0x000fea0003800000 */
.L_x_13899:
[----:B------:R-:W-:Y:S01]  /*297a0*/  DADD R24, |R24|, |R14| ;  /* 0x0000000018187229 */ /* 0x000fe2000000060e */
[----:B------:R-:W-:-:S07]  /*297b0*/  LOP3.LUT R15, R3, 0x80000000, R15, 0xb8, !PT ;  /* 0x80000000030f7812 */ /* 0x000fce00078eb80f */
[----:B------:R-:W-:-:S06]  /*297c0*/  DSETP.GTU.AND P0, PT, |R24|, +INF , PT ;  /* 0x7ff000001800742a */ /* 0x000fcc0003f0c200 */
[----:B------:R-:W-:Y:S02]  /*297d0*/  FSEL R2, R24, R2, P0 ;  /* 0x0000000218027208 */ /* 0x000fe40000000000 */
[----:B------:R-:W-:-:S07]  /*297e0*/  FSEL R3, R25, R15, P0 ;  /* 0x0000000f19037208 */ /* 0x000fce0000000000 */
.L_x_13868:
[----:B------:R-:W-:Y:S05]  /*297f0*/  BSYNC B3 ;  /* 0x0000000000037941 */ /* 0x000fea0003800000 */
.L_x_13861:
[----:B------:R-:W-:Y:S01]  /*29800*/  LOP3.LUT R27, R3, 0x80000000, R23, 0xb8, !PT ;  /* 0x80000000031b7812 */ /* 0x000fe200078eb817 */
[----:B------:R-:W-:Y:S01]  /*29810*/  IMAD.MOV.U32 R26, RZ, RZ, R2 ;  /* 0x000000ffff1a7224 */ /* 0x000fe200078e0002 */
[----:B------:R-:W-:Y:S01]  /*29820*/  LOP3.LUT R25, R31, 0x80000000, R21, 0xb8, !PT ;  /* 0x800000001f197812 */ /* 0x000fe200078eb815 */
[----:B------:R-:W-:Y:S01]  /*29830*/  IMAD.MOV.U32 R24, RZ, RZ, R30 ;  /* 0x000000ffff187224 */ /* 0x000fe200078e001e */
[----:B------:R-:W-:Y:S06]  /*29840*/  BRA `(.L_x_13824) ;  /* 0x0000005800e87947 */ /* 0x000fec0003800000 */
.L_x_13826:
        /* <DEDUP_REMOVED lines=114> */
.L_x_13907:
[----:B------:R-:W-:Y:S05]  /*29f70*/  BSYNC B0 ;  /* 0x0000000000007941 */ /* 0x000fea0003800000 */
.L_x_13906:
        /* <DEDUP_REMOVED lines=8> */
.L_x_13909:
[----:B------:R-:W-:Y:S05]  /*2a000*/  BSYNC B3 ;  /* 0x0000000000037941 */ /* 0x000fea0003800000 */
.L_x_13908:
        /* <DEDUP_REMOVED lines=82> */
.L_x_13911:
[----:B------:R-:W-:-:S04]  /*2a530*/  ISETP.GE.AND P0, PT, R26, RZ, PT ;  /* 0x000000ff1a00720c */ /* 0x000fc80003f06270 */
[----:B------:R-:W-:Y:S02]  /*2a540*/  FSEL R10, RZ, 3.37028055040000000000e+12, P0 ;  /* 0x54442d18ff0a7808 */ /* 0x000fe40000000000 */
[----:B------:R-:W-:-:S07]  /*2a550*/  FSEL R11, RZ, 2.1426990032196044922, P0 ;  /* 0x400921fbff0b7808 */ /* 0x000fce0000000000 */
.L_x_13912:
[----:B------:R-:W-:Y:S05]  /*2a560*/  BSYNC B0 ;  /* 0x0000000000007941 */ /* 0x000fea0003800000 */
.L_x_13910:
[----:B------:R-:W-:Y:S01]  /*2a570*/  DADD R2, |R20|, |R22| ;  /* 0x0000000014027229 */ /* 0x000fe20000000616 */
[----:B------:R-:W-:Y:S01]  /*2a580*/  LOP3.LUT R27, R11, 0x80000000, R27, 0xb8, !PT ;  /* 0x800000000b1b7812 */ /* 0x000fe200078eb81b */
[----:B------:R-:W-:-:S06]  /*2a590*/  DMUL R28, R28, 0.5 ;  /* 0x3fe000001c1c7828 */ /* 0x000fcc0000000000 */
[----:B------:R-:W-:-:S06]  /*2a5a0*/  DSETP.GTU.AND P0, PT, |R2|, +INF , PT ;  /* 0x7ff000000200742a */ /* 0x000fcc0003f0c200 */
[----:B------:R-:W-:Y:S02]  /*2a5b0*/  FSEL R10, R2, R10, P0 ;  /* 0x0000000a020a7208 */ /* 0x000fe40000000000 */
[----:B------:R-:W-:Y:S01]  /*2a5c0*/  FSEL R11, R3, R27, P0 ;  /* 0x0000001b030b7208 */ /* 0x000fe20000000000 */
[----:B------:R-:W-:Y:S06]  /*2a5d0*/  BRA `(.L_x_13913) ;  /* 0x0000004c00147947 */ /* 0x000fec0003800000 */
.L_x_13905:
        /* <DEDUP_REMOVED lines=49> */
[----:B------:R-:W-:Y:S02]  /*2a8f0*/  ISETP.GT.AND P0, PT, R9, 0xfffff, PT ;  /* 0x000fffff0900780c */ /* 0x000fe40003f04270 */
[----:B------:R-:W-:Y:S01]  /*2a900*/  MOV R11, R9 ;  /* 0x00000009000b7202 */ /* 0x000fe20000000f00 */
        /* <DEDUP_REMOVED lines=84> */
.L_x_13915:
[----:B------:R-:W-:Y:S05]  /*2ae50*/  BSYNC B0 ;  /* 0x0000000000007941 */ /* 0x000fea0003800000 */
.L_x_13914:
        /* <DEDUP_REMOVED lines=8> */
.L_x_13917:
[----:B------:R-:W-:Y:S05]  /*2aee0*/  BSYNC B3 ;  /* 0x0000000000037941 */ /* 0x000fea0003800000 */
.L_x_13916:
        /* <DEDUP_REMOVED lines=82> */
.L_x_13919:
[----:B------:R-:W-:-:S04]  /*2b410*/  ISETP.GE.AND P0, PT, R26, RZ, PT ;  /* 0x000000ff1a00720c */ /* 0x000fc80003f06270 */
[----:B------:R-:W-:Y:S02]  /*2b420*/  FSEL R10, RZ, 3.37028055040000000000e+12, P0 ;  /* 0x54442d18ff0a7808 */ /* 0x000fe40000000000 */
[----:B------:R-:W-:-:S07]  /*2b430*/  FSEL R11, RZ, 2.1426990032196044922, P0 ;  /* 0x400921fbff0b7808 */ /* 0x000fce0000000000 */
.L_x_13920:
[----:B------:R-:W-:Y:S05]  /*2b440*/  BSYNC B0 ;  /* 0x0000000000007941 */ /* 0x000fea0003800000 */
.L_x_13918:
[----:B------:R-:W-:Y:S01]  /*2b450*/  DADD R2, |R20|, |R22| ;  /* 0x0000000014027229 */ /* 0x000fe20000000616 */
[----:B------:R-:W-:-:S07]  /*2b460*/  LOP3.LUT R27, R11, 0x80000000, R27, 0xb8, !PT ;  /* 0x800000000b1b7812 */ /* 0x000fce00078eb81b */
[----:B------:R-:W-:-:S06]  /*2b470*/  DSETP.GTU.AND P0, PT, |R2|, +INF , PT ;  /* 0x7ff000000200742a */ /* 0x000fcc0003f0c200 */
[----:B------:R-:W-:Y:S02]  /*2b480*/  FSEL R10, R2, R10, P0 ;  /* 0x0000000a020a7208 */ /* 0x000fe40000000000 */
[----:B------:R-:W-:Y:S01]  /*2b490*/  FSEL R11, R3, R27, P0 ;  /* 0x0000001b030b7208 */ /* 0x000fe20000000000 */
[----:B------:R-:W-:Y:S06]  /*2b4a0*/  BRA `(.L_x_13913) ;  /* 0x0000003c00607947 */ /* 0x000fec0003800000 */
.L_x_13904:
        /* <DEDUP_REMOVED lines=23> */
.L_x_13922:
[----:B------:R-:W-:Y:S05]  /*2b620*/  BSYNC B3 ;  /* 0x0000000000037941 */ /* 0x000fea0003800000 */
.L_x_13921:
        /* <DEDUP_REMOVED lines=26> */
.L_x_13924:
[----:B------:R-:W-:Y:S05]  /*2b7d0*/  BSYNC B3 ;  /* 0x0000000000037941 */ /* 0x000fea0003800000 */
.L_x_13923:
        /* <DEDUP_REMOVED lines=27> */
[----:B------:R-:W-:-:S04]  /*2b990*/  MOV R24, R11 ;  /* 0x0000000b00187202 */ /* 0x000fc80000000f00 */
        /* <DEDUP_REMOVED lines=108> */
.L_x_13926:
[----:B------:R-:W-:Y:S05]  /*2c060*/  BSYNC B0 ;  /* 0x0000000000007941 */ /* 0x000fea0003800000 */
.L_x_13925:
        /* <DEDUP_REMOVED lines=8> */
.L_x_13928:
[----:B------:R-:W-:Y:S05]  /*2c0f0*/  BSYNC B3 ;  /* 0x0000000000037941 */ /* 0x000fea0003800000 */
.L_x_13927:
        /* <DEDUP_REMOVED lines=82> */
.L_x_13930:
[----:B------:R-:W-:-:S04]  /*2c620*/  ISETP.GE.AND P0, PT, R26, RZ, PT ;  /* 0x000000ff1a00720c */ /* 0x000fc80003f06270 */
[----:B------:R-:W-:Y:S02]  /*2c630*/  FSEL R10, RZ, 3.37028055040000000000e+12, P0 ;  /* 0x54442d18ff0a7808 */ /* 0x000fe40000000000 */
[----:B------:R-:W-:-:S07]  /*2c640*/  FSEL R11, RZ, 2.1426990032196044922, P0 ;  /* 0x400921fbff0b7808 */ /* 0x000fce0000000000 */
.L_x_13931:
[----:B------:R-:W-:Y:S05]  /*2c650*/  BSYNC B0 ;  /* 0x0000000000007941 */ /* 0x000fea0003800000 */
.L_x_13929:
[----:B------:R-:W-:Y:S01]  /*2c660*/  DADD R2, |R20|, |R22| ;  /* 0x0000000014027229 */ /* 0x000fe20000000616 */
[----:B------:R-:W-:Y:S01]  /*2c670*/  LOP3.LUT R27, R11, 0x80000000, R27, 0xb8, !PT ;  /* 0x800000000b1b7812 */ /* 0x000fe200078eb81b */
[----:B------:R-:W-:-:S06]  /*2c680*/  DADD R28, R28, 1 ;  /* 0x3ff000001c1c7429 */ /* 0x000fcc0000000000 */
[----:B------:R-:W-:-:S06]  /*2c690*/  DSETP.GTU.AND P0, PT, |R2|, +INF , PT ;  /* 0x7ff000000200742a */ /* 0x000fcc0003f0c200 */
[----:B------:R-:W-:Y:S02]  /*2c6a0*/  FSEL R10, R2, R10, P0 ;  /* 0x0000000a020a7208 */ /* 0x000fe40000000000 */
[----:B------:R-:W-:Y:S01]  /*2c6b0*/  FSEL R11, R3, R27, P0 ;  /* 0x0000001b030b7208 */ /* 0x000fe20000000000 */
[----:B------:R-:W-:Y:S06]  /*2c6c0*/  BRA `(.L_x_13913) ;  /* 0x0000002800d87947 */ /* 0x000fec0003800000 */
.L_x_13903:
        /* <DEDUP_REMOVED lines=107> */
.L_x_13935:
[----:B------:R-:W-:Y:S05]  /*2cd80*/  BSYNC B0 ;  /* 0x0000000000007941 */ /* 0x000fea0003800000 */
.L_x_13934:
        /* <DEDUP_REMOVED lines=8> */
.L_x_13937:
[----:B------:R-:W-:Y:S05]  /*2ce10*/  BSYNC B3 ;  /* 0x0000000000037941 */ /* 0x000fea0003800000 */
.L_x_13936:
        /* <DEDUP_REMOVED lines=73> */
.L_x_13939:
[----:B------:R-:W-:Y:S05]  /*2d2b0*/  BSYNC B0 ;  /* 0x0000000000007941 */ /* 0x000fea0003800000 */
.L_x_13938:
[----:B------:R-:W-:Y:S01]  /*2d2c0*/  LOP3.LUT R3, R11, 0x80000000, R23, 0xb8, !PT ;  /* 0x800000000b037812 */ /* 0x000fe200078eb817 */
[----:B------:R-:W-:Y:S01]  /*2d2d0*/  DMUL R28, R28, 0.5 ;  /* 0x3fe000001c1c7828 */ /* 0x000fe20000000000 */
[----:B------:R-:W-:Y:S02]  /*2d2e0*/  FSEL R10, R8, R10, P0 ;  /* 0x0000000a080a7208 */ /* 0x000fe40000000000 */
[----:B------:R-:W-:Y:S01]  /*2d2f0*/  FSEL R11, R9, R3, P0 ;  /* 0x00000003090b7208 */ /* 0x000fe20000000000 */
[----:B------:R-:W-:Y:S07]  /*2d300*/  BRA `(.L_x_13913) ;  /* 0x0000001c00c87947 */ /* 0x000fee0003800000 */
.L_x_13933:
        /* <DEDUP_REMOVED lines=20> */
[----:B------:R-:W-:Y:S01]  /*2d450*/  DMUL R10, R10, R2 ;  /* 0x000000020a0a7228 */ /* 0x000fe20000000000 */
[----:B------:R-:W-:-:S05]  /*2d460*/  FSETP.GEU.AND P5, PT, |R27|, 6.5827683646048100446e-37, PT ;  /* 0x036000001b00780b */ /* 0x000fca0003fae200 */
        /* <DEDUP_REMOVED lines=113> */
.L_x_13941:
[----:B------:R-:W-:Y:S05]  /*2db80*/  BSYNC B0 ;  /* 0x0000000000007941 */ /* 0x000fea0003800000 */
.L_x_13940:
[----:B------:R-:W-:Y:S04]  /*2db90*/  BSSY B3, `(.L_x_13942) ;  /* 0x0000008000037945 */ /* 0x000fe80003800000 */
[----:B------:R-:W-:Y:S05]  /*2dba0*/  @P3 BRA P5, `(.L_x_13943) ;  /* 0x0000000000183947 */ /* 0x000fea0002800000 */
[----:B------:R-:W-:Y:S01]  /*2dbb0*/  MOV R10, R26 ;  /* 0x0000001a000a7202 */ /* 0x000fe20000000f00 */
[----:B------:R-:W-:Y:S01]  /*2dbc0*/  IMAD.MOV.U32 R11, RZ, RZ, R27 ;  /* 0x000000ffff0b7224 */ /* 0x000fe200078e001b */
[----:B------:R-:W-:Y:S01]  /*2dbd0*/  MOV R0, 0x2dc10 ;  /* 0x0002dc1000007802 */ /* 0x000fe20000000f00 */
[----:B------:R-:W-:Y:S02]  /*2dbe0*/  IMAD.MOV.U32 R2, RZ, RZ, R24 ;  /* 0x000000ffff027224 */ /* 0x000fe400078e0018 */
[----:B------:R-:W-:-:S07]  /*2dbf0*/  IMAD.MOV.U32 R3, RZ, RZ, R25 ;  /* 0x000000ffff037224 */ /* 0x000fce00078e0019 */
[----:B------:R-:W-:Y:S05]  /*2dc00*/  CALL.REL.NOINC `($__internal_23_$__cuda_sm20_div_rn_f64_full) ;  /* 0x0000006000547944 */ /* 0x000fea0003c00000 */
.L_x_13943:
[----:B------:R-:W-:Y:S05]  /*2dc10*/  BSYNC B3 ;  /* 0x0000000000037941 */ /* 0x000fea0003800000 */
.L_x_13942:
        /* <DEDUP_REMOVED lines=73> */
.L_x_13945:
[----:B------:R-:W-:Y:S05]  /*2e0b0*/  BSYNC B0 ;  /* 0x0000000000007941 */ /* 0x000fea0003800000 */
.L_x_13944:
[----:B------:R-:W-:Y:S02]  /*2e0c0*/  LOP3.LUT R3, R11, 0x80000000, R23, 0xb8, !PT ;  /* 0x800000000b037812 */ /* 0x000fe400078eb817 */
[----:B------:R-:W-:Y:S02]  /*2e0d0*/  FSEL R10, R8, R10, P1 ;  /* 0x0000000a080a7208 */ /* 0x000fe40000800000 */
[----:B------:R-:W-:Y:S01]  /*2e0e0*/  FSEL R11, R9, R3, P1 ;  /* 0x00000003090b7208 */ /* 0x000fe20000800000 */
[----:B------:R-:W-:Y:S06]  /*2e0f0*/  BRA `(.L_x_13913) ;  /* 0x00000010004c7947 */ /* 0x000fec0003800000 */
.L_x_13932:
        /* <DEDUP_REMOVED lines=23> */
.L_x_13947:
[----:B------:R-:W-:Y:S05]  /*2e270*/  BSYNC B3 ;  /* 0x0000000000037941 */ /* 0x000fea0003800000 */
.L_x_13946:
        /* <DEDUP_REMOVED lines=26> */
.L_x_13949:
[----:B------:R-:W-:Y:S05]  /*2e420*/  BSYNC B3 ;  /* 0x0000000000037941 */ /* 0x000fea0003800000 */
.L_x_13948:
        /* <DEDUP_REMOVED lines=136> */
.L_x_13951:
[----:B------:R-:W-:Y:S05]  /*2ecb0*/  BSYNC B0 ;  /* 0x0000000000007941 */ /* 0x000fea0003800000 */
.L_x_13950:
        /* <DEDUP_REMOVED lines=8> */
.L_x_13953:
[----:B------:R-:W-:Y:S05]  /*2ed40*/  BSYNC B3 ;  /* 0x0000000000037941 */ /* 0x000fea0003800000 */
.L_x_13952:
        /* <DEDUP_REMOVED lines=74> */
.L_x_13955:
[----:B------:R-:W-:Y:S05]  /*2f1f0*/  BSYNC B0 ;  /* 0x0000000000007941 */ /* 0x000fea0003800000 */
.L_x_13954:
[----:B------:R-:W-:Y:S02]  /*2f200*/  LOP3.LUT R3, R11, 0x80000000, R23, 0xb8, !PT ;  /* 0x800000000b037812 */ /* 0x000fe400078eb817 */
[----:B------:R-:W-:Y:S02]  /*2f210*/  FSEL R10, R8, R10, P1 ;  /* 0x0000000a080a7208 */ /* 0x000fe40000800000 */
[----:B------:R-:W-:-:S07]  /*2f220*/  FSEL R11, R9, R3, P1 ;  /* 0x00000003090b7208 */ /* 0x000fce0000800000 */
.L_x_13913:
[----:B------:R-:W-:Y:S05]  /*2f230*/  BSYNC B2 ;  /* 0x0000000000027941 */ /* 0x000fea0003800000 */
.L_x_13902:
        /* <DEDUP_REMOVED lines=8> */
.L_x_13825:
[----:B------:R-:W-:-:S14]  /*2f2c0*/  DSETP.NEU.AND P0, PT, R12, +INF , PT ;  /* 0x7ff000000c00742a */ /* 0x000fdc0003f0d000 */
[----:B------:R-:W-:Y:S01]  /*2f2d0*/  @!P0 DADD R26, R22, R22 ;  /* 0x00000000161a8229 */ /* 0x000fe20000000016 */
[----:B------:R-:W-:Y:S02]  /*2f2e0*/  @!P0 IMAD.MOV.U32 R24, RZ, RZ, R20 ;  /* 0x000000ffff188224 */ /* 0x000fe400078e0014 */
[----:B------:R-:W-:Y:S01]  /*2f2f0*/  @!P0 IMAD.MOV.U32 R25, RZ, RZ, R21 ;  /* 0x000000ffff198224 */ /* 0x000fe200078e0015 */
[----:B------:R-:W-:Y:S07]  /*2f300*/  @!P0 BRA `(.L_x_13824) ;  /* 0x0000000000388947 */ /* 0x000fee0003800000 */
[----:B------:R-:W-:-:S14]  /*2f310*/  DSETP.NEU.AND P0, PT, R14, +INF , PT ;  /* 0x7ff000000e00742a */ /* 0x000fdc0003f0d000 */
[----:B------:R-:W-:Y:S01]  /*2f320*/  @!P0 DADD R26, R20, R20 ;  /* 0x00000000141a8229 */ /* 0x000fe20000000014 */
[----:B------:R-:W-:Y:S01]  /*2f330*/  @!P0 IMAD.MOV.U32 R24, RZ, RZ, R22 ;  /* 0x000000ffff188224 */ /* 0x000fe200078e0016 */
[----:B------:R-:W-:Y:S01]  /*2f340*/  @!P0 MOV R25, R23 ;  /* 0x0000001700198202 */ /* 0x000fe20000000f00 */
[----:B------:R-:W-:Y:S08]  /*2f350*/  @!P0 BRA `(.L_x_13824) ;  /* 0x0000000000248947 */ /* 0x000ff00003800000 */
        /* <DEDUP_REMOVED lines=9> */
.L_x_13824:
[----:B------:R-:W-:Y:S05]  /*2f3f0*/  BSYNC B1 ;  /* 0x0000000000017941 */ /* 0x000fea0003800000 */
.L_x_13823:
[----:B------:R-:W0:Y:S01]  /*2f400*/  S2R R23, SR_TID.X ;  /* 0x0000000000177919 */ /* 0x000e220000002100 */
[----:B------:R-:W1:Y:S01]  /*2f410*/  LDC.U8 R22, c[0x0][0x234] ;  /* 0x00008d00ff167b82 */ /* 0x000e620000000000 */
[----:B------:R-:W-:Y:S01]  /*2f420*/  BSSY B6, `(.L_x_13956) ;  /* 0x0000135000067945 */ /* 0x000fe20003800000 */
[----:B0-----:R-:W-:-:S13]  /*2f430*/  ISETP.GE.AND P0, PT, R23, R52, PT ;  /* 0x000000341700720c */ /* 0x001fda0003f06270 */
[----:B------:R-:W-:Y:S05]  /*2f440*/  @P0 BRA `(.L_x_13957) ;  /* 0x0000001000c80947 */ /* 0x000fea0003800000 */
[----:B------:R-:W0:Y:S01]  /*2f450*/  S2R R0, SR_CTAID.X ;  /* 0x0000000000007919 */ /* 0x000e220000002500 */
[----:B------:R-:W2:Y:S01]  /*2f460*/  LDC.64 R2, c[0x0][0x218] ;  /* 0x00008600ff027b82 */ /* 0x000ea20000000a00 */
[----:B-1----:R-:W-:Y:S01]  /*2f470*/  PRMT R8, R22, 0x9910, RZ ;  /* 0x0000991016087816 */ /* 0x002fe200000000ff */
[----:B------:R-:W-:Y:S01]  /*2f480*/  ULDC UR4, c[0x0][0x238] ;  /* 0x00008e0000047ab9 */ /* 0x000fe20000000800 */
[----:B0-----:R-:W-:-:S04]  /*2f490*/  IMAD R0, R0, 0x200, R23 ;  /* 0x0000020000007824 */ /* 0x001fc800078e0217 */
[----:B------:R-:W-:Y:S02]  /*2f4a0*/  IMAD R9, R0, UR4, RZ ;  /* 0x0000000400097c24 */ /* 0x000fe4000f8e02ff */
[----:B------:R-:W-:-:S03]  /*2f4b0*/  IMAD.MOV.U32 R0, RZ, RZ, R8 ;  /* 0x000000ffff007224 */ /* 0x000fc600078e0008 */
[----:B--2---:R-:W-:Y:S02]  /*2f4c0*/  IADD3 R2, P1, R9, R2, RZ ;  /* 0x0000000209027210 */ /* 0x004fe40007f3e0ff */
        /* <DEDUP_REMOVED lines=12> */
[----:B------:R-:W-:Y:S01]  /*2f590*/  VIADD R23, R23, 0x80 ;  /* 0x0000008017177836 */ /* 0x000fe20000000000 */
[----:B0-----:R0:W-:Y:S01]  /*2f5a0*/  STG.E.U8 desc[UR36][R2.64], R5 ;  /* 0x0000000502007986 */ /* 0x0011e2000c101124 */
[----:B------:R-:W-:Y:S05]  /*2f5b0*/  BRA `(.L_x_13957) ;  /* 0x00000010006c7947 */ /* 0x000fea0003800000 */
.L_x_13961:
[----:B------:R-:W0:Y:S01]  /*2f5c0*/  F2I.S64.F64.TRUNC R4, R4 ;  /* 0x0000000400047311 */ /* 0x000e22000030d900 */
[----:B------:R-:W-:Y:S02]  /*2f5d0*/  VIADD R23, R23, 0x80 ;  /* 0x0000008017177836 */ /* 0x000fe40000000000 */
[----:B0-----:R-:W-:-:S05]  /*2f5e0*/  IMAD.MOV.U32 R7, RZ, RZ, R4 ;  /* 0x000000ffff077224 */ /* 0x001fca00078e0004 */
[----:B------:R0:W-:Y:S01]  /*2f5f0*/  STG.E.U8 desc[UR36][R2.64], R7 ;  /* 0x0000000702007986 */ /* 0x0001e2000c101124 */
[----:B------:R-:W-:Y:S05]  /*2f600*/  BRA `(.L_x_13957) ;  /* 0x0000001000587947 */ /* 0x000fea0003800000 */
.L_x_13960:
[----:B------:R-:W-:-:S13]  /*2f610*/  ISETP.NE.AND P0, PT, R0, 0x2, PT ;  /* 0x000000020000780c */ /* 0x000fda0003f05270 */
[----:B------:R-:W-:Y:S05]  /*2f620*/  @!P0 BRA `(.L_x_13963) ;  /* 0x0000000000308947 */ /* 0x000fea0003800000 */
[----:B------:R-:W-:-:S13]  /*2f630*/  ISETP.NE.AND P0, PT, R0, 0x3, PT ;  /* 0x000000030000780c */ /* 0x000fda0003f05270 */
[----:B------:R-:W-:Y:S05]  /*2f640*/  @!P0 BRA `(.L_x_13964) ;  /* 0x0000000000188947 */ /* 0x000fea0003800000 */
[----:B------:R-:W-:-:S13]  /*2f650*/  ISETP.NE.AND P0, PT, R0, 0x4, PT ;  /* 0x000000040000780c */ /* 0x000fda0003f05270 */
[----:B------:R-:W-:Y:S05]  /*2f660*/  @P0 BRA `(.L_x_13962) ;  /* 0x0000000c00dc0947 */ /* 0x000fea0003800000 */
[----:B------:R-:W0:Y:S01]  /*2f670*/  F2I.S64.F64.TRUNC R4, R4 ;  /* 0x0000000400047311 */ /* 0x000e22000030d900 */
[----:B------:R-:W-:Y:S01]  /*2f680*/  VIADD R23, R23, 0x80 ;  /* 0x0000008017177836 */ /* 0x000fe20000000000 */
[----:B0-----:R0:W-:Y:S01]  /*2f690*/  STG.E.64 desc[UR36][R2.64], R4 ;  /* 0x0000000402007986 */ /* 0x0011e2000c101b24 */
[----:B------:R-:W-:Y:S05]  /*2f6a0*/  BRA `(.L_x_13957) ;  /* 0x0000001000307947 */ /* 0x000fea0003800000 */
.L_x_13964:
[----:B------:R-:W0:Y:S01]  /*2f6b0*/  F2I.F64.TRUNC R5, R4 ;  /* 0x0000000400057311 */ /* 0x000e22000030d100 */
[----:B------:R-:W-:Y:S01]  /*2f6c0*/  VIADD R23, R23, 0x80 ;  /* 0x0000008017177836 */ /* 0x000fe20000000000 */
[----:B0-----:R0:W-:Y:S01]  /*2f6d0*/  STG.E desc[UR36][R2.64], R5 ;  /* 0x0000000502007986 */ /* 0x0011e2000c101924 */
[----:B------:R-:W-:Y:S05]  /*2f6e0*/  BRA `(.L_x_13957) ;  /* 0x0000001000207947 */ /* 0x000fea0003800000 */
.L_x_13963:
[----:B------:R-:W0:Y:S01]  /*2f6f0*/  F2I.F64.TRUNC R5, R4 ;  /* 0x0000000400057311 */ /* 0x000e22000030d100 */
[----:B------:R-:W-:Y:S01]  /*2f700*/  VIADD R23, R23, 0x80 ;  /* 0x0000008017177836 */ /* 0x000fe20000000000 */
[----:B0-----:R0:W-:Y:S01]  /*2f710*/  STG.E.U16 desc[UR36][R2.64], R5 ;  /* 0x0000000502007986 */ /* 0x0011e2000c101524 */
[----:B------:R-:W-:Y:S05]  /*2f720*/  BRA `(.L_x_13957) ;  /* 0x0000001000107947 */ /* 0x000fea0003800000 */
.L_x_13959:
        /* <DEDUP_REMOVED lines=10> */
[----:B------:R-:W-:-:S13]  /*2f7d0*/  VIADD R23, R23, 0x80 ;  /* 0x0000008017177836 */ /* 0x000fda0000000000 */
[----:B0-----:R-:W-:-:S05]  /*2f7e0*/  @!P0 FMUL R7, R7, 1.175494350822287508e-38 ;  /* 0x0080000007078820 */ /* 0x001fca0000400000 */
[----:B------:R0:W-:Y:S01]  /*2f7f0*/  STG.E desc[UR36][R2.64], R7 ;  /* 0x0000000702007986 */ /* 0x0001e2000c101924 */
[----:B------:R-:W-:Y:S05]  /*2f800*/  BRA `(.L_x_13957) ;  /* 0x0000000c00d87947 */ /* 0x000fea0003800000 */
.L_x_13966:
[----:B------:R-:W-:Y:S01]  /*2f810*/  UMOV UR4, 0xf0000000 ;  /* 0xf000000000047882 */ /* 0x000fe20000000000 */
[----:B------:R-:W-:Y:S01]  /*2f820*/  UMOV UR5, 0x380fffff ;  /* 0x380fffff00057882 */ /* 0x000fe20000000000 */
[----:B------:R-:W0:Y:S01]  /*2f830*/  F2F.F32.F64 R0, R4 ;  /* 0x0000000400007310 */ /* 0x000e220000301000 */
[----:B------:R-:W-:Y:S01]  /*2f840*/  DSETP.GEU.AND P0, PT, |R4|, UR4, PT ;  /* 0x0000000404007e2a */ /* 0x000fe2000bf0e200 */
[----:B------:R-:W-:-:S13]  /*2f850*/  VIADD R23, R23, 0x80 ;  /* 0x0000008017177836 */ /* 0x000fda0000000000 */
[----:B0-----:R-:W-:-:S05]  /*2f860*/  @!P0 FMUL R0, R0, 1.175494350822287508e-38 ;  /* 0x0080000000008820 */ /* 0x001fca0000400000 */
[----:B------:R-:W-:-:S05]  /*2f870*/  F2FP.F16.F32.PACK_AB R0, RZ, R0 ;  /* 0x00000000ff00723e */ /* 0x000fca00000000ff */
[----:B------:R0:W-:Y:S01]  /*2f880*/  STG.E.U16 desc[UR36][R2.64], R0 ;  /* 0x0000000002007986 */ /* 0x0001e2000c101524 */
[----:B------:R-:W-:Y:S05]  /*2f890*/  BRA `(.L_x_13957) ;  /* 0x0000000c00b47947 */ /* 0x000fea0003800000 */
.L_x_13965:
        /* <DEDUP_REMOVED lines=10> */
[----:B------:R-:W-:Y:S01]  /*2f940*/  VIADD R23, R23, 0x80 ;  /* 0x0000008017177836 */ /* 0x000fe20000000000 */
[----:B------:R-:W-:-:S05]  /*2f950*/  DSETP.GEU.AND P1, PT, |R4|, UR4, PT ;  /* 0x0000000404007e2a */ /* 0x000fca000bf2e200 */
[----:B------:R-:W1:Y:S07]  /*2f960*/  F2F.F32.F64 R8, R4 ;  /* 0x0000000400087310 */ /* 0x000e6e0000301000 */
[----:B0-----:R-:W-:Y:S02]  /*2f970*/  @!P0 FMUL R9, R9, 1.175494350822287508e-38 ;  /* 0x0080000009098820 */ /* 0x001fe40000400000 */
[----:B-1----:R-:W-:-:S05]  /*2f980*/  @!P1 FMUL R8, R8, 1.175494350822287508e-38 ;  /* 0x0080000008089820 */ /* 0x002fca0000400000 */
[----:B------:R0:W-:Y:S01]  /*2f990*/  STG.E.64 desc[UR36][R2.64], R8 ;  /* 0x0000000802007986 */ /* 0x0001e2000c101b24 */
[----:B------:R-:W-:Y:S05]  /*2f9a0*/  BRA `(.L_x_13957) ;  /* 0x0000000c00707947 */ /* 0x000fea0003800000 */
.L_x_13968:
        /* <DEDUP_REMOVED lines=9> */
[----:B------:R-:W-:-:S05]  /*2fa40*/  F2FP.F16.F32.PACK_AB R9, R0, R9 ;  /* 0x000000090009723e */ /* 0x000fca00000000ff */
[----:B------:R0:W-:Y:S01]  /*2fa50*/  STG.E desc[UR36][R2.64], R9 ;  /* 0x0000000902007986 */ /* 0x0001e2000c101924 */
[----:B------:R-:W-:Y:S05]  /*2fa60*/  BRA `(.L_x_13957) ;  /* 0x0000000c00407947 */ /* 0x000fea0003800000 */
.L_x_13967:
[----:B------:R0:W-:Y:S01]  /*2fa70*/  STG.E.64 desc[UR36][R2.64], R4 ;  /* 0x0000000402007986 */ /* 0x0001e2000c101b24 */
[----:B------:R-:W-:Y:S01]  /*2fa80*/  VIADD R23, R23, 0x80 ;  /* 0x0000008017177836 */ /* 0x000fe20000000000 */
[----:B------:R-:W-:Y:S06]  /*2fa90*/  BRA `(.L_x_13957) ;  /* 0x0000000c00347947 */ /* 0x000fec0003800000 */
.L_x_13958:
        /* <DEDUP_REMOVED lines=9> */
[----:B------:R-:W-:-:S05]  /*2fb30*/  VIADD R23, R23, 0x80 ;  /* 0x0000008017177836 */ /* 0x000fca0000000000 */
[----:B------:R-:W-:-:S06]  /*2fb40*/  DSETP.NEU.OR P0, PT, R4, RZ, P0 ;  /* 0x000000ff0400722a */ /* 0x000fcc000070d400 */
[----:B------:R-:W-:-:S05]  /*2fb50*/  SEL R5, RZ, 0x1, !P0 ;  /* 0x00000001ff057807 */ /* 0x000fca0004000000 */
[----:B------:R0:W-:Y:S01]  /*2fb60*/  STG.E.U8 desc[UR36][R2.64], R5 ;  /* 0x0000000502007986 */ /* 0x0001e2000c101124 */
[----:B------:R-:W-:Y:S05]  /*2fb70*/  BRA `(.L_x_13957) ;  /* 0x0000000800fc7947 */ /* 0x000fea0003800000 */
.L_x_13971:
[----:B------:R0:W-:Y:S01]  /*2fb80*/  STG.E.128 desc[UR36][R2.64], R4 ;  /* 0x0000000402007986 */ /* 0x0001e2000c101d24 */
[----:B------:R-:W-:Y:S01]  /*2fb90*/  VIADD R23, R23, 0x80 ;  /* 0x0000008017177836 */ /* 0x000fe20000000000 */
[----:B------:R-:W-:Y:S06]  /*2fba0*/  BRA `(.L_x_13957) ;  /* 0x0000000800f07947 */ /* 0x000fec0003800000 */
.L_x_13970:
        /* <DEDUP_REMOVED lines=25> */
.L_x_13975:
[----:B------:R-:W-:Y:S05]  /*2fd40*/  BSYNC B0 ;  /* 0x0000000000007941 */ /* 0x000fea0003800000 */
.L_x_13974:
[----:B------:R-:W-:Y:S01]  /*2fd50*/  LOP3.LUT R7, R0, R7, RZ, 0xfc, !PT ;  /* 0x0000000700077212 */ /* 0x000fe200078efcff */
[----:B------:R-:W-:-:S04]  /*2fd60*/  VIADD R23, R23, 0x80 ;  /* 0x0000008017177836 */ /* 0x000fc80000000000 */
[----:B------:R0:W-:Y:S01]  /*2fd70*/  STG.E.U8 desc[UR36][R2.64], R7 ;  /* 0x0000000702007986 */ /* 0x0001e2000c101124 */
[----:B------:R-:W-:Y:S05]  /*2fd80*/  BRA `(.L_x_13957) ;  /* 0x0000000800787947 */ /* 0x000fea0003800000 */
.L_x_13973:
        /* <DEDUP_REMOVED lines=17> */
.L_x_13977:
[----:B------:R-:W-:Y:S01]  /*2fea0*/  IMAD.MOV.U32 R0, RZ, RZ, 0x7f ;  /* 0x0000007fff007424 */ /* 0x000fe200078e00ff */
[----:B------:R-:W-:-:S04]  /*2feb0*/  ISETP.GT.U32.AND P0, PT, R6, 0x7f800000, PT ;  /* 0x7f8000000600780c */ /* 0x000fc80003f04070 */
[----:B------:R-:W-:-:S09]  /*2fec0*/  SEL R0, R0, 0x7c, P0 ;  /* 0x0000007c00007807 */ /* 0x000fd20000000000 */
.L_x_13978:
[----:B------:R-:W-:Y:S05]  /*2fed0*/  BSYNC B0 ;  /* 0x0000000000007941 */ /* 0x000fea0003800000 */
.L_x_13976:
[----:B------:R-:W-:Y:S01]  /*2fee0*/  LOP3.LUT R4, R7, 0x80000000, RZ, 0xc0, !PT ;  /* 0x8000000007047812 */ /* 0x000fe200078ec0ff */
[----:B------:R-:W-:-:S03]  /*2fef0*/  VIADD R23, R23, 0x80 ;  /* 0x0000008017177836 */ /* 0x000fc60000000000 */
[----:B------:R-:W-:-:S04]  /*2ff00*/  SHF.R.U32.HI R5, RZ, 0x18, R4 ;  /* 0x00000018ff057819 */ /* 0x000fc80000011604 */
[----:B------:R-:W-:-:S05]  /*2ff10*/  LOP3.LUT R5, R0, R5, RZ, 0xfc, !PT ;  /* 0x0000000500057212 */ /* 0x000fca00078efcff */
[----:B------:R0:W-:Y:S01]  /*2ff20*/  STG.E.U8 desc[UR36][R2.64], R5 ;  /* 0x0000000502007986 */ /* 0x0001e2000c101124 */
[----:B------:R-:W-:Y:S05]  /*2ff30*/  BRA `(.L_x_13957) ;  /* 0x00000008000c7947 */ /* 0x000fea0003800000 */
.L_x_13972:
[----:B------:R-:W-:Y:S01]  /*2ff40*/  UMOV UR4, 0xf0000000 ;  /* 0xf000000000047882 */ /* 0x000fe20000000000 */
[----:B------:R-:W-:Y:S01]  /*2ff50*/  UMOV UR5, 0x380fffff ;  /* 0x380fffff00057882 */ /* 0x000fe20000000000 */
[----:B------:R-:W0:Y:S01]  /*2ff60*/  F2F.F32.F64 R0, R4 ;  /* 0x0000000400007310 */ /* 0x000e220000301000 */
[----:B------:R-:W-:Y:S01]  /*2ff70*/  DSETP.GEU.AND P0, PT, |R4|, UR4, PT ;  /* 0x0000000404007e2a */ /* 0x000fe2000bf0e200 */
[----:B------:R-:W-:-:S13]  /*2ff80*/  VIADD R23, R23, 0x80 ;  /* 0x0000008017177836 */ /* 0x000fda0000000000 */
[----:B0-----:R-:W-:-:S05]  /*2ff90*/  @!P0 FMUL R0, R0, 1.175494350822287508e-38 ;  /* 0x0080000000008820 */ /* 0x001fca0000400000 */
[----:B------:R-:W-:-:S05]  /*2ffa0*/  F2FP.BF16.F32.PACK_AB R0, RZ, R0 ;  /* 0x00000000ff00723e */ /* 0x000fca00000010ff */
[----:B------:R0:W-:Y:S01]  /*2ffb0*/  STG.E.U16 desc[UR36][R2.64], R0 ;  /* 0x0000000002007986 */ /* 0x0001e2000c101524 */
[----:B------:R-:W-:Y:S05]  /*2ffc0*/  BRA `(.L_x_13957) ;  /* 0x0000000400e87947 */ /* 0x000fea0003800000 */
.L_x_13969:
        /* <DEDUP_REMOVED lines=9> */
[----:B------:R-:W-:Y:S01]  /*30060*/  VIADD R23, R23, 0x80 ;  /* 0x0000008017177836 */ /* 0x000fe20000000000 */
[----:B0-----:R0:W-:Y:S01]  /*30070*/  STG.E.U16 desc[UR36][R2.64], R5 ;  /* 0x0000000502007986 */ /* 0x0011e2000c101524 */
[----:B------:R-:W-:Y:S05]  /*30080*/  BRA `(.L_x_13957) ;  /* 0x0000000400b87947 */ /* 0x000fea0003800000 */
.L_x_13981:
        /* <DEDUP_REMOVED lines=21> */
.L_x_13984:
[----:B------:R-:W-:-:S04]  /*301e0*/  LOP3.LUT R0, R7, 0x80000000, RZ, 0xc0, !PT ;  /* 0x8000000007007812 */ /* 0x000fc800078ec0ff */
[----:B------:R-:W-:-:S04]  /*301f0*/  SHF.R.U32.HI R5, RZ, 0x18, R0 ;  /* 0x00000018ff057819 */ /* 0x000fc80000011600 */
[----:B------:R-:W-:-:S04]  /*30200*/  LOP3.LUT R4, R4, R5, RZ, 0xfc, !PT ;  /* 0x0000000504047212 */ /* 0x000fc800078efcff */
[----:B------:R-:W-:-:S07]  /*30210*/  PRMT R0, R4, 0x7610, R0 ;  /* 0x0000761004007816 */ /* 0x000fce0000000000 */
.L_x_13983:
[----:B------:R-:W-:Y:S05]  /*30220*/  BSYNC B0 ;  /* 0x0000000000007941 */ /* 0x000fea0003800000 */
.L_x_13982:
[----:B------:R4:W-:Y:S01]  /*30230*/  STG.E.U8 desc[UR36][R2.64], R0 ;  /* 0x0000000002007986 */ /* 0x0009e2000c101124 */
[----:B------:R-:W-:Y:S01]  /*30240*/  VIADD R23, R23, 0x80 ;  /* 0x0000008017177836 */ /* 0x000fe20000000000 */
[----:B------:R-:W-:Y:S06]  /*30250*/  BRA `(.L_x_13957) ;  /* 0x0000000400447947 */ /* 0x000fec0003800000 */
.L_x_13980:
        /* <DEDUP_REMOVED lines=21> */
.L_x_13987:
[----:B------:R-:W-:-:S04]  /*303b0*/  LOP3.LUT R0, R7, 0x80000000, RZ, 0xc0, !PT ;  /* 0x8000000007007812 */ /* 0x000fc800078ec0ff */
[----:B------:R-:W-:-:S04]  /*303c0*/  SHF.R.U32.HI R5, RZ, 0x18, R0 ;  /* 0x00000018ff057819 */ /* 0x000fc80000011600 */
[----:B------:R-:W-:-:S04]  /*303d0*/  LOP3.LUT R4, R4, R5, RZ, 0xfc, !PT ;  /* 0x0000000504047212 */ /* 0x000fc800078efcff */
[----:B------:R-:W-:-:S07]  /*303e0*/  PRMT R0, R4, 0x7610, R0 ;  /* 0x0000761004007816 */ /* 0x000fce0000000000 */
.L_x_13986:
[----:B------:R-:W-:Y:S05]  /*303f0*/  BSYNC B0 ;  /* 0x0000000000007941 */ /* 0x000fea0003800000 */
.L_x_13985:
[----:B------:R0:W-:Y:S01]  /*30400*/  STG.E.U8 desc[UR36][R2.64], R0 ;  /* 0x0000000002007986 */ /* 0x0001e2000c101124 */
[----:B------:R-:W-:Y:S01]  /*30410*/  VIADD R23, R23, 0x80 ;  /* 0x0000008017177836 */ /* 0x000fe20000000000 */
[----:B------:R-:W-:Y:S06]  /*30420*/  BRA `(.L_x_13957) ;  /* 0x0000000000d07947 */ /* 0x000fec0003800000 */
.L_x_13979:
        /* <DEDUP_REMOVED lines=8> */
[----:B------:R0:W1:Y:S01]  /*304b0*/  F2F.F32.F64 R8, R4 ;  /* 0x0000000400087310 */ /* 0x0000620000301000 */
[----:B------:R-:W-:Y:S01]  /*304c0*/  DSETP.GEU.AND P0, PT, |R4|, UR4, PT ;  /* 0x0000000404007e2a */ /* 0x000fe2000bf0e200 */
[----:B------:R-:W-:Y:S02]  /*304d0*/  VIADD R23, R23, 0x80 ;  /* 0x0000008017177836 */ /* 0x000fe40000000000 */
[----:B0-----:R-:W-:-:S11]  /*304e0*/  IMAD.MOV.U32 R5, RZ, RZ, 0xff ;  /* 0x000000ffff057424 */ /* 0x001fd600078e00ff */
[----:B-1----:R-:W-:-:S05]  /*304f0*/  @!P0 FMUL R8, R8, 1.175494350822287508e-38 ;  /* 0x0080000008088820 */ /* 0x002fca0000400000 */
        /* <DEDUP_REMOVED lines=14> */
.L_x_13962:
        /* <DEDUP_REMOVED lines=16> */
.L_x_13990:
[----:B------:R-:W-:Y:S01]  /*306e0*/  VIADD R23, R23, 0x80 ;  /* 0x0000008017177836 */ /* 0x000fe20000000000 */
[----:B------:R-:W-:Y:S06]  /*306f0*/  BRA `(.L_x_13957) ;  /* 0x00000000001c7947 */ /* 0x000fec0003800000 */
.L_x_13989:
[----:B------:R-:W0:Y:S01]  /*30700*/  F2I.U64.F64.TRUNC R4, R4 ;  /* 0x0000000400047311 */ /* 0x000e22000030d800 */
[----:B------:R-:W-:Y:S01]  /*30710*/  VIADD R23, R23, 0x80 ;  /* 0x0000008017177836 */ /* 0x000fe20000000000 */
[----:B0-----:R3:W-:Y:S01]  /*30720*/  STG.E.64 desc[UR36][R2.64], R4 ;  /* 0x0000000402007986 */ /* 0x0017e2000c101b24 */
[----:B------:R-:W-:Y:S05]  /*30730*/  BRA `(.L_x_13957) ;  /* 0x00000000000c7947 */ /* 0x000fea0003800000 */
.L_x_13988:
[----:B------:R-:W0:Y:S01]  /*30740*/  F2I.U32.F64.TRUNC R5, R4 ;  /* 0x0000000400057311 */ /* 0x000e22000030d000 */
[----:B------:R-:W-:Y:S01]  /*30750*/  VIADD R23, R23, 0x80 ;  /* 0x0000008017177836 */ /* 0x000fe20000000000 */
[----:B0-----:R0:W-:Y:S06]  /*30760*/  STG.E desc[UR36][R2.64], R5 ;  /* 0x0000000502007986 */ /* 0x0011ec000c101924 */
.L_x_13957:
[----:B------:R-:W-:Y:S05]  /*30770*/  BSYNC B6 ;  /* 0x0000000000067941 */ /* 0x000fea0003800000 */
.L_x_13956:
[----:B------:R-:W-:Y:S01]  /*30780*/  ISETP.GE.AND P0, PT, R23, R52, PT ;  /* 0x000000341700720c */ /* 0x000fe20003f06270 */
[----:B------:R-:W-:-:S12]  /*30790*/  BSSY B6, `(.L_x_13991) ;  /* 0x000023e000067945 */ /* 0x000fd80003800000 */
[----:B------:R-:W-:Y:S05]  /*307a0*/  @P0 BRA `(.L_x_13992) ;  /* 0x0000002000f00947 */ /* 0x000fea0003800000 */
[----:B0---4-:R-:W0:Y:S01]  /*307b0*/  S2R R0, SR_CTAID.X ;  /* 0x0000000000007919 */ /* 0x011e220000002500 */
[----:B--23--:R-:W2:Y:S01]  /*307c0*/  LDC.64 R2, c[0x0][0x218] ;  /* 0x00008600ff027b82 */ /* 0x00cea20000000a00 */
        /* <DEDUP_REMOVED lines=20> */
.L_x_13996:
[----:B------:R-:W0:Y:S02]  /*30910*/  F2I.S64.F64.TRUNC R40, R40 ;  /* 0x0000002800287311 */ /* 0x000e24000030d900 */
[----:B0-----:R-:W-:-:S05]  /*30920*/  IMAD.MOV.U32 R5, RZ, RZ, R40 ;  /* 0x000000ffff057224 */ /* 0x001fca00078e0028 */
[----:B------:R0:W-:Y:S01]  /*30930*/  STG.E.U8 desc[UR36][R2.64], R5 ;  /* 0x0000000502007986 */ /* 0x0001e2000c101124 */
[----:B------:R-:W-:Y:S05]  /*30940*/  BRA `(.L_x_13998) ;  /* 0x0000001000087947 */ /* 0x000fea0003800000 */
.L_x_13995:
        /* <DEDUP_REMOVED lines=9> */
.L_x_14000:
[----:B------:R-:W0:Y:S02]  /*309e0*/  F2I.F64.TRUNC R41, R40 ;  /* 0x0000002800297311 */ /* 0x000e24000030d100 */
[----:B0-----:R0:W-:Y:S01]  /*309f0*/  STG.E desc[UR36][R2.64], R41 ;  /* 0x0000002902007986 */ /* 0x0011e2000c101924 */
[----:B------:R-:W-:Y:S05]  /*30a00*/  BRA `(.L_x_13998) ;  /* 0x0000000c00d87947 */ /* 0x000fea0003800000 */
.L_x_13999:
[----:B------:R-:W0:Y:S02]  /*30a10*/  F2I.F64.TRUNC R41, R40 ;  /* 0x0000002800297311 */ /* 0x000e24000030d100 */
[----:B0-----:R0:W-:Y:S01]  /*30a20*/  STG.E.U16 desc[UR36][R2.64], R41 ;  /* 0x0000002902007986 */ /* 0x0011e2000c101524 */
[----:B------:R-:W-:Y:S05]  /*30a30*/  BRA `(.L_x_13998) ;  /* 0x0000000c00cc7947 */ /* 0x000fea0003800000 */
.L_x_13994:
        /* <DEDUP_REMOVED lines=13> */
.L_x_14002:
        /* <DEDUP_REMOVED lines=8> */
.L_x_14001:
        /* <DEDUP_REMOVED lines=16> */
.L_x_14004:
        /* <DEDUP_REMOVED lines=11> */
.L_x_14003:
[----:B------:R0:W-:Y:S01]  /*30d40*/  STG.E.64 desc[UR36][R2.64], R40 ;  /* 0x0000002802007986 */ /* 0x0001e2000c101b24 */
[----:B------:R-:W-:Y:S05]  /*30d50*/  BRA `(.L_x_13998) ;  /* 0x0000000c00047947 */ /* 0x000fea0003800000 */
.L_x_13993:
        /* <DEDUP_REMOVED lines=13> */
.L_x_14007:
[----:B------:R0:W-:Y:S01]  /*30e30*/  STG.E.128 desc[UR36][R2.64], R40 ;  /* 0x0000002802007986 */ /* 0x0001e2000c101d24 */
[----:B------:R-:W-:Y:S05]  /*30e40*/  BRA `(.L_x_13998) ;  /* 0x0000000800c87947 */ /* 0x000fea0003800000 */
.L_x_14006:
        /* <DEDUP_REMOVED lines=25> */
.L_x_14011:
[----:B------:R-:W-:Y:S05]  /*30fe0*/  BSYNC B0 ;  /* 0x0000000000007941 */ /* 0x000fea0003800000 */
.L_x_14010:
[----:B------:R-:W-:-:S05]  /*30ff0*/  LOP3.LUT R5, R0, R5, RZ, 0xfc, !PT ;  /* 0x0000000500057212 */ /* 0x000fca00078efcff */
[----:B------:R0:W-:Y:S01]  /*31000*/  STG.E.U8 desc[UR36][R2.64], R5 ;  /* 0x0000000502007986 */ /* 0x0001e2000c101124 */
[----:B------:R-:W-:Y:S05]  /*31010*/  BRA `(.L_x_13998) ;  /* 0x0000000800547947 */ /* 0x000fea0003800000 */
.L_x_14009:
        /* <DEDUP_REMOVED lines=17> */
.L_x_14013:
[----:B------:R-:W-:Y:S01]  /*31130*/  IMAD.MOV.U32 R0, RZ, RZ, 0x7f ;  /* 0x0000007fff007424 */ /* 0x000fe200078e00ff */
[----:B------:R-:W-:-:S04]  /*31140*/  ISETP.GT.U32.AND P0, PT, R4, 0x7f800000, PT ;  /* 0x7f8000000400780c */ /* 0x000fc80003f04070 */
[----:B------:R-:W-:-:S09]  /*31150*/  SEL R0, R0, 0x7c, P0 ;  /* 0x0000007c00007807 */ /* 0x000fd20000000000 */
.L_x_14014:
[----:B------:R-:W-:Y:S05]  /*31160*/  BSYNC B0 ;  /* 0x0000000000007941 */ /* 0x000fea0003800000 */
.L_x_14012:
[----:B------:R-:W-:-:S04]  /*31170*/  LOP3.LUT R4, R5, 0x80000000, RZ, 0xc0, !PT ;  /* 0x8000000005047812 */ /* 0x000fc800078ec0ff */
[----:B------:R-:W-:-:S04]  /*31180*/  SHF.R.U32.HI R5, RZ, 0x18, R4 ;  /* 0x00000018ff057819 */ /* 0x000fc80000011604 */
[----:B------:R-:W-:-:S05]  /*31190*/  LOP3.LUT R5, R0, R5, RZ, 0xfc, !PT ;  /* 0x0000000500057212 */ /* 0x000fca00078efcff */
[----:B------:R0:W-:Y:S01]  /*311a0*/  STG.E.U8 desc[UR36][R2.64], R5 ;  /* 0x0000000502007986 */ /* 0x0001e2000c101124 */
[----:B------:R-:W-:Y:S05]  /*311b0*/  BRA `(.L_x_13998) ;  /* 0x0000000400ec7947 */ /* 0x000fea0003800000 */
.L_x_14008:
        /* <DEDUP_REMOVED lines=8> */
.L_x_14005:
        /* <DEDUP_REMOVED lines=11> */
.L_x_14017:
        /* <DEDUP_REMOVED lines=21> */
.L_x_14020:
[----:B------:R-:W-:-:S04]  /*31440*/  LOP3.LUT R0, R7, 0x80000000, RZ, 0xc0, !PT ;  /* 0x8000000007007812 */ /* 0x000fc800078ec0ff */
[----:B------:R-:W-:-:S04]  /*31450*/  SHF.R.U32.HI R5, RZ, 0x18, R0 ;  /* 0x00000018ff057819 */ /* 0x000fc80000011600 */
[----:B------:R-:W-:-:S04]  /*31460*/  LOP3.LUT R4, R4, R5, RZ, 0xfc, !PT ;  /* 0x0000000504047212 */ /* 0x000fc800078efcff */
[----:B------:R-:W-:-:S07]  /*31470*/  PRMT R0, R4, 0x7610, R0 ;  /* 0x0000761004007816 */ /* 0x000fce0000000000 */
.L_x_14019:
[----:B------:R-:W-:Y:S05]  /*31480*/  BSYNC B0 ;  /* 0x0000000000007941 */ /* 0x000fea0003800000 */
.L_x_14018:
[----:B------:R3:W-:Y:S01]  /*31490*/  STG.E.U8 desc[UR36][R2.64], R0 ;  /* 0x0000000002007986 */ /* 0x0007e2000c101124 */
[----:B------:R-:W-:Y:S05]  /*314a0*/  BRA `(.L_x_13998) ;  /* 0x0000000400307947 */ /* 0x000fea0003800000 */
.L_x_14016:
        /* <DEDUP_REMOVED lines=21> */
.L_x_14023:
[----:B------:R-:W-:-:S04]  /*31600*/  LOP3.LUT R0, R7, 0x80000000, RZ, 0xc0, !PT ;  /* 0x8000000007007812 */ /* 0x000fc800078ec0ff */
[----:B------:R-:W-:-:S04]  /*31610*/  SHF.R.U32.HI R5, RZ, 0x18, R0 ;  /* 0x00000018ff057819 */ /* 0x000fc80000011600 */
[----:B------:R-:W-:-:S04]  /*31620*/  LOP3.LUT R4, R4, R5, RZ, 0xfc, !PT ;  /* 0x0000000504047212 */ /* 0x000fc800078efcff */
[----:B------:R-:W-:-:S07]  /*31630*/  PRMT R0, R4, 0x7610, R0 ;  /* 0x0000761004007816 */ /* 0x000fce0000000000 */
.L_x_14022:
[----:B------:R-:W-:Y:S05]  /*31640*/  BSYNC B0 ;  /* 0x0000000000007941 */ /* 0x000fea0003800000 */
.L_x_14021:
[----:B------:R0:W-:Y:S01]  /*31650*/  STG.E.U8 desc[UR36][R2.64], R0 ;  /* 0x0000000002007986 */ /* 0x0001e2000c101124 */
[----:B------:R-:W-:Y:S05]  /*31660*/  BRA `(.L_x_13998) ;  /* 0x0000000000c07947 */ /* 0x000fea0003800000 */
.L_x_14015:
        /* <DEDUP_REMOVED lines=26> */
.L_x_13997:
        /* <DEDUP_REMOVED lines=16> */
.L_x_14026:
[----:B------:R-:W-:Y:S05]  /*31910*/  BRA `(.L_x_13998) ;  /* 0x0000000000147947 */ /* 0x000fea0003800000 */
.L_x_14025:
[----:B------:R-:W0:Y:S02]  /*31920*/  F2I.U64.F64.TRUNC R40, R40 ;  /* 0x0000002800287311 */ /* 0x000e24000030d800 */
[----:B0-----:R2:W-:Y:S01]  /*31930*/  STG.E.64 desc[UR36][R2.64], R40 ;  /* 0x0000002802007986 */ /* 0x0015e2000c101b24 */
[----:B------:R-:W-:Y:S05]  /*31940*/  BRA `(.L_x_13998) ;  /* 0x0000000000087947 */ /* 0x000fea0003800000 */
.L_x_14024:
[----:B------:R-:W0:Y:S02]  /*31950*/  F2I.U32.F64.TRUNC R41, R40 ;  /* 0x0000002800297311 */ /* 0x000e24000030d000 */
[----:B0-----:R0:W-:Y:S02]  /*31960*/  STG.E desc[UR36][R2.64], R41 ;  /* 0x0000002902007986 */ /* 0x0011e4000c101924 */
.L_x_13998:
[----:B------:R-:W-:-:S05]  /*31970*/  VIADD R23, R23, 0x80 ;  /* 0x0000008017177836 */ /* 0x000fca0000000000 */
[----:B------:R-:W-:-:S13]  /*31980*/  ISETP.GE.AND P0, PT, R23, R52, PT ;  /* 0x000000341700720c */ /* 0x000fda0003f06270 */
[----:B------:R-:W-:Y:S05]  /*31990*/  @P0 BRA `(.L_x_13992) ;  /* 0x0000001000740947 */ /* 0x000fea0003800000 */
[----:B0--3--:R-:W0:Y:S01]  /*319a0*/  S2R R0, SR_CTAID.X ;  /* 0x0000000000007919 */ /* 0x009e220000002500 */
[----:B-12-4-:R-:W1:Y:S01]  /*319b0*/  LDC.64 R2, c[0x0][0x218] ;  /* 0x00008600ff027b82 */ /* 0x016e620000000a00 */
[----:B------:R-:W-:Y:S01]  /*319c0*/  PRMT R4, R22, 0x9910, RZ ;  /* 0x0000991016047816 */ /* 0x000fe200000000ff */
[----:B------:R-:W-:Y:S01]  /*319d0*/  ULDC UR4, c[0x0][0x238] ;  /* 0x00008e0000047ab9 */ /* 0x000fe20000000800 */
[----:B0-----:R-:W-:-:S04]  /*319e0*/  IMAD R0, R0, 0x200, R23 ;  /* 0x0000020000007824 */ /* 0x001fc800078e0217 */
        /* <DEDUP_REMOVED lines=17> */
.L_x_14030:
[----:B------:R-:W0:Y:S02]  /*31b00*/  F2I.S64.F64.TRUNC R16, R16 ;  /* 0x0000001000107311 */ /* 0x000e24000030d900 */
[----:B0-----:R-:W-:-:S05]  /*31b10*/  IMAD.MOV.U32 R5, RZ, RZ, R16 ;  /* 0x000000ffff057224 */ /* 0x001fca00078e0010 */
[----:B------:R3:W-:Y:S01]  /*31b20*/  STG.E.U8 desc[UR36][R2.64], R5 ;  /* 0x0000000502007986 */ /* 0x0007e2000c101124 */
[----:B------:R-:W-:Y:S05]  /*31b30*/  BRA `(.L_x_14032) ;  /* 0x0000001000087947 */ /* 0x000fea0003800000 */
.L_x_14029:
        /* <DEDUP_REMOVED lines=9> */
.L_x_14034:
[----:B------:R-:W0:Y:S02]  /*31bd0*/  F2I.F64.TRUNC R17, R16 ;  /* 0x0000001000117311 */ /* 0x000e24000030d100 */
[----:B0-----:R2:W-:Y:S01]  /*31be0*/  STG.E desc[UR36][R2.64], R17 ;  /* 0x0000001102007986 */ /* 0x0015e2000c101924 */
[----:B------:R-:W-:Y:S05]  /*31bf0*/  BRA `(.L_x_14032) ;  /* 0x0000000c00d87947 */ /* 0x000fea0003800000 */
.L_x_14033:
[----:B------:R-:W0:Y:S02]  /*31c00*/  F2I.F64.TRUNC R17, R16 ;  /* 0x0000001000117311 */ /* 0x000e24000030d100 */
[----:B0-----:R0:W-:Y:S01]  /*31c10*/  STG.E.U16 desc[UR36][R2.64], R17 ;  /* 0x0000001102007986 */ /* 0x0011e2000c101524 */
[----:B------:R-:W-:Y:S05]  /*31c20*/  BRA `(.L_x_14032) ;  /* 0x0000000c00cc7947 */ /* 0x000fea0003800000 */
.L_x_14028:
        /* <DEDUP_REMOVED lines=13> */
.L_x_14036:
        /* <DEDUP_REMOVED lines=8> */
.L_x_14035:
        /* <DEDUP_REMOVED lines=16> */
.L_x_14038:
        /* <DEDUP_REMOVED lines=11> */
.L_x_14037:
[----:B------:R0:W-:Y:S01]  /*31f30*/  STG.E.64 desc[UR36][R2.64], R16 ;  /* 0x0000001002007986 */ /* 0x0001e2000c101b24 */
[----:B------:R-:W-:Y:S05]  /*31f40*/  BRA `(.L_x_14032) ;  /* 0x0000000c00047947 */ /* 0x000fea0003800000 */
.L_x_14027:
        /* <DEDUP_REMOVED lines=13> */
.L_x_14041:
[----:B------:R0:W-:Y:S01]  /*32020*/  STG.E.128 desc[UR36][R2.64], R16 ;  /* 0x0000001002007986 */ /* 0x0001e2000c101d24 */
[----:B------:R-:W-:Y:S05]  /*32030*/  BRA `(.L_x_14032) ;  /* 0x0000000800c87947 */ /* 0x000fea0003800000 */
.L_x_14040:
        /* <DEDUP_REMOVED lines=25> */
.L_x_14045:
[----:B------:R-:W-:Y:S05]  /*321d0*/  BSYNC B0 ;  /* 0x0000000000007941 */ /* 0x000fea0003800000 */
.L_x_14044:
[----:B------:R-:W-:-:S05]  /*321e0*/  LOP3.LUT R5, R0, R5, RZ, 0xfc, !PT ;  /* 0x0000000500057212 */ /* 0x000fca00078efcff */
[----:B------:R0:W-:Y:S01]  /*321f0*/  STG.E.U8 desc[UR36][R2.64], R5 ;  /* 0x0000000502007986 */ /* 0x0001e2000c101124 */
[----:B------:R-:W-:Y:S05]  /*32200*/  BRA `(.L_x_14032) ;  /* 0x0000000800547947 */ /* 0x000fea0003800000 */
.L_x_14043:
        /* <DEDUP_REMOVED lines=17> */
.L_x_14047:
[----:B------:R-:W-:Y:S01]  /*32320*/  IMAD.MOV.U32 R0, RZ, RZ, 0x7f ;  /* 0x0000007fff007424 */ /* 0x000fe200078e00ff */
[----:B------:R-:W-:-:S04]  /*32330*/  ISETP.GT.U32.AND P0, PT, R4, 0x7f800000, PT ;  /* 0x7f8000000400780c */ /* 0x000fc80003f04070 */
[----:B------:R-:W-:-:S09]  /*32340*/  SEL R0, R0, 0x7c, P0 ;  /* 0x0000007c00007807 */ /* 0x000fd20000000000 */
.L_x_14048:
[----:B------:R-:W-:Y:S05]  /*32350*/  BSYNC B0 ;  /* 0x0000000000007941 */ /* 0x000fea0003800000 */
.L_x_14046:
[----:B------:R-:W-:-:S04]  /*32360*/  LOP3.LUT R4, R5, 0x80000000, RZ, 0xc0, !PT ;  /* 0x8000000005047812 */ /* 0x000fc800078ec0ff */
[----:B------:R-:W-:-:S04]  /*32370*/  SHF.R.U32.HI R5, RZ, 0x18, R4 ;  /* 0x00000018ff057819 */ /* 0x000fc80000011604 */
[----:B------:R-:W-:-:S05]  /*32380*/  LOP3.LUT R5, R0, R5, RZ, 0xfc, !PT ;  /* 0x0000000500057212 */ /* 0x000fca00078efcff */
[----:B------:R0:W-:Y:S01]  /*32390*/  STG.E.U8 desc[UR36][R2.64], R5 ;  /* 0x0000000502007986 */ /* 0x0001e2000c101124 */
[----:B------:R-:W-:Y:S05]  /*323a0*/  BRA `(.L_x_14032) ;  /* 0x0000000400ec7947 */ /* 0x000fea0003800000 */
.L_x_14042:
        /* <DEDUP_REMOVED lines=8> */
.L_x_14039:
        /* <DEDUP_REMOVED lines=11> */
.L_x_14051:
        /* <DEDUP_REMOVED lines=21> */
.L_x_14054:
[----:B------:R-:W-:-:S04]  /*32630*/  LOP3.LUT R0, R7, 0x80000000, RZ, 0xc0, !PT ;  /* 0x8000000007007812 */ /* 0x000fc800078ec0ff */
[----:B------:R-:W-:-:S04]  /*32640*/  SHF.R.U32.HI R5, RZ, 0x18, R0 ;  /* 0x00000018ff057819 */ /* 0x000fc80000011600 */
[----:B------:R-:W-:-:S04]  /*32650*/  LOP3.LUT R4, R4, R5, RZ, 0xfc, !PT ;  /* 0x0000000504047212 */ /* 0x000fc800078efcff */
[----:B------:R-:W-:-:S07]  /*32660*/  PRMT R0, R4, 0x7610, R0 ;  /* 0x0000761004007816 */ /* 0x000fce0000000000 */
.L_x_14053:
[----:B------:R-:W-:Y:S05]  /*32670*/  BSYNC B0 ;  /* 0x0000000000007941 */ /* 0x000fea0003800000 */
.L_x_14052:
[----:B------:R0:W-:Y:S01]  /*32680*/  STG.E.U8 desc[UR36][R2.64], R0 ;  /* 0x0000000002007986 */ /* 0x0001e2000c101124 */
[----:B------:R-:W-:Y:S05]  /*32690*/  BRA `(.L_x_14032) ;  /* 0x0000000400307947 */ /* 0x000fea0003800000 */
.L_x_14050:
        /* <DEDUP_REMOVED lines=21> */
.L_x_14057:
[----:B------:R-:W-:-:S04]  /*327f0*/  LOP3.LUT R0, R7, 0x80000000, RZ, 0xc0, !PT ;  /* 0x8000000007007812 */ /* 0x000fc800078ec0ff */
[----:B------:R-:W-:-:S04]  /*32800*/  SHF.R.U32.HI R5, RZ, 0x18, R0 ;  /* 0x00000018ff057819 */ /* 0x000fc80000011600 */
[----:B------:R-:W-:-:S04]  /*32810*/  LOP3.LUT R4, R4, R5, RZ, 0xfc, !PT ;  /* 0x0000000504047212 */ /* 0x000fc800078efcff */
[----:B------:R-:W-:-:S07]  /*32820*/  PRMT R0, R4, 0x7610, R0 ;  /* 0x0000761004007816 */ /* 0x000fce0000000000 */
.L_x_14056:
[----:B------:R-:W-:Y:S05]  /*32830*/  BSYNC B0 ;  /* 0x0000000000007941 */ /* 0x000fea0003800000 */
.L_x_14055:
[----:B------:R0:W-:Y:S01]  /*32840*/  STG.E.U8 desc[UR36][R2.64], R0 ;  /* 0x0000000002007986 */ /* 0x0001e2000c101124 */
[----:B------:R-:W-:Y:S05]  /*32850*/  BRA `(.L_x_14032) ;  /* 0x0000000000c07947 */ /* 0x000fea0003800000 */
.L_x_14049:
        /* <DEDUP_REMOVED lines=26> */
.L_x_14031:
        /* <DEDUP_REMOVED lines=16> */
.L_x_14060:
[----:B------:R-:W-:Y:S05]  /*32b00*/  BRA `(.L_x_14032) ;  /* 0x0000000000147947 */ /* 0x000fea0003800000 */
.L_x_14059:
[----:B------:R-:W0:Y:S02]  /*32b10*/  F2I.U64.F64.TRUNC R16, R16 ;  /* 0x0000001000107311 */ /* 0x000e24000030d800 */
[----:B0-----:R0:W-:Y:S01]  /*32b20*/  STG.E.64 desc[UR36][R2.64], R16 ;  /* 0x0000001002007986 */ /* 0x0011e2000c101b24 */
[----:B------:R-:W-:Y:S05]  /*32b30*/  BRA `(.L_x_14032) ;  /* 0x0000000000087947 */ /* 0x000fea0003800000 */
.L_x_14058:
[----:B------:R-:W0:Y:S02]  /*32b40*/  F2I.U32.F64.TRUNC R17, R16 ;  /* 0x0000001000117311 */ /* 0x000e24000030d000 */
[----:B0-----:R0:W-:Y:S02]  /*32b50*/  STG.E desc[UR36][R2.64], R17 ;  /* 0x0000001102007986 */ /* 0x0011e4000c101924 */
.L_x_14032:
[----:B------:R-:W-:-:S07]  /*32b60*/  VIADD R23, R23, 0x80 ;  /* 0x0000008017177836 */ /* 0x000fce0000000000 */
.L_x_13992:
[----:B------:R-:W-:Y:S05]  /*32b70*/  BSYNC B6 ;  /* 0x0000000000067941 */ /* 0x000fea0003800000 */
.L_x_13991:
[----:B------:R-:W-:-:S13]  /*32b80*/  ISETP.GE.AND P0, PT, R23, R52, PT ;  /* 0x000000341700720c */ /* 0x000fda0003f06270 */
[----:B------:R-:W-:Y:S05]  /*32b90*/  @P0 EXIT ;  /* 0x000000000000094d */ /* 0x000fea0003800000 */
[----:B0--34-:R-:W0:Y:S01]  /*32ba0*/  S2R R0, SR_CTAID.X ;  /* 0x0000000000007919 */ /* 0x019e220000002500 */
[----:B-12---:R-:W1:Y:S01]  /*32bb0*/  LDC.64 R2, c[0x0][0x218] ;  /* 0x00008600ff027b82 */ /* 0x006e620000000a00 */
[----:B------:R-:W-:Y:S01]  /*32bc0*/  ULDC UR4, c[0x0][0x238] ;  /* 0x00008e0000047ab9 */ /* 0x000fe20000000800 */
[----:B0-----:R-:W-:Y:S01]  /*32bd0*/  IMAD R23, R0, 0x200, R23 ;  /* 0x0000020000177824 */ /* 0x001fe200078e0217 */
[----:B------:R-:W-:-:S03]  /*32be0*/  PRMT R0, R22, 0x9910, RZ ;  /* 0x0000991016007816 */ /* 0x000fc600000000ff */
[----:B------:R-:W-:Y:S01]  /*32bf0*/  IMAD R23, R23, UR4, RZ ;  /* 0x0000000417177c24 */ /* 0x000fe2000f8e02ff */
[----:B------:R-:W-:-:S04]  /*32c00*/  ISETP.GT.AND P1, PT, R0, 0x9, PT ;  /* 0x000000090000780c */ /* 0x000fc80003f24270 */
[----:B-1----:R-:W-:-:S05]  /*32c10*/  IADD3 R2, P0, R23, R2, RZ ;  /* 0x0000000217027210 */ /* 0x002fca0007f1e0ff */
[----:B------:R-:W-:-:S04]  /*32c20*/  IMAD.X R3, RZ, RZ, R3, P0 ;  /* 0x000000ffff037224 */ /* 0x000fc800000e0603 */
        /* <DEDUP_REMOVED lines=12> */
.L_x_14064:
[----:B------:R-:W0:Y:S02]  /*32cf0*/  F2I.S64.F64.TRUNC R24, R24 ;  /* 0x0000001800187311 */ /* 0x000e24000030d900 */
[----:B0-----:R-:W-:-:S05]  /*32d00*/  IMAD.MOV.U32 R5, RZ, RZ, R24 ;  /* 0x000000ffff057224 */ /* 0x001fca00078e0018 */
[----:B------:R-:W-:Y:S01]  /*32d10*/  STG.E.U8 desc[UR36][R2.64], R5 ;  /* 0x0000000502007986 */ /* 0x000fe2000c101124 */
[----:B------:R-:W-:Y:S05]  /*32d20*/  EXIT ;  /* 0x000000000000794d */ /* 0x000fea0003800000 */
.L_x_14063:
        /* <DEDUP_REMOVED lines=9> */
.L_x_14067:
[----:B------:R-:W0:Y:S02]  /*32dc0*/  F2I.F64.TRUNC R25, R24 ;  /* 0x0000001800197311 */ /* 0x000e24000030d100 */
[----:B0-----:R-:W-:Y:S01]  /*32dd0*/  STG.E desc[UR36][R2.64], R25 ;  /* 0x0000001902007986 */ /* 0x001fe2000c101924 */
[----:B------:R-:W-:Y:S05]  /*32de0*/  EXIT ;  /* 0x000000000000794d */ /* 0x000fea0003800000 */
.L_x_14066:
[----:B------:R-:W0:Y:S02]  /*32df0*/  F2I.F64.TRUNC R25, R24 ;  /* 0x0000001800197311 */ /* 0x000e24000030d100 */
[----:B0-----:R-:W-:Y:S01]  /*32e00*/  STG.E.U16 desc[UR36][R2.64], R25 ;  /* 0x0000001902007986 */ /* 0x001fe2000c101524 */
[----:B------:R-:W-:Y:S05]  /*32e10*/  EXIT ;  /* 0x000000000000794d */ /* 0x000fea0003800000 */
.L_x_14062:
        /* <DEDUP_REMOVED lines=13> */
.L_x_14069:
        /* <DEDUP_REMOVED lines=8> */
.L_x_14068:
        /* <DEDUP_REMOVED lines=16> */
.L_x_14071:
        /* <DEDUP_REMOVED lines=11> */
.L_x_14070:
[----:B------:R-:W-:Y:S01]  /*33120*/  STG.E.64 desc[UR36][R2.64], R24 ;  /* 0x0000001802007986 */ /* 0x000fe2000c101b24 */
[----:B------:R-:W-:Y:S05]  /*33130*/  EXIT ;  /* 0x000000000000794d */ /* 0x000fea0003800000 */
.L_x_14061:
        /* <DEDUP_REMOVED lines=13> */
.L_x_14074:
[----:B------:R-:W-:Y:S01]  /*33210*/  STG.E.128 desc[UR36][R2.64], R24 ;  /* 0x0000001802007986 */ /* 0x000fe2000c101d24 */
[----:B------:R-:W-:Y:S05]  /*33220*/  EXIT ;  /* 0x000000000000794d */ /* 0x000fea0003800000 */
.L_x_14073:
        /* <DEDUP_REMOVED lines=25> */
.L_x_14078:
[----:B------:R-:W-:Y:S05]  /*333c0*/  BSYNC B0 ;  /* 0x0000000000007941 */ /* 0x000fea0003800000 */
.L_x_14077:
[----:B------:R-:W-:-:S05]  /*333d0*/  LOP3.LUT R5, R0, R5, RZ, 0xfc, !PT ;  /* 0x0000000500057212 */ /* 0x000fca00078efcff */
[----:B------:R-:W-:Y:S01]  /*333e0*/  STG.E.U8 desc[UR36][R2.64], R5 ;  /* 0x0000000502007986 */ /* 0x000fe2000c101124 */
[----:B------:R-:W-:Y:S05]  /*333f0*/  EXIT ;  /* 0x000000000000794d */ /* 0x000fea0003800000 */
.L_x_14076:
        /* <DEDUP_REMOVED lines=17> */
.L_x_14080:
[----:B------:R-:W-:Y:S01]  /*33510*/  IMAD.MOV.U32 R0, RZ, RZ, 0x7f ;  /* 0x0000007fff007424 */ /* 0x000fe200078e00ff */
[----:B------:R-:W-:-:S04]  /*33520*/  ISETP.GT.U32.AND P0, PT, R4, 0x7f800000, PT ;  /* 0x7f8000000400780c */ /* 0x000fc80003f04070 */
[----:B------:R-:W-:-:S09]  /*33530*/  SEL R0, R0, 0x7c, P0 ;  /* 0x0000007c00007807 */ /* 0x000fd20000000000 */
.L_x_14081:
[----:B------:R-:W-:Y:S05]  /*33540*/  BSYNC B0 ;  /* 0x0000000000007941 */ /* 0x000fea0003800000 */
.L_x_14079:
[----:B------:R-:W-:-:S04]  /*33550*/  LOP3.LUT R4, R5, 0x80000000, RZ, 0xc0, !PT ;  /* 0x8000000005047812 */ /* 0x000fc800078ec0ff */
[----:B------:R-:W-:-:S04]  /*33560*/  SHF.R.U32.HI R5, RZ, 0x18, R4 ;  /* 0x00000018ff057819 */ /* 0x000fc80000011604 */
[----:B------:R-:W-:-:S05]  /*33570*/  LOP3.LUT R5, R0, R5, RZ, 0xfc, !PT ;  /* 0x0000000500057212 */ /* 0x000fca00078efcff */
[----:B------:R-:W-:Y:S01]  /*33580*/  STG.E.U8 desc[UR36][R2.64], R5 ;  /* 0x0000000502007986 */ /* 0x000fe2000c101124 */
[----:B------:R-:W-:Y:S05]  /*33590*/  EXIT ;  /* 0x000000000000794d */ /* 0x000fea0003800000 */
.L_x_14075:
        /* <DEDUP_REMOVED lines=8> */
.L_x_14072:
        /* <DEDUP_REMOVED lines=11> */
.L_x_14084:
        /* <DEDUP_REMOVED lines=21> */
.L_x_14087:
[----:B------:R-:W-:-:S04]  /*33820*/  LOP3.LUT R0, R7, 0x80000000, RZ, 0xc0, !PT ;  /* 0x8000000007007812 */ /* 0x000fc800078ec0ff */
[----:B------:R-:W-:-:S04]  /*33830*/  SHF.R.U32.HI R5, RZ, 0x18, R0 ;  /* 0x00000018ff057819 */ /* 0x000fc80000011600 */
[----:B------:R-:W-:-:S04]  /*33840*/  LOP3.LUT R4, R4, R5, RZ, 0xfc, !PT ;  /* 0x0000000504047212 */ /* 0x000fc800078efcff */
[----:B------:R-:W-:-:S07]  /*33850*/  PRMT R0, R4, 0x7610, R0 ;  /* 0x0000761004007816 */ /* 0x000fce0000000000 */
.L_x_14086:
[----:B------:R-:W-:Y:S05]  /*33860*/  BSYNC B0 ;  /* 0x0000000000007941 */ /* 0x000fea0003800000 */
.L_x_14085:
[----:B------:R-:W-:Y:S01]  /*33870*/  STG.E.U8 desc[UR36][R2.64], R0 ;  /* 0x0000000002007986 */ /* 0x000fe2000c101124 */
[----:B------:R-:W-:Y:S05]  /*33880*/  EXIT ;  /* 0x000000000000794d */ /* 0x000fea0003800000 */
.L_x_14083:
        /* <DEDUP_REMOVED lines=21> */
.L_x_14090:
[----:B------:R-:W-:-:S04]  /*339e0*/  LOP3.LUT R0, R7, 0x80000000, RZ, 0xc0, !PT ;  /* 0x8000000007007812 */ /* 0x000fc800078ec0ff */
[----:B------:R-:W-:-:S04]  /*339f0*/  SHF.R.U32.HI R5, RZ, 0x18, R0 ;  /* 0x00000018ff057819 */ /* 0x000fc80000011600 */
[----:B------:R-:W-:-:S04]  /*33a00*/  LOP3.LUT R4, R4, R5, RZ, 0xfc, !PT ;  /* 0x0000000504047212 */ /* 0x000fc800078efcff */
[----:B------:R-:W-:-:S07]  /*33a10*/  PRMT R0, R4, 0x7610, R0 ;  /* 0x0000761004007816 */ /* 0x000fce0000000000 */
.L_x_14089:
[----:B------:R-:W-:Y:S05]  /*33a20*/  BSYNC B0 ;  /* 0x0000000000007941 */ /* 0x000fea0003800000 */
.L_x_14088:
[----:B------:R-:W-:Y:S01]  /*33a30*/  STG.E.U8 desc[UR36][R2.64], R0 ;  /* 0x0000000002007986 */ /* 0x000fe2000c101124 */
[----:B------:R-:W-:Y:S05]  /*33a40*/  EXIT ;  /* 0x000000000000794d */ /* 0x000fea0003800000 */
.L_x_14082:
        /* <DEDUP_REMOVED lines=26> */
.L_x_14065:
        /* <DEDUP_REMOVED lines=16> */
.L_x_14093:
[----:B------:R-:W-:Y:S05]  /*33cf0*/  EXIT ;  /* 0x000000000000794d */ /* 0x000fea0003800000 */
.L_x_14092:
[----:B------:R-:W0:Y:S02]  /*33d00*/  F2I.U64.F64.TRUNC R24, R24 ;  /* 0x0000001800187311 */ /* 0x000e24000030d800 */
[----:B0-----:R-:W-:Y:S01]  /*33d10*/  STG.E.64 desc[UR36][R2.64], R24 ;  /* 0x0000001802007986 */ /* 0x001fe2000c101b24 */
[----:B------:R-:W-:Y:S05]  /*33d20*/  EXIT ;  /* 0x000000000000794d */ /* 0x000fea0003800000 */
.L_x_14091:
[----:B------:R-:W0:Y:S02]  /*33d30*/  F2I.U32.F64.TRUNC R25, R24 ;  /* 0x0000001800197311 */ /* 0x000e24000030d000 */
[----:B0-----:R-:W-:Y:S01]  /*33d40*/  STG.E desc[UR36][R2.64], R25 ;  /* 0x0000001902007986 */ /* 0x001fe2000c101924 */
[----:B------:R-:W-:Y:S05]  /*33d50*/  EXIT ;  /* 0x000000000000794d */ /* 0x000fea0003800000 */
        .weak           $__internal_23_$__cuda_sm20_div_rn_f64_full
        .type           $__internal_23_$__cuda_sm20_div_rn_f64_full,@function
        .size           $__internal_23_$__cuda_sm20_div_rn_f64_full,($__internal_24_$__cuda_sm20_dsqrt_rn_f64_mediumpath_v1 - $__internal_23_$__cuda_sm20_div_rn_f64_full)
$__internal_23_$__cuda_sm20_div_rn_f64_full:
[----:B------:R-:W-:Y:S01]  /*33d60*/  FSETP.GEU.AND P0, PT, |R11|, 1.469367938527859385e-39, PT ;  /* 0x001000000b00780b */ /* 0x000fe20003f0e200 */
[----:B------:R-:W-:Y:S01]  /*33d70*/  IMAD.MOV.U32 R53, RZ, RZ, 0x1ca00000 ;  /* 0x1ca00000ff357424 */ /* 0x000fe200078e00ff */
[C---:B------:R-:W-:Y:S01]  /*33d80*/  FSETP.GEU.AND P1, PT, |R3|.reuse, 1.469367938527859385e-39, PT ;  /* 0x001000000300780b */ /* 0x040fe20003f2e200 */
[----:B------:R-:W-:Y:S01]  /*33d90*/  BSSY B0, `(.L_x_14094) ;  /* 0x000005a000007945 */ /* 0x000fe20003800000 */
[----:B------:R-:W-:Y:S02]  /*33da0*/  LOP3.LUT R8, R3, 0x800fffff, RZ, 0xc0, !PT ;  /* 0x800fffff03087812 */ /* 0x000fe400078ec0ff */
[----:B------:R-:W-:Y:S02]  /*33db0*/  LOP3.LUT R47, R11, 0x7ff00000, RZ, 0xc0, !PT ;  /* 0x7ff000000b2f7812 */ /* 0x000fe400078ec0ff */
[----:B------:R-:W-:Y:S01]  /*33dc0*/  LOP3.LUT R9, R8, 0x3ff00000, RZ, 0xfc, !PT ;  /* 0x3ff0000008097812 */ /* 0x000fe200078efcff */
[----:B------:R-:W-:Y:S01]  /*33dd0*/  IMAD.MOV.U32 R8, RZ, RZ, R2 ;  /* 0x000000ffff087224 */ /* 0x000fe200078e0002 */
[----:B------:R-:W-:-:S03]  /*33de0*/  LOP3.LUT R46, R3, 0x7ff00000, RZ, 0xc0, !PT ;  /* 0x7ff00000032e7812 */ /* 0x000fc600078ec0ff */
[----:B------:R-:W-:Y:S01]  /*33df0*/  @!P0 LOP3.LUT R32, R3, 0x7ff00000, RZ, 0xc0, !PT ;  /* 0x7ff0000003208812 */ /* 0x000fe200078ec0ff */
[----:B------:R-:W-:Y:S01]  /*33e00*/  @!P0 IMAD.MOV.U32 R36, RZ, RZ, RZ ;  /* 0x000000ffff248224 */ /* 0x000fe200078e00ff */
[----:B------:R-:W-:Y:S01]  /*33e10*/  @!P1 DMUL R8, R2, 8.98846567431157953865e+307 ;  /* 0x7fe0000002089828 */ /* 0x000fe20000000000 */
[C---:B------:R-:W-:Y:S02]  /*33e20*/  ISETP.GE.U32.AND P3, PT, R47.reuse, R46, PT ;  /* 0x0000002e2f00720c */ /* 0x040fe40003f66070 */
[----:B------:R-:W-:Y:S02]  /*33e30*/  @!P0 ISETP.GE.U32.AND P2, PT, R47, R32, PT ;  /* 0x000000202f00820c */ /* 0x000fe40003f46070 */
[C---:B------:R-:W-:Y:S01]  /*33e40*/  SEL R34, R53.reuse, 0x63400000, !P3 ;  /* 0x6340000035227807 */ /* 0x040fe20005800000 */
[----:B------:R-:W0:Y:S01]  /*33e50*/  MUFU.RCP64H R33, R9 ;  /* 0x0000000900217308 */ /* 0x000e220000001800 */
[----:B------:R-:W-:Y:S02]  /*33e60*/  @!P0 SEL R32, R53, 0x63400000, !P2 ;  /* 0x6340000035208807 */ /* 0x000fe40005000000 */
[--C-:B------:R-:W-:Y:S01]  /*33e70*/  LOP3.LUT R35, R34, 0x800fffff, R11.reuse, 0xf8, !PT ;  /* 0x800fffff22237812 */ /* 0x100fe200078ef80b */
[----:B------:R-:W-:Y:S01]  /*33e80*/  IMAD.MOV.U32 R34, RZ, RZ, R10 ;  /* 0x000000ffff227224 */ /* 0x000fe200078e000a */
[----:B------:R-:W-:-:S04]  /*33e90*/  @!P0 LOP3.LUT R32, R32, 0x80000000, R11, 0xf8, !PT ;  /* 0x8000000020208812 */ /* 0x000fc800078ef80b */
[----:B------:R-:W-:Y:S01]  /*33ea0*/  @!P0 LOP3.LUT R37, R32, 0x100000, RZ, 0xfc, !PT ;  /* 0x0010000020258812 */ /* 0x000fe200078efcff */
[----:B------:R-:W-:-:S05]  /*33eb0*/  IMAD.MOV.U32 R32, RZ, RZ, 0x1 ;  /* 0x00000001ff207424 */ /* 0x000fca00078e00ff */
[----:B------:R-:W-:Y:S02]  /*33ec0*/  @!P0 DFMA R34, R34, 2, -R36 ;  /* 0x400000002222882b */ /* 0x000fe40000000824 */
[----:B0-----:R-:W-:-:S08]  /*33ed0*/  DFMA R36, R32, -R8, 1 ;  /* 0x3ff000002024742b */ /* 0x001fd00000000808 */
[----:B------:R-:W-:-:S08]  /*33ee0*/  DFMA R36, R36, R36, R36 ;  /* 0x000000242424722b */ /* 0x000fd00000000024 */
[----:B------:R-:W-:-:S08]  /*33ef0*/  DFMA R32, R32, R36, R32 ;  /* 0x000000242020722b */ /* 0x000fd00000000020 */
[----:B------:R-:W-:-:S08]  /*33f00*/  DFMA R36, R32, -R8, 1 ;  /* 0x3ff000002024742b */ /* 0x000fd00000000808 */
[----:B------:R-:W-:-:S08]  /*33f10*/  DFMA R36, R32, R36, R32 ;  /* 0x000000242024722b */ /* 0x000fd00000000020 */
[----:B------:R-:W-:-:S08]  /*33f20*/  DMUL R32, R36, R34 ;  /* 0x0000002224207228 */ /* 0x000fd00000000000 */
[----:B------:R-:W-:-:S08]  /*33f30*/  DFMA R38, R32, -R8, R34 ;  /* 0x800000082026722b */ /* 0x000fd00000000022 */
[----:B------:R-:W-:Y:S01]  /*33f40*/  DFMA R36, R36, R38, R32 ;  /* 0x000000262424722b */ /* 0x000fe20000000020 */
[----:B------:R-:W-:Y:S01]  /*33f50*/  IMAD.MOV.U32 R38, RZ, RZ, R47 ;  /* 0x000000ffff267224 */ /* 0x000fe200078e002f */
[----:B------:R-:W-:Y:S02]  /*33f60*/  @!P0 LOP3.LUT R38, R35, 0x7ff00000, RZ, 0xc0, !PT ;  /* 0x7ff0000023268812 */ /* 0x000fe400078ec0ff */
[----:B------:R-:W-:Y:S02]  /*33f70*/  MOV R39, R46 ;  /* 0x0000002e00277202 */ /* 0x000fe40000000f00 */
[----:B------:R-:W-:Y:S01]  /*33f80*/  @!P1 LOP3.LUT R39, R9, 0x7ff00000, RZ, 0xc0, !PT ;  /* 0x7ff0000009279812 */ /* 0x000fe200078ec0ff */
[----:B------:R-:W-:-:S05]  /*33f90*/  VIADD R32, R38, 0xffffffff ;  /* 0xffffffff26207836 */ /* 0x000fca0000000000 */
[----:B------:R-:W-:Y:S01]  /*33fa0*/  ISETP.GT.U32.AND P0, PT, R32, 0x7feffffe, PT ;  /* 0x7feffffe2000780c */ /* 0x000fe20003f04070 */
[----:B------:R-:W-:-:S05]  /*33fb0*/  VIADD R32, R39, 0xffffffff ;  /* 0xffffffff27207836 */ /* 0x000fca0000000000 */
[----:B------:R-:W-:-:S13]  /*33fc0*/  ISETP.GT.U32.OR P0, PT, R32, 0x7feffffe, P0 ;  /* 0x7feffffe2000780c */ /* 0x000fda0000704470 */
[----:B------:R-:W-:Y:S05]  /*33fd0*/  @P0 BRA `(.L_x_14095) ;  /* 0x0000000000740947 */ /* 0x000fea0003800000 */
[----:B------:R-:W-:-:S04]  /*33fe0*/  LOP3.LUT R10, R3, 0x7ff00000, RZ, 0xc0, !PT ;  /* 0x7ff00000030a7812 */ /* 0x000fc800078ec0ff */
[CC--:B------:R-:W-:Y:S02]  /*33ff0*/  ISETP.GE.U32.AND P0, PT, R47.reuse, R10.reuse, PT ;  /* 0x0000000a2f00720c */ /* 0x0c0fe40003f06070 */
[----:B------:R-:W-:Y:S02]  /*34000*/  VIADDMNMX R10, R47, -R10, 0xb9600000, !PT ;  /* 0xb96000002f0a7446 */ /* 0x000fe4000780090a */
[----:B------:R-:W-:Y:S02]  /*34010*/  SEL R38, R53, 0x63400000, !P0 ;  /* 0x6340000035267807 */ /* 0x000fe40004000000 */
[----:B------:R-:W-:-:S05]  /*34020*/  VIMNMX R10, R10, 0x46a00000, PT ;  /* 0x46a000000a0a7848 */ /* 0x000fca0003fe0100 */
[----:B------:R-:W-:Y:S02]  /*34030*/  IMAD.IADD R38, R10, 0x1, -R38 ;  /* 0x000000010a267824 */ /* 0x000fe400078e0a26 */
[----:B------:R-:W-:Y:S02]  /*34040*/  IMAD.MOV.U32 R10, RZ, RZ, RZ ;  /* 0x000000ffff0a7224 */ /* 0x000fe400078e00ff */
        /* <DEDUP_REMOVED lines=18> */
[----:B------:R-:W-:-:S05]  /*34170*/  FSEL R32, R10, R33, !P0 ;  /* 0x000000210a207208 */ /* 0x000fca0004000000 */
[----:B------:R-:W-:Y:S02]  /*34180*/  IMAD.MOV.U32 R33, RZ, RZ, R32 ;  /* 0x000000ffff217224 */ /* 0x000fe400078e0020 */
[----:B------:R-:W-:Y:S01]  /*34190*/  IMAD.MOV.U32 R32, RZ, RZ, R2 ;  /* 0x000000ffff207224 */ /* 0x000fe200078e0002 */
[----:B------:R-:W-:Y:S06]  /*341a0*/  BRA `(.L_x_14096) ;  /* 0x0000000000607947 */ /* 0x000fec0003800000 */
.L_x_14095:
        /* <DEDUP_REMOVED lines=13> */
[----:B------:R-:W-:Y:S02]  /*34280*/  @!P0 IMAD.MOV.U32 R33, RZ, RZ, R2 ;  /* 0x000000ffff218224 */ /* 0x000fe400078e0002 */
[----:B------:R-:W-:Y:S02]  /*34290*/  @P0 IMAD.MOV.U32 R32, RZ, RZ, RZ ;  /* 0x000000ffff200224 */ /* 0x000fe400078e00ff */
[----:B------:R-:W-:Y:S01]  /*342a0*/  @P0 IMAD.MOV.U32 R33, RZ, RZ, R3 ;  /* 0x000000ffff210224 */ /* 0x000fe200078e0003 */
[----:B------:R-:W-:Y:S06]  /*342b0*/  BRA `(.L_x_14096) ;  /* 0x00000000001c7947 */ /* 0x000fec0003800000 */
.L_x_14098:
[----:B------:R-:W-:-:S05]  /*342c0*/  LOP3.LUT R32, R3, 0x80000, RZ, 0xfc, !PT ;  /* 0x0008000003207812 */ /* 0x000fca00078efcff */
[----:B------:R-:W-:Y:S02]  /*342d0*/  IMAD.MOV.U32 R33, RZ, RZ, R32 ;  /* 0x000000ffff217224 */ /* 0x000fe400078e0020 */
[----:B------:R-:W-:Y:S01]  /*342e0*/  IMAD.MOV.U32 R32, RZ, RZ, R2 ;  /* 0x000000ffff207224 */ /* 0x000fe200078e0002 */
[----:B------:R-:W-:Y:S06]  /*342f0*/  BRA `(.L_x_14096) ;  /* 0x00000000000c7947 */ /* 0x000fec0003800000 */
.L_x_14097:
[----:B------:R-:W-:-:S05]  /*34300*/  LOP3.LUT R32, R11, 0x80000, RZ, 0xfc, !PT ;  /* 0x000800000b207812 */ /* 0x000fca00078efcff */
[----:B------:R-:W-:Y:S02]  /*34310*/  IMAD.MOV.U32 R33, RZ, RZ, R32 ;  /* 0x000000ffff217224 */ /* 0x000fe400078e0020 */
[----:B------:R-:W-:-:S07]  /*34320*/  IMAD.MOV.U32 R32, RZ, RZ, R10 ;  /* 0x000000ffff207224 */ /* 0x000fce00078e000a */
.L_x_14096:
[----:B------:R-:W-:Y:S05]  /*34330*/  BSYNC B0 ;  /* 0x0000000000007941 */ /* 0x000fea0003800000 */
.L_x_14094:
[----:B------:R-:W-:Y:S01]  /*34340*/  IMAD.MOV.U32 R8, RZ, RZ, R0 ;  /* 0x000000ffff087224 */ /* 0x000fe200078e0000 */
[----:B------:R-:W-:Y:S01]  /*34350*/  MOV R2, R32 ;  /* 0x0000002000027202 */ /* 0x000fe20000000f00 */
[----:B------:R-:W-:Y:S02]  /*34360*/  IMAD.MOV.U32 R9, RZ, RZ, 0x0 ;  /* 0x00000000ff097424 */ /* 0x000fe400078e00ff */
[----:B------:R-:W-:Y:S02]  /*34370*/  IMAD.MOV.U32 R3, RZ, RZ, R33 ;  /* 0x000000ffff037224 */ /* 0x000fe400078e0021 */
[----:B------:R-:W-:Y:S05]  /*34380*/  RET.REL.NODEC R8 `(_ZN2at6native27unrolled_elementwise_kernelIZZZNS0_17asinh_kernel_cudaERNS_18TensorIteratorBaseEENKUlvE_clEvENKUlvE_clEvEUlN3c107complexIdEEE_St5arrayIPcLm2EELi4E23TrivialOffsetCalculatorILi1EjESE_NS0_6memory12LoadWithCastILi1EEENSF_13StoreWithCastILi1EEEEEviT_T0_T2_T3_T4_T5_) ;  /* 0xfffffcbc081c7950 */ /* 0x000fea0003c3ffff */
        .weak           $__internal_24_$__cuda_sm20_dsqrt_rn_f64_mediumpath_v1
        .type           $__internal_24_$__cuda_sm20_dsqrt_rn_f64_mediumpath_v1,@function
        .size           $__internal_24_$__cuda_sm20_dsqrt_rn_f64_mediumpath_v1,(.L_x_21440 - $__internal_24_$__cuda_sm20_dsqrt_rn_f64_mediumpath_v1)
$__internal_24_$__cuda_sm20_dsqrt_rn_f64_mediumpath_v1:
[----:B------:R-:W-:Y:S01]  /*34390*/  ISETP.GE.U32.AND P0, PT, R10, -0x3400000, PT ;  /* 0xfcc000000a00780c */ /* 0x000fe20003f06070 */
[----:B------:R-:W-:Y:S01]  /*343a0*/  BSSY B0, `(.L_x_14099) ;  /* 0x000002b000007945 */ /* 0x000fe20003800000 */
[-C--:B------:R-:W-:Y:S01]  /*343b0*/  LOP3.LUT R3, R3, R2.reuse, RZ, 0x3c, !PT ;  /* 0x0000000203037212 */ /* 0x080fe200078e3cff */
[----:B------:R-:W-:Y:S02]  /*343c0*/  IMAD.MOV.U32 R10, RZ, RZ, R34 ;  /* 0x000000ffff0a7224 */ /* 0x000fe400078e0022 */
[----:B------:R-:W-:Y:S01]  /*343d0*/  IMAD.MOV.U32 R34, RZ, RZ, R9 ;  /* 0x000000ffff227224 */ /* 0x000fe200078e0009 */
[C---:B------:R-:W-:Y:S01]  /*343e0*/  LOP3.LUT R2, R3.reuse, R2, RZ, 0x3c, !PT ;  /* 0x0000000203027212 */ /* 0x040fe200078e3cff */
[----:B------:R-:W-:Y:S02]  /*343f0*/  IMAD.MOV.U32 R35, RZ, RZ, R8 ;  /* 0x000000ffff237224 */ /* 0x000fe400078e0008 */
[----:B------:R-:W-:Y:S01]  /*34400*/  IMAD.MOV.U32 R8, RZ, RZ, R32 ;  /* 0x000000ffff087224 */ /* 0x000fe200078e0020 */
[----:B------:R-:W-:Y:S01]  /*34410*/  LOP3.LUT R3, R3, R2, RZ, 0x3c, !PT ;  /* 0x0000000203037212 */ /* 0x000fe200078e3cff */
[----:B------:R-:W-:-:S02]  /*34420*/  IMAD.MOV.U32 R9, RZ, RZ, R0 ;  /* 0x000000ffff097224 */ /* 0x000fc400078e0000 */
        /* <DEDUP_REMOVED lines=9> */
.L_x_14100:
        /* <DEDUP_REMOVED lines=9> */
[----:B------:R-:W-:Y:S02]  /*34550*/  IMAD.MOV.U32 R2, RZ, RZ, RZ ;  /* 0x000000ffff027224 */ /* 0x000fe400078e00ff */
        /* <DEDUP_REMOVED lines=14> */
.L_x_14102:
[----:B------:R-:W-:-:S11]  /*34640*/  DADD R2, R10, R10 ;  /* 0x000000000a027229 */ /* 0x000fd6000000000a */
.L_x_14101:
[----:B------:R-:W-:Y:S05]  /*34650*/  BSYNC B0 ;  /* 0x0000000000007941 */ /* 0x000fea0003800000 */
.L_x_14099:
[----:B------:R-:W-:Y:S02]  /*34660*/  IMAD.MOV.U32 R8, RZ, RZ, R33 ;  /* 0x000000ffff087224 */ /* 0x000fe400078e0021 */
[----:B------:R-:W-:Y:S02]  /*34670*/  IMAD.MOV.U32 R9, RZ, RZ, 0x0 ;  /* 0x00000000ff097424 */ /* 0x000fe400078e00ff */
[----:B------:R-:W-:Y:S02]  /*34680*/  IMAD.MOV.U32 R0, RZ, RZ, R2 ;  /* 0x000000ffff007224 */ /* 0x000fe400078e0002 */
[----:B------:R-:W-:Y:S05]  /*34690*/  RET.REL.NODEC R8 `(_ZN2at6native27unrolled_elementwise_kernelIZZZNS0_17asinh_kernel_cudaERNS_18TensorIteratorBaseEENKUlvE_clEvENKUlvE_clEvEUlN3c107complexIdEEE_St5arrayIPcLm2EELi4E23TrivialOffsetCalculatorILi1EjESE_NS0_6memory12LoadWithCastILi1EEENSF_13StoreWithCastILi1EEEEEviT_T0_T2_T3_T4_T5_) ;  /* 0xfffffcb808587950 */ /* 0x000fea0003c3ffff */
.L_x_14103:
        /* <DEDUP_REMOVED lines=14> */
.L_x_21440:


//--------------------- .text._ZN2at6native18elementwise_kernelILi128ELi2EZNS0_22gpu_kernel_impl_nocastIZZZNS0_17asinh_kernel_cudaERNS_18TensorIteratorBaseEENKUlvE_clEvENKUlvE_clEvEUlN3c107complexIdEEE_EEvS4_RKT_EUliE_EEviT1_ --------------------------
	.section	.text._ZN2at6native18elementwise_kernelILi128ELi2EZNS0_22gpu_kernel_impl_nocastIZZZNS0_17asinh_kernel_cudaERNS_18TensorIteratorBaseEENKUlvE_clEvENKUlvE_clEvEUlN3c107complexIdEEE_EEvS4_RKT_EUliE_EEviT1_,"ax",@progbits
	.align	128
        .global         _ZN2at6native18elementwise_kernelILi128ELi2EZNS0_22gpu_kernel_impl_nocastIZZZNS0_17asinh_kernel_cudaERNS_18TensorIteratorBaseEENKUlvE_clEvENKUlvE_clEvEUlN3c107complexIdEEE_EEvS4_RKT_EUliE_EEviT1_
        .type           _ZN2at6native18elementwise_kernelILi128ELi2EZNS0_22gpu_kernel_impl_nocastIZZZNS0_17asinh_kernel_cudaERNS_18TensorIteratorBaseEENKUlvE_clEvENKUlvE_clEvEUlN3c107complexIdEEE_EEvS4_RKT_EUliE_EEviT1_,@function
        .size           _ZN2at6native18elementwise_kernelILi128ELi2EZNS0_22gpu_kernel_impl_nocastIZZZNS0_17asinh_kernel_cudaERNS_18TensorIteratorBaseEENKUlvE_clEvENKUlvE_clEvEUlN3c107complexIdEEE_EEvS4_RKT_EUliE_EEviT1_,(.L_x_21442 - _ZN2at6native18elementwise_kernelILi128ELi2EZNS0_22gpu_kernel_impl_nocastIZZZNS0_17asinh_kernel_cudaERNS_18TensorIteratorBaseEENKUlvE_clEvENKUlvE_clEvEUlN3c107complexIdEEE_EEvS4_RKT_EUliE_EEviT1_)
        .other          _ZN2at6native18elementwise_kernelILi128ELi2EZNS0_22gpu_kernel_impl_nocastIZZZNS0_17asinh_kernel_cudaERNS_18TensorIteratorBaseEENKUlvE_clEvENKUlvE_clEvEUlN3c107complexIdEEE_EEvS4_RKT_EUliE_EEviT1_,@"STO_CUDA_ENTRY STV_DEFAULT"
_ZN2at6native18elementwise_kernelILi128ELi2EZNS0_22gpu_kernel_impl_nocastIZZZNS0_17asinh_kernel_cudaERNS_18TensorIteratorBaseEENKUlvE_clEvENKUlvE_clEvEUlN3c107complexIdEEE_EEvS4_RKT_EUliE_EEviT1_:
.text._ZN2at6native18elementwise_kernelILi128ELi2EZNS0_22gpu_kernel_impl_nocastIZZZNS0_17asinh_kernel_cudaERNS_18TensorIteratorBaseEENKUlvE_clEvENKUlvE_clEvEUlN3c107complexIdEEE_EEvS4_RKT_EUliE_EEviT1_:
[----:B------:R-:W-:Y:S01]  /*0000*/  LDC R1, c[0x0][0x28] ;  /* 0x00000a00ff017b82 */ /* 0x000fe20000000800 */
[----:B------:R-:W0:Y:S01]  /*0010*/  S2R R5, SR_CTAID.X ;  /* 0x0000000000057919 */ /* 0x000e220000002500 */
[----:B------:R-:W-:Y:S01]  /*0020*/  ULDC UR4, c[0x0][0x210] ;  /* 0x0000840000047ab9 */ /* 0x000fe20000000800 */
[----:B------:R-:W-:Y:S01]  /*0030*/  ULDC.64 UR8, c[0x0][0x208] ;  /* 0x0000820000087ab9 */ /* 0x000fe20000000a00 */
[----:B------:R-:W-:Y:S01]  /*0040*/  BSSY B2, `(.L_x_14104) ;  /* 0x0000bca000027945 */ /* 0x000fe20003800000 */
[----:B------:R-:W0:Y:S02]  /*0050*/  S2R R0, SR_TID.X ;  /* 0x0000000000007919 */ /* 0x000e240000002100 */
[----:B0-----:R-:W-:-:S05]  /*0060*/  IMAD R5, R5, 0x100, R0 ;  /* 0x0000010005057824 */ /* 0x001fca00078e0200 */
[----:B------:R-:W-:-:S13]  /*0070*/  ISETP.GE.AND P0, PT, R5, UR4, PT ;  /* 0x0000000405007c0c */ /* 0x000fda000bf06270 */
[----:B------:R-:W-:Y:S05]  /*0080*/  @P0 BRA `(.L_x_14105) ;  /* 0x000000bc00140947 */ /* 0x000fea0003800000 */
        /* <DEDUP_REMOVED lines=290> */
[----:B------:R-:W-:-:S03]  /*12b0*/  ULDC.64 UR4, c[0x0][0x400] ;  /* 0x0001000000047ab9 */ /* 0x000fc60000000a00 */
[----:B------:R-:W1:Y:S01]  /*12c0*/  @P0 LDC R11, c[0x0][0x33c] ;  /* 0x0000cf00ff0b0b82 */ /* 0x000e620000000800 */
[----:B------:R-:W-:-:S07]  /*12d0*/  IMAD.MOV R7, RZ, RZ, -R5 ;  /* 0x000000ffff077224 */ /* 0x000fce00078e0a05 */
        /* <DEDUP_REMOVED lines=10> */
.L_x_14106:
[----:B------:R-:W-:Y:S02]  /*1380*/  ULDC.64 UR4, c[0x0][0x418] ;  /* 0x0001060000047ab9 */ /* 0x000fe40000000a00 */
[----:B------:R-:W-:-:S05]  /*1390*/  IADD3 R2, P0, R0, UR4, RZ ;  /* 0x0000000400027c10 */ /* 0x000fca000ff1e0ff */
[----:B------:R-:W-:-:S05]  /*13a0*/  IMAD.X R3, RZ, RZ, UR5, P0 ;  /* 0x00000005ff037e24 */ /* 0x000fca00080e06ff */
[----:B------:R-:W2:Y:S01]  /*13b0*/  LDG.E.128 R8, desc[UR8][R2.64] ;  /* 0x0000000802087981 */ /* 0x000ea2000c1e1d00 */
[----:B------:R-:W-:Y:S01]  /*13c0*/  BSSY B1, `(.L_x_14107) ;  /* 0x0000a89000017945 */ /* 0x000fe20003800000 */
[----:B--2---:R-:W-:Y:S02]  /*13d0*/  DSETP.GTU.AND P0, PT, |R10|, +INF , PT ;  /* 0x7ff000000a00742a */ /* 0x004fe40003f0c200 */
[----:B------:R-:W-:Y:S02]  /*13e0*/  DADD R34, -RZ, |R8| ;  /* 0x00000000ff227229 */ /* 0x000fe40000000508 */
[----:B------:R-:W-:Y:S02]  /*13f0*/  DADD R32, -RZ, |R10| ;  /* 0x00000000ff207229 */ /* 0x000fe4000000050a */
[----:B------:R-:W-:-:S14]  /*1400*/  DSETP.GTU.OR P0, PT, |R8|, +INF , P0 ;  /* 0x7ff000000800742a */ /* 0x000fdc000070c600 */
        /* <DEDUP_REMOVED lines=15> */
[----:B------:R-:W-:Y:S01]  /*1500*/  IMAD.MOV.U32 R16, RZ, RZ, RZ ;  /* 0x000000ffff107224 */ /* 0x000fe200078e00ff */
[----:B------:R-:W-:Y:S01]  /*1510*/  DADD R14, -RZ, |R34| ;  /* 0x00000000ff0e7229 */ /* 0x000fe20000000522 */
[----:B------:R-:W-:Y:S01]  /*1520*/  UMOV UR4, 0xffffffff ;  /* 0xffffffff00047882 */ /* 0x000fe20000000000 */
[----:B------:R-:W-:Y:S01]  /*1530*/  UMOV UR5, 0x7fefffff ;  /* 0x7fefffff00057882 */ /* 0x000fe20000000000 */
[----:B------:R-:W-:Y:S01]  /*1540*/  UMOV UR7, UR4 ;  /* 0x0000000400077c82 */ /* 0x000fe20008000000 */
[----:B------:R-:W-:Y:S01]  /*1550*/  DADD R6, -RZ, |R24| ;  /* 0x00000000ff067229 */ /* 0x000fe20000000518 */
[----:B------:R-:W-:Y:S01]  /*1560*/  UMOV UR6, UR5 ;  /* 0x0000000500067c82 */ /* 0x000fe20008000000 */
[----:B------:R-:W-:Y:S01]  /*1570*/  DADD R2, -RZ, |R22| ;  /* 0x00000000ff027229 */ /* 0x000fe20000000516 */
[----:B------:R-:W-:Y:S07]  /*1580*/  BSSY B3, `(.L_x_14111) ;  /* 0x00002a0000037945 */ /* 0x000fee0003800000 */
[----:B------:R-:W-:-:S02]  /*1590*/  ISETP.GT.U32.AND P1, PT, R6, R14, PT ;  /* 0x0000000e0600720c */ /* 0x000fc40003f24070 */
[-C--:B------:R-:W-:Y:S02]  /*15a0*/  ISETP.LT.U32.AND P0, PT, R6, R14.reuse, PT ;  /* 0x0000000e0600720c */ /* 0x080fe40003f01070 */
[CC--:B------:R-:W-:Y:S02]  /*15b0*/  ISETP.GT.U32.AND.EX P1, PT, R7.reuse, R15.reuse, PT, P1 ;  /* 0x0000000f0700720c */ /* 0x0c0fe40003f24110 */
[----:B------:R-:W-:Y:S02]  /*15c0*/  ISETP.GT.U32.AND P3, PT, R2, R14, PT ;  /* 0x0000000e0200720c */ /* 0x000fe40003f64070 */
[CC--:B------:R-:W-:Y:S02]  /*15d0*/  SEL R5, R7.reuse, R15.reuse, P1 ;  /* 0x0000000f07057207 */ /* 0x0c0fe40000800000 */
[-C--:B------:R-:W-:Y:S02]  /*15e0*/  ISETP.LT.U32.AND.EX P0, PT, R7, R15.reuse, PT, P0 ;  /* 0x0000000f0700720c */ /* 0x080fe40003f01100 */
[----:B------:R-:W-:-:S02]  /*15f0*/  ISETP.GT.U32.AND.EX P3, PT, R3, R15, PT, P3 ;  /* 0x0000000f0300720c */ /* 0x000fc40003f64130 */
[----:B------:R-:W-:Y:S02]  /*1600*/  LOP3.LUT R28, R5, 0xffc00000, RZ, 0xc0, !PT ;  /* 0xffc00000051c7812 */ /* 0x000fe400078ec0ff */
[-C--:B------:R-:W-:Y:S02]  /*1610*/  SEL R13, R7, R15.reuse, P0 ;  /* 0x0000000f070d7207 */ /* 0x080fe40000000000 */
[-C--:B------:R-:W-:Y:S02]  /*1620*/  ISETP.LT.U32.AND P2, PT, R2, R14.reuse, PT ;  /* 0x0000000e0200720c */ /* 0x080fe40003f41070 */
[----:B------:R-:W-:Y:S02]  /*1630*/  SEL R7, R3, R15, P3 ;  /* 0x0000000f03077207 */ /* 0x000fe40001800000 */
[----:B------:R-:W-:Y:S02]  /*1640*/  SEL R12, R6, R14, P0 ;  /* 0x0000000e060c7207 */ /* 0x000fe40000000000 */
[----:B------:R-:W-:-:S02]  /*1650*/  IADD3 R31, -R28, 0x7fd00000, RZ ;  /* 0x7fd000001c1f7810 */ /* 0x000fc40007ffe1ff */
[-C--:B------:R-:W-:Y:S02]  /*1660*/  ISETP.LT.U32.AND.EX P0, PT, R3, R15.reuse, PT, P2 ;  /* 0x0000000f0300720c */ /* 0x080fe40003f01120 */
[----:B------:R-:W-:Y:S02]  /*1670*/  LOP3.LUT R0, R7, 0xffc00000, RZ, 0xc0, !PT ;  /* 0xffc0000007007812 */ /* 0x000fe400078ec0ff */
[-C--:B------:R-:W-:Y:S01]  /*1680*/  SEL R18, R2, R14.reuse, P0 ;  /* 0x0000000e02127207 */ /* 0x080fe20000000000 */
[----:B------:R-:W-:Y:S01]  /*1690*/  DMUL R26, R30, R12 ;  /* 0x0000000c1e1a7228 */ /* 0x000fe20000000000 */
[----:B------:R-:W-:Y:S02]  /*16a0*/  SEL R19, R3, R15, P0 ;  /* 0x0000000f03137207 */ /* 0x000fe40000000000 */
[----:B------:R-:W-:Y:S02]  /*16b0*/  IADD3 R17, -R0, 0x7fd00000, RZ ;  /* 0x7fd0000000117810 */ /* 0x000fe40007ffe1ff */
[----:B------:R-:W-:-:S02]  /*16c0*/  SEL R4, R6, R14, P1 ;  /* 0x0000000e06047207 */ /* 0x000fc40000800000 */
[----:B------:R-:W-:Y:S01]  /*16d0*/  SEL R6, R2, R14, P3 ;  /* 0x0000000e02067207 */ /* 0x000fe20001800000 */
[----:B------:R-:W-:Y:S02]  /*16e0*/  DMUL R26, R26, R26 ;  /* 0x0000001a1a1a7228 */ /* 0x000fe40000000000 */
[----:B------:R-:W-:Y:S02]  /*16f0*/  DMUL R20, R16, R18 ;  /* 0x0000001210147228 */ /* 0x000fe40000000000 */
[----:B------:R-:W-:Y:S02]  /*1700*/  DMUL R30, R30, R4 ;  /* 0x000000041e1e7228 */ /* 0x000fe40000000000 */
[----:B------:R-:W-:-:S04]  /*1710*/  DMUL R16, R16, R6 ;  /* 0x0000000610107228 */ /* 0x000fc80000000000 */
[----:B------:R-:W-:Y:S02]  /*1720*/  DMUL R20, R20, R20 ;  /* 0x0000001414147228 */ /* 0x000fe40000000000 */
[----:B------:R-:W-:Y:S01]  /*1730*/  DFMA R14, R30, R30, R26 ;  /* 0x0000001e1e0e722b */ /* 0x000fe2000000001a */
[----:B------:R-:W-:-:S05]  /*1740*/  MOV R26, UR5 ;  /* 0x00000005001a7c02 */ /* 0x000fca0008000f00 */
[----:B------:R-:W-:Y:S02]  /*1750*/  DFMA R16, R16, R16, R20 ;  /* 0x000000101010722b */ /* 0x000fe40000000014 */
[----:B------:R-:W-:Y:S01]  /*1760*/  DSETP.MIN.AND P0, P1, R14, UR4, PT ;  /* 0x000000040e007e2a */ /* 0x000fe2000b900000 */
[----:B------:R-:W-:Y:S02]  /*1770*/  IMAD.U32 R20, RZ, RZ, UR6 ;  /* 0x00000006ff147e24 */ /* 0x000fe4000f8e00ff */
[----:B------:R-:W-:-:S03]  /*1780*/  IMAD.MOV.U32 R2, RZ, RZ, R15 ;  /* 0x000000ffff027224 */ /* 0x000fc600078e000f */
[----:B------:R-:W-:Y:S02]  /*1790*/  DSETP.MIN.AND P2, P3, R16, UR4, PT ;  /* 0x0000000410007e2a */ /* 0x000fe4000bb40000 */
[----:B------:R-:W-:Y:S01]  /*17a0*/  IMAD.MOV.U32 R21, RZ, RZ, R17 ;  /* 0x000000ffff157224 */ /* 0x000fe200078e0011 */
[----:B------:R-:W-:Y:S01]  /*17b0*/  FSEL R3, R2, UR6, P0 ;  /* 0x0000000602037c08 */ /* 0x000fe20008000000 */
[----:B------:R-:W-:Y:S01]  /*17c0*/  IMAD.MOV.U32 R2, RZ, RZ, R14 ;  /* 0x000000ffff027224 */ /* 0x000fe200078e000e */
[----:B------:R-:W-:Y:S02]  /*17d0*/  UMOV UR6, UR4 ;  /* 0x0000000400067c82 */ /* 0x000fe40008000000 */
[----:B------:R-:W-:Y:S02]  /*17e0*/  FSEL R43, R21, UR5, P2 ;  /* 0x00000005152b7c08 */ /* 0x000fe40009000000 */
[----:B------:R-:W-:Y:S01]  /*17f0*/  @P1 LOP3.LUT R3, R20, 0x80000, RZ, 0xfc, !PT ;  /* 0x0008000014031812 */ /* 0x000fe200078efcff */
[----:B------:R-:W-:Y:S01]  /*1800*/  IMAD.MOV.U32 R20, RZ, RZ, R16 ;  /* 0x000000ffff147224 */ /* 0x000fe200078e0010 */
[----:B------:R-:W-:Y:S01]  /*1810*/  SEL R2, R2, UR6, P0 ;  /* 0x0000000602027c07 */ /* 0x000fe20008000000 */
[----:B------:R-:W-:Y:S01]  /*1820*/  DSETP.NEU.AND P0, PT, R12, RZ, PT ;  /* 0x000000ff0c00722a */ /* 0x000fe20003f0d000 */
[----:B------:R-:W0:Y:S01]  /*1830*/  MUFU.RSQ64H R21, R3 ;  /* 0x0000000300157308 */ /* 0x000e220000001c00 */
[----:B------:R-:W-:Y:S01]  /*1840*/  @P3 LOP3.LUT R43, R26, 0x80000, RZ, 0xfc, !PT ;  /* 0x000800001a2b3812 */ /* 0x000fe200078efcff */
[----:B------:R-:W-:Y:S01]  /*1850*/  IMAD.MOV.U32 R26, RZ, RZ, RZ ;  /* 0x000000ffff1a7224 */ /* 0x000fe200078e00ff */
[----:B------:R-:W-:Y:S01]  /*1860*/  SEL R42, R20, UR7, P2 ;  /* 0x00000007142a7c07 */ /* 0x000fe20009000000 */
[----:B------:R-:W-:Y:S01]  /*1870*/  IMAD.MOV.U32 R20, RZ, RZ, RZ ;  /* 0x000000ffff147224 */ /* 0x000fe200078e00ff */
[----:B------:R-:W-:Y:S01]  /*1880*/  ISETP.GE.U32.AND P1, PT, R13, 0x7ff00000, PT ;  /* 0x7ff000000d00780c */ /* 0x000fe20003f26070 */
[----:B------:R-:W-:Y:S01]  /*1890*/  DSETP.NEU.AND P2, PT, R18, RZ, PT ;  /* 0x000000ff1200722a */ /* 0x000fe20003f4d000 */
[----:B------:R-:W-:Y:S01]  /*18a0*/  ISETP.GE.U32.AND P3, PT, R19, 0x7ff00000, PT ;  /* 0x7ff000001300780c */ /* 0x000fe20003f66070 */
[----:B------:R-:W1:Y:S02]  /*18b0*/  MUFU.RSQ64H R27, R43 ;  /* 0x0000002b001b7308 */ /* 0x000e640000001c00 */
[----:B0-----:R-:W-:-:S02]  /*18c0*/  DMUL R36, R20, R20 ;  /* 0x0000001414247228 */ /* 0x001fc40000000000 */
[----:B-1----:R-:W-:-:S06]  /*18d0*/  DMUL R40, R26, R26 ;  /* 0x0000001a1a287228 */ /* 0x002fcc0000000000 */
[----:B------:R-:W-:Y:S01]  /*18e0*/  DFMA R36, R2, -R36, 1 ;  /* 0x3ff000000224742b */ /* 0x000fe20000000824 */
[----:B------:R-:W-:Y:S01]  /*18f0*/  MOV R2, 0x0 ;  /* 0x0000000000027802 */ /* 0x000fe20000000f00 */
[----:B------:R-:W-:Y:S01]  /*1900*/  IMAD.MOV.U32 R3, RZ, RZ, 0x3fd80000 ;  /* 0x3fd80000ff037424 */ /* 0x000fe200078e00ff */
[----:B------:R-:W-:-:S05]  /*1910*/  DFMA R40, R42, -R40, 1 ;  /* 0x3ff000002a28742b */ /* 0x000fca0000000828 */
[----:B------:R-:W-:Y:S02]  /*1920*/  DMUL R30, R20, R36 ;  /* 0x00000024141e7228 */ /* 0x000fe40000000000 */
[-C--:B------:R-:W-:Y:S02]  /*1930*/  DFMA R36, R36, R2.reuse, 0.5 ;  /* 0x3fe000002424742b */ /* 0x080fe40000000002 */
[----:B------:R-:W-:Y:S02]  /*1940*/  DFMA R38, R40, R2, 0.5 ;  /* 0x3fe000002826742b */ /* 0x000fe40000000002 */
[----:B------:R-:W-:-:S04]  /*1950*/  DMUL R40, R26, R40 ;  /* 0x000000281a287228 */ /* 0x000fc80000000000 */
[----:B------:R-:W-:-:S04]  /*1960*/  DFMA R30, R36, R30, R20 ;  /* 0x0000001e241e722b */ /* 0x000fc80000000014 */
[----:B------:R-:W-:-:S04]  /*1970*/  DFMA R38, R38, R40, R26 ;  /* 0x000000282626722b */ /* 0x000fc8000000001a */
[----:B------:R-:W-:Y:S01]  /*1980*/  DMUL R30, R14, R30 ;  /* 0x0000001e0e1e7228 */ /* 0x000fe20000000000 */
[----:B------:R-:W-:Y:S01]  /*1990*/  LOP3.LUT R15, R28, 0x100000, RZ, 0xfc, !PT ;  /* 0x001000001c0f7812 */ /* 0x000fe200078efcff */
[----:B------:R-:W-:Y:S02]  /*19a0*/  IMAD.MOV.U32 R14, RZ, RZ, RZ ;  /* 0x000000ffff0e7224 */ /* 0x000fe400078e00ff */
[----:B------:R-:W-:Y:S01]  /*19b0*/  DMUL R38, R16, R38 ;  /* 0x0000002610267228 */ /* 0x000fe20000000000 */
[----:B------:R-:W-:Y:S01]  /*19c0*/  LOP3.LUT R17, R0, 0x100000, RZ, 0xfc, !PT ;  /* 0x0010000000117812 */ /* 0x000fe200078efcff */
[----:B------:R-:W-:Y:S02]  /*19d0*/  IMAD.MOV.U32 R16, RZ, RZ, RZ ;  /* 0x000000ffff107224 */ /* 0x000fe400078e00ff */
[----:B------:R-:W-:-:S04]  /*19e0*/  DMUL R30, R30, R14 ;  /* 0x0000000e1e1e7228 */ /* 0x000fc80000000000 */
[----:B------:R-:W-:-:S06]  /*19f0*/  DMUL R38, R38, R16 ;  /* 0x0000001026267228 */ /* 0x000fcc0000000000 */
[----:B------:R-:W-:Y:S02]  /*1a00*/  @!P1 FSEL R12, R4, R30, !P0 ;  /* 0x0000001e040c9208 */ /* 0x000fe40004000000 */
[----:B------:R-:W-:Y:S02]  /*1a10*/  @!P1 FSEL R13, R5, R31, !P0 ;  /* 0x0000001f050d9208 */ /* 0x000fe40004000000 */
[----:B------:R-:W-:Y:S01]  /*1a20*/  @!P3 FSEL R18, R6, R38, !P2 ;  /* 0x000000260612b208 */ /* 0x000fe20005000000 */
[----:B------:R-:W-:Y:S01]  /*1a30*/  IMAD.MOV.U32 R20, RZ, RZ, R12 ;  /* 0x000000ffff147224 */ /* 0x000fe200078e000c */
[----:B------:R-:W-:Y:S02]  /*1a40*/  @!P3 FSEL R19, R7, R39, !P2 ;  /* 0x000000270713b208 */ /* 0x000fe40005000000 */
[----:B------:R-:W-:-:S06]  /*1a50*/  MOV R21, R13 ;  /* 0x0000000d00157202 */ /* 0x000fcc0000000f00 */
        /* <DEDUP_REMOVED lines=28> */
[----:B------:R-:W-:Y:S05]  /*1c20*/  CALL.REL.NOINC `($__internal_26_$__cuda_sm20_dsqrt_rn_f64_mediumpath_v1) ;  /* 0x0000016000cc7944 */ /* 0x000fea0003c00000 */
[----:B------:R-:W-:Y:S02]  /*1c30*/  IMAD.MOV.U32 R6, RZ, RZ, R2 ;  /* 0x000000ffff067224 */ /* 0x000fe400078e0002 */
[----:B------:R-:W-:-:S07]  /*1c40*/  IMAD.MOV.U32 R7, RZ, RZ, R3 ;  /* 0x000000ffff077224 */ /* 0x000fce00078e0003 */
.L_x_14114:
[----:B------:R-:W-:Y:S05]  /*1c50*/  BSYNC B4 ;  /* 0x0000000000047941 */ /* 0x000fea0003800000 */
.L_x_14113:
[----:B------:R-:W-:-:S10]  /*1c60*/  DADD R2, R16, R6 ;  /* 0x0000000010027229 */ /* 0x000fd40000000006 */
        /* <DEDUP_REMOVED lines=30> */
[----:B------:R-:W-:Y:S02]  /*1e50*/  @P0 IADD3 R7, R5, -0x100000, RZ ;  /* 0xfff0000005070810 */ /* 0x000fe40007ffe0ff */
        /* <DEDUP_REMOVED lines=49> */
.L_x_14112:
        /* <DEDUP_REMOVED lines=33> */
[----:B------:R-:W-:Y:S05]  /*2380*/  CALL.REL.NOINC `($__internal_25_$__cuda_sm20_div_rn_f64_full) ;  /* 0x0000015400647944 */ /* 0x000fea0003c00000 */
.L_x_14122:
[----:B------:R-:W-:Y:S05]  /*2390*/  BSYNC B5 ;  /* 0x0000000000057941 */ /* 0x000fea0003800000 */
.L_x_14121:
[----:B------:R-:W-:Y:S02]  /*23a0*/  IMAD.MOV.U32 R26, RZ, RZ, R2 ;  /* 0x000000ffff1a7224 */ /* 0x000fe400078e0002 */
[----:B------:R-:W-:Y:S01]  /*23b0*/  IMAD.MOV.U32 R27, RZ, RZ, R3 ;  /* 0x000000ffff1b7224 */ /* 0x000fe200078e0003 */
[----:B------:R-:W-:Y:S06]  /*23c0*/  BRA `(.L_x_14120) ;  /* 0x0000000000047947 */ /* 0x000fec0003800000 */
.L_x_14119:
[----:B------:R-:W-:-:S11]  /*23d0*/  DADD R26, -R24, R20 ;  /* 0x00000000181a7229 */ /* 0x000fd60000000114 */
.L_x_14120:
[----:B------:R-:W-:Y:S05]  /*23e0*/  BSYNC B4 ;  /* 0x0000000000047941 */ /* 0x000fea0003800000 */
.L_x_14118:
[----:B------:R-:W-:Y:S01]  /*23f0*/  DADD R14, -R32, 1 ;  /* 0x3ff00000200e7429 */ /* 0x000fe20000000100 */
[----:B------:R-:W-:Y:S07]  /*2400*/  BSSY B4, `(.L_x_14123) ;  /* 0x000001f000047945 */ /* 0x000fee0003800000 */
[----:B------:R-:W-:-:S14]  /*2410*/  DSETP.GEU.AND P0, PT, R14, RZ, PT ;  /* 0x000000ff0e00722a */ /* 0x000fdc0003f0e000 */
        /* <DEDUP_REMOVED lines=25> */
[----:B------:R-:W-:Y:S05]  /*25b0*/  CALL.REL.NOINC `($__internal_25_$__cuda_sm20_div_rn_f64_full) ;  /* 0x0000015000d87944 */ /* 0x000fea0003c00000 */
.L_x_14127:
[----:B------:R-:W-:Y:S05]  /*25c0*/  BSYNC B5 ;  /* 0x0000000000057941 */ /* 0x000fea0003800000 */
.L_x_14126:
[----:B------:R-:W-:Y:S05]  /*25d0*/  BRA `(.L_x_14125) ;  /* 0x0000000000047947 */ /* 0x000fea0003800000 */
.L_x_14124:
[----:B------:R-:W-:-:S11]  /*25e0*/  DADD R2, R18, -R14 ;  /* 0x0000000012027229 */ /* 0x000fd6000000080e */
.L_x_14125:
[----:B------:R-:W-:Y:S05]  /*25f0*/  BSYNC B4 ;  /* 0x0000000000047941 */ /* 0x000fea0003800000 */
.L_x_14123:
[----:B------:R-:W-:Y:S01]  /*2600*/  DMUL R30, R2, 0.5 ;  /* 0x3fe00000021e7828 */ /* 0x000fe20000000000 */
[----:B------:R-:W-:Y:S01]  /*2610*/  MOV R4, 0x0 ;  /* 0x0000000000047802 */ /* 0x000fe20000000f00 */
        /* <DEDUP_REMOVED lines=27> */
.L_x_14129:
[----:B------:R-:W-:Y:S05]  /*27d0*/  BSYNC B4 ;  /* 0x0000000000047941 */ /* 0x000fea0003800000 */
.L_x_14128:
[----:B------:R-:W-:-:S10]  /*27e0*/  DADD R30, R30, R6 ;  /* 0x000000001e1e7229 */ /* 0x000fd40000000006 */
        /* <DEDUP_REMOVED lines=84> */
.L_x_14130:
        /* <DEDUP_REMOVED lines=20> */
.L_x_14132:
[----:B------:R-:W-:Y:S05]  /*2e70*/  BSYNC B4 ;  /* 0x0000000000047941 */ /* 0x000fea0003800000 */
.L_x_14131:
        /* <DEDUP_REMOVED lines=30> */
.L_x_14117:
        /* <DEDUP_REMOVED lines=23> */
[----:B------:R-:W-:Y:S05]  /*31d0*/  CALL.REL.NOINC `($__internal_26_$__cuda_sm20_dsqrt_rn_f64_mediumpath_v1) ;  /* 0x0000014c00607944 */ /* 0x000fea0003c00000 */
[----:B------:R-:W-:Y:S01]  /*31e0*/  IMAD.MOV.U32 R30, RZ, RZ, R2 ;  /* 0x000000ffff1e7224 */ /* 0x000fe200078e0002 */
[----:B------:R-:W-:-:S07]  /*31f0*/  MOV R31, R3 ;  /* 0x00000003001f7202 */ /* 0x000fce0000000f00 */
.L_x_14135:
[----:B------:R-:W-:Y:S05]  /*3200*/  BSYNC B4 ;  /* 0x0000000000047941 */ /* 0x000fea0003800000 */
.L_x_14134:
        /* <DEDUP_REMOVED lines=25> */
.L_x_14138:
[----:B------:R-:W-:Y:S05]  /*33a0*/  BSYNC B4 ;  /* 0x0000000000047941 */ /* 0x000fea0003800000 */
.L_x_14137:
        /* <DEDUP_REMOVED lines=30> */
.L_x_14136:
        /* <DEDUP_REMOVED lines=75> */
.L_x_14139:
[----:B------:R-:W-:Y:S01]  /*3a40*/  IMAD.MOV.U32 R2, RZ, RZ, 0x0 ;  /* 0x00000000ff027424 */ /* 0x000fe200078e00ff */
[----:B------:R-:W-:Y:S01]  /*3a50*/  FSETP.NEU.FTZ.AND P0, PT, R5, RZ, PT ;  /* 0x000000ff0500720b */ /* 0x000fe20003f1d000 */
[----:B------:R-:W-:-:S06]  /*3a60*/  IMAD.MOV.U32 R3, RZ, RZ, 0x7ff00000 ;  /* 0x7ff00000ff037424 */ /* 0x000fcc00078e00ff */
[----:B------:R-:W-:-:S10]  /*3a70*/  DFMA R2, R4, R2, +INF ;  /* 0x7ff000000402742b */ /* 0x000fd40000000002 */
[----:B------:R-:W-:Y:S02]  /*3a80*/  FSEL R30, R2, RZ, P0 ;  /* 0x000000ff021e7208 */ /* 0x000fe40000000000 */
[----:B------:R-:W-:Y:S01]  /*3a90*/  FSEL R31, R3, -QNAN , P0 ;  /* 0xfff00000031f7808 */ /* 0x000fe20000000000 */
[----:B------:R-:W-:Y:S06]  /*3aa0*/  BRA `(.L_x_14115) ;  /* 0x0000000400347947 */ /* 0x000fec0003800000 */
.L_x_14133:
        /* <DEDUP_REMOVED lines=19> */
[----:B------:R-:W-:Y:S01]  /*3be0*/  IMAD.MOV.U32 R13, RZ, RZ, R7 ;  /* 0x000000ffff0d7224 */ /* 0x000fe200078e0007 */
[----:B------:R-:W-:Y:S01]  /*3bf0*/  MOV R7, R31 ;  /* 0x0000001f00077202 */ /* 0x000fe20000000f00 */
[----:B------:R-:W-:Y:S02]  /*3c00*/  IMAD.MOV.U32 R4, RZ, RZ, R26 ;  /* 0x000000ffff047224 */ /* 0x000fe400078e001a */
[----:B------:R-:W-:-:S07]  /*3c10*/  IMAD.MOV.U32 R6, RZ, RZ, R30 ;  /* 0x000000ffff067224 */ /* 0x000fce00078e001e */
[----:B------:R-:W-:Y:S05]  /*3c20*/  CALL.REL.NOINC `($__internal_26_$__cuda_sm20_dsqrt_rn_f64_mediumpath_v1) ;  /* 0x0000014000cc7944 */ /* 0x000fea0003c00000 */
[----:B------:R-:W-:Y:S02]  /*3c30*/  IMAD.MOV.U32 R14, RZ, RZ, R2 ;  /* 0x000000ffff0e7224 */ /* 0x000fe400078e0002 */
[----:B------:R-:W-:-:S07]  /*3c40*/  IMAD.MOV.U32 R15, RZ, RZ, R3 ;  /* 0x000000ffff0f7224 */ /* 0x000fce00078e0003 */
.L_x_14141:
[----:B------:R-:W-:Y:S05]  /*3c50*/  BSYNC B4 ;  /* 0x0000000000047941 */ /* 0x000fea0003800000 */
.L_x_14140:
        /* <DEDUP_REMOVED lines=18> */
[----:B------:R-:W-:Y:S05]  /*3d80*/  CALL.REL.NOINC `($__internal_25_$__cuda_sm20_div_rn_f64_full) ;  /* 0x0000013800e47944 */ /* 0x000fea0003c00000 */
.L_x_14143:
[----:B------:R-:W-:Y:S05]  /*3d90*/  BSYNC B4 ;  /* 0x0000000000047941 */ /* 0x000fea0003800000 */
.L_x_14142:
[----:B------:R-:W-:Y:S02]  /*3da0*/  IMAD.MOV.U32 R30, RZ, RZ, R2 ;  /* 0x000000ffff1e7224 */ /* 0x000fe400078e0002 */
[----:B------:R-:W-:Y:S01]  /*3db0*/  IMAD.MOV.U32 R31, RZ, RZ, R3 ;  /* 0x000000ffff1f7224 */ /* 0x000fe200078e0003 */
[----:B------:R-:W-:Y:S06]  /*3dc0*/  BRA `(.L_x_14115) ;  /* 0x00000000006c7947 */ /* 0x000fec0003800000 */
.L_x_14116:
        /* <DEDUP_REMOVED lines=23> */
[----:B------:R-:W-:Y:S05]  /*3f40*/  CALL.REL.NOINC `($__internal_26_$__cuda_sm20_dsqrt_rn_f64_mediumpath_v1) ;  /* 0x0000014000047944 */ /* 0x000fea0003c00000 */
.L_x_14145:
[----:B------:R-:W-:Y:S05]  /*3f50*/  BSYNC B4 ;  /* 0x0000000000047941 */ /* 0x000fea0003800000 */
.L_x_14144:
[----:B------:R-:W-:Y:S02]  /*3f60*/  IMAD.MOV.U32 R30, RZ, RZ, R2 ;  /* 0x000000ffff1e7224 */ /* 0x000fe400078e0002 */
[----:B------:R-:W-:-:S07]  /*3f70*/  IMAD.MOV.U32 R31, RZ, RZ, R3 ;  /* 0x000000ffff1f7224 */ /* 0x000fce00078e0003 */
.L_x_14115:
[----:B------:R-:W-:Y:S05]  /*3f80*/  BSYNC B3 ;  /* 0x0000000000037941 */ /* 0x000fea0003800000 */
.L_x_14111:
        /* <DEDUP_REMOVED lines=24> */
[----:B------:R-:W-:Y:S05]  /*4110*/  CALL.REL.NOINC `($__internal_25_$__cuda_sm20_div_rn_f64_full) ;  /* 0x0000013800007944 */ /* 0x000fea0003c00000 */
.L_x_14150:
[----:B------:R-:W-:Y:S05]  /*4120*/  BSYNC B5 ;  /* 0x0000000000057941 */ /* 0x000fea0003800000 */
.L_x_14149:
        /* <DEDUP_REMOVED lines=8> */
[----:B------:R-:W-:Y:S01]  /*41b0*/  MOV R6, 0x180754af ;  /* 0x180754af00067802 */ /* 0x000fe20000000f00 */
[----:B------:R-:W-:Y:S01]  /*41c0*/  IMAD.MOV.U32 R7, RZ, RZ, 0x3fb3823b ;  /* 0x3fb3823bff077424 */ /* 0x000fe200078e00ff */
[----:B------:R-:W-:Y:S01]  /*41d0*/  UMOV UR4, 0xdc1895e9 ;  /* 0xdc1895e900047882 */ /* 0x000fe20000000000 */
[----:B------:R-:W-:-:S04]  /*41e0*/  UMOV UR5, 0x3fb0066b ;  /* 0x3fb0066b00057882 */ /* 0x000fc80000000000 */
        /* <DEDUP_REMOVED lines=37> */
.L_x_14152:
        /* <DEDUP_REMOVED lines=71> */
.L_x_14151:
        /* <DEDUP_REMOVED lines=36> */
.L_x_14161:
[----:B------:R-:W-:Y:S05]  /*4af0*/  BSYNC B7 ;  /* 0x0000000000077941 */ /* 0x000fea0003800000 */
.L_x_14160:
[----:B------:R-:W-:Y:S01]  /*4b00*/  MOV R26, R2 ;  /* 0x00000002001a7202 */ /* 0x000fe20000000f00 */
[----:B------:R-:W-:Y:S01]  /*4b10*/  IMAD.MOV.U32 R27, RZ, RZ, R3 ;  /* 0x000000ffff1b7224 */ /* 0x000fe200078e0003 */
[----:B------:R-:W-:Y:S06]  /*4b20*/  BRA `(.L_x_14159) ;  /* 0x0000000000047947 */ /* 0x000fec0003800000 */
.L_x_14158:
[----:B------:R-:W-:-:S11]  /*4b30*/  DADD R26, -R24, R20 ;  /* 0x00000000181a7229 */ /* 0x000fd60000000114 */
.L_x_14159:
[----:B------:R-:W-:Y:S05]  /*4b40*/  BSYNC B6 ;  /* 0x0000000000067941 */ /* 0x000fea0003800000 */
.L_x_14157:
        /* <DEDUP_REMOVED lines=26> */
.L_x_14166:
[----:B------:R-:W-:Y:S05]  /*4cf0*/  BSYNC B7 ;  /* 0x0000000000077941 */ /* 0x000fea0003800000 */
.L_x_14165:
[----:B------:R-:W-:Y:S01]  /*4d00*/  MOV R34, R2 ;  /* 0x0000000200227202 */ /* 0x000fe20000000f00 */
[----:B------:R-:W-:Y:S01]  /*4d10*/  IMAD.MOV.U32 R35, RZ, RZ, R3 ;  /* 0x000000ffff237224 */ /* 0x000fe200078e0003 */
[----:B------:R-:W-:Y:S06]  /*4d20*/  BRA `(.L_x_14164) ;  /* 0x0000000000047947 */ /* 0x000fec0003800000 */
.L_x_14163:
[----:B------:R-:W-:-:S11]  /*4d30*/  DADD R34, -R22, R18 ;  /* 0x0000000016227229 */ /* 0x000fd60000000112 */
.L_x_14164:
[----:B------:R-:W-:Y:S05]  /*4d40*/  BSYNC B6 ;  /* 0x0000000000067941 */ /* 0x000fea0003800000 */
.L_x_14162:
        /* <DEDUP_REMOVED lines=28> */
[----:B------:R-:W-:Y:S05]  /*4f10*/  CALL.REL.NOINC `($__internal_26_$__cuda_sm20_dsqrt_rn_f64_mediumpath_v1) ;  /* 0x0000013000107944 */ /* 0x000fea0003c00000 */
.L_x_14168:
[----:B------:R-:W-:Y:S05]  /*4f20*/  BSYNC B6 ;  /* 0x0000000000067941 */ /* 0x000fea0003800000 */
.L_x_14167:
[----:B------:R-:W-:Y:S02]  /*4f30*/  IMAD.MOV.U32 R18, RZ, RZ, R2 ;  /* 0x000000ffff127224 */ /* 0x000fe400078e0002 */
[----:B------:R-:W-:Y:S01]  /*4f40*/  IMAD.MOV.U32 R19, RZ, RZ, R3 ;  /* 0x000000ffff137224 */ /* 0x000fe200078e0003 */
[----:B------:R-:W-:Y:S06]  /*4f50*/  BRA `(.L_x_14169) ;  /* 0x0000000800447947 */ /* 0x000fec0003800000 */
.L_x_14156:
        /* <DEDUP_REMOVED lines=23> */
[----:B------:R-:W-:Y:S01]  /*50d0*/  MOV R3, R17 ;  /* 0x0000001100037202 */ /* 0x000fe20000000f00 */
[----:B------:R-:W-:Y:S01]  /*50e0*/  IMAD.MOV.U32 R6, RZ, RZ, R18 ;  /* 0x000000ffff067224 */ /* 0x000fe200078e0012 */
[----:B------:R-:W-:Y:S01]  /*50f0*/  MOV R0, 0x5130 ;  /* 0x0000513000007802 */ /* 0x000fe20000000f00 */
[----:B------:R-:W-:Y:S02]  /*5100*/  IMAD.MOV.U32 R7, RZ, RZ, R19 ;  /* 0x000000ffff077224 */ /* 0x000fe400078e0013 */
[----:B------:R-:W-:-:S07]  /*5110*/  IMAD.MOV.U32 R2, RZ, RZ, R16 ;  /* 0x000000ffff027224 */ /* 0x000fce00078e0010 */
[----:B------:R-:W-:Y:S05]  /*5120*/  CALL.REL.NOINC `($__internal_26_$__cuda_sm20_dsqrt_rn_f64_mediumpath_v1) ;  /* 0x0000012c008c7944 */ /* 0x000fea0003c00000 */
.L_x_14172:
[----:B------:R-:W-:Y:S05]  /*5130*/  BSYNC B6 ;  /* 0x0000000000067941 */ /* 0x000fea0003800000 */
.L_x_14171:
[----:B------:R-:W-:Y:S02]  /*5140*/  IMAD.MOV.U32 R18, RZ, RZ, R2 ;  /* 0x000000ffff127224 */ /* 0x000fe400078e0002 */
[----:B------:R-:W-:Y:S01]  /*5150*/  IMAD.MOV.U32 R19, RZ, RZ, R3 ;  /* 0x000000ffff137224 */ /* 0x000fe200078e0003 */
[----:B------:R-:W-:Y:S06]  /*5160*/  BRA `(.L_x_14169) ;  /* 0x0000000400c07947 */ /* 0x000fec0003800000 */
.L_x_14170:
        /* <DEDUP_REMOVED lines=26> */
[----:B------:R-:W-:Y:S05]  /*5310*/  CALL.REL.NOINC `($__internal_26_$__cuda_sm20_dsqrt_rn_f64_mediumpath_v1) ;  /* 0x0000012c00107944 */ /* 0x000fea0003c00000 */
[----:B------:R-:W-:Y:S02]  /*5320*/  IMAD.MOV.U32 R14, RZ, RZ, R2 ;  /* 0x000000ffff0e7224 */ /* 0x000fe400078e0002 */
[----:B------:R-:W-:-:S07]  /*5330*/  IMAD.MOV.U32 R15, RZ, RZ, R3 ;  /* 0x000000ffff0f7224 */ /* 0x000fce00078e0003 */
.L_x_14174:
[----:B------:R-:W-:Y:S05]  /*5340*/  BSYNC B6 ;  /* 0x0000000000067941 */ /* 0x000fea0003800000 */
.L_x_14173:
        /* <DEDUP_REMOVED lines=19> */
.L_x_14176:
[----:B------:R-:W-:Y:S05]  /*5480*/  BSYNC B6 ;  /* 0x0000000000067941 */ /* 0x000fea0003800000 */
.L_x_14175:
[----:B------:R-:W-:Y:S01]  /*5490*/  DMUL R32, R32, 8.11296384146066816958e+31 ;  /* 0x4690000020207828 */ /* 0x000fe20000000000 */
[----:B------:R-:W-:Y:S02]  /*54a0*/  IMAD.MOV.U32 R18, RZ, RZ, R2 ;  /* 0x000000ffff127224 */ /* 0x000fe400078e0002 */
[----:B------:R-:W-:Y:S01]  /*54b0*/  IMAD.MOV.U32 R19, RZ, RZ, R3 ;  /* 0x000000ffff137224 */ /* 0x000fe200078e0003 */
[----:B------:R-:W-:Y:S07]  /*54c0*/  BRA `(.L_x_14169) ;  /* 0x0000000000e87947 */ /* 0x000fee0003800000 */
.L_x_14155:
[----:B------:R-:W0:Y:S01]  /*54d0*/  MUFU.RSQ64H R13, R35 ;  /* 0x00000023000d7308 */ /* 0x000e220000001c00 */
[----:B------:R-:W-:Y:S01]  /*54e0*/  IADD3 R12, R35, -0x3500000, RZ ;  /* 0xfcb00000230c7810 */ /* 0x000fe20007ffe0ff */
[----:B------:R-:W-:Y:S01]  /*54f0*/  IMAD.MOV.U32 R4, RZ, RZ, 0x0 ;  /* 0x00000000ff047424 */ /* 0x000fe200078e00ff */
[----:B------:R-:W-:Y:S01]  /*5500*/  BSSY B6, `(.L_x_14177) ;  /* 0x0000017000067945 */ /* 0x000fe20003800000 */
[----:B------:R-:W-:Y:S01]  /*5510*/  IMAD.MOV.U32 R5, RZ, RZ, 0x3fd80000 ;  /* 0x3fd80000ff057424 */ /* 0x000fe200078e00ff */
        /* <DEDUP_REMOVED lines=18> */
[----:B------:R-:W-:Y:S05]  /*5640*/  CALL.REL.NOINC `($__internal_26_$__cuda_sm20_dsqrt_rn_f64_mediumpath_v1) ;  /* 0x0000012800447944 */ /* 0x000fea0003c00000 */
[----:B------:R-:W-:Y:S01]  /*5650*/  MOV R18, R2 ;  /* 0x0000000200127202 */ /* 0x000fe20000000f00 */
[----:B------:R-:W-:-:S07]  /*5660*/  IMAD.MOV.U32 R19, RZ, RZ, R3 ;  /* 0x000000ffff137224 */ /* 0x000fce00078e0003 */
.L_x_14178:
[----:B------:R-:W-:Y:S05]  /*5670*/  BSYNC B6 ;  /* 0x0000000000067941 */ /* 0x000fea0003800000 */
.L_x_14177:
        /* <DEDUP_REMOVED lines=29> */
.L_x_14180:
[----:B------:R-:W-:Y:S05]  /*5850*/  BSYNC B6 ;  /* 0x0000000000067941 */ /* 0x000fea0003800000 */
.L_x_14179:
[----:B------:R-:W-:-:S11]  /*5860*/  DMUL R18, R2, R18 ;  /* 0x0000001202127228 */ /* 0x000fd60000000000 */
.L_x_14169:
[----:B------:R-:W-:Y:S05]  /*5870*/  BSYNC B5 ;  /* 0x0000000000057941 */ /* 0x000fea0003800000 */
.L_x_14154:
[----:B------:R-:W-:Y:S05]  /*5880*/  BRA `(.L_x_14181) ;  /* 0x0000000000087947 */ /* 0x000fea0003800000 */
.L_x_14148:
[----:B------:R-:W-:Y:S02]  /*5890*/  DMUL R18, R16, 9.00719925474099200000e+15 ;  /* 0x4340000010127828 */ /* 0x000fe40000000000 */
[----:B------:R-:W-:-:S11]  /*58a0*/  DMUL R32, R32, 9.00719925474099200000e+15 ;  /* 0x4340000020207828 */ /* 0x000fd60000000000 */
.L_x_14181:
[----:B------:R-:W-:Y:S05]  /*58b0*/  BSYNC B3 ;  /* 0x0000000000037941 */ /* 0x000fea0003800000 */
.L_x_14147:
[----:B------:R-:W-:Y:S01]  /*58c0*/  DADD R6, -RZ, |R32| ;  /* 0x00000000ff067229 */ /* 0x000fe20000000520 */
[----:B------:R-:W-:Y:S01]  /*58d0*/  MOV R2, 0x1 ;  /* 0x0000000100027802 */ /* 0x000fe20000000f00 */
        /* <DEDUP_REMOVED lines=26> */
.L_x_14183:
[----:B------:R-:W-:Y:S05]  /*5a80*/  BSYNC B3 ;  /* 0x0000000000037941 */ /* 0x000fea0003800000 */
.L_x_14182:
[----:B------:R-:W-:Y:S01]  /*5a90*/  DMUL R4, R2, R2 ;  /* 0x0000000202047228 */ /* 0x000fe20000000000 */
[----:B------:R-:W-:Y:S01]  /*5aa0*/  MOV R6, 0xdbb65b49 ;  /* 0xdbb65b4900067802 */ /* 0x000fe20000000f00 */
[----:B------:R-:W-:Y:S01]  /*5ab0*/  IMAD.MOV.U32 R7, RZ, RZ, 0x3f2d3b63 ;  /* 0x3f2d3b63ff077424 */ /* 0x000fe200078e00ff */
[----:B------:R-:W-:Y:S01]  /*5ac0*/  UMOV UR4, 0x2a25ff7e ;  /* 0x2a25ff7e00047882 */ /* 0x000fe20000000000 */
[----:B------:R-:W-:Y:S01]  /*5ad0*/  UMOV UR5, 0x3ef53e1d ;  /* 0x3ef53e1d00057882 */ /* 0x000fe20000000000 */
[----:B------:R-:W-:Y:S01]  /*5ae0*/  ISETP.GE.AND P0, PT, R19, RZ, PT ;  /* 0x000000ff1300720c */ /* 0x000fe20003f06270 */
[----:B------:R-:W-:Y:S01]  /*5af0*/  DSETP.NEU.AND P1, PT, R16, RZ, PT ;  /* 0x000000ff1000722a */ /* 0x000fe20003f2d000 */
[----:B------:R-:W-:Y:S01]  /*5b00*/  BSSY B0, `(.L_x_14184) ;  /* 0x000004d000007945 */ /* 0x000fe20003800000 */
        /* <DEDUP_REMOVED lines=74> */
.L_x_14185:
[----:B------:R-:W-:Y:S02]  /*5fb0*/  FSEL R2, RZ, 3.37028055040000000000e+12, P0 ;  /* 0x54442d18ff027808 */ /* 0x000fe40000000000 */
[----:B------:R-:W-:-:S07]  /*5fc0*/  FSEL R3, RZ, 2.1426990032196044922, P0 ;  /* 0x400921fbff037808 */ /* 0x000fce0000000000 */
.L_x_14186:
[----:B------:R-:W-:Y:S05]  /*5fd0*/  BSYNC B0 ;  /* 0x0000000000007941 */ /* 0x000fea0003800000 */
.L_x_14184:
[----:B------:R-:W-:Y:S01]  /*5fe0*/  DADD R18, |R18|, |R32| ;  /* 0x0000000012127229 */ /* 0x000fe20000000620 */
[----:B------:R-:W-:-:S07]  /*5ff0*/  LOP3.LUT R33, R3, 0x80000000, R33, 0xb8, !PT ;  /* 0x8000000003217812 */ /* 0x000fce00078eb821 */
[----:B------:R-:W-:-:S06]  /*6000*/  DSETP.GTU.AND P0, PT, |R18|, +INF , PT ;  /* 0x7ff000001200742a */ /* 0x000fcc0003f0c200 */
[----:B------:R-:W-:Y:S02]  /*6010*/  FSEL R2, R18, R2, P0 ;  /* 0x0000000212027208 */ /* 0x000fe40000000000 */
[----:B------:R-:W-:-:S07]  /*6020*/  FSEL R3, R19, R33, P0 ;  /* 0x0000002113037208 */ /* 0x000fce0000000000 */
.L_x_14153:
[----:B------:R-:W-:Y:S05]  /*6030*/  BSYNC B4 ;  /* 0x0000000000047941 */ /* 0x000fea0003800000 */
.L_x_14146:
[----:B------:R-:W-:Y:S01]  /*6040*/  LOP3.LUT R9, R31, 0x80000000, R9, 0xb8, !PT ;  /* 0x800000001f097812 */ /* 0x000fe200078eb809 */
[----:B------:R-:W-:Y:S01]  /*6050*/  IMAD.MOV.U32 R8, RZ, RZ, R30 ;  /* 0x000000ffff087224 */ /* 0x000fe200078e001e */
[----:B------:R-:W-:Y:S02]  /*6060*/  LOP3.LUT R11, R3, 0x80000000, R11, 0xb8, !PT ;  /* 0x80000000030b7812 */ /* 0x000fe400078eb80b */
[----:B------:R-:W-:Y:S01]  /*6070*/  MOV R10, R2 ;  /* 0x00000002000a7202 */ /* 0x000fe20000000f00 */
[----:B------:R-:W-:Y:S06]  /*6080*/  BRA `(.L_x_14110) ;  /* 0x0000005800f07947 */ /* 0x000fec0003800000 */
.L_x_14109:
[----:B------:R-:W-:Y:S01]  /*6090*/  ISETP.GT.AND P0, PT, R9, -0x1, PT ;  /* 0xffffffff0900780c */ /* 0x000fe20003f04270 */
[----:B------:R-:W-:-:S12]  /*60a0*/  BSSY B3, `(.L_x_14187) ;  /* 0x00005a1000037945 */ /* 0x000fd80003800000 */
[----:B------:R-:W-:Y:S05]  /*60b0*/  @P0 BRA `(.L_x_14188) ;  /* 0x0000002c00a40947 */ /* 0x000fea0003800000 */
[----:B------:R-:W-:Y:S01]  /*60c0*/  DADD R14, -RZ, |R10| ;  /* 0x00000000ff0e7229 */ /* 0x000fe2000000050a */
[----:B------:R-:W-:Y:S01]  /*60d0*/  UMOV UR4, 0xffffffff ;  /* 0xffffffff00047882 */ /* 0x000fe20000000000 */
[----:B------:R-:W-:Y:S01]  /*60e0*/  DADD R16, -RZ, |R8| ;  /* 0x00000000ff107229 */ /* 0x000fe20000000508 */
[----:B------:R-:W-:Y:S01]  /*60f0*/  UMOV UR5, 0x7fdfffff ;  /* 0x7fdfffff00057882 */ /* 0x000fe20000000000 */
[----:B------:R-:W-:-:S08]  /*6100*/  DSETP.GEU.AND P4, PT, |R8|, |R10|, PT ;  /* 0x4000000a0800722a */ /* 0x000fd00003f8e200 */
        /* <DEDUP_REMOVED lines=23> */
[----:B------:R-:W-:Y:S02]  /*6280*/  @!P0 IMAD.MOV.U32 R5, RZ, RZ, R7 ;  /* 0x000000ffff058224 */ /* 0x000fe400078e0007 */
[----:B------:R-:W-:-:S03]  /*6290*/  @!P0 IMAD.MOV.U32 R4, RZ, RZ, R6 ;  /* 0x000000ffff048224 */ /* 0x000fc600078e0006 */
[----:B------:R-:W-:Y:S02]  /*62a0*/  IADD3 R0, R5, -0x1, RZ ;  /* 0xffffffff05007810 */ /* 0x000fe40007ffe0ff */
        /* <DEDUP_REMOVED lines=14> */
[----:B------:R-:W-:Y:S01]  /*6390*/  IMAD.MOV.U32 R0, RZ, RZ, -0x3ff ;  /* 0xfffffc01ff007424 */ /* 0x000fe200078e00ff */
[----:B------:R-:W-:Y:S01]  /*63a0*/  @!P0 MOV R0, 0xfffffbcb ;  /* 0xfffffbcb00008802 */ /* 0x000fe20000000f00 */
[----:B------:R-:W-:Y:S10]  /*63b0*/  @P1 BRA `(.L_x_14192) ;  /* 0x0000000000f81947 */ /* 0x000ff40003800000 */
        /* <DEDUP_REMOVED lines=62> */
.L_x_14192:
[----:B------:R-:W-:Y:S05]  /*67a0*/  BSYNC B0 ;  /* 0x0000000000007941 */ /* 0x000fea0003800000 */
.L_x_14191:
[----:B------:R-:W-:Y:S04]  /*67b0*/  BSSY B4, `(.L_x_14193) ;  /* 0x0000008000047945 */ /* 0x000fe80003800000 */
[----:B------:R-:W-:Y:S05]  /*67c0*/  @P2 BRA P3, `(.L_x_14194) ;  /* 0x0000000000182947 */ /* 0x000fea0001800000 */
[----:B------:R-:W-:Y:S01]  /*67d0*/  IMAD.MOV.U32 R2, RZ, RZ, R18 ;  /* 0x000000ffff027224 */ /* 0x000fe200078e0012 */
[----:B------:R-:W-:Y:S01]  /*67e0*/  MOV R3, R19 ;  /* 0x0000001300037202 */ /* 0x000fe20000000f00 */
[----:B------:R-:W-:Y:S01]  /*67f0*/  IMAD.MOV.U32 R14, RZ, RZ, R20 ;  /* 0x000000ffff0e7224 */ /* 0x000fe200078e0014 */
[----:B------:R-:W-:Y:S01]  /*6800*/  MOV R0, 0x6830 ;  /* 0x0000683000007802 */ /* 0x000fe20000000f00 */
[----:B------:R-:W-:-:S07]  /*6810*/  IMAD.MOV.U32 R15, RZ, RZ, R21 ;  /* 0x000000ffff0f7224 */ /* 0x000fce00078e0015 */
[----:B------:R-:W-:Y:S05]  /*6820*/  CALL.REL.NOINC `($__internal_25_$__cuda_sm20_div_rn_f64_full) ;  /* 0x00000110003c7944 */ /* 0x000fea0003c00000 */
.L_x_14194:
[----:B------:R-:W-:Y:S05]  /*6830*/  BSYNC B4 ;  /* 0x0000000000047941 */ /* 0x000fea0003800000 */
.L_x_14193:
        /* <DEDUP_REMOVED lines=82> */
.L_x_14196:
[----:B------:R-:W-:-:S04]  /*6d60*/  ISETP.GE.AND P0, PT, R17, RZ, PT ;  /* 0x000000ff1100720c */ /* 0x000fc80003f06270 */
[----:B------:R-:W-:Y:S02]  /*6d70*/  FSEL R6, RZ, 3.37028055040000000000e+12, P0 ;  /* 0x54442d18ff067808 */ /* 0x000fe40000000000 */
[----:B------:R-:W-:-:S07]  /*6d80*/  FSEL R7, RZ, 2.1426990032196044922, P0 ;  /* 0x400921fbff077808 */ /* 0x000fce0000000000 */
.L_x_14197:
[----:B------:R-:W-:Y:S05]  /*6d90*/  BSYNC B0 ;  /* 0x0000000000007941 */ /* 0x000fea0003800000 */
.L_x_14195:
        /* <DEDUP_REMOVED lines=8> */
.L_x_14190:
        /* <DEDUP_REMOVED lines=10> */
[-C--:B------:R-:W-:Y:S01]  /*6ec0*/  SEL R4, R14, R16.reuse, P0 ;  /* 0x000000100e047207 */ /* 0x080fe20000000000 */
[----:B------:R-:W-:Y:S01]  /*6ed0*/  IMAD.MOV.U32 R23, RZ, RZ, 0x3fd80000 ;  /* 0x3fd80000ff177424 */ /* 0x000fe200078e00ff */
[----:B------:R-:W-:Y:S01]  /*6ee0*/  LOP3.LUT R0, R3, 0xffc00000, RZ, 0xc0, !PT ;  /* 0xffc0000003007812 */ /* 0x000fe200078ec0ff */
[----:B------:R-:W-:Y:S01]  /*6ef0*/  MUFU.RCP64H R25, R21 ;  /* 0x0000001500197308 */ /* 0x000fe20000001800 */
[----:B------:R-:W-:Y:S01]  /*6f00*/  SEL R5, R15, R17, P0 ;  /* 0x000000110f057207 */ /* 0x000fe20000000000 */
[----:B------:R-:W-:Y:S01]  /*6f10*/  IMAD.MOV.U32 R24, RZ, RZ, 0x1 ;  /* 0x00000001ff187424 */ /* 0x000fe200078e00ff */
[----:B------:R-:W-:Y:S01]  /*6f20*/  IADD3 R7, -R0, 0x7fd00000, RZ ;  /* 0x7fd0000000077810 */ /* 0x000fe20007ffe1ff */
[----:B------:R-:W-:Y:S01]  /*6f30*/  BSSY B0, `(.L_x_14199) ;  /* 0x0000077000007945 */ /* 0x000fe20003800000 */
[----:B------:R-:W-:Y:S01]  /*6f40*/  SEL R2, R14, R16, P1 ;  /* 0x000000100e027207 */ /* 0x000fe20000800000 */
[----:B------:R-:W-:Y:S01]  /*6f50*/  IMAD.U32 R14, RZ, RZ, UR6 ;  /* 0x00000006ff0e7e24 */ /* 0x000fe2000f8e00ff */
[----:B------:R-:W-:-:S02]  /*6f60*/  ISETP.GE.U32.AND P2, PT, R5, 0x7ff00000, PT ;  /* 0x7ff000000500780c */ /* 0x000fc40003f46070 */
        /* <DEDUP_REMOVED lines=24> */
[----:B------:R-:W-:-:S10]  /*70f0*/  DMUL R16, R16, R6 ;  /* 0x0000000610107228 */ /* 0x000fd40000000000 */
[----:B------:R-:W-:Y:S02]  /*7100*/  @!P2 FSEL R5, R3, R17, !P1 ;  /* 0x000000110305a208 */ /* 0x000fe40004800000 */
[----:B------:R-:W-:Y:S01]  /*7110*/  @!P2 FSEL R4, R2, R16, !P1 ;  /* 0x000000100204a208 */ /* 0x000fe20004800000 */
[----:B------:R-:W-:Y:S01]  /*7120*/  DFMA R2, -R20, R12, 1 ;  /* 0x3ff000001402742b */ /* 0x000fe2000000010c */
[----:B------:R-:W-:Y:S01]  /*7130*/  ISETP.GT.AND P0, PT, R5, 0xfffff, PT ;  /* 0x000fffff0500780c */ /* 0x000fe20003f04270 */
[----:B------:R-:W-:Y:S01]  /*7140*/  IMAD.MOV.U32 R7, RZ, RZ, R5 ;  /* 0x000000ffff077224 */ /* 0x000fe200078e0005 */
[----:B------:R-:W-:Y:S01]  /*7150*/  DADD R16, -RZ, -R8 ;  /* 0x00000000ff107229 */ /* 0x000fe20000000908 */
        /* <DEDUP_REMOVED lines=14> */
[----:B------:R-:W-:Y:S01]  /*7240*/  FSETP.GT.AND P3, PT, |R0|, 1.469367938527859385e-39, PT ;  /* 0x001000000000780b */ /* 0x000fe20003f64200 */
[----:B------:R-:W-:Y:S02]  /*7250*/  IMAD.MOV.U32 R0, RZ, RZ, -0x3ff ;  /* 0xfffffc01ff007424 */ /* 0x000fe400078e00ff */
[----:B------:R-:W-:Y:S01]  /*7260*/  @P1 DFMA R12, R6, R12, +INF ;  /* 0x7ff00000060c142b */ /* 0x000fe2000000000c */
[----:B------:R-:W-:-:S09]  /*7270*/  @!P0 IMAD.MOV.U32 R0, RZ, RZ, -0x435 ;  /* 0xfffffbcbff008424 */ /* 0x000fd200078e00ff */
[----:B------:R-:W-:Y:S02]  /*7280*/  @P1 FSEL R22, R12, RZ, P2 ;  /* 0x000000ff0c161208 */ /* 0x000fe40001000000 */
[----:B------:R-:W-:Y:S02]  /*7290*/  @P1 FSEL R23, R13, -QNAN , P2 ;  /* 0xfff000000d171808 */ /* 0x000fe40001000000 */
[----:B------:R-:W-:Y:S01]  /*72a0*/  FSETP.GEU.AND P2, PT, |R19|, 6.5827683646048100446e-37, PT ;  /* 0x036000001300780b */ /* 0x000fe20003f4e200 */
[----:B------:R-:W-:-:S12]  /*72b0*/  @P1 BRA `(.L_x_14200) ;  /* 0x0000000000f81947 */ /* 0x000fd80003800000 */
[----:B------:R-:W-:Y:S01]  /*72c0*/  LOP3.LUT R6, R5, 0x800fffff, RZ, 0xc0, !PT ;  /* 0x800fffff05067812 */ /* 0x000fe200078ec0ff */
[----:B------:R-:W-:Y:S01]  /*72d0*/  IMAD.MOV.U32 R12, RZ, RZ, RZ ;  /* 0x000000ffff0c7224 */ /* 0x000fe200078e00ff */
[----:B------:R-:W-:Y:S01]  /*72e0*/  MOV R27, 0x3ed0ee25 ;  /* 0x3ed0ee25001b7802 */ /* 0x000fe20000000f00 */
[----:B------:R-:W-:Y:S01]  /*72f0*/  IMAD.MOV.U32 R26, RZ, RZ, -0x748574fc ;  /* 0x8b7a8b04ff1a7424 */ /* 0x000fe200078e00ff */
[----:B------:R-:W-:Y:S01]  /*7300*/  LOP3.LUT R7, R6, 0x3ff00000, RZ, 0xfc, !PT ;  /* 0x3ff0000006077812 */ /* 0x000fe200078efcff */
[----:B------:R-:W-:Y:S01]  /*7310*/  UMOV UR4, 0x3ae80f1e ;  /* 0x3ae80f1e00047882 */ /* 0x000fe20000000000 */
        /* <DEDUP_REMOVED lines=56> */
.L_x_14200:
[----:B------:R-:W-:Y:S05]  /*76a0*/  BSYNC B0 ;  /* 0x0000000000007941 */ /* 0x000fea0003800000 */
.L_x_14199:
        /* <DEDUP_REMOVED lines=8> */
.L_x_14202:
[----:B------:R-:W-:Y:S05]  /*7730*/  BSYNC B4 ;  /* 0x0000000000047941 */ /* 0x000fea0003800000 */
.L_x_14201:
        /* <DEDUP_REMOVED lines=82> */
.L_x_14204:
[----:B------:R-:W-:-:S04]  /*7c60*/  ISETP.GE.AND P0, PT, R17, RZ, PT ;  /* 0x000000ff1100720c */ /* 0x000fc80003f06270 */
[----:B------:R-:W-:Y:S02]  /*7c70*/  FSEL R6, RZ, 3.37028055040000000000e+12, P0 ;  /* 0x54442d18ff067808 */ /* 0x000fe40000000000 */
[----:B------:R-:W-:-:S07]  /*7c80*/  FSEL R7, RZ, 2.1426990032196044922, P0 ;  /* 0x400921fbff077808 */ /* 0x000fce0000000000 */
.L_x_14205:
[----:B------:R-:W-:Y:S05]  /*7c90*/  BSYNC B0 ;  /* 0x0000000000007941 */ /* 0x000fea0003800000 */
.L_x_14203:
[--C-:B------:R-:W-:Y:S02]  /*7ca0*/  DADD R2, |R8|, |R10|.reuse ;  /* 0x0000000008027229 */ /* 0x100fe4000000060a */
[----:B------:R-:W-:-:S06]  /*7cb0*/  DADD R4, -RZ, -R10 ;  /* 0x00000000ff047229 */ /* 0x000fcc000000090a */
[----:B------:R-:W-:-:S04]  /*7cc0*/  DSETP.GTU.AND P0, PT, |R2|, +INF , PT ;  /* 0x7ff000000200742a */ /* 0x000fc80003f0c200 */
[----:B------:R-:W-:Y:S02]  /*7cd0*/  LOP3.LUT R5, R7, 0x80000000, R5, 0xb8, !PT ;  /* 0x8000000007057812 */ /* 0x000fe400078eb805 */
[----:B------:R-:W-:Y:S02]  /*7ce0*/  FSEL R6, R2, R6, P0 ;  /* 0x0000000602067208 */ /* 0x000fe40000000000 */
[----:B------:R-:W-:Y:S01]  /*7cf0*/  FSEL R7, R3, R5, P0 ;  /* 0x0000000503077208 */ /* 0x000fe20000000000 */
[----:B------:R-:W-:Y:S06]  /*7d00*/  BRA `(.L_x_14198) ;  /* 0x0000003c00687947 */ /* 0x000fec0003800000 */
.L_x_14189:
        /* <DEDUP_REMOVED lines=18> */
[----:B------:R-:W-:Y:S01]  /*7e30*/  MOV R3, R9 ;  /* 0x0000000900037202 */ /* 0x000fe20000000f00 */
[----:B------:R-:W-:Y:S01]  /*7e40*/  IMAD.MOV.U32 R14, RZ, RZ, -0x74eba897 ;  /* 0x8b145769ff0e7424 */ /* 0x000fe200078e00ff */
[----:B------:R-:W-:Y:S01]  /*7e50*/  MOV R0, 0x7e80 ;  /* 0x00007e8000007802 */ /* 0x000fe20000000f00 */
[----:B------:R-:W-:-:S07]  /*7e60*/  IMAD.MOV.U32 R15, RZ, RZ, -0x3ffa40f6 ;  /* 0xc005bf0aff0f7424 */ /* 0x000fce00078e00ff */
[----:B------:R-:W-:Y:S05]  /*7e70*/  CALL.REL.NOINC `($__internal_25_$__cuda_sm20_div_rn_f64_full) ;  /* 0x000000f800a87944 */ /* 0x000fea0003c00000 */
.L_x_14207:
[----:B------:R-:W-:Y:S05]  /*7e80*/  BSYNC B4 ;  /* 0x0000000000047941 */ /* 0x000fea0003800000 */
.L_x_14206:
        /* <DEDUP_REMOVED lines=23> */
[----:B------:R-:W-:Y:S05]  /*8000*/  CALL.REL.NOINC `($__internal_25_$__cuda_sm20_div_rn_f64_full) ;  /* 0x000000f800447944 */ /* 0x000fea0003c00000 */
[----:B------:R-:W-:Y:S01]  /*8010*/  MOV R4, R2 ;  /* 0x0000000200047202 */ /* 0x000fe20000000f00 */
[----:B------:R-:W-:-:S07]  /*8020*/  IMAD.MOV.U32 R5, RZ, RZ, R3 ;  /* 0x000000ffff057224 */ /* 0x000fce00078e0003 */
.L_x_14209:
[----:B------:R-:W-:Y:S05]  /*8030*/  BSYNC B4 ;  /* 0x0000000000047941 */ /* 0x000fea0003800000 */
.L_x_14208:
[----:B------:R-:W-:Y:S01]  /*8040*/  DADD R14, -RZ, |R4| ;  /* 0x00000000ff0e7229 */ /* 0x000fe20000000504 */
[----:B------:R-:W-:Y:S01]  /*8050*/  IMAD.MOV.U32 R6, RZ, RZ, RZ ;  /* 0x000000ffff067224 */ /* 0x000fe200078e00ff */
[----:B------:R-:W-:Y:S01]  /*8060*/  UMOV UR4, 0xffffffff ;  /* 0xffffffff00047882 */ /* 0x000fe20000000000 */
[----:B------:R-:W-:Y:S01]  /*8070*/  UMOV UR5, 0x7fefffff ;  /* 0x7fefffff00057882 */ /* 0x000fe20000000000 */
[----:B------:R-:W-:Y:S01]  /*8080*/  IMAD.MOV.U32 R22, RZ, RZ, 0x0 ;  /* 0x00000000ff167424 */ /* 0x000fe200078e00ff */
[----:B------:R-:W-:Y:S01]  /*8090*/  UMOV UR6, UR5 ;  /* 0x0000000500067c82 */ /* 0x000fe20008000000 */
[----:B------:R-:W-:Y:S01]  /*80a0*/  IMAD.MOV.U32 R23, RZ, RZ, 0x3fd80000 ;  /* 0x3fd80000ff177424 */ /* 0x000fe200078e00ff */
[----:B------:R-:W-:Y:S01]  /*80b0*/  MUFU.RCP64H R25, R21 ;  /* 0x0000001500197308 */ /* 0x000fe20000001800 */
        /* <DEDUP_REMOVED lines=12> */
[----:B------:R-:W-:Y:S01]  /*8180*/  IMAD.U32 R14, RZ, RZ, UR6 ;  /* 0x00000006ff0e7e24 */ /* 0x000fe2000f8e00ff */
[----:B------:R-:W-:Y:S02]  /*8190*/  ISETP.GE.U32.AND P2, PT, R5, 0x7ff00000, PT ;  /* 0x7ff000000500780c */ /* 0x000fe40003f46070 */
        /* <DEDUP_REMOVED lines=115> */
.L_x_14211:
[----:B------:R-:W-:Y:S05]  /*88d0*/  BSYNC B0 ;  /* 0x0000000000007941 */ /* 0x000fea0003800000 */
.L_x_14210:
        /* <DEDUP_REMOVED lines=8> */
.L_x_14213:
[----:B------:R-:W-:Y:S05]  /*8960*/  BSYNC B4 ;  /* 0x0000000000047941 */ /* 0x000fea0003800000 */
.L_x_14212:
        /* <DEDUP_REMOVED lines=82> */
.L_x_14215:
[----:B------:R-:W-:-:S04]  /*8e90*/  ISETP.GE.AND P0, PT, R17, RZ, PT ;  /* 0x000000ff1100720c */ /* 0x000fc80003f06270 */
[----:B------:R-:W-:Y:S02]  /*8ea0*/  FSEL R6, RZ, 3.37028055040000000000e+12, P0 ;  /* 0x54442d18ff067808 */ /* 0x000fe40000000000 */
[----:B------:R-:W-:-:S07]  /*8eb0*/  FSEL R7, RZ, 2.1426990032196044922, P0 ;  /* 0x400921fbff077808 */ /* 0x000fce0000000000 */
.L_x_14216:
[----:B------:R-:W-:Y:S05]  /*8ec0*/  BSYNC B0 ;  /* 0x0000000000007941 */ /* 0x000fea0003800000 */
.L_x_14214:
        /* <DEDUP_REMOVED lines=8> */
.L_x_14188:
        /* <DEDUP_REMOVED lines=29> */
[----:B------:R-:W-:Y:S01]  /*9120*/  DMUL R12, R16, R2 ;  /* 0x00000002100c7228 */ /* 0x000fe20000000000 */
[----:B------:R-:W-:-:S04]  /*9130*/  IADD3 R0, R5, -0x1, RZ ;  /* 0xffffffff05007810 */ /* 0x000fc80007ffe0ff */
[----:B------:R-:W-:-:S03]  /*9140*/  ISETP.GE.U32.AND P1, PT, R0, 0x7fefffff, PT ;  /* 0x7fefffff0000780c */ /* 0x000fc60003f26070 */
[----:B------:R-:W-:-:S08]  /*9150*/  DFMA R14, -R18, R12, R16 ;  /* 0x0000000c120e722b */ /* 0x000fd00000000110 */
[----:B------:R-:W-:Y:S02]  /*9160*/  DFMA R2, R2, R14, R12 ;  /* 0x0000000e0202722b */ /* 0x000fe4000000000c */
[----:B------:R-:W-:Y:S01]  /*9170*/  @P1 IMAD.MOV.U32 R12, RZ, RZ, 0x0 ;  /* 0x00000000ff0c1424 */ /* 0x000fe200078e00ff */
[----:B------:R-:W-:Y:S01]  /*9180*/  @P1 FSETP.NEU.FTZ.AND P2, PT, R7, RZ, PT ;  /* 0x000000ff0700120b */ /* 0x000fe20003f5d000 */
[----:B------:R-:W-:-:S06]  /*9190*/  @P1 IMAD.MOV.U32 R13, RZ, RZ, 0x7ff00000 ;  /* 0x7ff00000ff0d1424 */ /* 0x000fcc00078e00ff */
[----:B------:R-:W-:Y:S01]  /*91a0*/  @P1 DFMA R12, R6, R12, +INF ;  /* 0x7ff00000060c142b */ /* 0x000fe2000000000c */
[----:B------:R-:W-:-:S05]  /*91b0*/  FFMA R0, RZ, R19, R3 ;  /* 0x00000013ff007223 */ /* 0x000fca0000000003 */
[----:B------:R-:W-:Y:S01]  /*91c0*/  FSETP.GT.AND P3, PT, |R0|, 1.469367938527859385e-39, PT ;  /* 0x001000000000780b */ /* 0x000fe20003f64200 */
[----:B------:R-:W-:Y:S01]  /*91d0*/  IMAD.MOV.U32 R0, RZ, RZ, -0x3ff ;  /* 0xfffffc01ff007424 */ /* 0x000fe200078e00ff */
[----:B------:R-:W-:Y:S02]  /*91e0*/  @!P0 MOV R0, 0xfffffbcb ;  /* 0xfffffbcb00008802 */ /* 0x000fe40000000f00 */
        /* <DEDUP_REMOVED lines=43> */
[----:B------:R-:W-:-:S04]  /*94a0*/  UMOV UR5, 0x3f3c71c7 ;  /* 0x3f3c71c700057882 */ /* 0x000fc80000000000 */
[----:B------:R-:W-:Y:S02]  /*94b0*/  DMUL R26, R12, R26 ;  /* 0x0000001a0c1a7228 */ /* 0x000fe40000000000 */
        /* <DEDUP_REMOVED lines=19> */
[----:B------:R-:W-:-:S11]  /*95f0*/  DADD R22, R22, R6 ;  /* 0x0000000016167229 */ /* 0x000fd60000000006 */
.L_x_14220:
[----:B------:R-:W-:Y:S05]  /*9600*/  BSYNC B0 ;  /* 0x0000000000007941 */ /* 0x000fea0003800000 */
.L_x_14219:
        /* <DEDUP_REMOVED lines=8> */
.L_x_14222:
[----:B------:R-:W-:Y:S05]  /*9690*/  BSYNC B4 ;  /* 0x0000000000047941 */ /* 0x000fea0003800000 */
.L_x_14221:
[----:B------:R-:W-:Y:S01]  /*96a0*/  DSETP.NEU.AND P1, PT, R18, RZ, PT ;  /* 0x000000ff1200722a */ /* 0x000fe20003f2d000 */
[----:B------:R-:W-:Y:S01]  /*96b0*/  BSSY B0, `(.L_x_14223) ;  /* 0x0000048000007945 */ /* 0x000fe20003800000 */
[----:B------:R-:W-:Y:S01]  /*96c0*/  DADD R4, |R8|, R32 ;  /* 0x0000000008047229 */ /* 0x000fe20000000220 */
        /* <DEDUP_REMOVED lines=70> */
.L_x_14224:
[----:B------:R-:W-:Y:S05]  /*9b30*/  BSYNC B0 ;  /* 0x0000000000007941 */ /* 0x000fea0003800000 */
.L_x_14223:
[----:B------:R-:W-:Y:S01]  /*9b40*/  LOP3.LUT R3, R7, 0x80000000, R11, 0xb8, !PT ;  /* 0x8000000007037812 */ /* 0x000fe200078eb80b */
[----:B------:R-:W-:Y:S01]  /*9b50*/  DMUL R22, R22, 0.5 ;  /* 0x3fe0000016167828 */ /* 0x000fe20000000000 */
[----:B------:R-:W-:Y:S02]  /*9b60*/  FSEL R6, R4, R6, P0 ;  /* 0x0000000604067208 */ /* 0x000fe40000000000 */
[----:B------:R-:W-:Y:S01]  /*9b70*/  FSEL R7, R5, R3, P0 ;  /* 0x0000000305077208 */ /* 0x000fe20000000000 */
[----:B------:R-:W-:Y:S07]  /*9b80*/  BRA `(.L_x_14198) ;  /* 0x0000001c00c87947 */ /* 0x000fee0003800000 */
.L_x_14218:
        /* <DEDUP_REMOVED lines=12> */
[----:B------:R-:W-:Y:S01]  /*9c50*/  LOP3.LUT R0, R3, 0xffc00000, RZ, 0xc0, !PT ;  /* 0xffc0000003007812 */ /* 0x000fe200078ec0ff */
[----:B------:R-:W-:Y:S01]  /*9c60*/  IMAD.MOV.U32 R23, RZ, RZ, 0x3fd80000 ;  /* 0x3fd80000ff177424 */ /* 0x000fe200078e00ff */
[----:B------:R-:W-:Y:S01]  /*9c70*/  SEL R5, R33, R35, P0 ;  /* 0x0000002321057207 */ /* 0x000fe20000000000 */
[----:B------:R-:W-:Y:S01]  /*9c80*/  MUFU.RCP64H R25, R19 ;  /* 0x0000001300197308 */ /* 0x000fe20000001800 */
[----:B------:R-:W-:Y:S01]  /*9c90*/  IADD3 R7, -R0, 0x7fd00000, RZ ;  /* 0x7fd0000000077810 */ /* 0x000fe20007ffe1ff */
[----:B------:R-:W-:Y:S01]  /*9ca0*/  IMAD.MOV.U32 R24, RZ, RZ, 0x1 ;  /* 0x00000001ff187424 */ /* 0x000fe200078e00ff */
[----:B------:R-:W-:Y:S01]  /*9cb0*/  SEL R2, R32, R34, P1 ;  /* 0x0000002220027207 */ /* 0x000fe20000800000 */
        /* <DEDUP_REMOVED lines=116> */
.L_x_14226:
[----:B------:R-:W-:Y:S05]  /*a400*/  BSYNC B0 ;  /* 0x0000000000007941 */ /* 0x000fea0003800000 */
.L_x_14225:
        /* <DEDUP_REMOVED lines=8> */
.L_x_14228:
[----:B------:R-:W-:Y:S05]  /*a490*/  BSYNC B4 ;  /* 0x0000000000047941 */ /* 0x000fea0003800000 */
.L_x_14227:
        /* <DEDUP_REMOVED lines=11> */
[----:B------:R-:W-:-:S04]  /*a550*/  DSETP.NEU.AND P0, PT, |R8|, R32, PT ;  /* 0x000000200800722a */ /* 0x000fc80003f0d200 */
        /* <DEDUP_REMOVED lines=61> */
.L_x_14230:
[----:B------:R-:W-:Y:S05]  /*a930*/  BSYNC B0 ;  /* 0x0000000000007941 */ /* 0x000fea0003800000 */
.L_x_14229:
[----:B------:R-:W-:Y:S02]  /*a940*/  LOP3.LUT R3, R7, 0x80000000, R11, 0xb8, !PT ;  /* 0x8000000007037812 */ /* 0x000fe400078eb80b */
[----:B------:R-:W-:Y:S02]  /*a950*/  FSEL R6, R4, R6, P1 ;  /* 0x0000000604067208 */ /* 0x000fe40000800000 */
[----:B------:R-:W-:Y:S01]  /*a960*/  FSEL R7, R5, R3, P1 ;  /* 0x0000000305077208 */ /* 0x000fe20000800000 */
[----:B------:R-:W-:Y:S06]  /*a970*/  BRA `(.L_x_14198) ;  /* 0x00000010004c7947 */ /* 0x000fec0003800000 */
.L_x_14217:
        /* <DEDUP_REMOVED lines=22> */
[----:B------:R-:W-:Y:S05]  /*aae0*/  CALL.REL.NOINC `($__internal_25_$__cuda_sm20_div_rn_f64_full) ;  /* 0x000000cc008c7944 */ /* 0x000fea0003c00000 */
.L_x_14232:
[----:B------:R-:W-:Y:S05]  /*aaf0*/  BSYNC B4 ;  /* 0x0000000000047941 */ /* 0x000fea0003800000 */
.L_x_14231:
[----:B------:R-:W0:Y:S01]  /*ab00*/  MUFU.RCP64H R5, 2.718280792236328125 ;  /* 0x4005bf0a00057908 */ /* 0x000e220000001800 */
[----:B------:R-:W-:Y:S01]  /*ab10*/  IMAD.MOV.U32 R6, RZ, RZ, -0x74eba897 ;  /* 0x8b145769ff067424 */ /* 0x000fe200078e00ff */
[----:B------:R-:W-:Y:S01]  /*ab20*/  MOV R4, 0x1 ;  /* 0x0000000100047802 */ /* 0x000fe20000000f00 */
[----:B------:R-:W-:Y:S01]  /*ab30*/  IMAD.MOV.U32 R7, RZ, RZ, 0x4005bf0a ;  /* 0x4005bf0aff077424 */ /* 0x000fe200078e00ff */
[----:B------:R-:W-:Y:S01]  /*ab40*/  FSETP.GEU.AND P1, PT, |R11|, 6.5827683646048100446e-37, PT ;  /* 0x036000000b00780b */ /* 0x000fe20003f2e200 */
[----:B------:R-:W-:Y:S01]  /*ab50*/  BSSY B4, `(.L_x_14233) ;  /* 0x0000015000047945 */ /* 0x000fe20003800000 */
[----:B------:R-:W-:-:S03]  /*ab60*/  DADD R20, -RZ, |R2| ;  /* 0x00000000ff147229 */ /* 0x000fc60000000502 */
        /* <DEDUP_REMOVED lines=16> */
[----:B------:R-:W-:Y:S05]  /*ac70*/  CALL.REL.NOINC `($__internal_25_$__cuda_sm20_div_rn_f64_full) ;  /* 0x000000cc00287944 */ /* 0x000fea0003c00000 */
[----:B------:R-:W-:Y:S01]  /*ac80*/  MOV R4, R2 ;  /* 0x0000000200047202 */ /* 0x000fe20000000f00 */
[----:B------:R-:W-:-:S07]  /*ac90*/  IMAD.MOV.U32 R5, RZ, RZ, R3 ;  /* 0x000000ffff057224 */ /* 0x000fce00078e0003 */
.L_x_14234:
[----:B------:R-:W-:Y:S05]  /*aca0*/  BSYNC B4 ;  /* 0x0000000000047941 */ /* 0x000fea0003800000 */
.L_x_14233:
        /* <DEDUP_REMOVED lines=136> */
.L_x_14236:
[----:B------:R-:W-:Y:S05]  /*b530*/  BSYNC B0 ;  /* 0x0000000000007941 */ /* 0x000fea0003800000 */
.L_x_14235:
        /* <DEDUP_REMOVED lines=8> */
.L_x_14238:
[----:B------:R-:W-:Y:S05]  /*b5c0*/  BSYNC B4 ;  /* 0x0000000000047941 */ /* 0x000fea0003800000 */
.L_x_14237:
[----:B------:R-:W-:Y:S01]  /*b5d0*/  DSETP.NEU.AND P0, PT, R18, RZ, PT ;  /* 0x000000ff1200722a */ /* 0x000fe20003f0d000 */
[----:B------:R-:W-:Y:S01]  /*b5e0*/  BSSY B0, `(.L_x_14239) ;  /* 0x0000049000007945 */ /* 0x000fe20003800000 */
[----:B------:R-:W-:Y:S01]  /*b5f0*/  DADD R4, |R8|, R32 ;  /* 0x0000000008047229 */ /* 0x000fe20000000220 */
        /* <DEDUP_REMOVED lines=71> */
.L_x_14240:
[----:B------:R-:W-:Y:S05]  /*ba70*/  BSYNC B0 ;  /* 0x0000000000007941 */ /* 0x000fea0003800000 */
.L_x_14239:
[----:B------:R-:W-:Y:S02]  /*ba80*/  LOP3.LUT R3, R7, 0x80000000, R11, 0xb8, !PT ;  /* 0x8000000007037812 */ /* 0x000fe400078eb80b */
[----:B------:R-:W-:Y:S02]  /*ba90*/  FSEL R6, R4, R6, P1 ;  /* 0x0000000604067208 */ /* 0x000fe40000800000 */
[----:B------:R-:W-:-:S07]  /*baa0*/  FSEL R7, R5, R3, P1 ;  /* 0x0000000305077208 */ /* 0x000fce0000800000 */
.L_x_14198:
[----:B------:R-:W-:Y:S05]  /*bab0*/  BSYNC B3 ;  /* 0x0000000000037941 */ /* 0x000fea0003800000 */
.L_x_14187:
        /* <DEDUP_REMOVED lines=8> */
.L_x_14108:
[----:B------:R-:W-:-:S14]  /*bb40*/  DSETP.NEU.AND P0, PT, R34, +INF , PT ;  /* 0x7ff000002200742a */ /* 0x000fdc0003f0d000 */
[----:B------:R-:W-:Y:S01]  /*bb50*/  @!P0 DADD R10, R10, R10 ;  /* 0x000000000a0a8229 */ /* 0x000fe2000000000a */
[----:B------:R-:W-:Y:S10]  /*bb60*/  @!P0 BRA `(.L_x_14110) ;  /* 0x0000000000388947 */ /* 0x000ff40003800000 */
[----:B------:R-:W-:-:S14]  /*bb70*/  DSETP.NEU.AND P0, PT, R32, +INF , PT ;  /* 0x7ff000002000742a */ /* 0x000fdc0003f0d000 */
[----:B------:R-:W-:Y:S01]  /*bb80*/  @!P0 DADD R2, R8, R8 ;  /* 0x0000000008028229 */ /* 0x000fe20000000008 */
[----:B------:R-:W-:Y:S02]  /*bb90*/  @!P0 IMAD.MOV.U32 R8, RZ, RZ, R10 ;  /* 0x000000ffff088224 */ /* 0x000fe400078e000a */
[----:B------:R-:W-:-:S07]  /*bba0*/  @!P0 IMAD.MOV.U32 R9, RZ, RZ, R11 ;  /* 0x000000ffff098224 */ /* 0x000fce00078e000b */
[----:B------:R-:W-:Y:S01]  /*bbb0*/  @!P0 MOV R10, R2 ;  /* 0x00000002000a8202 */ /* 0x000fe20000000f00 */
        /* <DEDUP_REMOVED lines=9> */
.L_x_14110:
[----:B------:R-:W-:Y:S05]  /*bc50*/  BSYNC B1 ;  /* 0x0000000000017941 */ /* 0x000fea0003800000 */
.L_x_14107:
[----:B------:R-:W0:Y:S01]  /*bc60*/  S2R R0, SR_TID.X ;  /* 0x0000000000007919 */ /* 0x000e220000002100 */
[----:B------:R-:W-:Y:S02]  /*bc70*/  ULDC.64 UR4, c[0x0][0x410] ;  /* 0x0001040000047ab9 */ /* 0x000fe40000000a00 */
[----:B------:R-:W-:Y:S01]  /*bc80*/  IADD3 R2, P0, R29, UR4, RZ ;  /* 0x000000041d027c10 */ /* 0x000fe2000ff1e0ff */
[----:B------:R-:W0:Y:S04]  /*bc90*/  S2R R5, SR_CTAID.X ;  /* 0x0000000000057919 */ /* 0x000e280000002500 */
[----:B------:R-:W-:-:S05]  /*bca0*/  IMAD.X R3, RZ, RZ, UR5, P0 ;  /* 0x00000005ff037e24 */ /* 0x000fca00080e06ff */
[----:B------:R1:W-:Y:S01]  /*bcb0*/  STG.E.128 desc[UR8][R2.64], R8 ;  /* 0x0000000802007986 */ /* 0x0003e2000c101d08 */
[----:B0-----:R-:W-:-:S05]  /*bcc0*/  LEA R5, R5, R0, 0x8 ;  /* 0x0000000005057211 */ /* 0x001fca00078e40ff */
[----:B-1----:R-:W-:-:S07]  /*bcd0*/  VIADD R5, R5, 0x80 ;  /* 0x0000008005057836 */ /* 0x002fce0000000000 */
.L_x_14105:
[----:B------:R-:W-:Y:S05]  /*bce0*/  BSYNC B2 ;  /* 0x0000000000027941 */ /* 0x000fea0003800000 */
.L_x_14104:
[----:B------:R-:W-:Y:S05]  /*bcf0*/  WARPSYNC.ALL ;  /* 0x0000000000007948 */ /* 0x000fea0003800000 */
[----:B------:R-:W-:Y:S02]  /*bd00*/  ULDC UR4, c[0x0][0x210] ;  /* 0x0000840000047ab9 */ /* 0x000fe40000000800 */
[----:B------:R-:W-:-:S13]  /*bd10*/  ISETP.GE.AND P0, PT, R5, UR4, PT ;  /* 0x0000000405007c0c */ /* 0x000fda000bf06270 */
[----:B------:R-:W-:Y:S05]  /*bd20*/  @P0 EXIT ;  /* 0x000000000000094d */ /* 0x000fea0003800000 */
[----:B------:R-:W0:Y:S01]  /*bd30*/  LDC R6, c[0x0][0x218] ;  /* 0x00008600ff067b82 */ /* 0x000e220000000800 */
[----:B------:R-:W-:Y:S02]  /*bd40*/  IMAD.MOV.U32 R0, RZ, RZ, RZ ;  /* 0x000000ffff007224 */ /* 0x000fe400078e00ff */
        /* <DEDUP_REMOVED lines=288> */
[----:B------:R-:W-:Y:S02]  /*cf50*/  @P0 IMAD.MOV.U32 R4, RZ, RZ, RZ ;  /* 0x000000ffff040224 */ /* 0x000fe400078e00ff */
[----:B------:R-:W-:-:S05]  /*cf60*/  IMAD.MOV R7, RZ, RZ, -R5 ;  /* 0x000000ffff077224 */ /* 0x000fca00078e0a05 */
[----:B------:R-:W1:Y:S08]  /*cf70*/  @P0 LDC R11, c[0x0][0x33c] ;  /* 0x0000cf00ff0b0b82 */ /* 0x000e700000000800 */
[----:B------:R-:W2:Y:S01]  /*cf80*/  @P0 LDC.64 R12, c[0x0][0x408] ;  /* 0x00010200ff0c0b82 */ /* 0x000ea20000000a00 */
[----:B0-----:R-:W-:-:S05]  /*cf90*/  @P0 IMAD.HI.U32 R2, R5, R8, R4 ;  /* 0x0000000805020227 */ /* 0x001fca00078e0004 */
[----:B------:R-:W-:Y:S01]  /*cfa0*/  @P0 SHF.R.U32.HI R4, RZ, R9, R2 ;  /* 0x00000009ff040219 */ /* 0x000fe20000011602 */
[----:B------:R-:W-:-:S04]  /*cfb0*/  IMAD R2, R7, UR6, R3 ;  /* 0x0000000607027c24 */ /* 0x000fc8000f8e0203 */
[----:B------:R-:W-:Y:S02]  /*cfc0*/  @P0 IMAD.MOV R4, RZ, RZ, -R4 ;  /* 0x000000ffff040224 */ /* 0x000fe400078e0a04 */
[C---:B------:R-:W-:Y:S02]  /*cfd0*/  IMAD R35, R2.reuse, UR4, R35 ;  /* 0x0000000402237c24 */ /* 0x040fe4000f8e0223 */
[----:B-1----:R-:W-:Y:S02]  /*cfe0*/  @P0 IMAD R4, R11, R4, R5 ;  /* 0x000000040b040224 */ /* 0x002fe400078e0205 */
[----:B------:R-:W-:Y:S02]  /*cff0*/  IMAD R0, R2, UR5, R0 ;  /* 0x0000000502007c24 */ /* 0x000fe4000f8e0200 */
[C---:B--2---:R-:W-:Y:S02]  /*d000*/  @P0 IMAD R35, R4.reuse, R12, R35 ;  /* 0x0000000c04230224 */ /* 0x044fe400078e0223 */
[----:B------:R-:W-:-:S07]  /*d010*/  @P0 IMAD R0, R4, R13, R0 ;  /* 0x0000000d04000224 */ /* 0x000fce00078e0200 */
.L_x_14241:
[----:B------:R-:W-:Y:S02]  /*d020*/  ULDC.64 UR4, c[0x0][0x418] ;  /* 0x0001060000047ab9 */ /* 0x000fe40000000a00 */
[----:B------:R-:W-:-:S04]  /*d030*/  IADD3 R2, P0, R0, UR4, RZ ;  /* 0x0000000400027c10 */ /* 0x000fc8000ff1e0ff */
[----:B------:R-:W-:-:S05]  /*d040*/  IADD3.X R3, RZ, UR5, RZ, P0, !PT ;  /* 0x00000005ff037c10 */ /* 0x000fca00087fe4ff */
        /* <DEDUP_REMOVED lines=27> */
[----:B------:R-:W-:Y:S01]  /*d200*/  BSSY B2, `(.L_x_14246) ;  /* 0x00002a2000027945 */ /* 0x000fe20003800000 */
[----:B------:R-:W-:-:S08]  /*d210*/  DADD R14, -RZ, |R22| ;  /* 0x00000000ff0e7229 */ /* 0x000fd00000000516 */
[-C--:B------:R-:W-:Y:S02]  /*d220*/  ISETP.GT.U32.AND P1, PT, R2, R28.reuse, PT ;  /* 0x0000001c0200720c */ /* 0x080fe40003f24070 */
[-C--:B------:R-:W-:Y:S02]  /*d230*/  ISETP.GT.U32.AND P3, PT, R14, R28.reuse, PT ;  /* 0x0000001c0e00720c */ /* 0x080fe40003f64070 */
[CC--:B------:R-:W-:Y:S02]  /*d240*/  ISETP.GT.U32.AND.EX P1, PT, R3.reuse, R29.reuse, PT, P1 ;  /* 0x0000001d0300720c */ /* 0x0c0fe40003f24110 */
[----:B------:R-:W-:Y:S02]  /*d250*/  ISETP.LT.U32.AND P0, PT, R2, R28, PT ;  /* 0x0000001c0200720c */ /* 0x000fe40003f01070 */
[-C--:B------:R-:W-:Y:S02]  /*d260*/  SEL R5, R3, R29.reuse, P1 ;  /* 0x0000001d03057207 */ /* 0x080fe40000800000 */
[----:B------:R-:W-:-:S02]  /*d270*/  ISETP.GT.U32.AND.EX P3, PT, R15, R29, PT, P3 ;  /* 0x0000001d0f00720c */ /* 0x000fc40003f64130 */
[-C--:B------:R-:W-:Y:S02]  /*d280*/  ISETP.LT.U32.AND.EX P0, PT, R3, R29.reuse, PT, P0 ;  /* 0x0000001d0300720c */ /* 0x080fe40003f01100 */
[----:B------:R-:W-:Y:S02]  /*d290*/  LOP3.LUT R34, R5, 0xffc00000, RZ, 0xc0, !PT ;  /* 0xffc0000005227812 */ /* 0x000fe400078ec0ff */
[-C--:B------:R-:W-:Y:S02]  /*d2a0*/  ISETP.LT.U32.AND P2, PT, R14, R28.reuse, PT ;  /* 0x0000001c0e00720c */ /* 0x080fe40003f41070 */
[-C--:B------:R-:W-:Y:S02]  /*d2b0*/  SEL R7, R15, R29.reuse, P3 ;  /* 0x0000001d0f077207 */ /* 0x080fe40001800000 */
[----:B------:R-:W-:Y:S02]  /*d2c0*/  SEL R12, R2, R28, P0 ;  /* 0x0000001c020c7207 */ /* 0x000fe40000000000 */
[----:B------:R-:W-:-:S02]  /*d2d0*/  SEL R13, R3, R29, P0 ;  /* 0x0000001d030d7207 */ /* 0x000fc40000000000 */
[----:B------:R-:W-:Y:S02]  /*d2e0*/  IADD3 R33, -R34, 0x7fd00000, RZ ;  /* 0x7fd0000022217810 */ /* 0x000fe40007ffe1ff */
[-C--:B------:R-:W-:Y:S02]  /*d2f0*/  ISETP.LT.U32.AND.EX P0, PT, R15, R29.reuse, PT, P2 ;  /* 0x0000001d0f00720c */ /* 0x080fe40003f01120 */
[----:B------:R-:W-:Y:S02]  /*d300*/  LOP3.LUT R0, R7, 0xffc00000, RZ, 0xc0, !PT ;  /* 0xffc0000007007812 */ /* 0x000fe400078ec0ff */
[-C--:B------:R-:W-:Y:S01]  /*d310*/  SEL R4, R2, R28.reuse, P1 ;  /* 0x0000001c02047207 */ /* 0x080fe20000800000 */
[----:B------:R-:W-:Y:S01]  /*d320*/  IMAD.MOV.U32 R2, RZ, RZ, RZ ;  /* 0x000000ffff027224 */ /* 0x000fe200078e00ff */
[----:B------:R-:W-:Y:S01]  /*d330*/  SEL R26, R14, R28, P0 ;  /* 0x0000001c0e1a7207 */ /* 0x000fe20000000000 */
[----:B------:R-:W-:Y:S01]  /*d340*/  DMUL R30, R32, R12 ;  /* 0x0000000c201e7228 */ /* 0x000fe20000000000 */
[----:B------:R-:W-:-:S02]  /*d350*/  SEL R27, R15, R29, P0 ;  /* 0x0000001d0f1b7207 */ /* 0x000fc40000000000 */
[----:B------:R-:W-:Y:S01]  /*d360*/  IADD3 R3, -R0, 0x7fd00000, RZ ;  /* 0x7fd0000000037810 */ /* 0x000fe20007ffe1ff */
[----:B------:R-:W-:Y:S01]  /*d370*/  DMUL R32, R32, R4 ;  /* 0x0000000420207228 */ /* 0x000fe20000000000 */
[----:B------:R-:W-:Y:S01]  /*d380*/  SEL R6, R14, R28, P3 ;  /* 0x0000001c0e067207 */ /* 0x000fe20001800000 */
[----:B------:R-:W-:Y:S02]  /*d390*/  IMAD.U32 R28, RZ, RZ, UR6 ;  /* 0x00000006ff1c7e24 */ /* 0x000fe4000f8e00ff */
[----:B------:R-:W-:Y:S02]  /*d3a0*/  DMUL R30, R30, R30 ;  /* 0x0000001e1e1e7228 */ /* 0x000fe40000000000 */
[C---:B------:R-:W-:Y:S02]  /*d3b0*/  DMUL R24, R2.reuse, R26 ;  /* 0x0000001a02187228 */ /* 0x040fe40000000000 */
[----:B------:R-:W-:-:S04]  /*d3c0*/  DMUL R2, R2, R6 ;  /* 0x0000000602027228 */ /* 0x000fc80000000000 */
[----:B------:R-:W-:Y:S02]  /*d3d0*/  DFMA R14, R32, R32, R30 ;  /* 0x00000020200e722b */ /* 0x000fe4000000001e */
[----:B------:R-:W-:Y:S01]  /*d3e0*/  DMUL R24, R24, R24 ;  /* 0x0000001818187228 */ /* 0x000fe20000000000 */
[----:B------:R-:W-:-:S05]  /*d3f0*/  IMAD.U32 R30, RZ, RZ, UR5 ;  /* 0x00000005ff1e7e24 */ /* 0x000fca000f8e00ff */
[----:B------:R-:W-:Y:S02]  /*d400*/  DSETP.MIN.AND P0, P1, R14, UR4, PT ;  /* 0x000000040e007e2a */ /* 0x000fe4000b900000 */
[----:B------:R-:W-:Y:S01]  /*d410*/  DFMA R24, R2, R2, R24 ;  /* 0x000000020218722b */ /* 0x000fe20000000018 */
[----:B------:R-:W-:-:S05]  /*d420*/  IMAD.MOV.U32 R2, RZ, RZ, R15 ;  /* 0x000000ffff027224 */ /* 0x000fca00078e000f */
[----:B------:R-:W-:Y:S02]  /*d430*/  FSEL R3, R2, UR6, P0 ;  /* 0x0000000602037c08 */ /* 0x000fe40008000000 */
[----:B------:R-:W-:Y:S01]  /*d440*/  DSETP.MIN.AND P2, P3, R24, UR4, PT ;  /* 0x0000000418007e2a */ /* 0x000fe2000bb40000 */
[----:B------:R-:W-:Y:S01]  /*d450*/  MOV R2, R14 ;  /* 0x0000000e00027202 */ /* 0x000fe20000000f00 */
[----:B------:R-:W-:Y:S01]  /*d460*/  IMAD.MOV.U32 R29, RZ, RZ, R25 ;  /* 0x000000ffff1d7224 */ /* 0x000fe200078e0019 */
[----:B------:R-:W-:Y:S01]  /*d470*/  UMOV UR6, UR4 ;  /* 0x0000000400067c82 */ /* 0x000fe20008000000 */
[----:B------:R-:W-:Y:S01]  /*d480*/  @P1 LOP3.LUT R3, R28, 0x80000, RZ, 0xfc, !PT ;  /* 0x000800001c031812 */ /* 0x000fe200078efcff */
[----:B------:R-:W-:Y:S01]  /*d490*/  IMAD.MOV.U32 R28, RZ, RZ, R24 ;  /* 0x000000ffff1c7224 */ /* 0x000fe200078e0018 */
[----:B------:R-:W-:Y:S01]  /*d4a0*/  SEL R2, R2, UR6, P0 ;  /* 0x0000000602027c07 */ /* 0x000fe20008000000 */
[----:B------:R-:W-:Y:S01]  /*d4b0*/  DSETP.NEU.AND P0, PT, R12, RZ, PT ;  /* 0x000000ff0c00722a */ /* 0x000fe20003f0d000 */
[----:B------:R-:W-:-:S02]  /*d4c0*/  FSEL R43, R29, UR5, P2 ;  /* 0x000000051d2b7c08 */ /* 0x000fc40009000000 */
[----:B------:R-:W0:Y:S01]  /*d4d0*/  MUFU.RSQ64H R29, R3 ;  /* 0x00000003001d7308 */ /* 0x000e220000001c00 */
[----:B------:R-:W-:Y:S01]  /*d4e0*/  SEL R42, R28, UR7, P2 ;  /* 0x000000071c2a7c07 */ /* 0x000fe20009000000 */
[----:B------:R-:W-:Y:S01]  /*d4f0*/  IMAD.MOV.U32 R28, RZ, RZ, RZ ;  /* 0x000000ffff1c7224 */ /* 0x000fe200078e00ff */
[----:B------:R-:W-:Y:S01]  /*d500*/  ISETP.GE.U32.AND P1, PT, R13, 0x7ff00000, PT ;  /* 0x7ff000000d00780c */ /* 0x000fe20003f26070 */
[----:B------:R-:W-:Y:S01]  /*d510*/  DSETP.NEU.AND P2, PT, R26, RZ, PT ;  /* 0x000000ff1a00722a */ /* 0x000fe20003f4d000 */
[----:B------:R-:W-:Y:S02]  /*d520*/  @P3 LOP3.LUT R43, R30, 0x80000, RZ, 0xfc, !PT ;  /* 0x000800001e2b3812 */ /* 0x000fe400078efcff */
[----:B------:R-:W-:Y:S02]  /*d530*/  MOV R30, RZ ;  /* 0x000000ff001e7202 */ /* 0x000fe40000000f00 */
[----:B------:R-:W1:Y:S01]  /*d540*/  MUFU.RSQ64H R31, R43 ;  /* 0x0000002b001f7308 */ /* 0x000e620000001c00 */
[----:B------:R-:W-:Y:S01]  /*d550*/  ISETP.GE.U32.AND P3, PT, R27, 0x7ff00000, PT ;  /* 0x7ff000001b00780c */ /* 0x000fe20003f66070 */
[----:B0-----:R-:W-:-:S08]  /*d560*/  DMUL R36, R28, R28 ;  /* 0x0000001c1c247228 */ /* 0x001fd00000000000 */
[----:B------:R-:W-:Y:S02]  /*d570*/  DFMA R36, R2, -R36, 1 ;  /* 0x3ff000000224742b */ /* 0x000fe40000000824 */
[----:B-1----:R-:W-:Y:S01]  /*d580*/  DMUL R40, R30, R30 ;  /* 0x0000001e1e287228 */ /* 0x002fe20000000000 */
[----:B------:R-:W-:Y:S02]  /*d590*/  IMAD.MOV.U32 R2, RZ, RZ, 0x0 ;  /* 0x00000000ff027424 */ /* 0x000fe400078e00ff */
[----:B------:R-:W-:-:S03]  /*d5a0*/  IMAD.MOV.U32 R3, RZ, RZ, 0x3fd80000 ;  /* 0x3fd80000ff037424 */ /* 0x000fc600078e00ff */
[----:B------:R-:W-:Y:S02]  /*d5b0*/  DMUL R32, R28, R36 ;  /* 0x000000241c207228 */ /* 0x000fe40000000000 */
[----:B------:R-:W-:Y:S02]  /*d5c0*/  DFMA R40, R42, -R40, 1 ;  /* 0x3ff000002a28742b */ /* 0x000fe40000000828 */
[----:B------:R-:W-:-:S06]  /*d5d0*/  DFMA R36, R36, R2, 0.5 ;  /* 0x3fe000002424742b */ /* 0x000fcc0000000002 */
[----:B------:R-:W-:Y:S02]  /*d5e0*/  DFMA R38, R40, R2, 0.5 ;  /* 0x3fe000002826742b */ /* 0x000fe40000000002 */
[----:B------:R-:W-:Y:S02]  /*d5f0*/  DMUL R40, R30, R40 ;  /* 0x000000281e287228 */ /* 0x000fe40000000000 */
[----:B------:R-:W-:-:S06]  /*d600*/  DFMA R32, R36, R32, R28 ;  /* 0x000000202420722b */ /* 0x000fcc000000001c */
[----:B------:R-:W-:Y:S02]  /*d610*/  DFMA R38, R38, R40, R30 ;  /* 0x000000282626722b */ /* 0x000fe4000000001e */
[----:B------:R-:W-:Y:S01]  /*d620*/  DMUL R32, R14, R32 ;  /* 0x000000200e207228 */ /* 0x000fe20000000000 */
[----:B------:R-:W-:Y:S01]  /*d630*/  LOP3.LUT R15, R34, 0x100000, RZ, 0xfc, !PT ;  /* 0x00100000220f7812 */ /* 0x000fe200078efcff */
[----:B------:R-:W-:-:S04]  /*d640*/  IMAD.MOV.U32 R14, RZ, RZ, RZ ;  /* 0x000000ffff0e7224 */ /* 0x000fc800078e00ff */
[----:B------:R-:W-:Y:S01]  /*d650*/  DMUL R38, R24, R38 ;  /* 0x0000002618267228 */ /* 0x000fe20000000000 */
[----:B------:R-:W-:Y:S01]  /*d660*/  LOP3.LUT R25, R0, 0x100000, RZ, 0xfc, !PT ;  /* 0x0010000000197812 */ /* 0x000fe200078efcff */
[----:B------:R-:W-:Y:S01]  /*d670*/  IMAD.MOV.U32 R24, RZ, RZ, RZ ;  /* 0x000000ffff187224 */ /* 0x000fe200078e00ff */
[----:B------:R-:W-:-:S05]  /*d680*/  DMUL R32, R32, R14 ;  /* 0x0000000e20207228 */ /* 0x000fca0000000000 */
[----:B------:R-:W-:-:S05]  /*d690*/  DMUL R38, R38, R24 ;  /* 0x0000001826267228 */ /* 0x000fca0000000000 */
[----:B------:R-:W-:Y:S02]  /*d6a0*/  @!P1 FSEL R13, R5, R33, !P0 ;  /* 0x00000021050d9208 */ /* 0x000fe40004000000 */
[----:B------:R-:W-:-:S03]  /*d6b0*/  @!P1 FSEL R12, R4, R32, !P0 ;  /* 0x00000020040c9208 */ /* 0x000fc60004000000 */
        /* <DEDUP_REMOVED lines=35> */
.L_x_14249:
[----:B------:R-:W-:Y:S05]  /*d8f0*/  BSYNC B3 ;  /* 0x0000000000037941 */ /* 0x000fea0003800000 */
.L_x_14248:
        /* <DEDUP_REMOVED lines=81> */
.L_x_14247:
        /* <DEDUP_REMOVED lines=34> */
.L_x_14257:
[----:B------:R-:W-:Y:S05]  /*e030*/  BSYNC B4 ;  /* 0x0000000000047941 */ /* 0x000fea0003800000 */
.L_x_14256:
[----:B------:R-:W-:Y:S02]  /*e040*/  IMAD.MOV.U32 R30, RZ, RZ, R2 ;  /* 0x000000ffff1e7224 */ /* 0x000fe400078e0002 */
[----:B------:R-:W-:Y:S01]  /*e050*/  IMAD.MOV.U32 R31, RZ, RZ, R3 ;  /* 0x000000ffff1f7224 */ /* 0x000fe200078e0003 */
[----:B------:R-:W-:Y:S06]  /*e060*/  BRA `(.L_x_14255) ;  /* 0x0000000000047947 */ /* 0x000fec0003800000 */
.L_x_14254:
[----:B------:R-:W-:-:S11]  /*e070*/  DADD R30, -R20, R24 ;  /* 0x00000000141e7229 */ /* 0x000fd60000000118 */
.L_x_14255:
[----:B------:R-:W-:Y:S05]  /*e080*/  BSYNC B3 ;  /* 0x0000000000037941 */ /* 0x000fea0003800000 */
.L_x_14253:
[----:B------:R-:W-:Y:S01]  /*e090*/  DADD R14, -R18, 1 ;  /* 0x3ff00000120e7429 */ /* 0x000fe20000000100 */
[----:B------:R-:W-:Y:S07]  /*e0a0*/  BSSY B3, `(.L_x_14258) ;  /* 0x000001f000037945 */ /* 0x000fee0003800000 */
[----:B------:R-:W-:-:S14]  /*e0b0*/  DSETP.GEU.AND P0, PT, R14, RZ, PT ;  /* 0x000000ff0e00722a */ /* 0x000fdc0003f0e000 */
        /* <DEDUP_REMOVED lines=26> */
.L_x_14262:
[----:B------:R-:W-:Y:S05]  /*e260*/  BSYNC B4 ;  /* 0x0000000000047941 */ /* 0x000fea0003800000 */
.L_x_14261:
[----:B------:R-:W-:Y:S05]  /*e270*/  BRA `(.L_x_14260) ;  /* 0x0000000000047947 */ /* 0x000fea0003800000 */
.L_x_14259:
[----:B------:R-:W-:-:S11]  /*e280*/  DADD R2, R26, -R14 ;  /* 0x000000001a027229 */ /* 0x000fd6000000080e */
.L_x_14260:
[----:B------:R-:W-:Y:S05]  /*e290*/  BSYNC B3 ;  /* 0x0000000000037941 */ /* 0x000fea0003800000 */
.L_x_14258:
        /* <DEDUP_REMOVED lines=29> */
.L_x_14264:
[----:B------:R-:W-:Y:S05]  /*e470*/  BSYNC B3 ;  /* 0x0000000000037941 */ /* 0x000fea0003800000 */
.L_x_14263:
        /* <DEDUP_REMOVED lines=85> */
.L_x_14265:
        /* <DEDUP_REMOVED lines=20> */
.L_x_14267:
[----:B------:R-:W-:Y:S05]  /*eb10*/  BSYNC B3 ;  /* 0x0000000000037941 */ /* 0x000fea0003800000 */
.L_x_14266:
        /* <DEDUP_REMOVED lines=30> */
.L_x_14252:
        /* <DEDUP_REMOVED lines=26> */
.L_x_14270:
[----:B------:R-:W-:Y:S05]  /*eea0*/  BSYNC B3 ;  /* 0x0000000000037941 */ /* 0x000fea0003800000 */
.L_x_14269:
        /* <DEDUP_REMOVED lines=25> */
.L_x_14273:
[----:B------:R-:W-:Y:S05]  /*f040*/  BSYNC B3 ;  /* 0x0000000000037941 */ /* 0x000fea0003800000 */
.L_x_14272:
        /* <DEDUP_REMOVED lines=30> */
.L_x_14271:
[----:B------:R-:W-:-:S10]  /*f230*/  DADD R2, R30, 1 ;  /* 0x3ff000001e027429 */ /* 0x000fd40000000000 */
[----:B------:R-:W-:Y:S01]  /*f240*/  ISETP.GT.AND P0, PT, R3, 0xfffff, PT ;  /* 0x000fffff0300780c */ /* 0x000fe20003f04270 */
[----:B------:R-:W-:Y:S02]  /*f250*/  IMAD.MOV.U32 R4, RZ, RZ, R2 ;  /* 0x000000ffff047224 */ /* 0x000fe400078e0002 */
[----:B------:R-:W-:-:S10]  /*f260*/  IMAD.MOV.U32 R5, RZ, RZ, R3 ;  /* 0x000000ffff057224 */ /* 0x000fd400078e0003 */
        /* <DEDUP_REMOVED lines=20> */
[----:B------:R-:W-:Y:S02]  /*f3b0*/  @P0 IADD3 R7, R5, -0x100000, RZ ;  /* 0xfff0000005070810 */ /* 0x000fe40007ffe0ff */
        /* <DEDUP_REMOVED lines=50> */
.L_x_14274:
[----:B------:R-:W-:Y:S01]  /*f6e0*/  IMAD.MOV.U32 R2, RZ, RZ, 0x0 ;  /* 0x00000000ff027424 */ /* 0x000fe200078e00ff */
[----:B------:R-:W-:Y:S01]  /*f6f0*/  FSETP.NEU.FTZ.AND P0, PT, R5, RZ, PT ;  /* 0x000000ff0500720b */ /* 0x000fe20003f1d000 */
[----:B------:R-:W-:-:S06]  /*f700*/  IMAD.MOV.U32 R3, RZ, RZ, 0x7ff00000 ;  /* 0x7ff00000ff037424 */ /* 0x000fcc00078e00ff */
[----:B------:R-:W-:-:S10]  /*f710*/  DFMA R2, R4, R2, +INF ;  /* 0x7ff000000402742b */ /* 0x000fd40000000002 */
[----:B------:R-:W-:Y:S02]  /*f720*/  FSEL R30, R2, RZ, P0 ;  /* 0x000000ff021e7208 */ /* 0x000fe40000000000 */
[----:B------:R-:W-:Y:S01]  /*f730*/  FSEL R31, R3, -QNAN , P0 ;  /* 0xfff00000031f7808 */ /* 0x000fe20000000000 */
[----:B------:R-:W-:Y:S06]  /*f740*/  BRA `(.L_x_14250) ;  /* 0x0000000400347947 */ /* 0x000fec0003800000 */
.L_x_14268:
        /* <DEDUP_REMOVED lines=26> */
.L_x_14276:
[----:B------:R-:W-:Y:S05]  /*f8f0*/  BSYNC B3 ;  /* 0x0000000000037941 */ /* 0x000fea0003800000 */
.L_x_14275:
        /* <DEDUP_REMOVED lines=19> */
.L_x_14278:
[----:B------:R-:W-:Y:S05]  /*fa30*/  BSYNC B3 ;  /* 0x0000000000037941 */ /* 0x000fea0003800000 */
.L_x_14277:
[----:B------:R-:W-:Y:S02]  /*fa40*/  IMAD.MOV.U32 R30, RZ, RZ, R2 ;  /* 0x000000ffff1e7224 */ /* 0x000fe400078e0002 */
[----:B------:R-:W-:Y:S01]  /*fa50*/  IMAD.MOV.U32 R31, RZ, RZ, R3 ;  /* 0x000000ffff1f7224 */ /* 0x000fe200078e0003 */
[----:B------:R-:W-:Y:S06]  /*fa60*/  BRA `(.L_x_14250) ;  /* 0x00000000006c7947 */ /* 0x000fec0003800000 */
.L_x_14251:
        /* <DEDUP_REMOVED lines=24> */
.L_x_14280:
[----:B------:R-:W-:Y:S05]  /*fbf0*/  BSYNC B3 ;  /* 0x0000000000037941 */ /* 0x000fea0003800000 */
.L_x_14279:
[----:B------:R-:W-:Y:S01]  /*fc00*/  IMAD.MOV.U32 R30, RZ, RZ, R2 ;  /* 0x000000ffff1e7224 */ /* 0x000fe200078e0002 */
[----:B------:R-:W-:-:S07]  /*fc10*/  MOV R31, R3 ;  /* 0x00000003001f7202 */ /* 0x000fce0000000f00 */
.L_x_14250:
[----:B------:R-:W-:Y:S05]  /*fc20*/  BSYNC B2 ;  /* 0x0000000000027941 */ /* 0x000fea0003800000 */
.L_x_14246:
        /* <DEDUP_REMOVED lines=24> */
[----:B------:R-:W-:Y:S05]  /*fdb0*/  CALL.REL.NOINC `($__internal_25_$__cuda_sm20_div_rn_f64_full) ;  /* 0x0000007800d87944 */ /* 0x000fea0003c00000 */
.L_x_14285:
[----:B------:R-:W-:Y:S05]  /*fdc0*/  BSYNC B4 ;  /* 0x0000000000047941 */ /* 0x000fea0003800000 */
.L_x_14284:
        /* <DEDUP_REMOVED lines=49> */
.L_x_14287:
        /* <DEDUP_REMOVED lines=68> */
[----:B------:R-:W-:Y:S02]  /*10520*/  LOP3.LUT R3, R5, 0x80000000, R3, 0xb8, !PT ;  /* 0x8000000005037812 */ /* 0x000fe400078eb803 */
[----:B------:R-:W-:Y:S01]  /*10530*/  MOV R2, R4 ;  /* 0x0000000400027202 */ /* 0x000fe20000000f00 */
[----:B------:R-:W-:Y:S06]  /*10540*/  BRA `(.L_x_14288) ;  /* 0x0000001400e07947 */ /* 0x000fec0003800000 */
.L_x_14286:
        /* <DEDUP_REMOVED lines=36> */
.L_x_14296:
[----:B------:R-:W-:Y:S05]  /*10790*/  BSYNC B6 ;  /* 0x0000000000067941 */ /* 0x000fea0003800000 */
.L_x_14295:
[----:B------:R-:W-:Y:S02]  /*107a0*/  IMAD.MOV.U32 R32, RZ, RZ, R2 ;  /* 0x000000ffff207224 */ /* 0x000fe400078e0002 */
[----:B------:R-:W-:Y:S01]  /*107b0*/  IMAD.MOV.U32 R33, RZ, RZ, R3 ;  /* 0x000000ffff217224 */ /* 0x000fe200078e0003 */
[----:B------:R-:W-:Y:S06]  /*107c0*/  BRA `(.L_x_14294) ;  /* 0x0000000000047947 */ /* 0x000fec0003800000 */
.L_x_14293:
[----:B------:R-:W-:-:S11]  /*107d0*/  DADD R32, -R20, R24 ;  /* 0x0000000014207229 */ /* 0x000fd60000000118 */
.L_x_14294:
[----:B------:R-:W-:Y:S05]  /*107e0*/  BSYNC B5 ;  /* 0x0000000000057941 */ /* 0x000fea0003800000 */
.L_x_14292:
        /* <DEDUP_REMOVED lines=26> */
.L_x_14301:
[----:B------:R-:W-:Y:S05]  /*10990*/  BSYNC B6 ;  /* 0x0000000000067941 */ /* 0x000fea0003800000 */
.L_x_14300:
[----:B------:R-:W-:Y:S02]  /*109a0*/  IMAD.MOV.U32 R16, RZ, RZ, R2 ;  /* 0x000000ffff107224 */ /* 0x000fe400078e0002 */
[----:B------:R-:W-:Y:S01]  /*109b0*/  IMAD.MOV.U32 R17, RZ, RZ, R3 ;  /* 0x000000ffff117224 */ /* 0x000fe200078e0003 */
[----:B------:R-:W-:Y:S06]  /*109c0*/  BRA `(.L_x_14299) ;  /* 0x0000000000047947 */ /* 0x000fec0003800000 */
.L_x_14298:
[----:B------:R-:W-:-:S11]  /*109d0*/  DADD R16, -R22, R26 ;  /* 0x0000000016107229 */ /* 0x000fd6000000011a */
.L_x_14299:
[----:B------:R-:W-:Y:S05]  /*109e0*/  BSYNC B5 ;  /* 0x0000000000057941 */ /* 0x000fea0003800000 */
.L_x_14297:
[----:B------:R-:W-:Y:S01]  /*109f0*/  DMUL R2, R16, 0.5 ;  /* 0x3fe0000010027828 */ /* 0x000fe20000000000 */
[----:B------:R-:W-:Y:S01]  /*10a00*/  IMAD.MOV.U32 R4, RZ, RZ, 0x0 ;  /* 0x00000000ff047424 */ /* 0x000fe200078e00ff */
[----:B------:R-:W-:Y:S01]  /*10a10*/  DADD R28, R18, R28 ;  /* 0x00000000121c7229 */ /* 0x000fe2000000001c */
        /* <DEDUP_REMOVED lines=26> */
.L_x_14303:
[----:B------:R-:W-:Y:S05]  /*10bc0*/  BSYNC B5 ;  /* 0x0000000000057941 */ /* 0x000fea0003800000 */
.L_x_14302:
[----:B------:R-:W-:Y:S01]  /*10bd0*/  IMAD.MOV.U32 R28, RZ, RZ, R2 ;  /* 0x000000ffff1c7224 */ /* 0x000fe200078e0002 */
[----:B------:R-:W-:Y:S01]  /*10be0*/  MOV R29, R3 ;  /* 0x00000003001d7202 */ /* 0x000fe20000000f00 */
[----:B------:R-:W-:Y:S06]  /*10bf0*/  BRA `(.L_x_14304) ;  /* 0x0000000800447947 */ /* 0x000fec0003800000 */
.L_x_14291:
        /* <DEDUP_REMOVED lines=29> */
.L_x_14307:
[----:B------:R-:W-:Y:S05]  /*10dd0*/  BSYNC B5 ;  /* 0x0000000000057941 */ /* 0x000fea0003800000 */
.L_x_14306:
[----:B------:R-:W-:Y:S02]  /*10de0*/  IMAD.MOV.U32 R28, RZ, RZ, R2 ;  /* 0x000000ffff1c7224 */ /* 0x000fe400078e0002 */
[----:B------:R-:W-:Y:S01]  /*10df0*/  IMAD.MOV.U32 R29, RZ, RZ, R3 ;  /* 0x000000ffff1d7224 */ /* 0x000fe200078e0003 */
[----:B------:R-:W-:Y:S06]  /*10e00*/  BRA `(.L_x_14304) ;  /* 0x0000000400c07947 */ /* 0x000fec0003800000 */
.L_x_14305:
        /* <DEDUP_REMOVED lines=29> */
.L_x_14309:
[----:B------:R-:W-:Y:S05]  /*10fe0*/  BSYNC B5 ;  /* 0x0000000000057941 */ /* 0x000fea0003800000 */
.L_x_14308:
        /* <DEDUP_REMOVED lines=19> */
.L_x_14311:
[----:B------:R-:W-:Y:S05]  /*11120*/  BSYNC B5 ;  /* 0x0000000000057941 */ /* 0x000fea0003800000 */
.L_x_14310:
[----:B------:R-:W-:Y:S01]  /*11130*/  DMUL R18, R18, 8.11296384146066816958e+31 ;  /* 0x4690000012127828 */ /* 0x000fe20000000000 */
[----:B------:R-:W-:Y:S01]  /*11140*/  IMAD.MOV.U32 R28, RZ, RZ, R2 ;  /* 0x000000ffff1c7224 */ /* 0x000fe200078e0002 */
[----:B------:R-:W-:Y:S01]  /*11150*/  MOV R29, R3 ;  /* 0x00000003001d7202 */ /* 0x000fe20000000f00 */
[----:B------:R-:W-:Y:S08]  /*11160*/  BRA `(.L_x_14304) ;  /* 0x0000000000e87947 */ /* 0x000ff00003800000 */
.L_x_14290:
        /* <DEDUP_REMOVED lines=26> */
.L_x_14313:
[----:B------:R-:W-:Y:S05]  /*11310*/  BSYNC B5 ;  /* 0x0000000000057941 */ /* 0x000fea0003800000 */
.L_x_14312:
[----:B------:R-:W-:Y:S01]  /*11320*/  DADD R14, R28, 1 ;  /* 0x3ff000001c0e7429 */ /* 0x000fe20000000000 */
[----:B------:R-:W-:Y:S01]  /*11330*/  IMAD.MOV.U32 R4, RZ, RZ, 0x0 ;  /* 0x00000000ff047424 */ /* 0x000fe200078e00ff */
[----:B------:R-:W-:Y:S01]  /*11340*/  MOV R5, 0x3fd80000 ;  /* 0x3fd8000000057802 */ /* 0x000fe20000000f00 */
[----:B------:R-:W-:Y:S01]  /*11350*/  BSSY B5, `(.L_x_14314) ;  /* 0x000001a000057945 */ /* 0x000fe20003800000 */
[----:B------:R-:W-:Y:S02]  /*11360*/  IMAD.MOV.U32 R18, RZ, RZ, 0x0 ;  /* 0x00000000ff127424 */ /* 0x000fe400078e00ff */
[----:B------:R-:W-:Y:S02]  /*11370*/  IMAD.MOV.U32 R19, RZ, RZ, 0x3ff00000 ;  /* 0x3ff00000ff137424 */ /* 0x000fe400078e00ff */
        /* <DEDUP_REMOVED lines=23> */
.L_x_14315:
[----:B------:R-:W-:Y:S05]  /*114f0*/  BSYNC B5 ;  /* 0x0000000000057941 */ /* 0x000fea0003800000 */
.L_x_14314:
[----:B------:R-:W-:-:S11]  /*11500*/  DMUL R28, R2, R20 ;  /* 0x00000014021c7228 */ /* 0x000fd60000000000 */
.L_x_14304:
[----:B------:R-:W-:Y:S05]  /*11510*/  BSYNC B4 ;  /* 0x0000000000047941 */ /* 0x000fea0003800000 */
.L_x_14289:
[----:B------:R-:W-:Y:S05]  /*11520*/  BRA `(.L_x_14316) ;  /* 0x0000000000087947 */ /* 0x000fea0003800000 */
.L_x_14283:
[----:B------:R-:W-:Y:S02]  /*11530*/  DMUL R28, R28, 9.00719925474099200000e+15 ;  /* 0x434000001c1c7828 */ /* 0x000fe40000000000 */
[----:B------:R-:W-:-:S11]  /*11540*/  DMUL R18, R18, 9.00719925474099200000e+15 ;  /* 0x4340000012127828 */ /* 0x000fd60000000000 */
.L_x_14316:
[----:B------:R-:W-:Y:S05]  /*11550*/  BSYNC B2 ;  /* 0x0000000000027941 */ /* 0x000fea0003800000 */
.L_x_14282:
        /* <DEDUP_REMOVED lines=28> */
.L_x_14318:
[----:B------:R-:W-:Y:S05]  /*11720*/  BSYNC B2 ;  /* 0x0000000000027941 */ /* 0x000fea0003800000 */
.L_x_14317:
        /* <DEDUP_REMOVED lines=82> */
.L_x_14320:
[----:B------:R-:W-:Y:S02]  /*11c50*/  FSEL R2, RZ, 3.37028055040000000000e+12, P0 ;  /* 0x54442d18ff027808 */ /* 0x000fe40000000000 */
[----:B------:R-:W-:-:S07]  /*11c60*/  FSEL R3, RZ, 2.1426990032196044922, P0 ;  /* 0x400921fbff037808 */ /* 0x000fce0000000000 */
.L_x_14321:
[----:B------:R-:W-:Y:S05]  /*11c70*/  BSYNC B0 ;  /* 0x0000000000007941 */ /* 0x000fea0003800000 */
.L_x_14319:
[----:B------:R-:W-:Y:S01]  /*11c80*/  DADD R28, |R28|, |R18| ;  /* 0x000000001c1c7229 */ /* 0x000fe20000000612 */
[----:B------:R-:W-:-:S07]  /*11c90*/  LOP3.LUT R19, R3, 0x80000000, R19, 0xb8, !PT ;  /* 0x8000000003137812 */ /* 0x000fce00078eb813 */
[----:B------:R-:W-:-:S06]  /*11ca0*/  DSETP.GTU.AND P0, PT, |R28|, +INF , PT ;  /* 0x7ff000001c00742a */ /* 0x000fcc0003f0c200 */
[----:B------:R-:W-:Y:S02]  /*11cb0*/  FSEL R2, R28, R2, P0 ;  /* 0x000000021c027208 */ /* 0x000fe40000000000 */
[----:B------:R-:W-:-:S07]  /*11cc0*/  FSEL R3, R29, R19, P0 ;  /* 0x000000131d037208 */ /* 0x000fce0000000000 */
.L_x_14288:
[----:B------:R-:W-:Y:S05]  /*11cd0*/  BSYNC B3 ;  /* 0x0000000000037941 */ /* 0x000fea0003800000 */
.L_x_14281:
[----:B------:R-:W-:Y:S01]  /*11ce0*/  LOP3.LUT R9, R31, 0x80000000, R9, 0xb8, !PT ;  /* 0x800000001f097812 */ /* 0x000fe200078eb809 */
[----:B------:R-:W-:Y:S01]  /*11cf0*/  IMAD.MOV.U32 R10, RZ, RZ, R2 ;  /* 0x000000ffff0a7224 */ /* 0x000fe200078e0002 */
[----:B------:R-:W-:Y:S02]  /*11d00*/  LOP3.LUT R11, R3, 0x80000000, R11, 0xb8, !PT ;  /* 0x80000000030b7812 */ /* 0x000fe400078eb80b */
[----:B------:R-:W-:Y:S01]  /*11d10*/  MOV R8, R30 ;  /* 0x0000001e00087202 */ /* 0x000fe20000000f00 */
[----:B------:R-:W-:Y:S06]  /*11d20*/  BRA `(.L_x_14245) ;  /* 0x0000005800e07947 */ /* 0x000fec0003800000 */
.L_x_14244:
[----:B------:R-:W-:Y:S01]  /*11d30*/  ISETP.GT.AND P0, PT, R9, -0x1, PT ;  /* 0xffffffff0900780c */ /* 0x000fe20003f04270 */
[----:B------:R-:W-:-:S12]  /*11d40*/  BSSY B2, `(.L_x_14322) ;  /* 0x000059d000027945 */ /* 0x000fd80003800000 */
[----:B------:R-:W-:Y:S05]  /*11d50*/  @P0 BRA `(.L_x_14323) ;  /* 0x0000002c00940947 */ /* 0x000fea0003800000 */
[----:B------:R-:W-:Y:S01]  /*11d60*/  DADD R14, -RZ, |R10| ;  /* 0x00000000ff0e7229 */ /* 0x000fe2000000050a */
[----:B------:R-:W-:Y:S01]  /*11d70*/  UMOV UR4, 0xffffffff ;  /* 0xffffffff00047882 */ /* 0x000fe20000000000 */
[----:B------:R-:W-:Y:S01]  /*11d80*/  DADD R20, -RZ, |R8| ;  /* 0x00000000ff147229 */ /* 0x000fe20000000508 */
[----:B------:R-:W-:Y:S01]  /*11d90*/  UMOV UR5, 0x7fdfffff ;  /* 0x7fdfffff00057882 */ /* 0x000fe20000000000 */
[----:B------:R-:W-:Y:S02]  /*11da0*/  DSETP.GEU.AND P4, PT, |R8|, |R10|, PT ;  /* 0x4000000a0800722a */ /* 0x000fe40003f8e200 */
[----:B------:R-:W-:Y:S02]  /*11db0*/  DADD R18, -RZ, -R8 ;  /* 0x00000000ff127229 */ /* 0x000fe40000000908 */
[----:B------:R-:W-:-:S04]  /*11dc0*/  DADD R16, -RZ, -R10 ;  /* 0x00000000ff107229 */ /* 0x000fc8000000090a */
        /* <DEDUP_REMOVED lines=24> */
[----:B------:R-:W-:Y:S02]  /*11f50*/  @!P0 MOV R5, R7 ;  /* 0x0000000700058202 */ /* 0x000fe40000000f00 */
[----:B------:R-:W-:Y:S02]  /*11f60*/  @!P0 MOV R4, R6 ;  /* 0x0000000600048202 */ /* 0x000fe40000000f00 */
[----:B------:R-:W-:Y:S01]  /*11f70*/  DMUL R12, R22, R2 ;  /* 0x00000002160c7228 */ /* 0x000fe20000000000 */
[----:B------:R-:W-:-:S05]  /*11f80*/  VIADD R0, R5, 0xffffffff ;  /* 0xffffffff05007836 */ /* 0x000fca0000000000 */
[----:B------:R-:W-:Y:S02]  /*11f90*/  ISETP.GE.U32.AND P1, PT, R0, 0x7fefffff, PT ;  /* 0x7fefffff0000780c */ /* 0x000fe40003f26070 */
[----:B------:R-:W-:-:S08]  /*11fa0*/  DFMA R14, -R24, R12, R22 ;  /* 0x0000000c180e722b */ /* 0x000fd00000000116 */
[----:B------:R-:W-:-:S03]  /*11fb0*/  DFMA R2, R2, R14, R12 ;  /* 0x0000000e0202722b */ /* 0x000fc6000000000c */
[----:B------:R-:W-:Y:S01]  /*11fc0*/  @P1 IMAD.MOV.U32 R12, RZ, RZ, 0x0 ;  /* 0x00000000ff0c1424 */ /* 0x000fe200078e00ff */
[----:B------:R-:W-:Y:S01]  /*11fd0*/  @P1 FSETP.NEU.FTZ.AND P2, PT, R7, RZ, PT ;  /* 0x000000ff0700120b */ /* 0x000fe20003f5d000 */
[----:B------:R-:W-:-:S05]  /*11fe0*/  @P1 IMAD.MOV.U32 R13, RZ, RZ, 0x7ff00000 ;  /* 0x7ff00000ff0d1424 */ /* 0x000fca00078e00ff */
        /* <DEDUP_REMOVED lines=70> */
.L_x_14327:
[----:B------:R-:W-:Y:S05]  /*12450*/  BSYNC B0 ;  /* 0x0000000000007941 */ /* 0x000fea0003800000 */
.L_x_14326:
[----:B------:R-:W-:Y:S04]  /*12460*/  BSSY B3, `(.L_x_14328) ;  /* 0x0000008000037945 */ /* 0x000fe80003800000 */
[----:B------:R-:W-:Y:S05]  /*12470*/  @P3 BRA P5, `(.L_x_14329) ;  /* 0x0000000000183947 */ /* 0x000fea0002800000 */
[----:B------:R-:W-:Y:S01]  /*12480*/  MOV R2, R22 ;  /* 0x0000001600027202 */ /* 0x000fe20000000f00 */
[----:B------:R-:W-:Y:S01]  /*12490*/  IMAD.MOV.U32 R3, RZ, RZ, R23 ;  /* 0x000000ffff037224 */ /* 0x000fe200078e0017 */
[----:B------:R-:W-:Y:S01]  /*124a0*/  MOV R0, 0x124e0 ;  /* 0x000124e000007802 */ /* 0x000fe20000000f00 */
[----:B------:R-:W-:Y:S02]  /*124b0*/  IMAD.MOV.U32 R14, RZ, RZ, R24 ;  /* 0x000000ffff0e7224 */ /* 0x000fe400078e0018 */
[----:B------:R-:W-:-:S07]  /*124c0*/  IMAD.MOV.U32 R15, RZ, RZ, R25 ;  /* 0x000000ffff0f7224 */ /* 0x000fce00078e0019 */
[----:B------:R-:W-:Y:S05]  /*124d0*/  CALL.REL.NOINC `($__internal_25_$__cuda_sm20_div_rn_f64_full) ;  /* 0x0000005400107944 */ /* 0x000fea0003c00000 */
.L_x_14329:
[----:B------:R-:W-:Y:S05]  /*124e0*/  BSYNC B3 ;  /* 0x0000000000037941 */ /* 0x000fea0003800000 */
.L_x_14328:
        /* <DEDUP_REMOVED lines=82> */
.L_x_14331:
[----:B------:R-:W-:-:S04]  /*12a10*/  ISETP.GE.AND P0, PT, R19, RZ, PT ;  /* 0x000000ff1300720c */ /* 0x000fc80003f06270 */
[----:B------:R-:W-:Y:S02]  /*12a20*/  FSEL R6, RZ, 3.37028055040000000000e+12, P0 ;  /* 0x54442d18ff067808 */ /* 0x000fe40000000000 */
[----:B------:R-:W-:-:S07]  /*12a30*/  FSEL R7, RZ, 2.1426990032196044922, P0 ;  /* 0x400921fbff077808 */ /* 0x000fce0000000000 */
.L_x_14332:
[----:B------:R-:W-:Y:S05]  /*12a40*/  BSYNC B0 ;  /* 0x0000000000007941 */ /* 0x000fea0003800000 */
.L_x_14330:
[----:B------:R-:W-:Y:S01]  /*12a50*/  DADD R2, |R8|, |R10| ;  /* 0x0000000008027229 */ /* 0x000fe2000000060a */
[----:B------:R-:W-:Y:S01]  /*12a60*/  LOP3.LUT R17, R7, 0x80000000, R17, 0xb8, !PT ;  /* 0x8000000007117812 */ /* 0x000fe200078eb811 */
[----:B------:R-:W-:-:S06]  /*12a70*/  DMUL R20, R20, 0.5 ;  /* 0x3fe0000014147828 */ /* 0x000fcc0000000000 */
[----:B------:R-:W-:-:S06]  /*12a80*/  DSETP.GTU.AND P0, PT, |R2|, +INF , PT ;  /* 0x7ff000000200742a */ /* 0x000fcc0003f0c200 */
[----:B------:R-:W-:Y:S02]  /*12a90*/  FSEL R6, R2, R6, P0 ;  /* 0x0000000602067208 */ /* 0x000fe40000000000 */
[----:B------:R-:W-:Y:S01]  /*12aa0*/  FSEL R7, R3, R17, P0 ;  /* 0x0000001103077208 */ /* 0x000fe20000000000 */
[----:B------:R-:W-:Y:S06]  /*12ab0*/  BRA `(.L_x_14333) ;  /* 0x0000004c00147947 */ /* 0x000fec0003800000 */
.L_x_14325:
        /* <DEDUP_REMOVED lines=38> */
[----:B------:R-:W-:-:S06]  /*12d20*/  MOV R6, 0x1 ;  /* 0x0000000100067802 */ /* 0x000fcc0000000f00 */
        /* <DEDUP_REMOVED lines=29> */
[----:B------:R-:W-:Y:S01]  /*12f00*/  IMAD.MOV.U32 R0, RZ, RZ, -0x3ff ;  /* 0xfffffc01ff007424 */ /* 0x000fe200078e00ff */
[----:B------:R-:W-:-:S05]  /*12f10*/  @!P0 MOV R0, 0xfffffbcb ;  /* 0xfffffbcb00008802 */ /* 0x000fca0000000f00 */
        /* <DEDUP_REMOVED lines=65> */
.L_x_14335:
[----:B------:R-:W-:Y:S05]  /*13330*/  BSYNC B0 ;  /* 0x0000000000007941 */ /* 0x000fea0003800000 */
.L_x_14334:
        /* <DEDUP_REMOVED lines=8> */
.L_x_14337:
[----:B------:R-:W-:Y:S05]  /*133c0*/  BSYNC B3 ;  /* 0x0000000000037941 */ /* 0x000fea0003800000 */
.L_x_14336:
        /* <DEDUP_REMOVED lines=82> */
.L_x_14339:
[----:B------:R-:W-:-:S04]  /*138f0*/  ISETP.GE.AND P0, PT, R19, RZ, PT ;  /* 0x000000ff1300720c */ /* 0x000fc80003f06270 */
[----:B------:R-:W-:Y:S02]  /*13900*/  FSEL R6, RZ, 3.37028055040000000000e+12, P0 ;  /* 0x54442d18ff067808 */ /* 0x000fe40000000000 */
[----:B------:R-:W-:-:S07]  /*13910*/  FSEL R7, RZ, 2.1426990032196044922, P0 ;  /* 0x400921fbff077808 */ /* 0x000fce0000000000 */
.L_x_14340:
[----:B------:R-:W-:Y:S05]  /*13920*/  BSYNC B0 ;  /* 0x0000000000007941 */ /* 0x000fea0003800000 */
.L_x_14338:
[----:B------:R-:W-:Y:S01]  /*13930*/  DADD R2, |R8|, |R10| ;  /* 0x0000000008027229 */ /* 0x000fe2000000060a */
[----:B------:R-:W-:-:S07]  /*13940*/  LOP3.LUT R17, R7, 0x80000000, R17, 0xb8, !PT ;  /* 0x8000000007117812 */ /* 0x000fce00078eb811 */
[----:B------:R-:W-:-:S06]  /*13950*/  DSETP.GTU.AND P0, PT, |R2|, +INF , PT ;  /* 0x7ff000000200742a */ /* 0x000fcc0003f0c200 */
[----:B------:R-:W-:Y:S02]  /*13960*/  FSEL R6, R2, R6, P0 ;  /* 0x0000000602067208 */ /* 0x000fe40000000000 */
[----:B------:R-:W-:Y:S01]  /*13970*/  FSEL R7, R3, R17, P0 ;  /* 0x0000001103077208 */ /* 0x000fe20000000000 */
[----:B------:R-:W-:Y:S06]  /*13980*/  BRA `(.L_x_14333) ;  /* 0x0000003c00607947 */ /* 0x000fec0003800000 */
.L_x_14324:
        /* <DEDUP_REMOVED lines=22> */
[----:B------:R-:W-:Y:S05]  /*13af0*/  CALL.REL.NOINC `($__internal_25_$__cuda_sm20_div_rn_f64_full) ;  /* 0x0000003c00887944 */ /* 0x000fea0003c00000 */
.L_x_14342:
[----:B------:R-:W-:Y:S05]  /*13b00*/  BSYNC B3 ;  /* 0x0000000000037941 */ /* 0x000fea0003800000 */
.L_x_14341:
        /* <DEDUP_REMOVED lines=23> */
[----:B------:R-:W-:Y:S05]  /*13c80*/  CALL.REL.NOINC `($__internal_25_$__cuda_sm20_div_rn_f64_full) ;  /* 0x0000003c00247944 */ /* 0x000fea0003c00000 */
[----:B------:R-:W-:Y:S02]  /*13c90*/  IMAD.MOV.U32 R4, RZ, RZ, R2 ;  /* 0x000000ffff047224 */ /* 0x000fe400078e0002 */
[----:B------:R-:W-:-:S07]  /*13ca0*/  IMAD.MOV.U32 R5, RZ, RZ, R3 ;  /* 0x000000ffff057224 */ /* 0x000fce00078e0003 */
.L_x_14344:
[----:B------:R-:W-:Y:S05]  /*13cb0*/  BSYNC B3 ;  /* 0x0000000000037941 */ /* 0x000fea0003800000 */
.L_x_14343:
        /* <DEDUP_REMOVED lines=136> */
.L_x_14346:
[----:B------:R-:W-:Y:S05]  /*14540*/  BSYNC B0 ;  /* 0x0000000000007941 */ /* 0x000fea0003800000 */
.L_x_14345:
        /* <DEDUP_REMOVED lines=8> */
.L_x_14348:
[----:B------:R-:W-:Y:S05]  /*145d0*/  BSYNC B3 ;  /* 0x0000000000037941 */ /* 0x000fea0003800000 */
.L_x_14347:
        /* <DEDUP_REMOVED lines=82> */
.L_x_14350:
[----:B------:R-:W-:-:S04]  /*14b00*/  ISETP.GE.AND P0, PT, R19, RZ, PT ;  /* 0x000000ff1300720c */ /* 0x000fc80003f06270 */
[----:B------:R-:W-:Y:S02]  /*14b10*/  FSEL R6, RZ, 3.37028055040000000000e+12, P0 ;  /* 0x54442d18ff067808 */ /* 0x000fe40000000000 */
[----:B------:R-:W-:-:S07]  /*14b20*/  FSEL R7, RZ, 2.1426990032196044922, P0 ;  /* 0x400921fbff077808 */ /* 0x000fce0000000000 */
.L_x_14351:
[----:B------:R-:W-:Y:S05]  /*14b30*/  BSYNC B0 ;  /* 0x0000000000007941 */ /* 0x000fea0003800000 */
.L_x_14349:
[----:B------:R-:W-:Y:S01]  /*14b40*/  DADD R2, |R8|, |R10| ;  /* 0x0000000008027229 */ /* 0x000fe2000000060a */
[----:B------:R-:W-:Y:S01]  /*14b50*/  LOP3.LUT R17, R7, 0x80000000, R17, 0xb8, !PT ;  /* 0x8000000007117812 */ /* 0x000fe200078eb811 */
[----:B------:R-:W-:-:S06]  /*14b60*/  DADD R20, R20, 1 ;  /* 0x3ff0000014147429 */ /* 0x000fcc0000000000 */
[----:B------:R-:W-:-:S06]  /*14b70*/  DSETP.GTU.AND P0, PT, |R2|, +INF , PT ;  /* 0x7ff000000200742a */ /* 0x000fcc0003f0c200 */
[----:B------:R-:W-:Y:S02]  /*14b80*/  FSEL R6, R2, R6, P0 ;  /* 0x0000000602067208 */ /* 0x000fe40000000000 */
[----:B------:R-:W-:Y:S01]  /*14b90*/  FSEL R7, R3, R17, P0 ;  /* 0x0000001103077208 */ /* 0x000fe20000000000 */
[----:B------:R-:W-:Y:S06]  /*14ba0*/  BRA `(.L_x_14333) ;  /* 0x0000002800d87947 */ /* 0x000fec0003800000 */
.L_x_14323:
        /* <DEDUP_REMOVED lines=107> */
.L_x_14355:
[----:B------:R-:W-:Y:S05]  /*15260*/  BSYNC B0 ;  /* 0x0000000000007941 */ /* 0x000fea0003800000 */
.L_x_14354:
        /* <DEDUP_REMOVED lines=8> */
.L_x_14357:
[----:B------:R-:W-:Y:S05]  /*152f0*/  BSYNC B3 ;  /* 0x0000000000037941 */ /* 0x000fea0003800000 */
.L_x_14356:
        /* <DEDUP_REMOVED lines=73> */
.L_x_14359:
[----:B------:R-:W-:Y:S05]  /*15790*/  BSYNC B0 ;  /* 0x0000000000007941 */ /* 0x000fea0003800000 */
.L_x_14358:
[----:B------:R-:W-:Y:S01]  /*157a0*/  LOP3.LUT R3, R7, 0x80000000, R11, 0xb8, !PT ;  /* 0x8000000007037812 */ /* 0x000fe200078eb80b */
[----:B------:R-:W-:Y:S01]  /*157b0*/  DMUL R20, R20, 0.5 ;  /* 0x3fe0000014147828 */ /* 0x000fe20000000000 */
[----:B------:R-:W-:Y:S02]  /*157c0*/  FSEL R6, R4, R6, P0 ;  /* 0x0000000604067208 */ /* 0x000fe40000000000 */
[----:B------:R-:W-:Y:S01]  /*157d0*/  FSEL R7, R5, R3, P0 ;  /* 0x0000000305077208 */ /* 0x000fe20000000000 */
[----:B------:R-:W-:Y:S07]  /*157e0*/  BRA `(.L_x_14333) ;  /* 0x0000001c00c87947 */ /* 0x000fee0003800000 */
.L_x_14353:
        /* <DEDUP_REMOVED lines=135> */
.L_x_14361:
[----:B------:R-:W-:Y:S05]  /*16060*/  BSYNC B0 ;  /* 0x0000000000007941 */ /* 0x000fea0003800000 */
.L_x_14360:
        /* <DEDUP_REMOVED lines=8> */
.L_x_14363:
[----:B------:R-:W-:Y:S05]  /*160f0*/  BSYNC B3 ;  /* 0x0000000000037941 */ /* 0x000fea0003800000 */
.L_x_14362:
        /* <DEDUP_REMOVED lines=73> */
.L_x_14365:
[----:B------:R-:W-:Y:S05]  /*16590*/  BSYNC B0 ;  /* 0x0000000000007941 */ /* 0x000fea0003800000 */
.L_x_14364:
[----:B------:R-:W-:Y:S02]  /*165a0*/  LOP3.LUT R3, R7, 0x80000000, R11, 0xb8, !PT ;  /* 0x8000000007037812 */ /* 0x000fe400078eb80b */
[----:B------:R-:W-:Y:S02]  /*165b0*/  FSEL R6, R4, R6, P1 ;  /* 0x0000000604067208 */ /* 0x000fe40000800000 */
[----:B------:R-:W-:Y:S01]  /*165c0*/  FSEL R7, R5, R3, P1 ;  /* 0x0000000305077208 */ /* 0x000fe20000800000 */
[----:B------:R-:W-:Y:S06]  /*165d0*/  BRA `(.L_x_14333) ;  /* 0x00000010004c7947 */ /* 0x000fec0003800000 */
.L_x_14352:
        /* <DEDUP_REMOVED lines=17> */
[----:B------:R-:W-:Y:S01]  /*166f0*/  MOV R2, R8 ;  /* 0x0000000800027202 */ /* 0x000fe20000000f00 */
[----:B------:R-:W-:Y:S01]  /*16700*/  IMAD.MOV.U32 R3, RZ, RZ, R9 ;  /* 0x000000ffff037224 */ /* 0x000fe200078e0009 */
[----:B------:R-:W-:Y:S01]  /*16710*/  MOV R0, 0x16750 ;  /* 0x0001675000007802 */ /* 0x000fe20000000f00 */
[----:B------:R-:W-:Y:S02]  /*16720*/  IMAD.MOV.U32 R14, RZ, RZ, -0x74eba897 ;  /* 0x8b145769ff0e7424 */ /* 0x000fe400078e00ff */
[----:B------:R-:W-:-:S07]  /*16730*/  IMAD.MOV.U32 R15, RZ, RZ, 0x4005bf0a ;  /* 0x4005bf0aff0f7424 */ /* 0x000fce00078e00ff */
[----:B------:R-:W-:Y:S05]  /*16740*/  CALL.REL.NOINC `($__internal_25_$__cuda_sm20_div_rn_f64_full) ;  /* 0x0000001000747944 */ /* 0x000fea0003c00000 */
.L_x_14367:
[----:B------:R-:W-:Y:S05]  /*16750*/  BSYNC B3 ;  /* 0x0000000000037941 */ /* 0x000fea0003800000 */
.L_x_14366:
        /* <DEDUP_REMOVED lines=26> */
.L_x_14369:
[----:B------:R-:W-:Y:S05]  /*16900*/  BSYNC B3 ;  /* 0x0000000000037941 */ /* 0x000fea0003800000 */
.L_x_14368:
        /* <DEDUP_REMOVED lines=136> */
.L_x_14371:
[----:B------:R-:W-:Y:S05]  /*17190*/  BSYNC B0 ;  /* 0x0000000000007941 */ /* 0x000fea0003800000 */
.L_x_14370:
        /* <DEDUP_REMOVED lines=8> */
.L_x_14373:
[----:B------:R-:W-:Y:S05]  /*17220*/  BSYNC B3 ;  /* 0x0000000000037941 */ /* 0x000fea0003800000 */
.L_x_14372:
        /* <DEDUP_REMOVED lines=74> */
.L_x_14375:
[----:B------:R-:W-:Y:S05]  /*176d0*/  BSYNC B0 ;  /* 0x0000000000007941 */ /* 0x000fea0003800000 */
.L_x_14374:
[----:B------:R-:W-:Y:S02]  /*176e0*/  LOP3.LUT R3, R7, 0x80000000, R11, 0xb8, !PT ;  /* 0x8000000007037812 */ /* 0x000fe400078eb80b */
[----:B------:R-:W-:Y:S02]  /*176f0*/  FSEL R6, R4, R6, P1 ;  /* 0x0000000604067208 */ /* 0x000fe40000800000 */
[----:B------:R-:W-:-:S07]  /*17700*/  FSEL R7, R5, R3, P1 ;  /* 0x0000000305077208 */ /* 0x000fce0000800000 */
.L_x_14333:
[----:B------:R-:W-:Y:S05]  /*17710*/  BSYNC B2 ;  /* 0x0000000000027941 */ /* 0x000fea0003800000 */
.L_x_14322:
        /* <DEDUP_REMOVED lines=8> */
.L_x_14243:
[----:B------:R-:W-:-:S14]  /*177a0*/  DSETP.NEU.AND P0, PT, R16, +INF , PT ;  /* 0x7ff000001000742a */ /* 0x000fdc0003f0d000 */
[----:B------:R-:W-:Y:S01]  /*177b0*/  @!P0 DADD R10, R10, R10 ;  /* 0x000000000a0a8229 */ /* 0x000fe2000000000a */
[----:B------:R-:W-:Y:S10]  /*177c0*/  @!P0 BRA `(.L_x_14245) ;  /* 0x0000000000388947 */ /* 0x000ff40003800000 */
[----:B------:R-:W-:-:S14]  /*177d0*/  DSETP.NEU.AND P0, PT, R18, +INF , PT ;  /* 0x7ff000001200742a */ /* 0x000fdc0003f0d000 */
[----:B------:R-:W-:Y:S01]  /*177e0*/  @!P0 DADD R2, R8, R8 ;  /* 0x0000000008028229 */ /* 0x000fe20000000008 */
[----:B------:R-:W-:Y:S01]  /*177f0*/  @!P0 IMAD.MOV.U32 R8, RZ, RZ, R10 ;  /* 0x000000ffff088224 */ /* 0x000fe200078e000a */
[----:B------:R-:W-:-:S08]  /*17800*/  @!P0 MOV R9, R11 ;  /* 0x0000000b00098202 */ /* 0x000fd00000000f00 */
        /* <DEDUP_REMOVED lines=10> */
.L_x_14245:
[----:B------:R-:W-:Y:S05]  /*178b0*/  BSYNC B1 ;  /* 0x0000000000017941 */ /* 0x000fea0003800000 */
.L_x_14242:
[----:B------:R-:W-:Y:S05]  /*178c0*/  WARPSYNC.ALL ;  /* 0x0000000000007948 */ /* 0x000fea0003800000 */
[----:B------:R-:W-:Y:S02]  /*178d0*/  ULDC.64 UR4, c[0x0][0x410] ;  /* 0x0001040000047ab9 */ /* 0x000fe40000000a00 */
[----:B------:R-:W-:-:S04]  /*178e0*/  IADD3 R2, P0, R35, UR4, RZ ;  /* 0x0000000423027c10 */ /* 0x000fc8000ff1e0ff */
[----:B------:R-:W-:-:S05]  /*178f0*/  IADD3.X R3, RZ, UR5, RZ, P0, !PT ;  /* 0x00000005ff037c10 */ /* 0x000fca00087fe4ff */
[----:B------:R-:W-:Y:S01]  /*17900*/  STG.E.128 desc[UR8][R2.64], R8 ;  /* 0x0000000802007986 */ /* 0x000fe2000c101d08 */
[----:B------:R-:W-:Y:S05]  /*17910*/  EXIT ;  /* 0x000000000000794d */ /* 0x000fea0003800000 */
        .weak           $__internal_25_$__cuda_sm20_div_rn_f64_full
        .type           $__internal_25_$__cuda_sm20_div_rn_f64_full,@function
        .size           $__internal_25_$__cuda_sm20_div_rn_f64_full,($__internal_26_$__cuda_sm20_dsqrt_rn_f64_mediumpath_v1 - $__internal_25_$__cuda_sm20_div_rn_f64_full)
$__internal_25_$__cuda_sm20_div_rn_f64_full:
        /* <DEDUP_REMOVED lines=11> */
[----:B------:R-:W-:Y:S02]  /*179d0*/  BSSY B0, `(.L_x_14376) ;  /* 0x0000053000007945 */ /* 0x000fe40003800000 */
[----:B------:R-:W-:Y:S01]  /*179e0*/  @!P0 DMUL R12, R14, 8.98846567431157953865e+307 ;  /* 0x7fe000000e0c8828 */ /* 0x000fe20000000000 */
[----:B------:R-:W-:-:S05]  /*179f0*/  ISETP.GE.U32.AND P3, PT, R2, R5, PT ;  /* 0x000000050200720c */ /* 0x000fca0003f66070 */
[----:B------:R-:W0:Y:S02]  /*17a00*/  MUFU.RCP64H R43, R13 ;  /* 0x0000000d002b7308 */ /* 0x000e240000001800 */
[----:B------:R-:W-:Y:S01]  /*17a10*/  @!P1 LOP3.LUT R3, R15, 0x7ff00000, RZ, 0xc0, !PT ;  /* 0x7ff000000f039812 */ /* 0x000fe200078ec0ff */
[----:B------:R-:W-:Y:S01]  /*17a20*/  @!P1 IMAD.MOV.U32 R40, RZ, RZ, RZ ;  /* 0x000000ffff289224 */ /* 0x000fe200078e00ff */
[----:B------:R-:W-:Y:S02]  /*17a30*/  @!P0 LOP3.LUT R5, R13, 0x7ff00000, RZ, 0xc0, !PT ;  /* 0x7ff000000d058812 */ /* 0x000fe400078ec0ff */
[----:B------:R-:W-:Y:S02]  /*17a40*/  @!P1 ISETP.GE.U32.AND P2, PT, R2, R3, PT ;  /* 0x000000030200920c */ /* 0x000fe40003f46070 */
[----:B------:R-:W-:-:S04]  /*17a50*/  MOV R3, 0x1ca00000 ;  /* 0x1ca0000000037802 */ /* 0x000fc80000000f00 */
        /* <DEDUP_REMOVED lines=12> */
[----:B------:R-:W-:-:S04]  /*17b20*/  IADD3 R7, R5, -0x1, RZ ;  /* 0xffffffff05077810 */ /* 0x000fc80007ffe0ff */
        /* <DEDUP_REMOVED lines=25> */
[C---:B------:R-:W-:Y:S01]  /*17cc0*/  IADD3 R5, -R3.reuse, RZ, RZ ;  /* 0x000000ff03057210 */ /* 0x040fe20007ffe1ff */
[----:B------:R-:W-:Y:S01]  /*17cd0*/  IMAD.MOV.U32 R4, RZ, RZ, RZ ;  /* 0x000000ffff047224 */ /* 0x000fe200078e00ff */
[----:B------:R-:W-:-:S05]  /*17ce0*/  IADD3 R3, -R3, -0x43300000, RZ ;  /* 0xbcd0000003037810 */ /* 0x000fca0007ffe1ff */
        /* <DEDUP_REMOVED lines=9> */
.L_x_14377:
        /* <DEDUP_REMOVED lines=17> */
.L_x_14380:
[----:B------:R-:W-:Y:S02]  /*17e90*/  LOP3.LUT R3, R15, 0x80000, RZ, 0xfc, !PT ;  /* 0x000800000f037812 */ /* 0x000fe400078efcff */
[----:B------:R-:W-:-:S03]  /*17ea0*/  MOV R40, R14 ;  /* 0x0000000e00287202 */ /* 0x000fc60000000f00 */
[----:B------:R-:W-:Y:S01]  /*17eb0*/  IMAD.MOV.U32 R41, RZ, RZ, R3 ;  /* 0x000000ffff297224 */ /* 0x000fe200078e0003 */
[----:B------:R-:W-:Y:S06]  /*17ec0*/  BRA `(.L_x_14378) ;  /* 0x00000000000c7947 */ /* 0x000fec0003800000 */
.L_x_14379:
[----:B------:R-:W-:Y:S01]  /*17ed0*/  LOP3.LUT R3, R37, 0x80000, RZ, 0xfc, !PT ;  /* 0x0008000025037812 */ /* 0x000fe200078efcff */
[----:B------:R-:W-:-:S04]  /*17ee0*/  IMAD.MOV.U32 R40, RZ, RZ, R36 ;  /* 0x000000ffff287224 */ /* 0x000fc800078e0024 */
[----:B------:R-:W-:-:S07]  /*17ef0*/  IMAD.MOV.U32 R41, RZ, RZ, R3 ;  /* 0x000000ffff297224 */ /* 0x000fce00078e0003 */
.L_x_14378:
[----:B------:R-:W-:Y:S05]  /*17f00*/  BSYNC B0 ;  /* 0x0000000000007941 */ /* 0x000fea0003800000 */
.L_x_14376:
[----:B------:R-:W-:Y:S01]  /*17f10*/  IMAD.MOV.U32 R4, RZ, RZ, R0 ;  /* 0x000000ffff047224 */ /* 0x000fe200078e0000 */
[----:B------:R-:W-:Y:S01]  /*17f20*/  MOV R3, R41 ;  /* 0x0000002900037202 */ /* 0x000fe20000000f00 */
[----:B------:R-:W-:Y:S02]  /*17f30*/  IMAD.MOV.U32 R5, RZ, RZ, 0x0 ;  /* 0x00000000ff057424 */ /* 0x000fe400078e00ff */
[----:B------:R-:W-:Y:S02]  /*17f40*/  IMAD.MOV.U32 R2, RZ, RZ, R40 ;  /* 0x000000ffff027224 */ /* 0x000fe400078e0028 */
[----:B------:R-:W-:Y:S05]  /*17f50*/  RET.REL.NODEC R4 `(_ZN2at6native18elementwise_kernelILi128ELi2EZNS0_22gpu_kernel_impl_nocastIZZZNS0_17asinh_kernel_cudaERNS_18TensorIteratorBaseEENKUlvE_clEvENKUlvE_clEvEUlN3c107complexIdEEE_EEvS4_RKT_EUliE_EEviT1_) ;  /* 0xfffffe8004287950 */ /* 0x000fea0003c3ffff */
        .weak           $__internal_26_$__cuda_sm20_dsqrt_rn_f64_mediumpath_v1
        .type           $__internal_26_$__cuda_sm20_dsqrt_rn_f64_mediumpath_v1,@function
        .size           $__internal_26_$__cuda_sm20_dsqrt_rn_f64_mediumpath_v1,(.L_x_21442 - $__internal_26_$__cuda_sm20_dsqrt_rn_f64_mediumpath_v1)
$__internal_26_$__cuda_sm20_dsqrt_rn_f64_mediumpath_v1:
[----:B------:R-:W-:Y:S01]  /*17f60*/  ISETP.GE.U32.AND P0, PT, R12, -0x3400000, PT ;  /* 0xfcc000000c00780c */ /* 0x000fe20003f06070 */
[----:B------:R-:W-:Y:S01]  /*17f70*/  BSSY B0, `(.L_x_14381) ;  /* 0x0000024000007945 */ /* 0x000fe20003800000 */
[----:B------:R-:W-:-:S11]  /*17f80*/  IMAD.MOV.U32 R12, RZ, RZ, R14 ;  /* 0x000000ffff0c7224 */ /* 0x000fd600078e000e */
        /* <DEDUP_REMOVED lines=9> */
.L_x_14382:
[----:B------:R-:W-:-:S14]  /*18020*/  DSETP.NE.AND P0, PT, R12, RZ, PT ;  /* 0x000000ff0c00722a */ /* 0x000fdc0003f05000 */
[----:B------:R-:W-:Y:S05]  /*18030*/  @!P0 BRA `(.L_x_14384) ;  /* 0x0000000000588947 */ /* 0x000fea0003800000 */
[----:B------:R-:W-:-:S13]  /*18040*/  ISETP.GE.AND P0, PT, R13, RZ, PT ;  /* 0x000000ff0d00720c */ /* 0x000fda0003f06270 */
[----:B------:R-:W-:Y:S01]  /*18050*/  @!P0 MOV R2, 0x0 ;  /* 0x0000000000028802 */ /* 0x000fe20000000f00 */
        /* <DEDUP_REMOVED lines=15> */
[----:B------:R-:W-:-:S06]  /*18150*/  IADD3 R5, R5, -0x100000, RZ ;  /* 0xfff0000005057810 */ /* 0x000fcc0007ffe0ff */
[----:B------:R-:W-:-:S08]  /*18160*/  DFMA R6, R2, -R2, R12 ;  /* 0x800000020206722b */ /* 0x000fd0000000000c */
[----:B------:R-:W-:-:S10]  /*18170*/  DFMA R2, R4, R6, R2 ;  /* 0x000000060402722b */ /* 0x000fd40000000002 */
[----:B------:R-:W-:Y:S01]  /*18180*/  VIADD R3, R3, 0xfcb00000 ;  /* 0xfcb0000003037836 */ /* 0x000fe20000000000 */
[----:B------:R-:W-:Y:S06]  /*18190*/  BRA `(.L_x_14383) ;  /* 0x0000000000047947 */ /* 0x000fec0003800000 */
.L_x_14384:
[----:B------:R-:W-:-:S11]  /*181a0*/  DADD R2, R12, R12 ;  /* 0x000000000c027229 */ /* 0x000fd6000000000c */
.L_x_14383:
[----:B------:R-:W-:Y:S05]  /*181b0*/  BSYNC B0 ;  /* 0x0000000000007941 */ /* 0x000fea0003800000 */
.L_x_14381:
[----:B------:R-:W-:Y:S02]  /*181c0*/  IMAD.MOV.U32 R4, RZ, RZ, R0 ;  /* 0x000000ffff047224 */ /* 0x000fe400078e0000 */
[----:B------:R-:W-:-:S04]  /*181d0*/  IMAD.MOV.U32 R5, RZ, RZ, 0x0 ;  /* 0x00000000ff057424 */ /* 0x000fc800078e00ff */
[----:B------:R-:W-:Y:S05]  /*181e0*/  RET.REL.NODEC R4 `(_ZN2at6native18elementwise_kernelILi128ELi2EZNS0_22gpu_kernel_impl_nocastIZZZNS0_17asinh_kernel_cudaERNS_18TensorIteratorBaseEENKUlvE_clEvENKUlvE_clEvEUlN3c107complexIdEEE_EEvS4_RKT_EUliE_EEviT1_) ;  /* 0xfffffe7c04847950 */ /* 0x000fea0003c3ffff */
.L_x_14385:
        /* <DEDUP_REMOVED lines=9> */
.L_x_21442:


//--------------------- .text._ZN2at6native27unrolled_elementwise_kernelIZZZNS0_17asinh_kernel_cudaERNS_18TensorIteratorBaseEENKUlvE_clEvENKUlvE_clEvEUlN3c107complexIdEEE_St5arrayIPcLm2EELi4E23TrivialOffsetCalculatorILi1EjESE_NS0_6memory15LoadWithoutCastENSF_16StoreWithoutCastEEEviT_T0_T2_T3_T4_T5_ --------------------------
	.section	.text._ZN2at6native27unrolled_elementwise_kernelIZZZNS0_17asinh_kernel_cudaERNS_18TensorIteratorBaseEENKUlvE_clEvENKUlvE_clEvEUlN3c107complexIdEEE_St5arrayIPcLm2EELi4E23TrivialOffsetCalculatorILi1EjESE_NS0_6memory15LoadWithoutCastENSF_16StoreWithoutCastEEEviT_T0_T2_T3_T4_T5_,"ax",@progbits
	.align	128
        .global         _ZN2at6native27unrolled_elementwise_kernelIZZZNS0_17asinh_kernel_cudaERNS_18TensorIteratorBaseEENKUlvE_clEvENKUlvE_clEvEUlN3c107complexIdEEE_St5arrayIPcLm2EELi4E23TrivialOffsetCalculatorILi1EjESE_NS0_6memory15LoadWithoutCastENSF_16StoreWithoutCastEEEviT_T0_T2_T3_T4_T5_
        .type           _ZN2at6native27unrolled_elementwise_kernelIZZZNS0_17asinh_kernel_cudaERNS_18TensorIteratorBaseEENKUlvE_clEvENKUlvE_clEvEUlN3c107complexIdEEE_St5arrayIPcLm2EELi4E23TrivialOffsetCalculatorILi1EjESE_NS0_6memory15LoadWithoutCastENSF_16StoreWithoutCastEEEviT_T0_T2_T3_T4_T5_,@function
        .size           _ZN2at6native27unrolled_elementwise_kernelIZZZNS0_17asinh_kernel_cudaERNS_18TensorIteratorBaseEENKUlvE_clEvENKUlvE_clEvEUlN3c107complexIdEEE_St5arrayIPcLm2EELi4E23TrivialOffsetCalculatorILi1EjESE_NS0_6memory15LoadWithoutCastENSF_16StoreWithoutCastEEEviT_T0_T2_T3_T4_T5_,(.L_x_21444 - _ZN2at6native27unrolled_elementwise_kernelIZZZNS0_17asinh_kernel_cudaERNS_18TensorIteratorBaseEENKUlvE_clEvENKUlvE_clEvEUlN3c107complexIdEEE_St5arrayIPcLm2EELi4E23TrivialOffsetCalculatorILi1EjESE_NS0_6memory15LoadWithoutCastENSF_16StoreWithoutCastEEEviT_T0_T2_T3_T4_T5_)
        .other          _ZN2at6native27unrolled_elementwise_kernelIZZZNS0_17asinh_kernel_cudaERNS_18TensorIteratorBaseEENKUlvE_clEvENKUlvE_clEvEUlN3c107complexIdEEE_St5arrayIPcLm2EELi4E23TrivialOffsetCalculatorILi1EjESE_NS0_6memory15LoadWithoutCastENSF_16StoreWithoutCastEEEviT_T0_T2_T3_T4_T5_,@"STO_CUDA_ENTRY STV_DEFAULT"
_ZN2at6native27unrolled_elementwise_kernelIZZZNS0_17asinh_kernel_cudaERNS_18TensorIteratorBaseEENKUlvE_clEvENKUlvE_clEvEUlN3c107complexIdEEE_St5arrayIPcLm2EELi4E23TrivialOffsetCalculatorILi1EjESE_NS0_6memory15LoadWithoutCastENSF_16StoreWithoutCastEEEviT_T0_T2_T3_T4_T5_:
.text._ZN2at6native27unrolled_elementwise_kernelIZZZNS0_17asinh_kernel_cudaERNS_18TensorIteratorBaseEENKUlvE_clEvENKUlvE_clEvEUlN3c107complexIdEEE_St5arrayIPcLm2EELi4E23TrivialOffsetCalculatorILi1EjESE_NS0_6memory15LoadWithoutCastENSF_16StoreWithoutCastEEEviT_T0_T2_T3_T4_T5_:
[----:B------:R-:W-:Y:S01]  /*0000*/  LDC R1, c[0x0][0x28] ;  /* 0x00000a00ff017b82 */ /* 0x000fe20000000800 */
[----:B------:R-:W0:Y:S07]  /*0010*/  S2R R0, SR_CTAID.X ;  /* 0x0000000000007919 */ /* 0x000e2e0000002500 */
[----:B------:R-:W0:Y:S01]  /*0020*/  LDC R3, c[0x0][0x210] ;  /* 0x00008400ff037b82 */ /* 0x000e220000000800 */
[----:B------:R-:W-:Y:S02]  /*0030*/  CS2R R30, SRZ ;  /* 0x00000000001e7805 */ /* 0x000fe4000001ff00 */
[----:B------:R-:W-:Y:S01]  /*0040*/  CS2R R28, SRZ ;  /* 0x00000000001c7805 */ /* 0x000fe2000001ff00 */
[----:B------:R-:W1:Y:S01]  /*0050*/  S2R R7, SR_TID.X ;  /* 0x0000000000077919 */ /* 0x000e620000002100 */
[----:B------:R-:W-:-:S02]  /*0060*/  CS2R R22, SRZ ;  /* 0x0000000000167805 */ /* 0x000fc4000001ff00 */
[----:B------:R-:W-:Y:S01]  /*0070*/  CS2R R20, SRZ ;  /* 0x0000000000147805 */ /* 0x000fe2000001ff00 */
        /* <DEDUP_REMOVED lines=11> */
[C---:B------:R-:W-:Y:S02]  /*0130*/  ISETP.GE.AND P3, PT, R7.reuse, R10, PT ;  /* 0x0000000a0700720c */ /* 0x040fe40003f66270 */
[----:B------:R0:W5:Y:S11]  /*0140*/  @!P2 LDG.E.128 R28, desc[UR8][R2.64] ;  /* 0x00000008021ca981 */ /* 0x000176000c1e1d00 */
[----:B------:R-:W-:Y:S01]  /*0150*/  @!P3 IMAD R19, R0, 0x200, R7 ;  /* 0x000002000013b824 */ /* 0x000fe200078e0207 */
[----:B------:R-:W2:Y:S01]  /*0160*/  @!P3 LDC.64 R8, c[0x0][0x220] ;  /* 0x00008800ff08bb82 */ /* 0x000ea20000000a00 */
[----:B------:R-:W-:-:S05]  /*0170*/  @!P3 VIADD R7, R7, 0x80 ;  /* 0x000000800707b836 */ /* 0x000fca0000000000 */
[----:B------:R-:W-:-:S13]  /*0180*/  ISETP.GE.AND P1, PT, R7, R10, PT ;  /* 0x0000000a0700720c */ /* 0x000fda0003f26270 */
[----:B------:R-:W3:Y:S01]  /*0190*/  @!P1 LDC.64 R12, c[0x0][0x220] ;  /* 0x00008800ff0c9b82 */ /* 0x000ee20000000a00 */
[----:B------:R-:W-:Y:S02]  /*01a0*/  @!P1 IMAD R15, R0, 0x200, R7 ;  /* 0x00000200000f9824 */ /* 0x000fe400078e0207 */
[----:B-1----:R-:W-:Y:S01]  /*01b0*/  @!P0 IMAD.WIDE.U32 R6, R17, 0x10, R4 ;  /* 0x0000001011068825 */ /* 0x002fe200078e0004 */
[----:B------:R-:W-:-:S03]  /*01c0*/  CS2R R16, SRZ ;  /* 0x0000000000107805 */ /* 0x000fc6000001ff00 */
[----:B--2---:R-:W-:Y:S01]  /*01d0*/  @!P3 IMAD.WIDE.U32 R8, R19, 0x10, R8 ;  /* 0x000000101308b825 */ /* 0x004fe200078e0008 */
[----:B------:R-:W-:-:S06]  /*01e0*/  CS2R R18, SRZ ;  /* 0x0000000000127805 */ /* 0x000fcc000001ff00 */
[----:B------:R0:W5:Y:S01]  /*01f0*/  @!P0 LDG.E.128 R16, desc[UR8][R6.64] ;  /* 0x0000000806108981 */ /* 0x000162000c1e1d00 */
[----:B---3--:R-:W-:Y:S01]  /*0200*/  @!P1 IMAD.WIDE.U32 R4, R15, 0x10, R12 ;  /* 0x000000100f049825 */ /* 0x008fe200078e000c */
[----:B------:R-:W-:Y:S02]  /*0210*/  CS2R R14, SRZ ;  /* 0x00000000000e7805 */ /* 0x000fe4000001ff00 */
[----:B------:R-:W-:Y:S02]  /*0220*/  CS2R R12, SRZ ;  /* 0x00000000000c7805 */ /* 0x000fe4000001ff00 */
[----:B------:R0:W5:Y:S04]  /*0230*/  @!P1 LDG.E.128 R20, desc[UR8][R4.64] ;  /* 0x0000000804149981 */ /* 0x000168000c1e1d00 */
[----:B------:R0:W5:Y:S01]  /*0240*/  @!P3 LDG.E.128 R12, desc[UR8][R8.64] ;  /* 0x00000008080cb981 */ /* 0x000162000c1e1d00 */
[----:B------:R-:W-:Y:S01]  /*0250*/  BSSY B1, `(.L_x_14386) ;  /* 0x0000aac000017945 */ /* 0x000fe20003800000 */
[----:B------:R-:W-:-:S02]  /*0260*/  CS2R R26, SRZ ;  /* 0x00000000001a7805 */ /* 0x000fc4000001ff00 */
[----:B------:R-:W-:Y:S01]  /*0270*/  CS2R R24, SRZ ;  /* 0x0000000000187805 */ /* 0x000fe2000001ff00 */
[----:B------:R-:W-:Y:S06]  /*0280*/  @P2 BRA `(.L_x_14387) ;  /* 0x000000a800a02947 */ /* 0x000fec0003800000 */
[----:B-----5:R-:W-:Y:S02]  /*0290*/  DSETP.GTU.AND P0, PT, |R30|, +INF , PT ;  /* 0x7ff000001e00742a */ /* 0x020fe40003f0c200 */
[----:B------:R-:W-:Y:S02]  /*02a0*/  DADD R36, -RZ, |R28| ;  /* 0x00000000ff247229 */ /* 0x000fe4000000051c */
        /* <DEDUP_REMOVED lines=9> */
[----:B------:R-:W-:Y:S01]  /*0340*/  MOV R25, R29 ;  /* 0x0000001d00197202 */ /* 0x000fe20000000f00 */
[----:B------:R-:W-:Y:S02]  /*0350*/  IMAD.MOV.U32 R26, RZ, RZ, R30 ;  /* 0x000000ffff1a7224 */ /* 0x000fe400078e001e */
[----:B------:R-:W-:-:S10]  /*0360*/  IMAD.MOV.U32 R27, RZ, RZ, R31 ;  /* 0x000000ffff1b7224 */ /* 0x000fd400078e001f */
        /* <DEDUP_REMOVED lines=11> */
[----:B0-----:R-:W-:Y:S01]  /*0420*/  IMAD.MOV.U32 R2, RZ, RZ, RZ ;  /* 0x000000ffff027224 */ /* 0x001fe200078e00ff */
[----:B------:R-:W-:Y:S01]  /*0430*/  DADD R38, -RZ, |R36| ;  /* 0x00000000ff267229 */ /* 0x000fe20000000524 */
[----:B------:R-:W-:Y:S01]  /*0440*/  UMOV UR4, 0xffffffff ;  /* 0xffffffff00047882 */ /* 0x000fe20000000000 */
[----:B------:R-:W-:Y:S01]  /*0450*/  UMOV UR5, 0x7fefffff ;  /* 0x7fefffff00057882 */ /* 0x000fe20000000000 */
[----:B------:R-:W-:Y:S01]  /*0460*/  DADD R40, R34, -1 ;  /* 0xbff0000022287429 */ /* 0x000fe20000000000 */
[----:B------:R-:W-:Y:S01]  /*0470*/  UMOV UR6, UR5 ;  /* 0x0000000500067c82 */ /* 0x000fe20008000000 */
[----:B------:R-:W-:Y:S01]  /*0480*/  BSSY B2, `(.L_x_14390) ;  /* 0x000029c000027945 */ /* 0x000fe20003800000 */
[----:B------:R-:W-:-:S05]  /*0490*/  DADD R8, -RZ, |R44| ;  /* 0x00000000ff087229 */ /* 0x000fca000000052c */
        /* <DEDUP_REMOVED lines=8> */
[----:B------:R-:W-:Y:S02]  /*0520*/  SEL R43, R9, R39, P0 ;  /* 0x00000027092b7207 */ /* 0x000fe40000000000 */
[----:B------:R-:W-:Y:S02]  /*0530*/  IADD3 R3, -R11, 0x7fd00000, RZ ;  /* 0x7fd000000b037810 */ /* 0x000fe40007ffe1ff */
[----:B------:R-:W-:Y:S01]  /*0540*/  SEL R6, R8, R38, P1 ;  /* 0x0000002608067207 */ /* 0x000fe20000800000 */
[----:B------:R-:W-:-:S03]  /*0550*/  IMAD.MOV.U32 R8, RZ, RZ, RZ ;  /* 0x000000ffff087224 */ /* 0x000fc600078e00ff */
        /* <DEDUP_REMOVED lines=8> */
[----:B------:R-:W-:Y:S01]  /*05e0*/  IMAD.MOV.U32 R0, RZ, RZ, R26 ;  /* 0x000000ffff007224 */ /* 0x000fe200078e001a */
[----:B------:R-:W-:-:S04]  /*05f0*/  UMOV UR6, UR4 ;  /* 0x0000000400067c82 */ /* 0x000fc80008000000 */
[----:B------:R-:W-:Y:S01]  /*0600*/  SEL R4, R0, UR6, P0 ;  /* 0x0000000600047c07 */ /* 0x000fe20008000000 */
[----:B------:R-:W-:Y:S01]  /*0610*/  UMOV UR6, UR5 ;  /* 0x0000000500067c82 */ /* 0x000fe20008000000 */
[----:B------:R-:W-:Y:S02]  /*0620*/  @P1 LOP3.LUT R5, R2, 0x80000, RZ, 0xfc, !PT ;  /* 0x0008000002051812 */ /* 0x000fe400078efcff */
[CC--:B------:R-:W-:Y:S02]  /*0630*/  ISETP.GT.U32.AND P1, PT, R32.reuse, R38.reuse, PT ;  /* 0x000000262000720c */ /* 0x0c0fe40003f24070 */
[----:B------:R-:W0:Y:S01]  /*0640*/  MUFU.RSQ64H R9, R5 ;  /* 0x0000000500097308 */ /* 0x000e220000001c00 */
[----:B------:R-:W-:Y:S02]  /*0650*/  ISETP.LT.U32.AND P0, PT, R32, R38, PT ;  /* 0x000000262000720c */ /* 0x000fe40003f01070 */
[CC--:B------:R-:W-:Y:S02]  /*0660*/  ISETP.GT.U32.AND.EX P1, PT, R33.reuse, R39.reuse, PT, P1 ;  /* 0x000000272100720c */ /* 0x0c0fe40003f24110 */
[----:B------:R-:W-:Y:S01]  /*0670*/  ISETP.LT.U32.AND.EX P0, PT, R33, R39, PT, P0 ;  /* 0x000000272100720c */ /* 0x000fe20003f01100 */
[----:B0-----:R-:W-:-:S08]  /*0680*/  DMUL R2, R8, R8 ;  /* 0x0000000808027228 */ /* 0x001fd00000000000 */
[----:B------:R-:W-:Y:S01]  /*0690*/  DFMA R46, R4, -R2, 1 ;  /* 0x3ff00000042e742b */ /* 0x000fe20000000802 */
[----:B------:R-:W-:Y:S01]  /*06a0*/  IMAD.MOV.U32 R2, RZ, RZ, 0x0 ;  /* 0x00000000ff027424 */ /* 0x000fe200078e00ff */
[-C--:B------:R-:W-:Y:S01]  /*06b0*/  SEL R5, R33, R39.reuse, P1 ;  /* 0x0000002721057207 */ /* 0x080fe20000800000 */
[----:B------:R-:W-:Y:S01]  /*06c0*/  IMAD.MOV.U32 R3, RZ, RZ, 0x3fd80000 ;  /* 0x3fd80000ff037424 */ /* 0x000fe200078e00ff */
[CC--:B------:R-:W-:Y:S02]  /*06d0*/  SEL R4, R32.reuse, R38.reuse, P1 ;  /* 0x0000002620047207 */ /* 0x0c0fe40000800000 */
[----:B------:R-:W-:Y:S02]  /*06e0*/  LOP3.LUT R0, R5, 0xffc00000, RZ, 0xc0, !PT ;  /* 0xffc0000005007812 */ /* 0x000fe400078ec0ff */
[----:B------:R-:W-:Y:S01]  /*06f0*/  DMUL R24, R8, R46 ;  /* 0x0000002e08187228 */ /* 0x000fe20000000000 */
[----:B------:R-:W-:Y:S01]  /*0700*/  SEL R38, R32, R38, P0 ;  /* 0x0000002620267207 */ /* 0x000fe20000000000 */
[----:B------:R-:W-:Y:S01]  /*0710*/  DFMA R46, R46, R2, 0.5 ;  /* 0x3fe000002e2e742b */ /* 0x000fe20000000002 */
[----:B------:R-:W-:-:S04]  /*0720*/  SEL R39, R33, R39, P0 ;  /* 0x0000002721277207 */ /* 0x000fc80000000000 */
[----:B------:R-:W-:Y:S02]  /*0730*/  ISETP.GE.U32.AND P3, PT, R39, 0x7ff00000, PT ;  /* 0x7ff000002700780c */ /* 0x000fe40003f66070 */
[----:B------:R-:W-:Y:S02]  /*0740*/  DSETP.NEU.AND P2, PT, R38, RZ, PT ;  /* 0x000000ff2600722a */ /* 0x000fe40003f4d000 */
[----:B------:R-:W-:Y:S01]  /*0750*/  DFMA R8, R46, R24, R8 ;  /* 0x000000182e08722b */ /* 0x000fe20000000008 */
[----:B------:R-:W-:Y:S01]  /*0760*/  IADD3 R25, -R0, 0x7fd00000, RZ ;  /* 0x7fd0000000197810 */ /* 0x000fe20007ffe1ff */
[----:B------:R-:W-:-:S06]  /*0770*/  IMAD.MOV.U32 R24, RZ, RZ, RZ ;  /* 0x000000ffff187224 */ /* 0x000fcc00078e00ff */
[----:B------:R-:W-:Y:S02]  /*0780*/  DMUL R8, R26, R8 ;  /* 0x000000081a087228 */ /* 0x000fe40000000000 */
[C---:B------:R-:W-:Y:S01]  /*0790*/  DMUL R32, R24.reuse, R4 ;  /* 0x0000000418207228 */ /* 0x040fe20000000000 */
[----:B------:R-:W-:Y:S01]  /*07a0*/  LOP3.LUT R27, R11, 0x100000, RZ, 0xfc, !PT ;  /* 0x001000000b1b7812 */ /* 0x000fe200078efcff */
[----:B------:R-:W-:Y:S01]  /*07b0*/  DMUL R24, R24, R38 ;  /* 0x0000002618187228 */ /* 0x000fe20000000000 */
[----:B------:R-:W-:-:S06]  /*07c0*/  MOV R26, RZ ;  /* 0x000000ff001a7202 */ /* 0x000fcc0000000f00 */
        /* <DEDUP_REMOVED lines=12> */
[----:B------:R-:W-:Y:S01]  /*0890*/  IMAD.MOV.U32 R32, RZ, RZ, RZ ;  /* 0x000000ffff207224 */ /* 0x000fe200078e00ff */
[----:B------:R-:W-:-:S07]  /*08a0*/  DSETP.NEU.AND P0, PT, R42, RZ, PT ;  /* 0x000000ff2a00722a */ /* 0x000fce0003f0d000 */
        /* <DEDUP_REMOVED lines=12> */
[----:B------:R-:W-:-:S06]  /*0970*/  @!P3 FSEL R39, R5, R27, !P2 ;  /* 0x0000001b0527b208 */ /* 0x000fcc0005000000 */
        /* <DEDUP_REMOVED lines=25> */
[----:B------:R-:W-:-:S07]  /*0b10*/  IMAD.MOV.U32 R0, RZ, RZ, R24 ;  /* 0x000000ffff007224 */ /* 0x000fce00078e0018 */
[----:B------:R-:W-:Y:S05]  /*0b20*/  CALL.REL.NOINC `($__internal_28_$__cuda_sm20_dsqrt_rn_f64_mediumpath_v1) ;  /* 0x000002a400507944 */ /* 0x000fea0003c00000 */
[----:B------:R-:W-:Y:S01]  /*0b30*/  IMAD.MOV.U32 R32, RZ, RZ, R2 ;  /* 0x000000ffff207224 */ /* 0x000fe200078e0002 */
[----:B------:R-:W-:-:S07]  /*0b40*/  MOV R33, R3 ;  /* 0x0000000300217202 */ /* 0x000fce0000000f00 */
.L_x_14393:
[----:B------:R-:W-:Y:S05]  /*0b50*/  BSYNC B3 ;  /* 0x0000000000037941 */ /* 0x000fea0003800000 */
.L_x_14392:
        /* <DEDUP_REMOVED lines=81> */
.L_x_14391:
        /* <DEDUP_REMOVED lines=33> */
[----:B------:R-:W-:Y:S05]  /*1280*/  CALL.REL.NOINC `($__internal_27_$__cuda_sm20_div_rn_f64_full) ;  /* 0x0000029400e07944 */ /* 0x000fea0003c00000 */
.L_x_14401:
[----:B------:R-:W-:Y:S05]  /*1290*/  BSYNC B4 ;  /* 0x0000000000047941 */ /* 0x000fea0003800000 */
.L_x_14400:
[----:B------:R-:W-:Y:S02]  /*12a0*/  IMAD.MOV.U32 R24, RZ, RZ, R2 ;  /* 0x000000ffff187224 */ /* 0x000fe400078e0002 */
[----:B------:R-:W-:Y:S01]  /*12b0*/  IMAD.MOV.U32 R25, RZ, RZ, R3 ;  /* 0x000000ffff197224 */ /* 0x000fe200078e0003 */
[----:B------:R-:W-:Y:S06]  /*12c0*/  BRA `(.L_x_14399) ;  /* 0x0000000000047947 */ /* 0x000fec0003800000 */
.L_x_14398:
[----:B------:R-:W-:-:S11]  /*12d0*/  DADD R24, -R44, R42 ;  /* 0x000000002c187229 */ /* 0x000fd6000000012a */
.L_x_14399:
[----:B------:R-:W-:Y:S05]  /*12e0*/  BSYNC B3 ;  /* 0x0000000000037941 */ /* 0x000fea0003800000 */
.L_x_14397:
        /* <DEDUP_REMOVED lines=9> */
[----:B------:R-:W-:Y:S01]  /*1380*/  MOV R2, 0x1 ;  /* 0x0000000100027802 */ /* 0x000fe20000000f00 */
        /* <DEDUP_REMOVED lines=19> */
.L_x_14406:
[----:B------:R-:W-:Y:S05]  /*14c0*/  BSYNC B4 ;  /* 0x0000000000047941 */ /* 0x000fea0003800000 */
.L_x_14405:
[----:B------:R-:W-:Y:S05]  /*14d0*/  BRA `(.L_x_14404) ;  /* 0x0000000000047947 */ /* 0x000fea0003800000 */
.L_x_14403:
[----:B------:R-:W-:-:S11]  /*14e0*/  DADD R2, R38, -R4 ;  /* 0x0000000026027229 */ /* 0x000fd60000000804 */
.L_x_14404:
[----:B------:R-:W-:Y:S05]  /*14f0*/  BSYNC B3 ;  /* 0x0000000000037941 */ /* 0x000fea0003800000 */
.L_x_14402:
        /* <DEDUP_REMOVED lines=23> */
[----:B------:R-:W-:-:S07]  /*1670*/  MOV R32, 0x1690 ;  /* 0x0000169000207802 */ /* 0x000fce0000000f00 */
[----:B------:R-:W-:Y:S05]  /*1680*/  CALL.REL.NOINC `($__internal_28_$__cuda_sm20_dsqrt_rn_f64_mediumpath_v1) ;  /* 0x0000029800787944 */ /* 0x000fea0003c00000 */
[----:B------:R-:W-:Y:S02]  /*1690*/  IMAD.MOV.U32 R46, RZ, RZ, R2 ;  /* 0x000000ffff2e7224 */ /* 0x000fe400078e0002 */
[----:B------:R-:W-:-:S07]  /*16a0*/  IMAD.MOV.U32 R47, RZ, RZ, R3 ;  /* 0x000000ffff2f7224 */ /* 0x000fce00078e0003 */
.L_x_14408:
[----:B------:R-:W-:Y:S05]  /*16b0*/  BSYNC B3 ;  /* 0x0000000000037941 */ /* 0x000fea0003800000 */
.L_x_14407:
        /* <DEDUP_REMOVED lines=85> */
.L_x_14409:
        /* <DEDUP_REMOVED lines=20> */
.L_x_14411:
[----:B------:R-:W-:Y:S05]  /*1d50*/  BSYNC B3 ;  /* 0x0000000000037941 */ /* 0x000fea0003800000 */
.L_x_14410:
        /* <DEDUP_REMOVED lines=30> */
.L_x_14396:
        /* <DEDUP_REMOVED lines=20> */
[----:B------:R-:W-:-:S07]  /*2080*/  IMAD.MOV.U32 R0, RZ, RZ, R24 ;  /* 0x000000ffff007224 */ /* 0x000fce00078e0018 */
[----:B------:R-:W-:Y:S05]  /*2090*/  CALL.REL.NOINC `($__internal_28_$__cuda_sm20_dsqrt_rn_f64_mediumpath_v1) ;  /* 0x0000028c00f47944 */ /* 0x000fea0003c00000 */
[----:B------:R-:W-:Y:S02]  /*20a0*/  IMAD.MOV.U32 R32, RZ, RZ, R2 ;  /* 0x000000ffff207224 */ /* 0x000fe400078e0002 */
[----:B------:R-:W-:-:S07]  /*20b0*/  IMAD.MOV.U32 R33, RZ, RZ, R3 ;  /* 0x000000ffff217224 */ /* 0x000fce00078e0003 */
.L_x_14414:
[----:B------:R-:W-:Y:S05]  /*20c0*/  BSYNC B3 ;  /* 0x0000000000037941 */ /* 0x000fea0003800000 */
.L_x_14413:
        /* <DEDUP_REMOVED lines=25> */
.L_x_14417:
[----:B------:R-:W-:Y:S05]  /*2260*/  BSYNC B3 ;  /* 0x0000000000037941 */ /* 0x000fea0003800000 */
.L_x_14416:
        /* <DEDUP_REMOVED lines=30> */
.L_x_14415:
        /* <DEDUP_REMOVED lines=75> */
.L_x_14418:
[----:B------:R-:W-:Y:S01]  /*2900*/  IMAD.MOV.U32 R2, RZ, RZ, 0x0 ;  /* 0x00000000ff027424 */ /* 0x000fe200078e00ff */
[----:B------:R-:W-:Y:S01]  /*2910*/  FSETP.NEU.FTZ.AND P0, PT, R5, RZ, PT ;  /* 0x000000ff0500720b */ /* 0x000fe20003f1d000 */
[----:B------:R-:W-:-:S06]  /*2920*/  IMAD.MOV.U32 R3, RZ, RZ, 0x7ff00000 ;  /* 0x7ff00000ff037424 */ /* 0x000fcc00078e00ff */
[----:B------:R-:W-:-:S10]  /*2930*/  DFMA R2, R4, R2, +INF ;  /* 0x7ff000000402742b */ /* 0x000fd40000000002 */
[----:B------:R-:W-:Y:S02]  /*2940*/  FSEL R24, R2, RZ, P0 ;  /* 0x000000ff02187208 */ /* 0x000fe40000000000 */
[----:B------:R-:W-:Y:S01]  /*2950*/  FSEL R25, R3, -QNAN , P0 ;  /* 0xfff0000003197808 */ /* 0x000fe20000000000 */
[----:B------:R-:W-:Y:S06]  /*2960*/  BRA `(.L_x_14394) ;  /* 0x0000000400347947 */ /* 0x000fec0003800000 */
.L_x_14412:
[----:B------:R-:W-:Y:S01]  /*2970*/  DADD R8, -R34, 1 ;  /* 0x3ff0000022087429 */ /* 0x000fe20000000100 */
[----:B------:R-:W-:Y:S07]  /*2980*/  BSSY B3, `(.L_x_14419) ;  /* 0x0000018000037945 */ /* 0x000fee0003800000 */
        /* <DEDUP_REMOVED lines=20> */
[----:B------:R-:W-:Y:S05]  /*2ad0*/  CALL.REL.NOINC `($__internal_28_$__cuda_sm20_dsqrt_rn_f64_mediumpath_v1) ;  /* 0x0000028400647944 */ /* 0x000fea0003c00000 */
[----:B------:R-:W-:Y:S02]  /*2ae0*/  IMAD.MOV.U32 R6, RZ, RZ, R2 ;  /* 0x000000ffff067224 */ /* 0x000fe400078e0002 */
[----:B------:R-:W-:-:S07]  /*2af0*/  IMAD.MOV.U32 R7, RZ, RZ, R3 ;  /* 0x000000ffff077224 */ /* 0x000fce00078e0003 */
.L_x_14420:
[----:B------:R-:W-:Y:S05]  /*2b00*/  BSYNC B3 ;  /* 0x0000000000037941 */ /* 0x000fea0003800000 */
.L_x_14419:
        /* <DEDUP_REMOVED lines=20> */
[----:B------:R-:W-:Y:S05]  /*2c50*/  CALL.REL.NOINC `($__internal_27_$__cuda_sm20_div_rn_f64_full) ;  /* 0x0000027c006c7944 */ /* 0x000fea0003c00000 */
.L_x_14422:
[----:B------:R-:W-:Y:S05]  /*2c60*/  BSYNC B3 ;  /* 0x0000000000037941 */ /* 0x000fea0003800000 */
.L_x_14421:
[----:B------:R-:W-:Y:S02]  /*2c70*/  IMAD.MOV.U32 R24, RZ, RZ, R2 ;  /* 0x000000ffff187224 */ /* 0x000fe400078e0002 */
[----:B------:R-:W-:Y:S01]  /*2c80*/  IMAD.MOV.U32 R25, RZ, RZ, R3 ;  /* 0x000000ffff197224 */ /* 0x000fe200078e0003 */
[----:B------:R-:W-:Y:S06]  /*2c90*/  BRA `(.L_x_14394) ;  /* 0x0000000000687947 */ /* 0x000fec0003800000 */
.L_x_14395:
        /* <DEDUP_REMOVED lines=15> */
[----:B------:R-:W-:Y:S02]  /*2d90*/  IMAD.MOV.U32 R2, RZ, RZ, R4 ;  /* 0x000000ffff027224 */ /* 0x000fe400078e0004 */
[----:B------:R-:W-:Y:S01]  /*2da0*/  IMAD.MOV.U32 R4, RZ, RZ, R32 ;  /* 0x000000ffff047224 */ /* 0x000fe200078e0020 */
[----:B------:R-:W-:Y:S01]  /*2db0*/  MOV R32, 0x2e10 ;  /* 0x00002e1000207802 */ /* 0x000fe20000000f00 */
[----:B------:R-:W-:Y:S02]  /*2dc0*/  IMAD.MOV.U32 R0, RZ, RZ, R8 ;  /* 0x000000ffff007224 */ /* 0x000fe400078e0008 */
[----:B------:R-:W-:Y:S02]  /*2dd0*/  IMAD.MOV.U32 R5, RZ, RZ, R33 ;  /* 0x000000ffff057224 */ /* 0x000fe400078e0021 */
[----:B------:R-:W-:Y:S02]  /*2de0*/  IMAD.MOV.U32 R8, RZ, RZ, R36 ;  /* 0x000000ffff087224 */ /* 0x000fe400078e0024 */
[----:B------:R-:W-:-:S07]  /*2df0*/  IMAD.MOV.U32 R9, RZ, RZ, R37 ;  /* 0x000000ffff097224 */ /* 0x000fce00078e0025 */
[----:B------:R-:W-:Y:S05]  /*2e00*/  CALL.REL.NOINC `($__internal_28_$__cuda_sm20_dsqrt_rn_f64_mediumpath_v1) ;  /* 0x0000028000987944 */ /* 0x000fea0003c00000 */
[----:B------:R-:W-:Y:S02]  /*2e10*/  IMAD.MOV.U32 R24, RZ, RZ, R2 ;  /* 0x000000ffff187224 */ /* 0x000fe400078e0002 */
[----:B------:R-:W-:-:S07]  /*2e20*/  IMAD.MOV.U32 R25, RZ, RZ, R3 ;  /* 0x000000ffff197224 */ /* 0x000fce00078e0003 */
.L_x_14423:
[----:B------:R-:W-:Y:S05]  /*2e30*/  BSYNC B3 ;  /* 0x0000000000037941 */ /* 0x000fea0003800000 */
.L_x_14394:
[----:B------:R-:W-:Y:S05]  /*2e40*/  BSYNC B2 ;  /* 0x0000000000027941 */ /* 0x000fea0003800000 */
.L_x_14390:
        /* <DEDUP_REMOVED lines=25> */
.L_x_14428:
[----:B------:R-:W-:Y:S05]  /*2fe0*/  BSYNC B4 ;  /* 0x0000000000047941 */ /* 0x000fea0003800000 */
.L_x_14427:
        /* <DEDUP_REMOVED lines=49> */
.L_x_14430:
        /* <DEDUP_REMOVED lines=71> */
.L_x_14429:
        /* <DEDUP_REMOVED lines=35> */
[----:B------:R-:W-:Y:S05]  /*39a0*/  CALL.REL.NOINC `($__internal_27_$__cuda_sm20_div_rn_f64_full) ;  /* 0x0000027000187944 */ /* 0x000fea0003c00000 */
.L_x_14439:
[----:B------:R-:W-:Y:S05]  /*39b0*/  BSYNC B6 ;  /* 0x0000000000067941 */ /* 0x000fea0003800000 */
.L_x_14438:
[----:B------:R-:W-:Y:S02]  /*39c0*/  IMAD.MOV.U32 R54, RZ, RZ, R2 ;  /* 0x000000ffff367224 */ /* 0x000fe400078e0002 */
[----:B------:R-:W-:Y:S01]  /*39d0*/  IMAD.MOV.U32 R55, RZ, RZ, R3 ;  /* 0x000000ffff377224 */ /* 0x000fe200078e0003 */
[----:B------:R-:W-:Y:S06]  /*39e0*/  BRA `(.L_x_14437) ;  /* 0x0000000000047947 */ /* 0x000fec0003800000 */
.L_x_14436:
[----:B------:R-:W-:-:S11]  /*39f0*/  DADD R54, -R44, R42 ;  /* 0x000000002c367229 */ /* 0x000fd6000000012a */
.L_x_14437:
[----:B------:R-:W-:Y:S05]  /*3a00*/  BSYNC B5 ;  /* 0x0000000000057941 */ /* 0x000fea0003800000 */
.L_x_14435:
        /* <DEDUP_REMOVED lines=26> */
.L_x_14444:
[----:B------:R-:W-:Y:S05]  /*3bb0*/  BSYNC B6 ;  /* 0x0000000000067941 */ /* 0x000fea0003800000 */
.L_x_14443:
[----:B------:R-:W-:Y:S02]  /*3bc0*/  IMAD.MOV.U32 R36, RZ, RZ, R2 ;  /* 0x000000ffff247224 */ /* 0x000fe400078e0002 */
[----:B------:R-:W-:Y:S01]  /*3bd0*/  IMAD.MOV.U32 R37, RZ, RZ, R3 ;  /* 0x000000ffff257224 */ /* 0x000fe200078e0003 */
[----:B------:R-:W-:Y:S06]  /*3be0*/  BRA `(.L_x_14442) ;  /* 0x0000000000047947 */ /* 0x000fec0003800000 */
.L_x_14441:
[----:B------:R-:W-:-:S11]  /*3bf0*/  DADD R36, -R40, R38 ;  /* 0x0000000028247229 */ /* 0x000fd60000000126 */
.L_x_14442:
[----:B------:R-:W-:Y:S05]  /*3c00*/  BSYNC B5 ;  /* 0x0000000000057941 */ /* 0x000fea0003800000 */
.L_x_14440:
        /* <DEDUP_REMOVED lines=27> */
[----:B------:R-:W-:Y:S05]  /*3dc0*/  CALL.REL.NOINC `($__internal_28_$__cuda_sm20_dsqrt_rn_f64_mediumpath_v1) ;  /* 0x0000027000a87944 */ /* 0x000fea0003c00000 */
.L_x_14446:
[----:B------:R-:W-:Y:S05]  /*3dd0*/  BSYNC B5 ;  /* 0x0000000000057941 */ /* 0x000fea0003800000 */
.L_x_14445:
[----:B------:R-:W-:Y:S02]  /*3de0*/  IMAD.MOV.U32 R36, RZ, RZ, R2 ;  /* 0x000000ffff247224 */ /* 0x000fe400078e0002 */
[----:B------:R-:W-:Y:S01]  /*3df0*/  IMAD.MOV.U32 R37, RZ, RZ, R3 ;  /* 0x000000ffff257224 */ /* 0x000fe200078e0003 */
[----:B------:R-:W-:Y:S06]  /*3e00*/  BRA `(.L_x_14447) ;  /* 0x0000000800487947 */ /* 0x000fec0003800000 */
.L_x_14434:
        /* <DEDUP_REMOVED lines=28> */
.L_x_14450:
[----:B------:R-:W-:Y:S05]  /*3fd0*/  BSYNC B5 ;  /* 0x0000000000057941 */ /* 0x000fea0003800000 */
.L_x_14449:
[----:B------:R-:W-:Y:S02]  /*3fe0*/  IMAD.MOV.U32 R36, RZ, RZ, R2 ;  /* 0x000000ffff247224 */ /* 0x000fe400078e0002 */
[----:B------:R-:W-:Y:S01]  /*3ff0*/  IMAD.MOV.U32 R37, RZ, RZ, R3 ;  /* 0x000000ffff257224 */ /* 0x000fe200078e0003 */
[----:B------:R-:W-:Y:S06]  /*4000*/  BRA `(.L_x_14447) ;  /* 0x0000000400c87947 */ /* 0x000fec0003800000 */
.L_x_14448:
        /* <DEDUP_REMOVED lines=28> */
[----:B------:R-:W-:Y:S01]  /*41d0*/  IMAD.MOV.U32 R4, RZ, RZ, R2 ;  /* 0x000000ffff047224 */ /* 0x000fe200078e0002 */
[----:B------:R-:W-:-:S07]  /*41e0*/  MOV R5, R3 ;  /* 0x0000000300057202 */ /* 0x000fce0000000f00 */
.L_x_14452:
[----:B------:R-:W-:Y:S05]  /*41f0*/  BSYNC B5 ;  /* 0x0000000000057941 */ /* 0x000fea0003800000 */
.L_x_14451:
        /* <DEDUP_REMOVED lines=19> */
.L_x_14454:
[----:B------:R-:W-:Y:S05]  /*4330*/  BSYNC B5 ;  /* 0x0000000000057941 */ /* 0x000fea0003800000 */
.L_x_14453:
[----:B------:R-:W-:Y:S01]  /*4340*/  DMUL R34, R34, 8.11296384146066816958e+31 ;  /* 0x4690000022227828 */ /* 0x000fe20000000000 */
[----:B------:R-:W-:Y:S02]  /*4350*/  IMAD.MOV.U32 R36, RZ, RZ, R2 ;  /* 0x000000ffff247224 */ /* 0x000fe400078e0002 */
[----:B------:R-:W-:Y:S01]  /*4360*/  IMAD.MOV.U32 R37, RZ, RZ, R3 ;  /* 0x000000ffff257224 */ /* 0x000fe200078e0003 */
[----:B------:R-:W-:Y:S07]  /*4370*/  BRA `(.L_x_14447) ;  /* 0x0000000000ec7947 */ /* 0x000fee0003800000 */
.L_x_14433:
        /* <DEDUP_REMOVED lines=27> */
.L_x_14456:
[----:B------:R-:W-:Y:S05]  /*4530*/  BSYNC B5 ;  /* 0x0000000000057941 */ /* 0x000fea0003800000 */
.L_x_14455:
        /* <DEDUP_REMOVED lines=26> */
[----:B------:R-:W-:Y:S05]  /*46e0*/  CALL.REL.NOINC `($__internal_28_$__cuda_sm20_dsqrt_rn_f64_mediumpath_v1) ;  /* 0x0000026800607944 */ /* 0x000fea0003c00000 */
[----:B------:R-:W-:Y:S02]  /*46f0*/  IMAD.MOV.U32 R36, RZ, RZ, R2 ;  /* 0x000000ffff247224 */ /* 0x000fe400078e0002 */
[----:B------:R-:W-:-:S07]  /*4700*/  IMAD.MOV.U32 R37, RZ, RZ, R3 ;  /* 0x000000ffff257224 */ /* 0x000fce00078e0003 */
.L_x_14458:
[----:B------:R-:W-:Y:S05]  /*4710*/  BSYNC B5 ;  /* 0x0000000000057941 */ /* 0x000fea0003800000 */
.L_x_14457:
[----:B------:R-:W-:-:S11]  /*4720*/  DMUL R36, R36, R38 ;  /* 0x0000002624247228 */ /* 0x000fd60000000000 */
.L_x_14447:
[----:B------:R-:W-:Y:S05]  /*4730*/  BSYNC B4 ;  /* 0x0000000000047941 */ /* 0x000fea0003800000 */
.L_x_14432:
[----:B------:R-:W-:Y:S05]  /*4740*/  BRA `(.L_x_14459) ;  /* 0x0000000000087947 */ /* 0x000fea0003800000 */
.L_x_14426:
[----:B------:R-:W-:Y:S02]  /*4750*/  DMUL R36, R26, 9.00719925474099200000e+15 ;  /* 0x434000001a247828 */ /* 0x000fe40000000000 */
[----:B------:R-:W-:-:S11]  /*4760*/  DMUL R34, R34, 9.00719925474099200000e+15 ;  /* 0x4340000022227828 */ /* 0x000fd60000000000 */
.L_x_14459:
[----:B------:R-:W-:Y:S05]  /*4770*/  BSYNC B2 ;  /* 0x0000000000027941 */ /* 0x000fea0003800000 */
.L_x_14425:
        /* <DEDUP_REMOVED lines=27> */
[----:B------:R-:W-:Y:S05]  /*4930*/  CALL.REL.NOINC `($__internal_27_$__cuda_sm20_div_rn_f64_full) ;  /* 0x0000026000347944 */ /* 0x000fea0003c00000 */
.L_x_14461:
[----:B------:R-:W-:Y:S05]  /*4940*/  BSYNC B2 ;  /* 0x0000000000027941 */ /* 0x000fea0003800000 */
.L_x_14460:
        /* <DEDUP_REMOVED lines=82> */
.L_x_14463:
[----:B------:R-:W-:Y:S02]  /*4e70*/  FSEL R2, RZ, 3.37028055040000000000e+12, P0 ;  /* 0x54442d18ff027808 */ /* 0x000fe40000000000 */
[----:B------:R-:W-:-:S07]  /*4e80*/  FSEL R3, RZ, 2.1426990032196044922, P0 ;  /* 0x400921fbff037808 */ /* 0x000fce0000000000 */
.L_x_14464:
[----:B------:R-:W-:Y:S05]  /*4e90*/  BSYNC B0 ;  /* 0x0000000000007941 */ /* 0x000fea0003800000 */
.L_x_14462:
[----:B------:R-:W-:Y:S01]  /*4ea0*/  DADD R36, |R36|, |R34| ;  /* 0x0000000024247229 */ /* 0x000fe20000000622 */
[----:B------:R-:W-:-:S07]  /*4eb0*/  LOP3.LUT R35, R3, 0x80000000, R35, 0xb8, !PT ;  /* 0x8000000003237812 */ /* 0x000fce00078eb823 */
[----:B------:R-:W-:-:S06]  /*4ec0*/  DSETP.GTU.AND P0, PT, |R36|, +INF , PT ;  /* 0x7ff000002400742a */ /* 0x000fcc0003f0c200 */
[----:B------:R-:W-:Y:S02]  /*4ed0*/  FSEL R2, R36, R2, P0 ;  /* 0x0000000224027208 */ /* 0x000fe40000000000 */
[----:B------:R-:W-:-:S07]  /*4ee0*/  FSEL R3, R37, R35, P0 ;  /* 0x0000002325037208 */ /* 0x000fce0000000000 */
.L_x_14431:
[----:B------:R-:W-:Y:S05]  /*4ef0*/  BSYNC B3 ;  /* 0x0000000000037941 */ /* 0x000fea0003800000 */
.L_x_14424:
[----:B------:R-:W-:Y:S01]  /*4f00*/  LOP3.LUT R27, R3, 0x80000000, R31, 0xb8, !PT ;  /* 0x80000000031b7812 */ /* 0x000fe200078eb81f */
[----:B------:R-:W-:Y:S01]  /*4f10*/  IMAD.MOV.U32 R26, RZ, RZ, R2 ;  /* 0x000000ffff1a7224 */ /* 0x000fe200078e0002 */
[----:B------:R-:W-:Y:S01]  /*4f20*/  LOP3.LUT R25, R25, 0x80000000, R29, 0xb8, !PT ;  /* 0x8000000019197812 */ /* 0x000fe200078eb81d */
[----:B------:R-:W-:Y:S06]  /*4f30*/  BRA `(.L_x_14387) ;  /* 0x0000005c00747947 */ /* 0x000fec0003800000 */
.L_x_14389:
        /* <DEDUP_REMOVED lines=10> */
[----:B0-----:R-:W-:Y:S02]  /*4fe0*/  FSEL R4, R36, R34, !P4 ;  /* 0x0000002224047208 */ /* 0x001fe40006000000 */
        /* <DEDUP_REMOVED lines=18> */
[----:B------:R-:W-:Y:S01]  /*5110*/  @!P0 MOV R9, R33 ;  /* 0x0000002100098202 */ /* 0x000fe20000000f00 */
[----:B------:R-:W-:-:S04]  /*5120*/  @!P0 IMAD.MOV.U32 R8, RZ, RZ, R32 ;  /* 0x000000ffff088224 */ /* 0x000fc800078e0020 */
[----:B------:R-:W-:Y:S02]  /*5130*/  VIADD R0, R9, 0xffffffff ;  /* 0xffffffff09007836 */ /* 0x000fe40000000000 */
[----:B------:R-:W-:-:S03]  /*5140*/  DFMA R2, R6, R2, R6 ;  /* 0x000000020602722b */ /* 0x000fc60000000006 */
[----:B------:R-:W-:-:S05]  /*5150*/  ISETP.GE.U32.AND P1, PT, R0, 0x7fefffff, PT ;  /* 0x7fefffff0000780c */ /* 0x000fca0003f26070 */
[----:B------:R-:W-:-:S08]  /*5160*/  DMUL R6, R4, R2 ;  /* 0x0000000204067228 */ /* 0x000fd00000000000 */
[----:B------:R-:W-:Y:S01]  /*5170*/  DFMA R26, -R24, R6, R4 ;  /* 0x00000006181a722b */ /* 0x000fe20000000104 */
[----:B------:R-:W-:Y:S01]  /*5180*/  @P1 IMAD.MOV.U32 R34, RZ, RZ, 0x0 ;  /* 0x00000000ff221424 */ /* 0x000fe200078e00ff */
[----:B------:R-:W-:Y:S01]  /*5190*/  @P1 FSETP.NEU.FTZ.AND P2, PT, R33, RZ, PT ;  /* 0x000000ff2100120b */ /* 0x000fe20003f5d000 */
[----:B------:R-:W-:-:S05]  /*51a0*/  @P1 IMAD.MOV.U32 R35, RZ, RZ, 0x7ff00000 ;  /* 0x7ff00000ff231424 */ /* 0x000fca00078e00ff */
[----:B------:R-:W-:Y:S02]  /*51b0*/  DFMA R2, R2, R26, R6 ;  /* 0x0000001a0202722b */ /* 0x000fe40000000006 */
[----:B------:R-:W-:-:S08]  /*51c0*/  @P1 DFMA R6, R32, R34, +INF ;  /* 0x7ff000002006142b */ /* 0x000fd00000000022 */
[----:B------:R-:W-:Y:S02]  /*51d0*/  FFMA R0, RZ, R25, R3 ;  /* 0x00000019ff007223 */ /* 0x000fe40000000003 */
[----:B------:R-:W-:Y:S02]  /*51e0*/  @P1 FSEL R26, R6, RZ, P2 ;  /* 0x000000ff061a1208 */ /* 0x000fe40001000000 */
[----:B------:R-:W-:Y:S01]  /*51f0*/  @P1 FSEL R27, R7, -QNAN , P2 ;  /* 0xfff00000071b1808 */ /* 0x000fe20001000000 */
[----:B------:R-:W-:Y:S01]  /*5200*/  DADD R6, -RZ, -R28 ;  /* 0x00000000ff067229 */ /* 0x000fe2000000091c */
[----:B------:R-:W-:Y:S01]  /*5210*/  FSETP.GT.AND P2, PT, |R0|, 1.469367938527859385e-39, PT ;  /* 0x001000000000780b */ /* 0x000fe20003f44200 */
[----:B------:R-:W-:Y:S02]  /*5220*/  IMAD.MOV.U32 R0, RZ, RZ, -0x3ff ;  /* 0xfffffc01ff007424 */ /* 0x000fe400078e00ff */
[----:B------:R-:W-:Y:S01]  /*5230*/  @!P0 IMAD.MOV.U32 R0, RZ, RZ, -0x435 ;  /* 0xfffffbcbff008424 */ /* 0x000fe200078e00ff */
[----:B------:R-:W-:Y:S09]  /*5240*/  @P1 BRA `(.L_x_14470) ;  /* 0x0000000000f81947 */ /* 0x000ff20003800000 */
        /* <DEDUP_REMOVED lines=62> */
.L_x_14470:
[----:B------:R-:W-:Y:S05]  /*5630*/  BSYNC B0 ;  /* 0x0000000000007941 */ /* 0x000fea0003800000 */
.L_x_14469:
[----:B------:R-:W-:Y:S01]  /*5640*/  BSSY B3, `(.L_x_14471) ;  /* 0x0000009000037945 */ /* 0x000fe20003800000 */
[----:B------:R-:W-:-:S03]  /*5650*/  IMAD.MOV.U32 R11, RZ, RZ, R7 ;  /* 0x000000ffff0b7224 */ /* 0x000fc600078e0007 */
[----:B------:R-:W-:Y:S05]  /*5660*/  @P2 BRA P3, `(.L_x_14472) ;  /* 0x0000000000182947 */ /* 0x000fea0001800000 */
[----:B------:R-:W-:Y:S01]  /*5670*/  IMAD.MOV.U32 R2, RZ, RZ, R4 ;  /* 0x000000ffff027224 */ /* 0x000fe200078e0004 */
[----:B------:R-:W-:Y:S01]  /*5680*/  MOV R4, R24 ;  /* 0x0000001800047202 */ /* 0x000fe20000000f00 */
[----:B------:R-:W-:Y:S01]  /*5690*/  IMAD.MOV.U32 R3, RZ, RZ, R5 ;  /* 0x000000ffff037224 */ /* 0x000fe200078e0005 */
[----:B------:R-:W-:Y:S01]  /*56a0*/  MOV R0, 0x56d0 ;  /* 0x000056d000007802 */ /* 0x000fe20000000f00 */
[----:B------:R-:W-:-:S07]  /*56b0*/  IMAD.MOV.U32 R5, RZ, RZ, R25 ;  /* 0x000000ffff057224 */ /* 0x000fce00078e0019 */
[----:B------:R-:W-:Y:S05]  /*56c0*/  CALL.REL.NOINC `($__internal_27_$__cuda_sm20_div_rn_f64_full) ;  /* 0x0000025000d07944 */ /* 0x000fea0003c00000 */
.L_x_14472:
[----:B------:R-:W-:Y:S05]  /*56d0*/  BSYNC B3 ;  /* 0x0000000000037941 */ /* 0x000fea0003800000 */
.L_x_14471:
        /* <DEDUP_REMOVED lines=82> */
.L_x_14474:
[----:B------:R-:W-:-:S04]  /*5c00*/  ISETP.GE.AND P0, PT, R11, RZ, PT ;  /* 0x000000ff0b00720c */ /* 0x000fc80003f06270 */
[----:B------:R-:W-:Y:S02]  /*5c10*/  FSEL R6, RZ, 3.37028055040000000000e+12, P0 ;  /* 0x54442d18ff067808 */ /* 0x000fe40000000000 */
[----:B------:R-:W-:-:S07]  /*5c20*/  FSEL R7, RZ, 2.1426990032196044922, P0 ;  /* 0x400921fbff077808 */ /* 0x000fce0000000000 */
.L_x_14475:
[----:B------:R-:W-:Y:S05]  /*5c30*/  BSYNC B0 ;  /* 0x0000000000007941 */ /* 0x000fea0003800000 */
.L_x_14473:
        /* <DEDUP_REMOVED lines=8> */
.L_x_14468:
        /* <DEDUP_REMOVED lines=17> */
[CC--:B------:R-:W-:Y:S02]  /*5dd0*/  SEL R2, R34.reuse, R36.reuse, P1 ;  /* 0x0000002422027207 */ /* 0x0c0fe40000800000 */
[----:B------:R-:W-:Y:S02]  /*5de0*/  FSEL R25, R35, R37, !P4 ;  /* 0x0000002523197208 */ /* 0x000fe40006000000 */
[C---:B------:R-:W-:Y:S01]  /*5df0*/  DMUL R8, R6.reuse, R4 ;  /* 0x0000000406087228 */ /* 0x040fe20000000000 */
[----:B------:R-:W-:Y:S01]  /*5e00*/  FSEL R24, R34, R36, !P4 ;  /* 0x0000002422187208 */ /* 0x000fe20006000000 */
[----:B------:R-:W-:Y:S01]  /*5e10*/  DMUL R6, R6, R2 ;  /* 0x0000000206067228 */ /* 0x000fe20000000000 */
[----:B------:R-:W-:-:S05]  /*5e20*/  ISETP.GE.U32.AND P2, PT, R5, 0x7ff00000, PT ;  /* 0x7ff000000500780c */ /* 0x000fca0003f46070 */
        /* <DEDUP_REMOVED lines=28> */
[----:B------:R-:W-:Y:S01]  /*5ff0*/  IMAD.MOV.U32 R33, RZ, RZ, R5 ;  /* 0x000000ffff217224 */ /* 0x000fe200078e0005 */
[----:B------:R-:W-:Y:S01]  /*6000*/  FSEL R6, R36, R34, !P4 ;  /* 0x0000002224067208 */ /* 0x000fe20006000000 */
[----:B------:R-:W-:Y:S01]  /*6010*/  IMAD.MOV.U32 R32, RZ, RZ, R4 ;  /* 0x000000ffff207224 */ /* 0x000fe200078e0004 */
[----:B------:R-:W-:Y:S01]  /*6020*/  FSEL R7, R37, R35, !P4 ;  /* 0x0000002325077208 */ /* 0x000fe20006000000 */
        /* <DEDUP_REMOVED lines=20> */
[----:B------:R-:W-:Y:S01]  /*6170*/  DADD R8, -RZ, -R28 ;  /* 0x00000000ff087229 */ /* 0x000fe2000000091c */
[----:B------:R-:W-:Y:S01]  /*6180*/  FSETP.GEU.AND P2, PT, |R7|, 6.5827683646048100446e-37, PT ;  /* 0x036000000700780b */ /* 0x000fe20003f4e200 */
[----:B------:R-:W-:-:S12]  /*6190*/  @P1 BRA `(.L_x_14478) ;  /* 0x0000000000f81947 */ /* 0x000fd80003800000 */
        /* <DEDUP_REMOVED lines=62> */
.L_x_14478:
[----:B------:R-:W-:Y:S05]  /*6580*/  BSYNC B0 ;  /* 0x0000000000007941 */ /* 0x000fea0003800000 */
.L_x_14477:
        /* <DEDUP_REMOVED lines=9> */
.L_x_14480:
[----:B------:R-:W-:Y:S05]  /*6620*/  BSYNC B3 ;  /* 0x0000000000037941 */ /* 0x000fea0003800000 */
.L_x_14479:
        /* <DEDUP_REMOVED lines=83> */
.L_x_14482:
[----:B------:R-:W-:-:S04]  /*6b60*/  ISETP.GE.AND P0, PT, R11, RZ, PT ;  /* 0x000000ff0b00720c */ /* 0x000fc80003f06270 */
[----:B------:R-:W-:Y:S02]  /*6b70*/  FSEL R6, RZ, 3.37028055040000000000e+12, P0 ;  /* 0x54442d18ff067808 */ /* 0x000fe40000000000 */
[----:B------:R-:W-:-:S07]  /*6b80*/  FSEL R7, RZ, 2.1426990032196044922, P0 ;  /* 0x400921fbff077808 */ /* 0x000fce0000000000 */
.L_x_14483:
[----:B------:R-:W-:Y:S05]  /*6b90*/  BSYNC B0 ;  /* 0x0000000000007941 */ /* 0x000fea0003800000 */
.L_x_14481:
[--C-:B------:R-:W-:Y:S02]  /*6ba0*/  DADD R2, |R28|, |R30|.reuse ;  /* 0x000000001c027229 */ /* 0x100fe4000000061e */
[----:B------:R-:W-:-:S06]  /*6bb0*/  DADD R4, -RZ, -R30 ;  /* 0x00000000ff047229 */ /* 0x000fcc000000091e */
[----:B------:R-:W-:-:S04]  /*6bc0*/  DSETP.GTU.AND P0, PT, |R2|, +INF , PT ;  /* 0x7ff000000200742a */ /* 0x000fc80003f0c200 */
[----:B------:R-:W-:Y:S02]  /*6bd0*/  LOP3.LUT R5, R7, 0x80000000, R5, 0xb8, !PT ;  /* 0x8000000007057812 */ /* 0x000fe400078eb805 */
[----:B------:R-:W-:Y:S02]  /*6be0*/  FSEL R6, R2, R6, P0 ;  /* 0x0000000602067208 */ /* 0x000fe40000000000 */
[----:B------:R-:W-:Y:S01]  /*6bf0*/  FSEL R7, R3, R5, P0 ;  /* 0x0000000503077208 */ /* 0x000fe20000000000 */
[----:B------:R-:W-:Y:S06]  /*6c00*/  BRA `(.L_x_14476) ;  /* 0x0000003c00d47947 */ /* 0x000fec0003800000 */
.L_x_14467:
[----:B0-----:R-:W0:Y:S01]  /*6c10*/  MUFU.RCP64H R3, -2.718280792236328125 ;  /* 0xc005bf0a00037908 */ /* 0x001e220000001800 */
        /* <DEDUP_REMOVED lines=21> */
[----:B------:R-:W-:Y:S05]  /*6d70*/  CALL.REL.NOINC `($__internal_27_$__cuda_sm20_div_rn_f64_full) ;  /* 0x0000023c00247944 */ /* 0x000fea0003c00000 */
.L_x_14485:
[----:B------:R-:W-:Y:S05]  /*6d80*/  BSYNC B3 ;  /* 0x0000000000037941 */ /* 0x000fea0003800000 */
.L_x_14484:
        /* <DEDUP_REMOVED lines=23> */
[----:B------:R-:W-:Y:S05]  /*6f00*/  CALL.REL.NOINC `($__internal_27_$__cuda_sm20_div_rn_f64_full) ;  /* 0x0000023800c07944 */ /* 0x000fea0003c00000 */
[----:B------:R-:W-:Y:S02]  /*6f10*/  IMAD.MOV.U32 R4, RZ, RZ, R2 ;  /* 0x000000ffff047224 */ /* 0x000fe400078e0002 */
[----:B------:R-:W-:-:S07]  /*6f20*/  IMAD.MOV.U32 R5, RZ, RZ, R3 ;  /* 0x000000ffff057224 */ /* 0x000fce00078e0003 */
.L_x_14487:
[----:B------:R-:W-:Y:S05]  /*6f30*/  BSYNC B3 ;  /* 0x0000000000037941 */ /* 0x000fea0003800000 */
.L_x_14486:
[----:B------:R-:W-:Y:S01]  /*6f40*/  DADD R26, -RZ, |R4| ;  /* 0x00000000ff1a7229 */ /* 0x000fe20000000504 */
[----:B------:R-:W-:Y:S01]  /*6f50*/  IMAD.MOV.U32 R6, RZ, RZ, RZ ;  /* 0x000000ffff067224 */ /* 0x000fe200078e00ff */
[----:B------:R-:W-:Y:S01]  /*6f60*/  UMOV UR4, 0xffffffff ;  /* 0xffffffff00047882 */ /* 0x000fe20000000000 */
[----:B------:R-:W-:Y:S01]  /*6f70*/  UMOV UR5, 0x7fefffff ;  /* 0x7fefffff00057882 */ /* 0x000fe20000000000 */
[----:B------:R-:W-:Y:S01]  /*6f80*/  IMAD.MOV.U32 R34, RZ, RZ, RZ ;  /* 0x000000ffff227224 */ /* 0x000fe200078e00ff */
[----:B------:R-:W-:Y:S01]  /*6f90*/  UMOV UR6, UR5 ;  /* 0x0000000500067c82 */ /* 0x000fe20008000000 */
[----:B------:R-:W-:Y:S01]  /*6fa0*/  IMAD.MOV.U32 R38, RZ, RZ, 0x0 ;  /* 0x00000000ff267424 */ /* 0x000fe200078e00ff */
[----:B------:R-:W-:Y:S01]  /*6fb0*/  MOV R39, 0x3fd80000 ;  /* 0x3fd8000000277802 */ /* 0x000fe20000000f00 */
        /* <DEDUP_REMOVED lines=11> */
[----:B------:R-:W-:Y:S02]  /*7070*/  SEL R2, R26, R24, P1 ;  /* 0x000000181a027207 */ /* 0x000fe40000800000 */
[----:B------:R-:W-:Y:S02]  /*7080*/  ISETP.GE.U32.AND P2, PT, R5, 0x7ff00000, PT ;  /* 0x7ff000000500780c */ /* 0x000fe40003f46070 */
[C---:B------:R-:W-:Y:S02]  /*7090*/  DMUL R8, R6.reuse, R4 ;  /* 0x0000000406087228 */ /* 0x040fe40000000000 */
[----:B------:R-:W-:-:S06]  /*70a0*/  DMUL R6, R6, R2 ;  /* 0x0000000206067228 */ /* 0x000fcc0000000000 */
[----:B------:R-:W-:Y:S02]  /*70b0*/  DMUL R32, R8, R8 ;  /* 0x0000000808207228 */ /* 0x000fe40000000000 */
[----:B------:R-:W-:-:S06]  /*70c0*/  DADD R8, -RZ, |R28| ;  /* 0x00000000ff087229 */ /* 0x000fcc000000051c */
        /* <DEDUP_REMOVED lines=8> */
[----:B------:R-:W-:Y:S02]  /*7150*/  DADD R6, -RZ, |R30| ;  /* 0x00000000ff067229 */ /* 0x000fe4000000051e */
[----:B------:R-:W-:Y:S01]  /*7160*/  DSETP.NEU.AND P1, PT, R4, RZ, PT ;  /* 0x000000ff0400722a */ /* 0x000fe20003f2d000 */
        /* <DEDUP_REMOVED lines=38> */
[----:B------:R-:W-:Y:S02]  /*73d0*/  FSETP.GT.AND P3, PT, |R0|, 1.469367938527859385e-39, PT ;  /* 0x001000000000780b */ /* 0x000fe40003f64200 */
[----:B------:R-:W-:Y:S01]  /*73e0*/  MOV R0, 0xfffffc01 ;  /* 0xfffffc0100007802 */ /* 0x000fe20000000f00 */
[----:B------:R-:W-:Y:S02]  /*73f0*/  @!P0 IMAD.MOV.U32 R0, RZ, RZ, -0x435 ;  /* 0xfffffbcbff008424 */ /* 0x000fe400078e00ff */
[----:B------:R-:W-:-:S10]  /*7400*/  @P1 DFMA R8, R32, R8, +INF ;  /* 0x7ff000002008142b */ /* 0x000fd40000000008 */
[----:B------:R-:W-:Y:S02]  /*7410*/  @P1 FSEL R26, R8, RZ, P2 ;  /* 0x000000ff081a1208 */ /* 0x000fe40001000000 */
[----:B------:R-:W-:Y:S01]  /*7420*/  @P1 FSEL R27, R9, -QNAN , P2 ;  /* 0xfff00000091b1808 */ /* 0x000fe20001000000 */
[----:B------:R-:W-:Y:S01]  /*7430*/  DADD R8, -RZ, -R28 ;  /* 0x00000000ff087229 */ /* 0x000fe2000000091c */
[----:B------:R-:W-:Y:S01]  /*7440*/  FSETP.GEU.AND P2, PT, |R7|, 6.5827683646048100446e-37, PT ;  /* 0x036000000700780b */ /* 0x000fe20003f4e200 */
[----:B------:R-:W-:-:S12]  /*7450*/  @P1 BRA `(.L_x_14489) ;  /* 0x0000000000f81947 */ /* 0x000fd80003800000 */
        /* <DEDUP_REMOVED lines=62> */
.L_x_14489:
[----:B------:R-:W-:Y:S05]  /*7840*/  BSYNC B0 ;  /* 0x0000000000007941 */ /* 0x000fea0003800000 */
.L_x_14488:
        /* <DEDUP_REMOVED lines=8> */
[----:B------:R-:W-:Y:S05]  /*78d0*/  CALL.REL.NOINC `($__internal_27_$__cuda_sm20_div_rn_f64_full) ;  /* 0x00000230004c7944 */ /* 0x000fea0003c00000 */
.L_x_14491:
[----:B------:R-:W-:Y:S05]  /*78e0*/  BSYNC B3 ;  /* 0x0000000000037941 */ /* 0x000fea0003800000 */
.L_x_14490:
        /* <DEDUP_REMOVED lines=83> */
.L_x_14493:
[----:B------:R-:W-:-:S04]  /*7e20*/  ISETP.GE.AND P0, PT, R11, RZ, PT ;  /* 0x000000ff0b00720c */ /* 0x000fc80003f06270 */
[----:B------:R-:W-:Y:S02]  /*7e30*/  FSEL R6, RZ, 3.37028055040000000000e+12, P0 ;  /* 0x54442d18ff067808 */ /* 0x000fe40000000000 */
[----:B------:R-:W-:-:S07]  /*7e40*/  FSEL R7, RZ, 2.1426990032196044922, P0 ;  /* 0x400921fbff077808 */ /* 0x000fce0000000000 */
.L_x_14494:
[----:B------:R-:W-:Y:S05]  /*7e50*/  BSYNC B0 ;  /* 0x0000000000007941 */ /* 0x000fea0003800000 */
.L_x_14492:
        /* <DEDUP_REMOVED lines=8> */
.L_x_14466:
[----:B------:R-:W-:Y:S01]  /*7ee0*/  DSETP.GEU.AND P0, PT, R36, R34, PT ;  /* 0x000000222400722a */ /* 0x000fe20003f0e000 */
        /* <DEDUP_REMOVED lines=11> */
[----:B------:R-:W-:Y:S01]  /*7fa0*/  DSETP.GEU.AND P0, PT, |R28|, |R30|, PT ;  /* 0x4000001e1c00722a */ /* 0x000fe20003f0e200 */
[----:B------:R-:W-:Y:S01]  /*7fb0*/  IMAD.MOV.U32 R2, RZ, RZ, 0x1 ;  /* 0x00000001ff027424 */ /* 0x000fe200078e00ff */
[----:B------:R-:W-:Y:S01]  /*7fc0*/  DMUL R6, R4, R4 ;  /* 0x0000000404067228 */ /* 0x000fe20000000000 */
[----:B------:R-:W-:Y:S01]  /*7fd0*/  BSSY B0, `(.L_x_14497) ;  /* 0x000005f000007945 */ /* 0x000fe20003800000 */
[----:B------:R-:W-:Y:S02]  /*7fe0*/  FSETP.GEU.AND P4, PT, |R5|, 6.5827683646048100446e-37, PT ;  /* 0x036000000500780b */ /* 0x000fe40003f8e200 */
[----:B------:R-:W-:Y:S02]  /*7ff0*/  FSEL R25, R35, R37, !P0 ;  /* 0x0000002523197208 */ /* 0x000fe40004000000 */
[----:B------:R-:W-:Y:S02]  /*8000*/  FSEL R24, R34, R36, !P0 ;  /* 0x0000002422187208 */ /* 0x000fe40004000000 */
[----:B------:R-:W0:Y:S01]  /*8010*/  MUFU.RCP64H R3, R25 ;  /* 0x0000001900037308 */ /* 0x000e220000001800 */
[----:B------:R-:W-:-:S10]  /*8020*/  DFMA R6, R26, R26, R6 ;  /* 0x0000001a1a06722b */ /* 0x000fd40000000006 */
[----:B------:R-:W-:Y:S01]  /*8030*/  ISETP.GT.AND P0, PT, R7, 0xfffff, PT ;  /* 0x000fffff0700780c */ /* 0x000fe20003f04270 */
[----:B0-----:R-:W-:-:S08]  /*8040*/  DFMA R8, -R24, R2, 1 ;  /* 0x3ff000001808742b */ /* 0x001fd00000000102 */
        /* <DEDUP_REMOVED lines=87> */
.L_x_14498:
[----:B------:R-:W-:Y:S05]  /*85c0*/  BSYNC B0 ;  /* 0x0000000000007941 */ /* 0x000fea0003800000 */
.L_x_14497:
[----:B------:R-:W-:Y:S04]  /*85d0*/  BSSY B3, `(.L_x_14499) ;  /* 0x0000008000037945 */ /* 0x000fe80003800000 */
[----:B------:R-:W-:Y:S05]  /*85e0*/  @P3 BRA P4, `(.L_x_14500) ;  /* 0x0000000000183947 */ /* 0x000fea0002000000 */
[----:B------:R-:W-:Y:S01]  /*85f0*/  IMAD.MOV.U32 R2, RZ, RZ, R4 ;  /* 0x000000ffff027224 */ /* 0x000fe200078e0004 */
[----:B------:R-:W-:Y:S01]  /*8600*/  MOV R0, 0x8650 ;  /* 0x0000865000007802 */ /* 0x000fe20000000f00 */
[----:B------:R-:W-:Y:S02]  /*8610*/  IMAD.MOV.U32 R3, RZ, RZ, R5 ;  /* 0x000000ffff037224 */ /* 0x000fe400078e0005 */
[----:B------:R-:W-:Y:S02]  /*8620*/  IMAD.MOV.U32 R4, RZ, RZ, R24 ;  /* 0x000000ffff047224 */ /* 0x000fe400078e0018 */
[----:B------:R-:W-:-:S07]  /*8630*/  IMAD.MOV.U32 R5, RZ, RZ, R25 ;  /* 0x000000ffff057224 */ /* 0x000fce00078e0019 */
[----:B------:R-:W-:Y:S05]  /*8640*/  CALL.REL.NOINC `($__internal_27_$__cuda_sm20_div_rn_f64_full) ;  /* 0x0000022000f07944 */ /* 0x000fea0003c00000 */
.L_x_14500:
[----:B------:R-:W-:Y:S05]  /*8650*/  BSYNC B3 ;  /* 0x0000000000037941 */ /* 0x000fea0003800000 */
.L_x_14499:
        /* <DEDUP_REMOVED lines=74> */
.L_x_14502:
[----:B------:R-:W-:Y:S05]  /*8b00*/  BSYNC B0 ;  /* 0x0000000000007941 */ /* 0x000fea0003800000 */
.L_x_14501:
[----:B------:R-:W-:Y:S01]  /*8b10*/  LOP3.LUT R3, R7, 0x80000000, R31, 0xb8, !PT ;  /* 0x8000000007037812 */ /* 0x000fe200078eb81f */
[----:B------:R-:W-:Y:S01]  /*8b20*/  DMUL R26, R26, 0.5 ;  /* 0x3fe000001a1a7828 */ /* 0x000fe20000000000 */
[----:B------:R-:W-:Y:S02]  /*8b30*/  FSEL R6, R4, R6, P2 ;  /* 0x0000000604067208 */ /* 0x000fe40001000000 */
[----:B------:R-:W-:Y:S01]  /*8b40*/  FSEL R7, R5, R3, P2 ;  /* 0x0000000305077208 */ /* 0x000fe20001000000 */
[----:B------:R-:W-:Y:S07]  /*8b50*/  BRA `(.L_x_14476) ;  /* 0x0000002000007947 */ /* 0x000fee0003800000 */
.L_x_14496:
        /* <DEDUP_REMOVED lines=20> */
[C---:B------:R-:W-:Y:S01]  /*8ca0*/  DMUL R8, R6.reuse, R4 ;  /* 0x0000000406087228 */ /* 0x040fe20000000000 */
[----:B------:R-:W-:Y:S01]  /*8cb0*/  FSEL R25, R35, R37, !P3 ;  /* 0x0000002523197208 */ /* 0x000fe20005800000 */
[----:B------:R-:W-:Y:S01]  /*8cc0*/  DMUL R6, R6, R2 ;  /* 0x0000000206067228 */ /* 0x000fe20000000000 */
[----:B------:R-:W-:-:S05]  /*8cd0*/  FSEL R24, R34, R36, !P3 ;  /* 0x0000002422187208 */ /* 0x000fca0005800000 */
        /* <DEDUP_REMOVED lines=20> */
[----:B0-----:R-:W-:Y:S01]  /*8e20*/  DFMA R26, -R24, R6, 1 ;  /* 0x3ff00000181a742b */ /* 0x001fe20000000106 */
[----:B------:R-:W-:-:S06]  /*8e30*/  MOV R8, RZ ;  /* 0x000000ff00087202 */ /* 0x000fcc0000000f00 */
[----:B------:R-:W-:Y:S02]  /*8e40*/  DMUL R38, R38, R8 ;  /* 0x0000000826267228 */ /* 0x000fe40000000000 */
[----:B------:R-:W-:-:S08]  /*8e50*/  DFMA R26, R26, R26, R26 ;  /* 0x0000001a1a1a722b */ /* 0x000fd0000000001a */
        /* <DEDUP_REMOVED lines=8> */
[----:B------:R-:W-:-:S03]  /*8ee0*/  DFMA R2, -R24, R26, 1 ;  /* 0x3ff000001802742b */ /* 0x000fc6000000011a */
[----:B------:R-:W-:-:S05]  /*8ef0*/  FSETP.GEU.AND P4, PT, |R7|, 6.5827683646048100446e-37, PT ;  /* 0x036000000700780b */ /* 0x000fca0003f8e200 */
        /* <DEDUP_REMOVED lines=82> */
.L_x_14504:
[----:B------:R-:W-:Y:S05]  /*9420*/  BSYNC B0 ;  /* 0x0000000000007941 */ /* 0x000fea0003800000 */
.L_x_14503:
[----:B------:R-:W-:Y:S04]  /*9430*/  BSSY B3, `(.L_x_14505) ;  /* 0x0000008000037945 */ /* 0x000fe80003800000 */
[----:B------:R-:W-:Y:S05]  /*9440*/  @P3 BRA P4, `(.L_x_14506) ;  /* 0x0000000000183947 */ /* 0x000fea0002000000 */
[----:B------:R-:W-:Y:S01]  /*9450*/  MOV R2, R6 ;  /* 0x0000000600027202 */ /* 0x000fe20000000f00 */
[----:B------:R-:W-:Y:S01]  /*9460*/  IMAD.MOV.U32 R3, RZ, RZ, R7 ;  /* 0x000000ffff037224 */ /* 0x000fe200078e0007 */
[----:B------:R-:W-:Y:S01]  /*9470*/  MOV R0, 0x94b0 ;  /* 0x000094b000007802 */ /* 0x000fe20000000f00 */
[----:B------:R-:W-:Y:S02]  /*9480*/  IMAD.MOV.U32 R4, RZ, RZ, R24 ;  /* 0x000000ffff047224 */ /* 0x000fe400078e0018 */
[----:B------:R-:W-:-:S07]  /*9490*/  IMAD.MOV.U32 R5, RZ, RZ, R25 ;  /* 0x000000ffff057224 */ /* 0x000fce00078e0019 */
[----:B------:R-:W-:Y:S05]  /*94a0*/  CALL.REL.NOINC `($__internal_27_$__cuda_sm20_div_rn_f64_full) ;  /* 0x0000021400587944 */ /* 0x000fea0003c00000 */
.L_x_14506:
[----:B------:R-:W-:Y:S05]  /*94b0*/  BSYNC B3 ;  /* 0x0000000000037941 */ /* 0x000fea0003800000 */
.L_x_14505:
        /* <DEDUP_REMOVED lines=74> */
.L_x_14508:
[----:B------:R-:W-:Y:S05]  /*9960*/  BSYNC B0 ;  /* 0x0000000000007941 */ /* 0x000fea0003800000 */
.L_x_14507:
[----:B------:R-:W-:Y:S02]  /*9970*/  LOP3.LUT R3, R7, 0x80000000, R31, 0xb8, !PT ;  /* 0x8000000007037812 */ /* 0x000fe400078eb81f */
[----:B------:R-:W-:Y:S02]  /*9980*/  FSEL R6, R4, R6, P2 ;  /* 0x0000000604067208 */ /* 0x000fe40001000000 */
[----:B------:R-:W-:Y:S01]  /*9990*/  FSEL R7, R5, R3, P2 ;  /* 0x0000000305077208 */ /* 0x000fe20001000000 */
[----:B------:R-:W-:Y:S06]  /*99a0*/  BRA `(.L_x_14476) ;  /* 0x00000010006c7947 */ /* 0x000fec0003800000 */
.L_x_14495:
[----:B0-----:R-:W0:Y:S01]  /*99b0*/  MUFU.RCP64H R3, 2.718280792236328125 ;  /* 0x4005bf0a00037908 */ /* 0x001e220000001800 */
        /* <DEDUP_REMOVED lines=21> */
[----:B------:R-:W-:Y:S05]  /*9b10*/  CALL.REL.NOINC `($__internal_27_$__cuda_sm20_div_rn_f64_full) ;  /* 0x0000020c00bc7944 */ /* 0x000fea0003c00000 */
.L_x_14510:
[----:B------:R-:W-:Y:S05]  /*9b20*/  BSYNC B3 ;  /* 0x0000000000037941 */ /* 0x000fea0003800000 */
.L_x_14509:
        /* <DEDUP_REMOVED lines=23> */
[----:B------:R-:W-:Y:S05]  /*9ca0*/  CALL.REL.NOINC `($__internal_27_$__cuda_sm20_div_rn_f64_full) ;  /* 0x0000020c00587944 */ /* 0x000fea0003c00000 */
[----:B------:R-:W-:Y:S02]  /*9cb0*/  IMAD.MOV.U32 R4, RZ, RZ, R2 ;  /* 0x000000ffff047224 */ /* 0x000fe400078e0002 */
[----:B------:R-:W-:-:S07]  /*9cc0*/  IMAD.MOV.U32 R5, RZ, RZ, R3 ;  /* 0x000000ffff057224 */ /* 0x000fce00078e0003 */
.L_x_14512:
[----:B------:R-:W-:Y:S05]  /*9cd0*/  BSYNC B3 ;  /* 0x0000000000037941 */ /* 0x000fea0003800000 */
.L_x_14511:
[----:B------:R-:W-:Y:S01]  /*9ce0*/  DADD R26, -RZ, |R4| ;  /* 0x00000000ff1a7229 */ /* 0x000fe20000000504 */
[----:B------:R-:W-:Y:S01]  /*9cf0*/  IMAD.MOV.U32 R6, RZ, RZ, RZ ;  /* 0x000000ffff067224 */ /* 0x000fe200078e00ff */
[----:B------:R-:W-:Y:S01]  /*9d00*/  UMOV UR4, 0xffffffff ;  /* 0xffffffff00047882 */ /* 0x000fe20000000000 */
        /* <DEDUP_REMOVED lines=42> */
[----:B------:R-:W-:Y:S01]  /*9fb0*/  DMUL R36, R34, R36 ;  /* 0x0000002422247228 */ /* 0x000fe20000000000 */
[----:B------:R-:W-:-:S07]  /*9fc0*/  FSETP.GEU.AND P4, PT, |R7|, 6.5827683646048100446e-37, PT ;  /* 0x036000000700780b */ /* 0x000fce0003f8e200 */
        /* <DEDUP_REMOVED lines=19> */
[----:B------:R-:W-:-:S03]  /*a100*/  @!P0 IMAD.MOV.U32 R4, RZ, RZ, R32 ;  /* 0x000000ffff048224 */ /* 0x000fc600078e0020 */
[----:B------:R-:W-:-:S04]  /*a110*/  IADD3 R0, R5, -0x1, RZ ;  /* 0xffffffff05007810 */ /* 0x000fc80007ffe0ff */
        /* <DEDUP_REMOVED lines=75> */
.L_x_14514:
[----:B------:R-:W-:Y:S05]  /*a5d0*/  BSYNC B0 ;  /* 0x0000000000007941 */ /* 0x000fea0003800000 */
.L_x_14513:
        /* <DEDUP_REMOVED lines=8> */
.L_x_14516:
[----:B------:R-:W-:Y:S05]  /*a660*/  BSYNC B3 ;  /* 0x0000000000037941 */ /* 0x000fea0003800000 */
.L_x_14515:
        /* <DEDUP_REMOVED lines=75> */
.L_x_14518:
[----:B------:R-:W-:Y:S05]  /*ab20*/  BSYNC B0 ;  /* 0x0000000000007941 */ /* 0x000fea0003800000 */
.L_x_14517:
[----:B------:R-:W-:Y:S02]  /*ab30*/  LOP3.LUT R3, R7, 0x80000000, R31, 0xb8, !PT ;  /* 0x8000000007037812 */ /* 0x000fe400078eb81f */
[----:B------:R-:W-:Y:S02]  /*ab40*/  FSEL R6, R4, R6, P2 ;  /* 0x0000000604067208 */ /* 0x000fe40001000000 */
[----:B------:R-:W-:-:S07]  /*ab50*/  FSEL R7, R5, R3, P2 ;  /* 0x0000000305077208 */ /* 0x000fce0001000000 */
.L_x_14476:
[----:B------:R-:W-:Y:S05]  /*ab60*/  BSYNC B2 ;  /* 0x0000000000027941 */ /* 0x000fea0003800000 */
.L_x_14465:
[----:B------:R-:W-:Y:S01]  /*ab70*/  UMOV UR4, 0xfefa39ef ;  /* 0xfefa39ef00047882 */ /* 0x000fe20000000000 */
[----:B------:R-:W-:Y:S02]  /*ab80*/  UMOV UR5, 0x3fe62e42 ;  /* 0x3fe62e4200057882 */ /* 0x000fe40000000000 */
[----:B------:R-:W-:Y:S01]  /*ab90*/  DADD R24, R26, UR4 ;  /* 0x000000041a187e29 */ /* 0x000fe20008000000 */
[----:B------:R-:W-:Y:S01]  /*aba0*/  LOP3.LUT R27, R7, 0x80000000, R31, 0xb8, !PT ;  /* 0x80000000071b7812 */ /* 0x000fe200078eb81f */
[----:B------:R-:W-:-:S08]  /*abb0*/  IMAD.MOV.U32 R26, RZ, RZ, R6 ;  /* 0x000000ffff1a7224 */ /* 0x000fd000078e0006 */
[----:B------:R-:W-:Y:S01]  /*abc0*/  LOP3.LUT R25, R25, 0x80000000, R29, 0xb8, !PT ;  /* 0x8000000019197812 */ /* 0x000fe200078eb81d */
[----:B------:R-:W-:Y:S06]  /*abd0*/  BRA `(.L_x_14387) ;  /* 0x00000000004c7947 */ /* 0x000fec0003800000 */
.L_x_14388:
        /* <DEDUP_REMOVED lines=12> */
[----:B0-----:R-:W-:-:S08]  /*aca0*/  @P0 DADD R2, RZ, R30 ;  /* 0x00000000ff020229 */ /* 0x001fd0000000001e */
[----:B------:R-:W-:-:S10]  /*acb0*/  @P0 DADD R26, R26, R2 ;  /* 0x000000001a1a0229 */ /* 0x000fd40000000002 */
[----:B------:R-:W-:Y:S01]  /*acc0*/  @P0 MOV R24, R26 ;  /* 0x0000001a00180202 */ /* 0x000fe20000000f00 */
[----:B------:R-:W-:Y:S01]  /*acd0*/  @P0 IMAD.MOV.U32 R25, RZ, RZ, R27 ;  /* 0x000000ffff190224 */ /* 0x000fe200078e001b */
[----:B------:R-:W-:Y:S01]  /*ace0*/  @!P0 DADD R24, R28, R28 ;  /* 0x000000001c188229 */ /* 0x000fe2000000001c */
[----:B------:R-:W-:Y:S02]  /*acf0*/  @!P0 IMAD.MOV.U32 R26, RZ, RZ, R30 ;  /* 0x000000ffff1a8224 */ /* 0x000fe400078e001e */
[----:B------:R-:W-:-:S08]  /*ad00*/  @!P0 IMAD.MOV.U32 R27, RZ, RZ, R31 ;  /* 0x000000ffff1b8224 */ /* 0x000fd000078e001f */
.L_x_14387:
[----:B------:R-:W-:Y:S05]  /*ad10*/  BSYNC B1 ;  /* 0x0000000000017941 */ /* 0x000fea0003800000 */
.L_x_14386:
[----:B------:R-:W-:Y:S05]  /*ad20*/  WARPSYNC.ALL ;  /* 0x0000000000007948 */ /* 0x000fea0003800000 */
[----:B0-----:R-:W0:Y:S01]  /*ad30*/  S2R R3, SR_TID.X ;  /* 0x0000000000037919 */ /* 0x001e220000002100 */
[----:B------:R-:W-:Y:S01]  /*ad40*/  BSSY B1, `(.L_x_14519) ;  /* 0x0000a8d000017945 */ /* 0x000fe20003800000 */
[----:B-----5:R-:W-:Y:S02]  /*ad50*/  CS2R R30, SRZ ;  /* 0x00000000001e7805 */ /* 0x020fe4000001ff00 */
        /* <DEDUP_REMOVED lines=17> */
[----:B------:R-:W-:Y:S01]  /*ae70*/  MOV R28, R16 ;  /* 0x00000010001c7202 */ /* 0x000fe20000000f00 */
        /* <DEDUP_REMOVED lines=39> */
[----:B------:R-:W-:-:S07]  /*b0f0*/  MOV R2, UR6 ;  /* 0x0000000600027c02 */ /* 0x000fce0008000f00 */
[----:B------:R-:W-:Y:S02]  /*b100*/  DSETP.MIN.AND P0, P1, R30, UR4, PT ;  /* 0x000000041e007e2a */ /* 0x000fe4000b900000 */
[----:B------:R-:W-:-:S05]  /*b110*/  IMAD.MOV.U32 R0, RZ, RZ, R31 ;  /* 0x000000ffff007224 */ /* 0x000fca00078e001f */
        /* <DEDUP_REMOVED lines=31> */
[----:B------:R-:W-:-:S06]  /*b310*/  IMAD.MOV.U32 R30, RZ, RZ, RZ ;  /* 0x000000ffff1e7224 */ /* 0x000fcc00078e00ff */
[----:B------:R-:W-:Y:S02]  /*b320*/  DMUL R8, R8, R30 ;  /* 0x0000001e08087228 */ /* 0x000fe40000000000 */
[----:B------:R-:W-:-:S08]  /*b330*/  DMUL R28, R28, R28 ;  /* 0x0000001c1c1c7228 */ /* 0x000fd00000000000 */
[----:B------:R-:W-:-:S08]  /*b340*/  DFMA R28, R32, R32, R28 ;  /* 0x00000020201c722b */ /* 0x000fd0000000001c */
[----:B------:R-:W-:Y:S02]  /*b350*/  DSETP.MIN.AND P0, P1, R28, UR4, PT ;  /* 0x000000041c007e2a */ /* 0x000fe4000b900000 */
[----:B------:R-:W-:-:S05]  /*b360*/  IMAD.MOV.U32 R32, RZ, RZ, R29 ;  /* 0x000000ffff207224 */ /* 0x000fca00078e001d */
[----:B------:R-:W-:Y:S01]  /*b370*/  FSEL R49, R32, UR6, P0 ;  /* 0x0000000620317c08 */ /* 0x000fe20008000000 */
[----:B------:R-:W-:-:S06]  /*b380*/  IMAD.U32 R32, RZ, RZ, UR6 ;  /* 0x00000006ff207e24 */ /* 0x000fcc000f8e00ff */
[----:B------:R-:W-:Y:S02]  /*b390*/  @P1 LOP3.LUT R49, R32, 0x80000, RZ, 0xfc, !PT ;  /* 0x0008000020311812 */ /* 0x000fe400078efcff */
[----:B------:R-:W-:Y:S02]  /*b3a0*/  MOV R32, R28 ;  /* 0x0000001c00207202 */ /* 0x000fe40000000f00 */
[----:B------:R-:W0:Y:S01]  /*b3b0*/  MUFU.RSQ64H R33, R49 ;  /* 0x0000003100217308 */ /* 0x000e220000001c00 */
[----:B------:R-:W-:Y:S02]  /*b3c0*/  ISETP.GE.U32.AND P1, PT, R43, 0x7ff00000, PT ;  /* 0x7ff000002b00780c */ /* 0x000fe40003f26070 */
[----:B------:R-:W-:Y:S01]  /*b3d0*/  SEL R48, R32, UR4, P0 ;  /* 0x0000000420307c07 */ /* 0x000fe20008000000 */
[----:B------:R-:W-:Y:S01]  /*b3e0*/  IMAD.MOV.U32 R32, RZ, RZ, RZ ;  /* 0x000000ffff207224 */ /* 0x000fe200078e00ff */
[----:B------:R-:W-:-:S09]  /*b3f0*/  DSETP.NEU.AND P0, PT, R42, RZ, PT ;  /* 0x000000ff2a00722a */ /* 0x000fd20003f0d000 */
        /* <DEDUP_REMOVED lines=40> */
[----:B------:R-:W-:Y:S01]  /*b680*/  MOV R32, R2 ;  /* 0x0000000200207202 */ /* 0x000fe20000000f00 */
[----:B------:R-:W-:-:S07]  /*b690*/  IMAD.MOV.U32 R33, RZ, RZ, R3 ;  /* 0x000000ffff217224 */ /* 0x000fce00078e0003 */
.L_x_14526:
[----:B------:R-:W-:Y:S05]  /*b6a0*/  BSYNC B3 ;  /* 0x0000000000037941 */ /* 0x000fea0003800000 */
.L_x_14525:
[----:B------:R-:W-:-:S10]  /*b6b0*/  DADD R2, R30, R32 ;  /* 0x000000001e027229 */ /* 0x000fd40000000020 */
        /* <DEDUP_REMOVED lines=80> */
.L_x_14524:
        /* <DEDUP_REMOVED lines=34> */
.L_x_14534:
[----:B------:R-:W-:Y:S05]  /*bde0*/  BSYNC B4 ;  /* 0x0000000000047941 */ /* 0x000fea0003800000 */
.L_x_14533:
[----:B------:R-:W-:Y:S02]  /*bdf0*/  IMAD.MOV.U32 R28, RZ, RZ, R2 ;  /* 0x000000ffff1c7224 */ /* 0x000fe400078e0002 */
[----:B------:R-:W-:Y:S01]  /*be00*/  IMAD.MOV.U32 R29, RZ, RZ, R3 ;  /* 0x000000ffff1d7224 */ /* 0x000fe200078e0003 */
[----:B------:R-:W-:Y:S06]  /*be10*/  BRA `(.L_x_14532) ;  /* 0x0000000000047947 */ /* 0x000fec0003800000 */
.L_x_14531:
[----:B------:R-:W-:-:S11]  /*be20*/  DADD R28, -R44, R42 ;  /* 0x000000002c1c7229 */ /* 0x000fd6000000012a */
.L_x_14532:
[----:B------:R-:W-:Y:S05]  /*be30*/  BSYNC B3 ;  /* 0x0000000000037941 */ /* 0x000fea0003800000 */
.L_x_14530:
        /* <DEDUP_REMOVED lines=29> */
.L_x_14539:
[----:B------:R-:W-:Y:S05]  /*c010*/  BSYNC B4 ;  /* 0x0000000000047941 */ /* 0x000fea0003800000 */
.L_x_14538:
[----:B------:R-:W-:Y:S05]  /*c020*/  BRA `(.L_x_14537) ;  /* 0x0000000000047947 */ /* 0x000fea0003800000 */
.L_x_14536:
[----:B------:R-:W-:-:S11]  /*c030*/  DADD R2, R38, -R4 ;  /* 0x0000000026027229 */ /* 0x000fd60000000804 */
.L_x_14537:
[----:B------:R-:W-:Y:S05]  /*c040*/  BSYNC B3 ;  /* 0x0000000000037941 */ /* 0x000fea0003800000 */
.L_x_14535:
        /* <DEDUP_REMOVED lines=22> */
[----:B------:R-:W-:Y:S02]  /*c1b0*/  MOV R2, R48 ;  /* 0x0000003000027202 */ /* 0x000fe40000000f00 */
[----:B------:R-:W-:-:S07]  /*c1c0*/  MOV R32, 0xc1e0 ;  /* 0x0000c1e000207802 */ /* 0x000fce0000000f00 */
[----:B------:R-:W-:Y:S05]  /*c1d0*/  CALL.REL.NOINC `($__internal_28_$__cuda_sm20_dsqrt_rn_f64_mediumpath_v1) ;  /* 0x000001ec00a47944 */ /* 0x000fea0003c00000 */
[----:B------:R-:W-:Y:S02]  /*c1e0*/  IMAD.MOV.U32 R46, RZ, RZ, R2 ;  /* 0x000000ffff2e7224 */ /* 0x000fe400078e0002 */
[----:B------:R-:W-:-:S07]  /*c1f0*/  IMAD.MOV.U32 R47, RZ, RZ, R3 ;  /* 0x000000ffff2f7224 */ /* 0x000fce00078e0003 */
.L_x_14541:
[----:B------:R-:W-:Y:S05]  /*c200*/  BSYNC B3 ;  /* 0x0000000000037941 */ /* 0x000fea0003800000 */
.L_x_14540:
        /* <DEDUP_REMOVED lines=85> */
.L_x_14542:
        /* <DEDUP_REMOVED lines=20> */
.L_x_14544:
[----:B------:R-:W-:Y:S05]  /*c8a0*/  BSYNC B3 ;  /* 0x0000000000037941 */ /* 0x000fea0003800000 */
.L_x_14543:
        /* <DEDUP_REMOVED lines=30> */
.L_x_14529:
        /* <DEDUP_REMOVED lines=24> */
.L_x_14547:
[----:B------:R-:W-:Y:S05]  /*cc10*/  BSYNC B3 ;  /* 0x0000000000037941 */ /* 0x000fea0003800000 */
.L_x_14546:
        /* <DEDUP_REMOVED lines=25> */
.L_x_14550:
[----:B------:R-:W-:Y:S05]  /*cdb0*/  BSYNC B3 ;  /* 0x0000000000037941 */ /* 0x000fea0003800000 */
.L_x_14549:
        /* <DEDUP_REMOVED lines=30> */
.L_x_14548:
        /* <DEDUP_REMOVED lines=75> */
.L_x_14551:
[----:B------:R-:W-:Y:S01]  /*d450*/  IMAD.MOV.U32 R2, RZ, RZ, 0x0 ;  /* 0x00000000ff027424 */ /* 0x000fe200078e00ff */
[----:B------:R-:W-:Y:S02]  /*d460*/  MOV R3, 0x7ff00000 ;  /* 0x7ff0000000037802 */ /* 0x000fe40000000f00 */
[----:B------:R-:W-:-:S04]  /*d470*/  FSETP.NEU.FTZ.AND P0, PT, R5, RZ, PT ;  /* 0x000000ff0500720b */ /* 0x000fc80003f1d000 */
[----:B------:R-:W-:-:S10]  /*d480*/  DFMA R2, R4, R2, +INF ;  /* 0x7ff000000402742b */ /* 0x000fd40000000002 */
[----:B------:R-:W-:Y:S02]  /*d490*/  FSEL R28, R2, RZ, P0 ;  /* 0x000000ff021c7208 */ /* 0x000fe40000000000 */
[----:B------:R-:W-:Y:S01]  /*d4a0*/  FSEL R29, R3, -QNAN , P0 ;  /* 0xfff00000031d7808 */ /* 0x000fe20000000000 */
[----:B------:R-:W-:Y:S06]  /*d4b0*/  BRA `(.L_x_14527) ;  /* 0x0000000400347947 */ /* 0x000fec0003800000 */
.L_x_14545:
        /* <DEDUP_REMOVED lines=23> */
[----:B------:R-:W-:Y:S01]  /*d630*/  IMAD.MOV.U32 R6, RZ, RZ, R2 ;  /* 0x000000ffff067224 */ /* 0x000fe200078e0002 */
[----:B------:R-:W-:-:S07]  /*d640*/  MOV R7, R3 ;  /* 0x0000000300077202 */ /* 0x000fce0000000f00 */
.L_x_14553:
[----:B------:R-:W-:Y:S05]  /*d650*/  BSYNC B3 ;  /* 0x0000000000037941 */ /* 0x000fea0003800000 */
.L_x_14552:
        /* <DEDUP_REMOVED lines=21> */
.L_x_14555:
[----:B------:R-:W-:Y:S05]  /*d7b0*/  BSYNC B3 ;  /* 0x0000000000037941 */ /* 0x000fea0003800000 */
.L_x_14554:
[----:B------:R-:W-:Y:S02]  /*d7c0*/  IMAD.MOV.U32 R28, RZ, RZ, R2 ;  /* 0x000000ffff1c7224 */ /* 0x000fe400078e0002 */
[----:B------:R-:W-:Y:S01]  /*d7d0*/  IMAD.MOV.U32 R29, RZ, RZ, R3 ;  /* 0x000000ffff1d7224 */ /* 0x000fe200078e0003 */
[----:B------:R-:W-:Y:S06]  /*d7e0*/  BRA `(.L_x_14527) ;  /* 0x0000000000687947 */ /* 0x000fec0003800000 */
.L_x_14528:
        /* <DEDUP_REMOVED lines=25> */
.L_x_14556:
[----:B------:R-:W-:Y:S05]  /*d980*/  BSYNC B3 ;  /* 0x0000000000037941 */ /* 0x000fea0003800000 */
.L_x_14527:
[----:B------:R-:W-:Y:S05]  /*d990*/  BSYNC B2 ;  /* 0x0000000000027941 */ /* 0x000fea0003800000 */
.L_x_14523:
        /* <DEDUP_REMOVED lines=25> */
.L_x_14561:
[----:B------:R-:W-:Y:S05]  /*db30*/  BSYNC B4 ;  /* 0x0000000000047941 */ /* 0x000fea0003800000 */
.L_x_14560:
        /* <DEDUP_REMOVED lines=49> */
.L_x_14563:
        /* <DEDUP_REMOVED lines=71> */
.L_x_14562:
        /* <DEDUP_REMOVED lines=36> */
.L_x_14572:
[----:B------:R-:W-:Y:S05]  /*e500*/  BSYNC B6 ;  /* 0x0000000000067941 */ /* 0x000fea0003800000 */
.L_x_14571:
[----:B------:R-:W-:Y:S02]  /*e510*/  IMAD.MOV.U32 R54, RZ, RZ, R2 ;  /* 0x000000ffff367224 */ /* 0x000fe400078e0002 */
[----:B------:R-:W-:Y:S01]  /*e520*/  IMAD.MOV.U32 R55, RZ, RZ, R3 ;  /* 0x000000ffff377224 */ /* 0x000fe200078e0003 */
[----:B------:R-:W-:Y:S06]  /*e530*/  BRA `(.L_x_14570) ;  /* 0x0000000000047947 */ /* 0x000fec0003800000 */
.L_x_14569:
[----:B------:R-:W-:-:S11]  /*e540*/  DADD R54, -R44, R42 ;  /* 0x000000002c367229 */ /* 0x000fd6000000012a */
.L_x_14570:
[----:B------:R-:W-:Y:S05]  /*e550*/  BSYNC B5 ;  /* 0x0000000000057941 */ /* 0x000fea0003800000 */
.L_x_14568:
        /* <DEDUP_REMOVED lines=26> */
.L_x_14577:
[----:B------:R-:W-:Y:S05]  /*e700*/  BSYNC B6 ;  /* 0x0000000000067941 */ /* 0x000fea0003800000 */
.L_x_14576:
[----:B------:R-:W-:Y:S01]  /*e710*/  IMAD.MOV.U32 R36, RZ, RZ, R2 ;  /* 0x000000ffff247224 */ /* 0x000fe200078e0002 */
[----:B------:R-:W-:Y:S01]  /*e720*/  MOV R37, R3 ;  /* 0x0000000300257202 */ /* 0x000fe20000000f00 */
[----:B------:R-:W-:Y:S06]  /*e730*/  BRA `(.L_x_14575) ;  /* 0x0000000000047947 */ /* 0x000fec0003800000 */
.L_x_14574:
[----:B------:R-:W-:-:S11]  /*e740*/  DADD R36, -R40, R38 ;  /* 0x0000000028247229 */ /* 0x000fd60000000126 */
.L_x_14575:
[----:B------:R-:W-:Y:S05]  /*e750*/  BSYNC B5 ;  /* 0x0000000000057941 */ /* 0x000fea0003800000 */
.L_x_14573:
        /* <DEDUP_REMOVED lines=28> */
.L_x_14579:
[----:B------:R-:W-:Y:S05]  /*e920*/  BSYNC B5 ;  /* 0x0000000000057941 */ /* 0x000fea0003800000 */
.L_x_14578:
[----:B------:R-:W-:Y:S02]  /*e930*/  IMAD.MOV.U32 R36, RZ, RZ, R2 ;  /* 0x000000ffff247224 */ /* 0x000fe400078e0002 */
[----:B------:R-:W-:Y:S01]  /*e940*/  IMAD.MOV.U32 R37, RZ, RZ, R3 ;  /* 0x000000ffff257224 */ /* 0x000fe200078e0003 */
[----:B------:R-:W-:Y:S06]  /*e950*/  BRA `(.L_x_14580) ;  /* 0x0000000800487947 */ /* 0x000fec0003800000 */
.L_x_14567:
        /* <DEDUP_REMOVED lines=27> */
[----:B------:R-:W-:Y:S05]  /*eb10*/  CALL.REL.NOINC `($__internal_28_$__cuda_sm20_dsqrt_rn_f64_mediumpath_v1) ;  /* 0x000001c400547944 */ /* 0x000fea0003c00000 */
.L_x_14583:
[----:B------:R-:W-:Y:S05]  /*eb20*/  BSYNC B5 ;  /* 0x0000000000057941 */ /* 0x000fea0003800000 */
.L_x_14582:
[----:B------:R-:W-:Y:S02]  /*eb30*/  IMAD.MOV.U32 R36, RZ, RZ, R2 ;  /* 0x000000ffff247224 */ /* 0x000fe400078e0002 */
[----:B------:R-:W-:Y:S01]  /*eb40*/  IMAD.MOV.U32 R37, RZ, RZ, R3 ;  /* 0x000000ffff257224 */ /* 0x000fe200078e0003 */
[----:B------:R-:W-:Y:S06]  /*eb50*/  BRA `(.L_x_14580) ;  /* 0x0000000400c87947 */ /* 0x000fec0003800000 */
.L_x_14581:
        /* <DEDUP_REMOVED lines=28> */
[----:B------:R-:W-:Y:S01]  /*ed20*/  MOV R4, R2 ;  /* 0x0000000200047202 */ /* 0x000fe20000000f00 */
[----:B------:R-:W-:-:S07]  /*ed30*/  IMAD.MOV.U32 R5, RZ, RZ, R3 ;  /* 0x000000ffff057224 */ /* 0x000fce00078e0003 */
.L_x_14585:
[----:B------:R-:W-:Y:S05]  /*ed40*/  BSYNC B5 ;  /* 0x0000000000057941 */ /* 0x000fea0003800000 */
.L_x_14584:
        /* <DEDUP_REMOVED lines=19> */
.L_x_14587:
[----:B------:R-:W-:Y:S05]  /*ee80*/  BSYNC B5 ;  /* 0x0000000000057941 */ /* 0x000fea0003800000 */
.L_x_14586:
[----:B------:R-:W-:Y:S01]  /*ee90*/  DMUL R34, R34, 8.11296384146066816958e+31 ;  /* 0x4690000022227828 */ /* 0x000fe20000000000 */
[----:B------:R-:W-:Y:S02]  /*eea0*/  IMAD.MOV.U32 R36, RZ, RZ, R2 ;  /* 0x000000ffff247224 */ /* 0x000fe400078e0002 */
[----:B------:R-:W-:Y:S01]  /*eeb0*/  IMAD.MOV.U32 R37, RZ, RZ, R3 ;  /* 0x000000ffff257224 */ /* 0x000fe200078e0003 */
[----:B------:R-:W-:Y:S07]  /*eec0*/  BRA `(.L_x_14580) ;  /* 0x0000000000ec7947 */ /* 0x000fee0003800000 */
.L_x_14566:
        /* <DEDUP_REMOVED lines=27> */
.L_x_14589:
[----:B------:R-:W-:Y:S05]  /*f080*/  BSYNC B5 ;  /* 0x0000000000057941 */ /* 0x000fea0003800000 */
.L_x_14588:
        /* <DEDUP_REMOVED lines=26> */
[----:B------:R-:W-:Y:S05]  /*f230*/  CALL.REL.NOINC `($__internal_28_$__cuda_sm20_dsqrt_rn_f64_mediumpath_v1) ;  /* 0x000001bc008c7944 */ /* 0x000fea0003c00000 */
[----:B------:R-:W-:Y:S02]  /*f240*/  IMAD.MOV.U32 R36, RZ, RZ, R2 ;  /* 0x000000ffff247224 */ /* 0x000fe400078e0002 */
[----:B------:R-:W-:-:S07]  /*f250*/  IMAD.MOV.U32 R37, RZ, RZ, R3 ;  /* 0x000000ffff257224 */ /* 0x000fce00078e0003 */
.L_x_14591:
[----:B------:R-:W-:Y:S05]  /*f260*/  BSYNC B5 ;  /* 0x0000000000057941 */ /* 0x000fea0003800000 */
.L_x_14590:
[----:B------:R-:W-:-:S11]  /*f270*/  DMUL R36, R36, R38 ;  /* 0x0000002624247228 */ /* 0x000fd60000000000 */
.L_x_14580:
[----:B------:R-:W-:Y:S05]  /*f280*/  BSYNC B4 ;  /* 0x0000000000047941 */ /* 0x000fea0003800000 */
.L_x_14565:
[----:B------:R-:W-:Y:S05]  /*f290*/  BRA `(.L_x_14592) ;  /* 0x0000000000087947 */ /* 0x000fea0003800000 */
.L_x_14559:
[----:B------:R-:W-:Y:S02]  /*f2a0*/  DMUL R36, R30, 9.00719925474099200000e+15 ;  /* 0x434000001e247828 */ /* 0x000fe40000000000 */
[----:B------:R-:W-:-:S11]  /*f2b0*/  DMUL R34, R34, 9.00719925474099200000e+15 ;  /* 0x4340000022227828 */ /* 0x000fd60000000000 */
.L_x_14592:
[----:B------:R-:W-:Y:S05]  /*f2c0*/  BSYNC B2 ;  /* 0x0000000000027941 */ /* 0x000fea0003800000 */
.L_x_14558:
        /* <DEDUP_REMOVED lines=28> */
.L_x_14594:
[----:B------:R-:W-:Y:S05]  /*f490*/  BSYNC B2 ;  /* 0x0000000000027941 */ /* 0x000fea0003800000 */
.L_x_14593:
        /* <DEDUP_REMOVED lines=82> */
.L_x_14596:
[----:B------:R-:W-:Y:S02]  /*f9c0*/  FSEL R2, RZ, 3.37028055040000000000e+12, P0 ;  /* 0x54442d18ff027808 */ /* 0x000fe40000000000 */
[----:B------:R-:W-:-:S07]  /*f9d0*/  FSEL R3, RZ, 2.1426990032196044922, P0 ;  /* 0x400921fbff037808 */ /* 0x000fce0000000000 */
.L_x_14597:
[----:B------:R-:W-:Y:S05]  /*f9e0*/  BSYNC B0 ;  /* 0x0000000000007941 */ /* 0x000fea0003800000 */
.L_x_14595:
[----:B------:R-:W-:Y:S01]  /*f9f0*/  DADD R36, |R36|, |R34| ;  /* 0x0000000024247229 */ /* 0x000fe20000000622 */
[----:B------:R-:W-:-:S07]  /*fa00*/  LOP3.LUT R35, R3, 0x80000000, R35, 0xb8, !PT ;  /* 0x8000000003237812 */ /* 0x000fce00078eb823 */
[----:B------:R-:W-:-:S06]  /*fa10*/  DSETP.GTU.AND P0, PT, |R36|, +INF , PT ;  /* 0x7ff000002400742a */ /* 0x000fcc0003f0c200 */
[----:B------:R-:W-:Y:S02]  /*fa20*/  FSEL R2, R36, R2, P0 ;  /* 0x0000000224027208 */ /* 0x000fe40000000000 */
[----:B------:R-:W-:-:S07]  /*fa30*/  FSEL R3, R37, R35, P0 ;  /* 0x0000002325037208 */ /* 0x000fce0000000000 */
.L_x_14564:
[----:B------:R-:W-:Y:S05]  /*fa40*/  BSYNC B3 ;  /* 0x0000000000037941 */ /* 0x000fea0003800000 */
.L_x_14557:
[----:B------:R-:W-:Y:S01]  /*fa50*/  LOP3.LUT R31, R3, 0x80000000, R19, 0xb8, !PT ;  /* 0x80000000031f7812 */ /* 0x000fe200078eb813 */
[----:B------:R-:W-:Y:S01]  /*fa60*/  IMAD.MOV.U32 R30, RZ, RZ, R2 ;  /* 0x000000ffff1e7224 */ /* 0x000fe200078e0002 */
[----:B------:R-:W-:Y:S01]  /*fa70*/  LOP3.LUT R29, R29, 0x80000000, R17, 0xb8, !PT ;  /* 0x800000001d1d7812 */ /* 0x000fe200078eb811 */
[----:B------:R-:W-:Y:S06]  /*fa80*/  BRA `(.L_x_14520) ;  /* 0x0000005800e07947 */ /* 0x000fec0003800000 */
.L_x_14522:
[----:B------:R-:W-:Y:S01]  /*fa90*/  ISETP.GT.AND P0, PT, R17, -0x1, PT ;  /* 0xffffffff1100780c */ /* 0x000fe20003f04270 */
[----:B------:R-:W-:-:S12]  /*faa0*/  BSSY B2, `(.L_x_14598) ;  /* 0x000059c000027945 */ /* 0x000fd80003800000 */
[----:B------:R-:W-:Y:S05]  /*fab0*/  @P0 BRA `(.L_x_14599) ;  /* 0x0000002c00900947 */ /* 0x000fea0003800000 */
[--C-:B------:R-:W-:Y:S01]  /*fac0*/  DSETP.GEU.AND P4, PT, |R16|, |R18|.reuse, PT ;  /* 0x400000121000722a */ /* 0x100fe20003f8e200 */
        /* <DEDUP_REMOVED lines=109> */
.L_x_14603:
[----:B------:R-:W-:Y:S05]  /*101a0*/  BSYNC B0 ;  /* 0x0000000000007941 */ /* 0x000fea0003800000 */
.L_x_14602:
        /* <DEDUP_REMOVED lines=8> */
.L_x_14605:
[----:B------:R-:W-:Y:S05]  /*10230*/  BSYNC B3 ;  /* 0x0000000000037941 */ /* 0x000fea0003800000 */
.L_x_14604:
        /* <DEDUP_REMOVED lines=82> */
.L_x_14607:
[----:B------:R-:W-:-:S04]  /*10760*/  ISETP.GE.AND P0, PT, R29, RZ, PT ;  /* 0x000000ff1d00720c */ /* 0x000fc80003f06270 */
[----:B------:R-:W-:Y:S02]  /*10770*/  FSEL R6, RZ, 3.37028055040000000000e+12, P0 ;  /* 0x54442d18ff067808 */ /* 0x000fe40000000000 */
[----:B------:R-:W-:-:S07]  /*10780*/  FSEL R7, RZ, 2.1426990032196044922, P0 ;  /* 0x400921fbff077808 */ /* 0x000fce0000000000 */
.L_x_14608:
[----:B------:R-:W-:Y:S05]  /*10790*/  BSYNC B0 ;  /* 0x0000000000007941 */ /* 0x000fea0003800000 */
.L_x_14606:
[----:B------:R-:W-:Y:S01]  /*107a0*/  DADD R2, |R16|, |R18| ;  /* 0x0000000010027229 */ /* 0x000fe20000000612 */
[----:B------:R-:W-:Y:S01]  /*107b0*/  LOP3.LUT R11, R7, 0x80000000, R11, 0xb8, !PT ;  /* 0x80000000070b7812 */ /* 0x000fe200078eb80b */
[----:B------:R-:W-:-:S06]  /*107c0*/  DMUL R30, R30, 0.5 ;  /* 0x3fe000001e1e7828 */ /* 0x000fcc0000000000 */
[----:B------:R-:W-:-:S06]  /*107d0*/  DSETP.GTU.AND P0, PT, |R2|, +INF , PT ;  /* 0x7ff000000200742a */ /* 0x000fcc0003f0c200 */
[----:B------:R-:W-:Y:S02]  /*107e0*/  FSEL R6, R2, R6, P0 ;  /* 0x0000000602067208 */ /* 0x000fe40000000000 */
[----:B------:R-:W-:Y:S01]  /*107f0*/  FSEL R7, R3, R11, P0 ;  /* 0x0000000b03077208 */ /* 0x000fe20000000000 */
[----:B------:R-:W-:Y:S06]  /*10800*/  BRA `(.L_x_14609) ;  /* 0x0000004c00147947 */ /* 0x000fec0003800000 */
.L_x_14601:
[CC--:B------:R-:W-:Y:S01]  /*10810*/  ISETP.GT.U32.AND P1, PT, R32.reuse, R30.reuse, PT ;  /* 0x0000001e2000720c */ /* 0x0c0fe20003f24070 */
[----:B------:R-:W-:Y:S01]  /*10820*/  UMOV UR4, 0xffffffff ;  /* 0xffffffff00047882 */ /* 0x000fe20000000000 */
[CC--:B------:R-:W-:Y:S01]  /*10830*/  ISETP.LT.U32.AND P0, PT, R32.reuse, R30.reuse, PT ;  /* 0x0000001e2000720c */ /* 0x0c0fe20003f01070 */
[----:B------:R-:W-:Y:S01]  /*10840*/  UMOV UR5, 0x7fefffff ;  /* 0x7fefffff00057882 */ /* 0x000fe20000000000 */
[CC--:B------:R-:W-:Y:S01]  /*10850*/  ISETP.GT.U32.AND.EX P1, PT, R33.reuse, R31.reuse, PT, P1 ;  /* 0x0000001f2100720c */ /* 0x0c0fe20003f24110 */
[----:B------:R-:W-:Y:S01]  /*10860*/  UMOV UR6, UR5 ;  /* 0x0000000500067c82 */ /* 0x000fe20008000000 */
[CC--:B------:R-:W-:Y:S01]  /*10870*/  ISETP.LT.U32.AND.EX P0, PT, R33.reuse, R31.reuse, PT, P0 ;  /* 0x0000001f2100720c */ /* 0x0c0fe20003f01100 */
[----:B------:R-:W-:Y:S01]  /*10880*/  IMAD.MOV.U32 R38, RZ, RZ, 0x0 ;  /* 0x00000000ff267424 */ /* 0x000fe200078e00ff */
[----:B------:R-:W-:Y:S01]  /*10890*/  SEL R3, R33, R31, P1 ;  /* 0x0000001f21037207 */ /* 0x000fe20000800000 */
[----:B------:R-:W-:Y:S01]  /*108a0*/  IMAD.MOV.U32 R39, RZ, RZ, 0x3fd80000 ;  /* 0x3fd80000ff277424 */ /* 0x000fe200078e00ff */
[----:B------:R-:W-:Y:S01]  /*108b0*/  SEL R4, R32, R30, P0 ;  /* 0x0000001e20047207 */ /* 0x000fe20000000000 */
[----:B------:R-:W-:Y:S01]  /*108c0*/  BSSY B0, `(.L_x_14610) ;  /* 0x000007c000007945 */ /* 0x000fe20003800000 */
[----:B------:R-:W-:-:S02]  /*108d0*/  LOP3.LUT R0, R3, 0xffc00000, RZ, 0xc0, !PT ;  /* 0xffc0000003007812 */ /* 0x000fc400078ec0ff */
[----:B------:R-:W-:Y:S02]  /*108e0*/  SEL R5, R33, R31, P0 ;  /* 0x0000001f21057207 */ /* 0x000fe40000000000 */
[----:B------:R-:W-:Y:S02]  /*108f0*/  IADD3 R7, -R0, 0x7fd00000, RZ ;  /* 0x7fd0000000077810 */ /* 0x000fe40007ffe1ff */
[----:B------:R-:W-:Y:S02]  /*10900*/  MOV R6, RZ ;  /* 0x000000ff00067202 */ /* 0x000fe40000000f00 */
        /* <DEDUP_REMOVED lines=119> */
.L_x_14611:
[----:B------:R-:W-:Y:S05]  /*11080*/  BSYNC B0 ;  /* 0x0000000000007941 */ /* 0x000fea0003800000 */
.L_x_14610:
        /* <DEDUP_REMOVED lines=8> */
.L_x_14613:
[----:B------:R-:W-:Y:S05]  /*11110*/  BSYNC B3 ;  /* 0x0000000000037941 */ /* 0x000fea0003800000 */
.L_x_14612:
        /* <DEDUP_REMOVED lines=82> */
.L_x_14615:
[----:B------:R-:W-:-:S04]  /*11640*/  ISETP.GE.AND P0, PT, R29, RZ, PT ;  /* 0x000000ff1d00720c */ /* 0x000fc80003f06270 */
[----:B------:R-:W-:Y:S02]  /*11650*/  FSEL R6, RZ, 3.37028055040000000000e+12, P0 ;  /* 0x54442d18ff067808 */ /* 0x000fe40000000000 */
[----:B------:R-:W-:-:S07]  /*11660*/  FSEL R7, RZ, 2.1426990032196044922, P0 ;  /* 0x400921fbff077808 */ /* 0x000fce0000000000 */
.L_x_14616:
[----:B------:R-:W-:Y:S05]  /*11670*/  BSYNC B0 ;  /* 0x0000000000007941 */ /* 0x000fea0003800000 */
.L_x_14614:
[----:B------:R-:W-:Y:S01]  /*11680*/  DADD R2, |R16|, |R18| ;  /* 0x0000000010027229 */ /* 0x000fe20000000612 */
[----:B------:R-:W-:-:S07]  /*11690*/  LOP3.LUT R11, R7, 0x80000000, R11, 0xb8, !PT ;  /* 0x80000000070b7812 */ /* 0x000fce00078eb80b */
[----:B------:R-:W-:-:S06]  /*116a0*/  DSETP.GTU.AND P0, PT, |R2|, +INF , PT ;  /* 0x7ff000000200742a */ /* 0x000fcc0003f0c200 */
[----:B------:R-:W-:Y:S02]  /*116b0*/  FSEL R6, R2, R6, P0 ;  /* 0x0000000602067208 */ /* 0x000fe40000000000 */
[----:B------:R-:W-:Y:S01]  /*116c0*/  FSEL R7, R3, R11, P0 ;  /* 0x0000000b03077208 */ /* 0x000fe20000000000 */
[----:B------:R-:W-:Y:S06]  /*116d0*/  BRA `(.L_x_14609) ;  /* 0x0000003c00607947 */ /* 0x000fec0003800000 */
.L_x_14600:
        /* <DEDUP_REMOVED lines=23> */
.L_x_14618:
[----:B------:R-:W-:Y:S05]  /*11850*/  BSYNC B3 ;  /* 0x0000000000037941 */ /* 0x000fea0003800000 */
.L_x_14617:
        /* <DEDUP_REMOVED lines=23> */
[----:B------:R-:W-:Y:S05]  /*119d0*/  CALL.REL.NOINC `($__internal_27_$__cuda_sm20_div_rn_f64_full) ;  /* 0x00000190000c7944 */ /* 0x000fea0003c00000 */
[----:B------:R-:W-:Y:S01]  /*119e0*/  MOV R4, R2 ;  /* 0x0000000200047202 */ /* 0x000fe20000000f00 */
[----:B------:R-:W-:-:S07]  /*119f0*/  IMAD.MOV.U32 R5, RZ, RZ, R3 ;  /* 0x000000ffff057224 */ /* 0x000fce00078e0003 */
.L_x_14620:
[----:B------:R-:W-:Y:S05]  /*11a00*/  BSYNC B3 ;  /* 0x0000000000037941 */ /* 0x000fea0003800000 */
.L_x_14619:
[----:B------:R-:W-:Y:S01]  /*11a10*/  DADD R32, -RZ, |R4| ;  /* 0x00000000ff207229 */ /* 0x000fe20000000504 */
[----:B------:R-:W-:Y:S01]  /*11a20*/  IMAD.MOV.U32 R6, RZ, RZ, RZ ;  /* 0x000000ffff067224 */ /* 0x000fe200078e00ff */
[----:B------:R-:W-:Y:S01]  /*11a30*/  UMOV UR4, 0xffffffff ;  /* 0xffffffff00047882 */ /* 0x000fe20000000000 */
[----:B------:R-:W-:Y:S01]  /*11a40*/  UMOV UR5, 0x7fefffff ;  /* 0x7fefffff00057882 */ /* 0x000fe20000000000 */
[----:B------:R-:W-:Y:S01]  /*11a50*/  IMAD.MOV.U32 R38, RZ, RZ, 0x0 ;  /* 0x00000000ff267424 */ /* 0x000fe200078e00ff */
[----:B------:R-:W-:Y:S01]  /*11a60*/  UMOV UR6, UR5 ;  /* 0x0000000500067c82 */ /* 0x000fe20008000000 */
[----:B------:R-:W-:Y:S01]  /*11a70*/  MOV R39, 0x3fd80000 ;  /* 0x3fd8000000277802 */ /* 0x000fe20000000f00 */
        /* <DEDUP_REMOVED lines=57> */
[----:B------:R-:W-:Y:S02]  /*11e10*/  @P1 MOV R9, 0x7ff00000 ;  /* 0x7ff0000000091802 */ /* 0x000fe40000000f00 */
[----:B------:R-:W-:-:S03]  /*11e20*/  @P1 FSETP.NEU.FTZ.AND P2, PT, R7, RZ, PT ;  /* 0x000000ff0700120b */ /* 0x000fc60003f5d000 */
        /* <DEDUP_REMOVED lines=70> */
.L_x_14622:
[----:B------:R-:W-:Y:S05]  /*12290*/  BSYNC B0 ;  /* 0x0000000000007941 */ /* 0x000fea0003800000 */
.L_x_14621:
        /* <DEDUP_REMOVED lines=8> */
.L_x_14624:
[----:B------:R-:W-:Y:S05]  /*12320*/  BSYNC B3 ;  /* 0x0000000000037941 */ /* 0x000fea0003800000 */
.L_x_14623:
[----:B------:R-:W-:Y:S01]  /*12330*/  DSETP.NEU.AND P0, PT, R36, RZ, PT ;  /* 0x000000ff2400722a */ /* 0x000fe20003f0d000 */
[----:B------:R-:W-:-:S13]  /*12340*/  BSSY B0, `(.L_x_14625) ;  /* 0x0000054000007945 */ /* 0x000fda0003800000 */
[----:B------:R-:W-:Y:S05]  /*12350*/  @!P0 BRA `(.L_x_14626) ;  /* 0x00000004003c8947 */ /* 0x000fea0003800000 */
[----:B------:R-:W-:Y:S01]  /*12360*/  DMUL R4, R2, R2 ;  /* 0x0000000202047228 */ /* 0x000fe20000000000 */
[----:B------:R-:W-:Y:S01]  /*12370*/  MOV R6, 0xdbb65b49 ;  /* 0xdbb65b4900067802 */ /* 0x000fe20000000f00 */
[----:B------:R-:W-:Y:S01]  /*12380*/  IMAD.MOV.U32 R7, RZ, RZ, 0x3f2d3b63 ;  /* 0x3f2d3b63ff077424 */ /* 0x000fe200078e00ff */
        /* <DEDUP_REMOVED lines=76> */
.L_x_14626:
[----:B------:R-:W-:-:S04]  /*12850*/  ISETP.GE.AND P0, PT, R29, RZ, PT ;  /* 0x000000ff1d00720c */ /* 0x000fc80003f06270 */
[----:B------:R-:W-:Y:S02]  /*12860*/  FSEL R6, RZ, 3.37028055040000000000e+12, P0 ;  /* 0x54442d18ff067808 */ /* 0x000fe40000000000 */
[----:B------:R-:W-:-:S07]  /*12870*/  FSEL R7, RZ, 2.1426990032196044922, P0 ;  /* 0x400921fbff077808 */ /* 0x000fce0000000000 */
.L_x_14627:
[----:B------:R-:W-:Y:S05]  /*12880*/  BSYNC B0 ;  /* 0x0000000000007941 */ /* 0x000fea0003800000 */
.L_x_14625:
[----:B------:R-:W-:Y:S01]  /*12890*/  DADD R2, |R16|, |R18| ;  /* 0x0000000010027229 */ /* 0x000fe20000000612 */
[----:B------:R-:W-:Y:S01]  /*128a0*/  LOP3.LUT R11, R7, 0x80000000, R11, 0xb8, !PT ;  /* 0x80000000070b7812 */ /* 0x000fe200078eb80b */
[----:B------:R-:W-:-:S06]  /*128b0*/  DADD R30, R30, 1 ;  /* 0x3ff000001e1e7429 */ /* 0x000fcc0000000000 */
[----:B------:R-:W-:-:S06]  /*128c0*/  DSETP.GTU.AND P0, PT, |R2|, +INF , PT ;  /* 0x7ff000000200742a */ /* 0x000fcc0003f0c200 */
[----:B------:R-:W-:Y:S02]  /*128d0*/  FSEL R6, R2, R6, P0 ;  /* 0x0000000602067208 */ /* 0x000fe40000000000 */
[----:B------:R-:W-:Y:S01]  /*128e0*/  FSEL R7, R3, R11, P0 ;  /* 0x0000000b03077208 */ /* 0x000fe20000000000 */
[----:B------:R-:W-:Y:S06]  /*128f0*/  BRA `(.L_x_14609) ;  /* 0x0000002800d87947 */ /* 0x000fec0003800000 */
.L_x_14599:
        /* <DEDUP_REMOVED lines=107> */
.L_x_14631:
[----:B------:R-:W-:Y:S05]  /*12fb0*/  BSYNC B0 ;  /* 0x0000000000007941 */ /* 0x000fea0003800000 */
.L_x_14630:
[----:B------:R-:W-:Y:S04]  /*12fc0*/  BSSY B3, `(.L_x_14632) ;  /* 0x0000008000037945 */ /* 0x000fe80003800000 */
[----:B------:R-:W-:Y:S05]  /*12fd0*/  @P3 BRA P5, `(.L_x_14633) ;  /* 0x0000000000183947 */ /* 0x000fea0002800000 */
[----:B------:R-:W-:Y:S01]  /*12fe0*/  IMAD.MOV.U32 R2, RZ, RZ, R28 ;  /* 0x000000ffff027224 */ /* 0x000fe200078e001c */
[----:B------:R-:W-:Y:S01]  /*12ff0*/  MOV R4, R38 ;  /* 0x0000002600047202 */ /* 0x000fe20000000f00 */
[----:B------:R-:W-:Y:S01]  /*13000*/  IMAD.MOV.U32 R3, RZ, RZ, R29 ;  /* 0x000000ffff037224 */ /* 0x000fe200078e001d */
[----:B------:R-:W-:Y:S01]  /*13010*/  MOV R0, 0x13040 ;  /* 0x0001304000007802 */ /* 0x000fe20000000f00 */
[----:B------:R-:W-:-:S07]  /*13020*/  IMAD.MOV.U32 R5, RZ, RZ, R39 ;  /* 0x000000ffff057224 */ /* 0x000fce00078e0027 */
[----:B------:R-:W-:Y:S05]  /*13030*/  CALL.REL.NOINC `($__internal_27_$__cuda_sm20_div_rn_f64_full) ;  /* 0x0000017800747944 */ /* 0x000fea0003c00000 */
.L_x_14633:
[----:B------:R-:W-:Y:S05]  /*13040*/  BSYNC B3 ;  /* 0x0000000000037941 */ /* 0x000fea0003800000 */
.L_x_14632:
        /* <DEDUP_REMOVED lines=73> */
.L_x_14635:
[----:B------:R-:W-:Y:S05]  /*134e0*/  BSYNC B0 ;  /* 0x0000000000007941 */ /* 0x000fea0003800000 */
.L_x_14634:
[----:B------:R-:W-:Y:S01]  /*134f0*/  LOP3.LUT R3, R7, 0x80000000, R19, 0xb8, !PT ;  /* 0x8000000007037812 */ /* 0x000fe200078eb813 */
[----:B------:R-:W-:Y:S01]  /*13500*/  DMUL R30, R30, 0.5 ;  /* 0x3fe000001e1e7828 */ /* 0x000fe20000000000 */
[----:B------:R-:W-:Y:S02]  /*13510*/  FSEL R6, R4, R6, P0 ;  /* 0x0000000604067208 */ /* 0x000fe40000000000 */
[----:B------:R-:W-:Y:S01]  /*13520*/  FSEL R7, R5, R3, P0 ;  /* 0x0000000305077208 */ /* 0x000fe20000000000 */
[----:B------:R-:W-:Y:S07]  /*13530*/  BRA `(.L_x_14609) ;  /* 0x0000001c00c87947 */ /* 0x000fee0003800000 */
.L_x_14629:
        /* <DEDUP_REMOVED lines=135> */
.L_x_14637:
[----:B------:R-:W-:Y:S05]  /*13db0*/  BSYNC B0 ;  /* 0x0000000000007941 */ /* 0x000fea0003800000 */
.L_x_14636:
        /* <DEDUP_REMOVED lines=8> */
.L_x_14639:
[----:B------:R-:W-:Y:S05]  /*13e40*/  BSYNC B3 ;  /* 0x0000000000037941 */ /* 0x000fea0003800000 */
.L_x_14638:
        /* <DEDUP_REMOVED lines=73> */
.L_x_14641:
[----:B------:R-:W-:Y:S05]  /*142e0*/  BSYNC B0 ;  /* 0x0000000000007941 */ /* 0x000fea0003800000 */
.L_x_14640:
[----:B------:R-:W-:Y:S02]  /*142f0*/  LOP3.LUT R3, R7, 0x80000000, R19, 0xb8, !PT ;  /* 0x8000000007037812 */ /* 0x000fe400078eb813 */
[----:B------:R-:W-:Y:S02]  /*14300*/  FSEL R6, R4, R6, P1 ;  /* 0x0000000604067208 */ /* 0x000fe40000800000 */
[----:B------:R-:W-:Y:S01]  /*14310*/  FSEL R7, R5, R3, P1 ;  /* 0x0000000305077208 */ /* 0x000fe20000800000 */
[----:B------:R-:W-:Y:S06]  /*14320*/  BRA `(.L_x_14609) ;  /* 0x00000010004c7947 */ /* 0x000fec0003800000 */
.L_x_14628:
[----:B------:R-:W0:Y:S01]  /*14330*/  MUFU.RCP64H R3, 2.718280792236328125 ;  /* 0x4005bf0a00037908 */ /* 0x000e220000001800 */
[----:B------:R-:W-:Y:S01]  /*14340*/  MOV R4, 0x8b145769 ;  /* 0x8b14576900047802 */ /* 0x000fe20000000f00 */
[----:B------:R-:W-:Y:S01]  /*14350*/  IMAD.MOV.U32 R5, RZ, RZ, 0x4005bf0a ;  /* 0x4005bf0aff057424 */ /* 0x000fe200078e00ff */
[----:B------:R-:W-:Y:S01]  /*14360*/  FSETP.GEU.AND P1, PT, |R17|, 6.5827683646048100446e-37, PT ;  /* 0x036000001100780b */ /* 0x000fe20003f2e200 */
[----:B------:R-:W-:Y:S01]  /*14370*/  IMAD.MOV.U32 R2, RZ, RZ, 0x1 ;  /* 0x00000001ff027424 */ /* 0x000fe200078e00ff */
[----:B------:R-:W-:Y:S05]  /*14380*/  BSSY B3, `(.L_x_14642) ;  /* 0x0000012000037945 */ /* 0x000fea0003800000 */
        /* <DEDUP_REMOVED lines=17> */
.L_x_14643:
[----:B------:R-:W-:Y:S05]  /*144a0*/  BSYNC B3 ;  /* 0x0000000000037941 */ /* 0x000fea0003800000 */
.L_x_14642:
        /* <DEDUP_REMOVED lines=24> */
[----:B------:R-:W-:Y:S02]  /*14630*/  IMAD.MOV.U32 R4, RZ, RZ, R2 ;  /* 0x000000ffff047224 */ /* 0x000fe400078e0002 */
[----:B------:R-:W-:-:S07]  /*14640*/  IMAD.MOV.U32 R5, RZ, RZ, R3 ;  /* 0x000000ffff057224 */ /* 0x000fce00078e0003 */
.L_x_14645:
[----:B------:R-:W-:Y:S05]  /*14650*/  BSYNC B3 ;  /* 0x0000000000037941 */ /* 0x000fea0003800000 */
.L_x_14644:
[----:B------:R-:W-:Y:S01]  /*14660*/  DADD R32, -RZ, |R4| ;  /* 0x00000000ff207229 */ /* 0x000fe20000000504 */
[----:B------:R-:W-:Y:S01]  /*14670*/  MOV R6, RZ ;  /* 0x000000ff00067202 */ /* 0x000fe20000000f00 */
        /* <DEDUP_REMOVED lines=134> */
.L_x_14647:
[----:B------:R-:W-:Y:S05]  /*14ee0*/  BSYNC B0 ;  /* 0x0000000000007941 */ /* 0x000fea0003800000 */
.L_x_14646:
        /* <DEDUP_REMOVED lines=8> */
.L_x_14649:
[----:B------:R-:W-:Y:S05]  /*14f70*/  BSYNC B3 ;  /* 0x0000000000037941 */ /* 0x000fea0003800000 */
.L_x_14648:
        /* <DEDUP_REMOVED lines=74> */
.L_x_14651:
[----:B------:R-:W-:Y:S05]  /*15420*/  BSYNC B0 ;  /* 0x0000000000007941 */ /* 0x000fea0003800000 */
.L_x_14650:
[----:B------:R-:W-:Y:S02]  /*15430*/  LOP3.LUT R3, R7, 0x80000000, R19, 0xb8, !PT ;  /* 0x8000000007037812 */ /* 0x000fe400078eb813 */
[----:B------:R-:W-:Y:S02]  /*15440*/  FSEL R6, R4, R6, P1 ;  /* 0x0000000604067208 */ /* 0x000fe40000800000 */
[----:B------:R-:W-:-:S07]  /*15450*/  FSEL R7, R5, R3, P1 ;  /* 0x0000000305077208 */ /* 0x000fce0000800000 */
.L_x_14609:
[----:B------:R-:W-:Y:S05]  /*15460*/  BSYNC B2 ;  /* 0x0000000000027941 */ /* 0x000fea0003800000 */
.L_x_14598:
[----:B------:R-:W-:Y:S01]  /*15470*/  UMOV UR4, 0xfefa39ef ;  /* 0xfefa39ef00047882 */ /* 0x000fe20000000000 */
[----:B------:R-:W-:Y:S02]  /*15480*/  UMOV UR5, 0x3fe62e42 ;  /* 0x3fe62e4200057882 */ /* 0x000fe40000000000 */
[----:B------:R-:W-:Y:S01]  /*15490*/  DADD R28, R30, UR4 ;  /* 0x000000041e1c7e29 */ /* 0x000fe20008000000 */
[----:B------:R-:W-:Y:S01]  /*154a0*/  LOP3.LUT R31, R7, 0x80000000, R19, 0xb8, !PT ;  /* 0x80000000071f7812 */ /* 0x000fe200078eb813 */
[----:B------:R-:W-:-:S08]  /*154b0*/  IMAD.MOV.U32 R30, RZ, RZ, R6 ;  /* 0x000000ffff1e7224 */ /* 0x000fd000078e0006 */
[----:B------:R-:W-:Y:S01]  /*154c0*/  LOP3.LUT R29, R29, 0x80000000, R17, 0xb8, !PT ;  /* 0x800000001d1d7812 */ /* 0x000fe200078eb811 */
[----:B------:R-:W-:Y:S06]  /*154d0*/  BRA `(.L_x_14520) ;  /* 0x00000000004c7947 */ /* 0x000fec0003800000 */
.L_x_14521:
        /* <DEDUP_REMOVED lines=14> */
[----:B------:R-:W-:Y:S01]  /*155c0*/  @P0 IMAD.MOV.U32 R28, RZ, RZ, R30 ;  /* 0x000000ffff1c0224 */ /* 0x000fe200078e001e */
[----:B------:R-:W-:Y:S01]  /*155d0*/  @P0 MOV R29, R31 ;  /* 0x0000001f001d0202 */ /* 0x000fe20000000f00 */
[----:B------:R-:W-:Y:S01]  /*155e0*/  @!P0 DADD R28, R16, R16 ;  /* 0x00000000101c8229 */ /* 0x000fe20000000010 */
[----:B------:R-:W-:Y:S02]  /*155f0*/  @!P0 IMAD.MOV.U32 R30, RZ, RZ, R18 ;  /* 0x000000ffff1e8224 */ /* 0x000fe400078e0012 */
[----:B------:R-:W-:-:S08]  /*15600*/  @!P0 IMAD.MOV.U32 R31, RZ, RZ, R19 ;  /* 0x000000ffff1f8224 */ /* 0x000fd000078e0013 */
.L_x_14520:
[----:B------:R-:W-:Y:S05]  /*15610*/  BSYNC B1 ;  /* 0x0000000000017941 */ /* 0x000fea0003800000 */
.L_x_14519:
[----:B------:R-:W-:Y:S05]  /*15620*/  WARPSYNC.ALL ;  /* 0x0000000000007948 */ /* 0x000fea0003800000 */
        /* <DEDUP_REMOVED lines=36> */
[----:B------:R-:W-:Y:S01]  /*15870*/  MOV R2, RZ ;  /* 0x000000ff00027202 */ /* 0x000fe20000000f00 */
        /* <DEDUP_REMOVED lines=62> */
[----:B------:R-:W-:-:S04]  /*15c60*/  MOV R42, R17 ;  /* 0x00000011002a7202 */ /* 0x000fc80000000f00 */
[----:B------:R-:W-:Y:S01]  /*15c70*/  FSEL R49, R42, UR6, P0 ;  /* 0x000000062a317c08 */ /* 0x000fe20008000000 */
[----:B------:R-:W-:-:S07]  /*15c80*/  IMAD.U32 R42, RZ, RZ, UR6 ;  /* 0x00000006ff2a7e24 */ /* 0x000fce000f8e00ff */
        /* <DEDUP_REMOVED lines=49> */
.L_x_14659:
[----:B------:R-:W-:Y:S05]  /*15fa0*/  BSYNC B3 ;  /* 0x0000000000037941 */ /* 0x000fea0003800000 */
.L_x_14658:
[----:B------:R-:W-:-:S10]  /*15fb0*/  DADD R2, R42, R32 ;  /* 0x000000002a027229 */ /* 0x000fd40000000020 */
        /* <DEDUP_REMOVED lines=80> */
.L_x_14657:
        /* <DEDUP_REMOVED lines=34> */
.L_x_14667:
[----:B------:R-:W-:Y:S05]  /*166e0*/  BSYNC B4 ;  /* 0x0000000000047941 */ /* 0x000fea0003800000 */
.L_x_14666:
[----:B------:R-:W-:Y:S02]  /*166f0*/  IMAD.MOV.U32 R16, RZ, RZ, R2 ;  /* 0x000000ffff107224 */ /* 0x000fe400078e0002 */
[----:B------:R-:W-:Y:S01]  /*16700*/  IMAD.MOV.U32 R17, RZ, RZ, R3 ;  /* 0x000000ffff117224 */ /* 0x000fe200078e0003 */
[----:B------:R-:W-:Y:S06]  /*16710*/  BRA `(.L_x_14665) ;  /* 0x0000000000047947 */ /* 0x000fec0003800000 */
.L_x_14664:
[----:B------:R-:W-:-:S11]  /*16720*/  DADD R16, -R44, R38 ;  /* 0x000000002c107229 */ /* 0x000fd60000000126 */
.L_x_14665:
[----:B------:R-:W-:Y:S05]  /*16730*/  BSYNC B3 ;  /* 0x0000000000037941 */ /* 0x000fea0003800000 */
.L_x_14663:
        /* <DEDUP_REMOVED lines=29> */
.L_x_14672:
[----:B------:R-:W-:Y:S05]  /*16910*/  BSYNC B4 ;  /* 0x0000000000047941 */ /* 0x000fea0003800000 */
.L_x_14671:
[----:B------:R-:W-:Y:S05]  /*16920*/  BRA `(.L_x_14670) ;  /* 0x0000000000047947 */ /* 0x000fea0003800000 */
.L_x_14669:
[----:B------:R-:W-:-:S11]  /*16930*/  DADD R2, R40, -R4 ;  /* 0x0000000028027229 */ /* 0x000fd60000000804 */
.L_x_14670:
[----:B------:R-:W-:Y:S05]  /*16940*/  BSYNC B3 ;  /* 0x0000000000037941 */ /* 0x000fea0003800000 */
.L_x_14668:
        /* <DEDUP_REMOVED lines=27> */
.L_x_14674:
[----:B------:R-:W-:Y:S05]  /*16b00*/  BSYNC B3 ;  /* 0x0000000000037941 */ /* 0x000fea0003800000 */
.L_x_14673:
        /* <DEDUP_REMOVED lines=85> */
.L_x_14675:
        /* <DEDUP_REMOVED lines=20> */
.L_x_14677:
[----:B------:R-:W-:Y:S05]  /*171a0*/  BSYNC B3 ;  /* 0x0000000000037941 */ /* 0x000fea0003800000 */
.L_x_14676:
        /* <DEDUP_REMOVED lines=30> */
.L_x_14662:
        /* <DEDUP_REMOVED lines=24> */
.L_x_14680:
[----:B------:R-:W-:Y:S05]  /*17510*/  BSYNC B3 ;  /* 0x0000000000037941 */ /* 0x000fea0003800000 */
.L_x_14679:
        /* <DEDUP_REMOVED lines=25> */
.L_x_14683:
[----:B------:R-:W-:Y:S05]  /*176b0*/  BSYNC B3 ;  /* 0x0000000000037941 */ /* 0x000fea0003800000 */
.L_x_14682:
        /* <DEDUP_REMOVED lines=30> */
.L_x_14681:
        /* <DEDUP_REMOVED lines=75> */
.L_x_14684:
[----:B------:R-:W-:Y:S01]  /*17d50*/  IMAD.MOV.U32 R2, RZ, RZ, 0x0 ;  /* 0x00000000ff027424 */ /* 0x000fe200078e00ff */
[----:B------:R-:W-:Y:S01]  /*17d60*/  FSETP.NEU.FTZ.AND P0, PT, R5, RZ, PT ;  /* 0x000000ff0500720b */ /* 0x000fe20003f1d000 */
[----:B------:R-:W-:-:S06]  /*17d70*/  IMAD.MOV.U32 R3, RZ, RZ, 0x7ff00000 ;  /* 0x7ff00000ff037424 */ /* 0x000fcc00078e00ff */
[----:B------:R-:W-:-:S10]  /*17d80*/  DFMA R2, R4, R2, +INF ;  /* 0x7ff000000402742b */ /* 0x000fd40000000002 */
[----:B------:R-:W-:Y:S02]  /*17d90*/  FSEL R16, R2, RZ, P0 ;  /* 0x000000ff02107208 */ /* 0x000fe40000000000 */
[----:B------:R-:W-:Y:S01]  /*17da0*/  FSEL R17, R3, -QNAN , P0 ;  /* 0xfff0000003117808 */ /* 0x000fe20000000000 */
[----:B------:R-:W-:Y:S06]  /*17db0*/  BRA `(.L_x_14660) ;  /* 0x0000000400347947 */ /* 0x000fec0003800000 */
.L_x_14678:
        /* <DEDUP_REMOVED lines=25> */
.L_x_14686:
[----:B------:R-:W-:Y:S05]  /*17f50*/  BSYNC B3 ;  /* 0x0000000000037941 */ /* 0x000fea0003800000 */
.L_x_14685:
        /* <DEDUP_REMOVED lines=20> */
[----:B------:R-:W-:Y:S05]  /*180a0*/  CALL.REL.NOINC `($__internal_27_$__cuda_sm20_div_rn_f64_full) ;  /* 0x0000012800587944 */ /* 0x000fea0003c00000 */
.L_x_14688:
[----:B------:R-:W-:Y:S05]  /*180b0*/  BSYNC B3 ;  /* 0x0000000000037941 */ /* 0x000fea0003800000 */
.L_x_14687:
[----:B------:R-:W-:Y:S02]  /*180c0*/  IMAD.MOV.U32 R16, RZ, RZ, R2 ;  /* 0x000000ffff107224 */ /* 0x000fe400078e0002 */
[----:B------:R-:W-:Y:S01]  /*180d0*/  IMAD.MOV.U32 R17, RZ, RZ, R3 ;  /* 0x000000ffff117224 */ /* 0x000fe200078e0003 */
[----:B------:R-:W-:Y:S06]  /*180e0*/  BRA `(.L_x_14660) ;  /* 0x0000000000687947 */ /* 0x000fec0003800000 */
.L_x_14661:
        /* <DEDUP_REMOVED lines=25> */
.L_x_14689:
[----:B------:R-:W-:Y:S05]  /*18280*/  BSYNC B3 ;  /* 0x0000000000037941 */ /* 0x000fea0003800000 */
.L_x_14660:
[----:B------:R-:W-:Y:S05]  /*18290*/  BSYNC B2 ;  /* 0x0000000000027941 */ /* 0x000fea0003800000 */
.L_x_14656:
        /* <DEDUP_REMOVED lines=25> */
.L_x_14694:
[----:B------:R-:W-:Y:S05]  /*18430*/  BSYNC B4 ;  /* 0x0000000000047941 */ /* 0x000fea0003800000 */
.L_x_14693:
        /* <DEDUP_REMOVED lines=49> */
.L_x_14696:
        /* <DEDUP_REMOVED lines=71> */
.L_x_14695:
        /* <DEDUP_REMOVED lines=36> */
.L_x_14705:
[----:B------:R-:W-:Y:S05]  /*18e00*/  BSYNC B6 ;  /* 0x0000000000067941 */ /* 0x000fea0003800000 */
.L_x_14704:
[----:B------:R-:W-:Y:S02]  /*18e10*/  IMAD.MOV.U32 R54, RZ, RZ, R2 ;  /* 0x000000ffff367224 */ /* 0x000fe400078e0002 */
[----:B------:R-:W-:Y:S01]  /*18e20*/  IMAD.MOV.U32 R55, RZ, RZ, R3 ;  /* 0x000000ffff377224 */ /* 0x000fe200078e0003 */
[----:B------:R-:W-:Y:S06]  /*18e30*/  BRA `(.L_x_14703) ;  /* 0x0000000000047947 */ /* 0x000fec0003800000 */
.L_x_14702:
[----:B------:R-:W-:-:S11]  /*18e40*/  DADD R54, -R44, R38 ;  /* 0x000000002c367229 */ /* 0x000fd60000000126 */
.L_x_14703:
[----:B------:R-:W-:Y:S05]  /*18e50*/  BSYNC B5 ;  /* 0x0000000000057941 */ /* 0x000fea0003800000 */
.L_x_14701:
        /* <DEDUP_REMOVED lines=26> */
.L_x_14710:
[----:B------:R-:W-:Y:S05]  /*19000*/  BSYNC B6 ;  /* 0x0000000000067941 */ /* 0x000fea0003800000 */
.L_x_14709:
[----:B------:R-:W-:Y:S02]  /*19010*/  IMAD.MOV.U32 R36, RZ, RZ, R2 ;  /* 0x000000ffff247224 */ /* 0x000fe400078e0002 */
[----:B------:R-:W-:Y:S01]  /*19020*/  IMAD.MOV.U32 R37, RZ, RZ, R3 ;  /* 0x000000ffff257224 */ /* 0x000fe200078e0003 */
[----:B------:R-:W-:Y:S06]  /*19030*/  BRA `(.L_x_14708) ;  /* 0x0000000000047947 */ /* 0x000fec0003800000 */
.L_x_14707:
[----:B------:R-:W-:-:S11]  /*19040*/  DADD R36, -R18, R40 ;  /* 0x0000000012247229 */ /* 0x000fd60000000128 */
.L_x_14708:
[----:B------:R-:W-:Y:S05]  /*19050*/  BSYNC B5 ;  /* 0x0000000000057941 */ /* 0x000fea0003800000 */
.L_x_14706:
        /* <DEDUP_REMOVED lines=27> */
[----:B------:R-:W-:Y:S05]  /*19210*/  CALL.REL.NOINC `($__internal_28_$__cuda_sm20_dsqrt_rn_f64_mediumpath_v1) ;  /* 0x0000011c00947944 */ /* 0x000fea0003c00000 */
.L_x_14712:
[----:B------:R-:W-:Y:S05]  /*19220*/  BSYNC B5 ;  /* 0x0000000000057941 */ /* 0x000fea0003800000 */
.L_x_14711:
[----:B------:R-:W-:Y:S02]  /*19230*/  IMAD.MOV.U32 R42, RZ, RZ, R2 ;  /* 0x000000ffff2a7224 */ /* 0x000fe400078e0002 */
[----:B------:R-:W-:Y:S01]  /*19240*/  IMAD.MOV.U32 R43, RZ, RZ, R3 ;  /* 0x000000ffff2b7224 */ /* 0x000fe200078e0003 */
[----:B------:R-:W-:Y:S06]  /*19250*/  BRA `(.L_x_14713) ;  /* 0x0000000800487947 */ /* 0x000fec0003800000 */
.L_x_14700:
        /* <DEDUP_REMOVED lines=28> */
.L_x_14716:
[----:B------:R-:W-:Y:S05]  /*19420*/  BSYNC B5 ;  /* 0x0000000000057941 */ /* 0x000fea0003800000 */
.L_x_14715:
[----:B------:R-:W-:Y:S02]  /*19430*/  IMAD.MOV.U32 R42, RZ, RZ, R2 ;  /* 0x000000ffff2a7224 */ /* 0x000fe400078e0002 */
[----:B------:R-:W-:Y:S01]  /*19440*/  IMAD.MOV.U32 R43, RZ, RZ, R3 ;  /* 0x000000ffff2b7224 */ /* 0x000fe200078e0003 */
[----:B------:R-:W-:Y:S06]  /*19450*/  BRA `(.L_x_14713) ;  /* 0x0000000400c87947 */ /* 0x000fec0003800000 */
.L_x_14714:
        /* <DEDUP_REMOVED lines=30> */
.L_x_14718:
[----:B------:R-:W-:Y:S05]  /*19640*/  BSYNC B5 ;  /* 0x0000000000057941 */ /* 0x000fea0003800000 */
.L_x_14717:
        /* <DEDUP_REMOVED lines=19> */
.L_x_14720:
[----:B------:R-:W-:Y:S05]  /*19780*/  BSYNC B5 ;  /* 0x0000000000057941 */ /* 0x000fea0003800000 */
.L_x_14719:
[----:B------:R-:W-:Y:S01]  /*19790*/  DMUL R34, R34, 8.11296384146066816958e+31 ;  /* 0x4690000022227828 */ /* 0x000fe20000000000 */
[----:B------:R-:W-:Y:S02]  /*197a0*/  IMAD.MOV.U32 R42, RZ, RZ, R2 ;  /* 0x000000ffff2a7224 */ /* 0x000fe400078e0002 */
[----:B------:R-:W-:Y:S01]  /*197b0*/  IMAD.MOV.U32 R43, RZ, RZ, R3 ;  /* 0x000000ffff2b7224 */ /* 0x000fe200078e0003 */
[----:B------:R-:W-:Y:S07]  /*197c0*/  BRA `(.L_x_14713) ;  /* 0x0000000000ec7947 */ /* 0x000fee0003800000 */
.L_x_14699:
        /* <DEDUP_REMOVED lines=27> */
.L_x_14722:
[----:B------:R-:W-:Y:S05]  /*19980*/  BSYNC B5 ;  /* 0x0000000000057941 */ /* 0x000fea0003800000 */
.L_x_14721:
        /* <DEDUP_REMOVED lines=25> */
[----:B------:R-:W-:-:S07]  /*19b20*/  IMAD.MOV.U32 R5, RZ, RZ, R37 ;  /* 0x000000ffff057224 */ /* 0x000fce00078e0025 */
[----:B------:R-:W-:Y:S05]  /*19b30*/  CALL.REL.NOINC `($__internal_28_$__cuda_sm20_dsqrt_rn_f64_mediumpath_v1) ;  /* 0x00000114004c7944 */ /* 0x000fea0003c00000 */
[----:B------:R-:W-:Y:S02]  /*19b40*/  IMAD.MOV.U32 R42, RZ, RZ, R2 ;  /* 0x000000ffff2a7224 */ /* 0x000fe400078e0002 */
[----:B------:R-:W-:-:S07]  /*19b50*/  IMAD.MOV.U32 R43, RZ, RZ, R3 ;  /* 0x000000ffff2b7224 */ /* 0x000fce00078e0003 */
.L_x_14724:
[----:B------:R-:W-:Y:S05]  /*19b60*/  BSYNC B5 ;  /* 0x0000000000057941 */ /* 0x000fea0003800000 */
.L_x_14723:
[----:B------:R-:W-:-:S11]  /*19b70*/  DMUL R42, R42, R18 ;  /* 0x000000122a2a7228 */ /* 0x000fd60000000000 */
.L_x_14713:
[----:B------:R-:W-:Y:S05]  /*19b80*/  BSYNC B4 ;  /* 0x0000000000047941 */ /* 0x000fea0003800000 */
.L_x_14698:
[----:B------:R-:W-:Y:S05]  /*19b90*/  BRA `(.L_x_14725) ;  /* 0x0000000000087947 */ /* 0x000fea0003800000 */
.L_x_14692:
[----:B------:R-:W-:Y:S02]  /*19ba0*/  DMUL R42, R42, 9.00719925474099200000e+15 ;  /* 0x434000002a2a7828 */ /* 0x000fe40000000000 */
[----:B------:R-:W-:-:S11]  /*19bb0*/  DMUL R34, R34, 9.00719925474099200000e+15 ;  /* 0x4340000022227828 */ /* 0x000fd60000000000 */
.L_x_14725:
[----:B------:R-:W-:Y:S05]  /*19bc0*/  BSYNC B2 ;  /* 0x0000000000027941 */ /* 0x000fea0003800000 */
.L_x_14691:
        /* <DEDUP_REMOVED lines=28> */
.L_x_14727:
[----:B------:R-:W-:Y:S05]  /*19d90*/  BSYNC B2 ;  /* 0x0000000000027941 */ /* 0x000fea0003800000 */
.L_x_14726:
        /* <DEDUP_REMOVED lines=82> */
.L_x_14729:
[----:B------:R-:W-:Y:S02]  /*1a2c0*/  FSEL R2, RZ, 3.37028055040000000000e+12, P0 ;  /* 0x54442d18ff027808 */ /* 0x000fe40000000000 */
[----:B------:R-:W-:-:S07]  /*1a2d0*/  FSEL R3, RZ, 2.1426990032196044922, P0 ;  /* 0x400921fbff037808 */ /* 0x000fce0000000000 */
.L_x_14730:
[----:B------:R-:W-:Y:S05]  /*1a2e0*/  BSYNC B0 ;  /* 0x0000000000007941 */ /* 0x000fea0003800000 */
.L_x_14728:
[----:B------:R-:W-:Y:S01]  /*1a2f0*/  DADD R42, |R42|, |R34| ;  /* 0x000000002a2a7229 */ /* 0x000fe20000000622 */
[----:B------:R-:W-:-:S07]  /*1a300*/  LOP3.LUT R35, R3, 0x80000000, R35, 0xb8, !PT ;  /* 0x8000000003237812 */ /* 0x000fce00078eb823 */
[----:B------:R-:W-:-:S06]  /*1a310*/  DSETP.GTU.AND P0, PT, |R42|, +INF , PT ;  /* 0x7ff000002a00742a */ /* 0x000fcc0003f0c200 */
[----:B------:R-:W-:Y:S02]  /*1a320*/  FSEL R2, R42, R2, P0 ;  /* 0x000000022a027208 */ /* 0x000fe40000000000 */
[----:B------:R-:W-:-:S07]  /*1a330*/  FSEL R3, R43, R35, P0 ;  /* 0x000000232b037208 */ /* 0x000fce0000000000 */
.L_x_14697:
[----:B------:R-:W-:Y:S05]  /*1a340*/  BSYNC B3 ;  /* 0x0000000000037941 */ /* 0x000fea0003800000 */
.L_x_14690:
[----:B------:R-:W-:Y:S01]  /*1a350*/  LOP3.LUT R19, R3, 0x80000000, R15, 0xb8, !PT ;  /* 0x8000000003137812 */ /* 0x000fe200078eb80f */
[----:B------:R-:W-:Y:S01]  /*1a360*/  IMAD.MOV.U32 R18, RZ, RZ, R2 ;  /* 0x000000ffff127224 */ /* 0x000fe200078e0002 */
[----:B------:R-:W-:Y:S01]  /*1a370*/  LOP3.LUT R17, R17, 0x80000000, R13, 0xb8, !PT ;  /* 0x8000000011117812 */ /* 0x000fe200078eb80d */
[----:B------:R-:W-:Y:S06]  /*1a380*/  BRA `(.L_x_14653) ;  /* 0x0000005800e07947 */ /* 0x000fec0003800000 */
.L_x_14655:
        /* <DEDUP_REMOVED lines=113> */
.L_x_14736:
[----:B------:R-:W-:Y:S05]  /*1aaa0*/  BSYNC B0 ;  /* 0x0000000000007941 */ /* 0x000fea0003800000 */
.L_x_14735:
        /* <DEDUP_REMOVED lines=8> */
.L_x_14738:
[----:B------:R-:W-:Y:S05]  /*1ab30*/  BSYNC B3 ;  /* 0x0000000000037941 */ /* 0x000fea0003800000 */
.L_x_14737:
        /* <DEDUP_REMOVED lines=82> */
.L_x_14740:
[----:B------:R-:W-:-:S04]  /*1b060*/  ISETP.GE.AND P0, PT, R17, RZ, PT ;  /* 0x000000ff1100720c */ /* 0x000fc80003f06270 */
[----:B------:R-:W-:Y:S02]  /*1b070*/  FSEL R6, RZ, 3.37028055040000000000e+12, P0 ;  /* 0x54442d18ff067808 */ /* 0x000fe40000000000 */
[----:B------:R-:W-:-:S07]  /*1b080*/  FSEL R7, RZ, 2.1426990032196044922, P0 ;  /* 0x400921fbff077808 */ /* 0x000fce0000000000 */
.L_x_14741:
[----:B------:R-:W-:Y:S05]  /*1b090*/  BSYNC B0 ;  /* 0x0000000000007941 */ /* 0x000fea0003800000 */
.L_x_14739:
[----:B------:R-:W-:Y:S01]  /*1b0a0*/  DADD R2, |R12|, |R14| ;  /* 0x000000000c027229 */ /* 0x000fe2000000060e */
[----:B------:R-:W-:Y:S01]  /*1b0b0*/  LOP3.LUT R11, R7, 0x80000000, R11, 0xb8, !PT ;  /* 0x80000000070b7812 */ /* 0x000fe200078eb80b */
[----:B------:R-:W-:-:S06]  /*1b0c0*/  DMUL R18, R18, 0.5 ;  /* 0x3fe0000012127828 */ /* 0x000fcc0000000000 */
[----:B------:R-:W-:-:S06]  /*1b0d0*/  DSETP.GTU.AND P0, PT, |R2|, +INF , PT ;  /* 0x7ff000000200742a */ /* 0x000fcc0003f0c200 */
[----:B------:R-:W-:Y:S02]  /*1b0e0*/  FSEL R6, R2, R6, P0 ;  /* 0x0000000602067208 */ /* 0x000fe40000000000 */
[----:B------:R-:W-:Y:S01]  /*1b0f0*/  FSEL R7, R3, R11, P0 ;  /* 0x0000000b03077208 */ /* 0x000fe20000000000 */
[----:B------:R-:W-:Y:S06]  /*1b100*/  BRA `(.L_x_14742) ;  /* 0x0000004c00147947 */ /* 0x000fec0003800000 */
.L_x_14734:
        /* <DEDUP_REMOVED lines=55> */
[----:B------:R-:W-:Y:S01]  /*1b480*/  @!P0 MOV R5, R7 ;  /* 0x0000000700058202 */ /* 0x000fe20000000f00 */
[----:B------:R-:W-:Y:S01]  /*1b490*/  DMUL R8, R34, R2 ;  /* 0x0000000222087228 */ /* 0x000fe20000000000 */
[----:B------:R-:W-:-:S03]  /*1b4a0*/  @!P0 IMAD.MOV.U32 R4, RZ, RZ, R6 ;  /* 0x000000ffff048224 */ /* 0x000fc600078e0006 */
[----:B------:R-:W-:-:S04]  /*1b4b0*/  VIADD R0, R5, 0xffffffff ;  /* 0xffffffff05007836 */ /* 0x000fc80000000000 */
[----:B------:R-:W-:Y:S01]  /*1b4c0*/  DFMA R18, -R36, R8, R34 ;  /* 0x000000082412722b */ /* 0x000fe20000000122 */
[----:B------:R-:W-:-:S07]  /*1b4d0*/  ISETP.GE.U32.AND P1, PT, R0, 0x7fefffff, PT ;  /* 0x7fefffff0000780c */ /* 0x000fce0003f26070 */
[----:B------:R-:W-:-:S06]  /*1b4e0*/  DFMA R2, R2, R18, R8 ;  /* 0x000000120202722b */ /* 0x000fcc0000000008 */
[----:B------:R-:W-:Y:S01]  /*1b4f0*/  @P1 IMAD.MOV.U32 R8, RZ, RZ, 0x0 ;  /* 0x00000000ff081424 */ /* 0x000fe200078e00ff */
[----:B------:R-:W-:Y:S01]  /*1b500*/  @P1 FSETP.NEU.FTZ.AND P2, PT, R7, RZ, PT ;  /* 0x000000ff0700120b */ /* 0x000fe20003f5d000 */
[----:B------:R-:W-:Y:S02]  /*1b510*/  @P1 IMAD.MOV.U32 R9, RZ, RZ, 0x7ff00000 ;  /* 0x7ff00000ff091424 */ /* 0x000fe400078e00ff */
[----:B------:R-:W-:-:S04]  /*1b520*/  FFMA R0, RZ, R37, R3 ;  /* 0x00000025ff007223 */ /* 0x000fc80000000003 */
[----:B------:R-:W-:Y:S01]  /*1b530*/  @P1 DFMA R8, R6, R8, +INF ;  /* 0x7ff000000608142b */ /* 0x000fe20000000008 */
[----:B------:R-:W-:Y:S01]  /*1b540*/  FSETP.GT.AND P3, PT, |R0|, 1.469367938527859385e-39, PT ;  /* 0x001000000000780b */ /* 0x000fe20003f64200 */
[----:B------:R-:W-:Y:S02]  /*1b550*/  IMAD.MOV.U32 R0, RZ, RZ, -0x3ff ;  /* 0xfffffc01ff007424 */ /* 0x000fe400078e00ff */
[----:B------:R-:W-:-:S06]  /*1b560*/  @!P0 IMAD.MOV.U32 R0, RZ, RZ, -0x435 ;  /* 0xfffffbcbff008424 */ /* 0x000fcc00078e00ff */
        /* <DEDUP_REMOVED lines=65> */
.L_x_14744:
[----:B------:R-:W-:Y:S05]  /*1b980*/  BSYNC B0 ;  /* 0x0000000000007941 */ /* 0x000fea0003800000 */
.L_x_14743:
        /* <DEDUP_REMOVED lines=8> */
.L_x_14746:
[----:B------:R-:W-:Y:S05]  /*1ba10*/  BSYNC B3 ;  /* 0x0000000000037941 */ /* 0x000fea0003800000 */
.L_x_14745:
        /* <DEDUP_REMOVED lines=82> */
.L_x_14748:
[----:B------:R-:W-:-:S04]  /*1bf40*/  ISETP.GE.AND P0, PT, R17, RZ, PT ;  /* 0x000000ff1100720c */ /* 0x000fc80003f06270 */
[----:B------:R-:W-:Y:S02]  /*1bf50*/  FSEL R6, RZ, 3.37028055040000000000e+12, P0 ;  /* 0x54442d18ff067808 */ /* 0x000fe40000000000 */
[----:B------:R-:W-:-:S07]  /*1bf60*/  FSEL R7, RZ, 2.1426990032196044922, P0 ;  /* 0x400921fbff077808 */ /* 0x000fce0000000000 */
.L_x_14749:
[----:B------:R-:W-:Y:S05]  /*1bf70*/  BSYNC B0 ;  /* 0x0000000000007941 */ /* 0x000fea0003800000 */
.L_x_14747:
[----:B------:R-:W-:Y:S01]  /*1bf80*/  DADD R2, |R12|, |R14| ;  /* 0x000000000c027229 */ /* 0x000fe2000000060e */
[----:B------:R-:W-:-:S07]  /*1bf90*/  LOP3.LUT R11, R7, 0x80000000, R11, 0xb8, !PT ;  /* 0x80000000070b7812 */ /* 0x000fce00078eb80b */
[----:B------:R-:W-:-:S06]  /*1bfa0*/  DSETP.GTU.AND P0, PT, |R2|, +INF , PT ;  /* 0x7ff000000200742a */ /* 0x000fcc0003f0c200 */
[----:B------:R-:W-:Y:S02]  /*1bfb0*/  FSEL R6, R2, R6, P0 ;  /* 0x0000000602067208 */ /* 0x000fe40000000000 */
[----:B------:R-:W-:Y:S01]  /*1bfc0*/  FSEL R7, R3, R11, P0 ;  /* 0x0000000b03077208 */ /* 0x000fe20000000000 */
[----:B------:R-:W-:Y:S06]  /*1bfd0*/  BRA `(.L_x_14742) ;  /* 0x0000003c00607947 */ /* 0x000fec0003800000 */
.L_x_14733:
[----:B------:R-:W0:Y:S01]  /*1bfe0*/  MUFU.RCP64H R3, -2.718280792236328125 ;  /* 0xc005bf0a00037908 */ /* 0x000e220000001800 */
[----:B------:R-:W-:Y:S01]  /*1bff0*/  IMAD.MOV.U32 R4, RZ, RZ, -0x74eba897 ;  /* 0x8b145769ff047424 */ /* 0x000fe200078e00ff */
[----:B------:R-:W-:Y:S01]  /*1c000*/  MOV R5, 0x4005bf0a ;  /* 0x4005bf0a00057802 */ /* 0x000fe20000000f00 */
[----:B------:R-:W-:Y:S01]  /*1c010*/  IMAD.MOV.U32 R2, RZ, RZ, 0x1 ;  /* 0x00000001ff027424 */ /* 0x000fe200078e00ff */
[----:B------:R-:W-:Y:S01]  /*1c020*/  FSETP.GEU.AND P1, PT, |R13|, 6.5827683646048100446e-37, PT ;  /* 0x036000000d00780b */ /* 0x000fe20003f2e200 */
[----:B------:R-:W-:Y:S04]  /*1c030*/  BSSY B3, `(.L_x_14750) ;  /* 0x0000012000037945 */ /* 0x000fe80003800000 */
        /* <DEDUP_REMOVED lines=17> */
.L_x_14751:
[----:B------:R-:W-:Y:S05]  /*1c150*/  BSYNC B3 ;  /* 0x0000000000037941 */ /* 0x000fea0003800000 */
.L_x_14750:
        /* <DEDUP_REMOVED lines=24> */
[----:B------:R-:W-:Y:S02]  /*1c2e0*/  IMAD.MOV.U32 R4, RZ, RZ, R2 ;  /* 0x000000ffff047224 */ /* 0x000fe400078e0002 */
[----:B------:R-:W-:-:S07]  /*1c2f0*/  IMAD.MOV.U32 R5, RZ, RZ, R3 ;  /* 0x000000ffff057224 */ /* 0x000fce00078e0003 */
.L_x_14753:
[----:B------:R-:W-:Y:S05]  /*1c300*/  BSYNC B3 ;  /* 0x0000000000037941 */ /* 0x000fea0003800000 */
.L_x_14752:
        /* <DEDUP_REMOVED lines=136> */
.L_x_14755:
[----:B------:R-:W-:Y:S05]  /*1cb90*/  BSYNC B0 ;  /* 0x0000000000007941 */ /* 0x000fea0003800000 */
.L_x_14754:
        /* <DEDUP_REMOVED lines=8> */
.L_x_14757:
[----:B------:R-:W-:Y:S05]  /*1cc20*/  BSYNC B3 ;  /* 0x0000000000037941 */ /* 0x000fea0003800000 */
.L_x_14756:
        /* <DEDUP_REMOVED lines=82> */
.L_x_14759:
[----:B------:R-:W-:-:S04]  /*1d150*/  ISETP.GE.AND P0, PT, R17, RZ, PT ;  /* 0x000000ff1100720c */ /* 0x000fc80003f06270 */
[----:B------:R-:W-:Y:S02]  /*1d160*/  FSEL R6, RZ, 3.37028055040000000000e+12, P0 ;  /* 0x54442d18ff067808 */ /* 0x000fe40000000000 */
[----:B------:R-:W-:-:S07]  /*1d170*/  FSEL R7, RZ, 2.1426990032196044922, P0 ;  /* 0x400921fbff077808 */ /* 0x000fce0000000000 */
.L_x_14760:
[----:B------:R-:W-:Y:S05]  /*1d180*/  BSYNC B0 ;  /* 0x0000000000007941 */ /* 0x000fea0003800000 */
.L_x_14758:
[----:B------:R-:W-:Y:S01]  /*1d190*/  DADD R2, |R12|, |R14| ;  /* 0x000000000c027229 */ /* 0x000fe2000000060e */
[----:B------:R-:W-:Y:S01]  /*1d1a0*/  LOP3.LUT R11, R7, 0x80000000, R11, 0xb8, !PT ;  /* 0x80000000070b7812 */ /* 0x000fe200078eb80b */
[----:B------:R-:W-:-:S06]  /*1d1b0*/  DADD R18, R18, 1 ;  /* 0x3ff0000012127429 */ /* 0x000fcc0000000000 */
[----:B------:R-:W-:-:S06]  /*1d1c0*/  DSETP.GTU.AND P0, PT, |R2|, +INF , PT ;  /* 0x7ff000000200742a */ /* 0x000fcc0003f0c200 */
[----:B------:R-:W-:Y:S02]  /*1d1d0*/  FSEL R6, R2, R6, P0 ;  /* 0x0000000602067208 */ /* 0x000fe40000000000 */
[----:B------:R-:W-:Y:S01]  /*1d1e0*/  FSEL R7, R3, R11, P0 ;  /* 0x0000000b03077208 */ /* 0x000fe20000000000 */
[----:B------:R-:W-:Y:S06]  /*1d1f0*/  BRA `(.L_x_14742) ;  /* 0x0000002800d87947 */ /* 0x000fec0003800000 */
.L_x_14732:
        /* <DEDUP_REMOVED lines=107> */
.L_x_14764:
[----:B------:R-:W-:Y:S05]  /*1d8b0*/  BSYNC B0 ;  /* 0x0000000000007941 */ /* 0x000fea0003800000 */
.L_x_14763:
        /* <DEDUP_REMOVED lines=8> */
.L_x_14766:
[----:B------:R-:W-:Y:S05]  /*1d940*/  BSYNC B3 ;  /* 0x0000000000037941 */ /* 0x000fea0003800000 */
.L_x_14765:
        /* <DEDUP_REMOVED lines=73> */
.L_x_14768:
[----:B------:R-:W-:Y:S05]  /*1dde0*/  BSYNC B0 ;  /* 0x0000000000007941 */ /* 0x000fea0003800000 */
.L_x_14767:
[----:B------:R-:W-:Y:S01]  /*1ddf0*/  LOP3.LUT R3, R7, 0x80000000, R15, 0xb8, !PT ;  /* 0x8000000007037812 */ /* 0x000fe200078eb80f */
[----:B------:R-:W-:Y:S01]  /*1de00*/  DMUL R18, R18, 0.5 ;  /* 0x3fe0000012127828 */ /* 0x000fe20000000000 */
[----:B------:R-:W-:Y:S02]  /*1de10*/  FSEL R6, R4, R6, P0 ;  /* 0x0000000604067208 */ /* 0x000fe40000000000 */
[----:B------:R-:W-:Y:S01]  /*1de20*/  FSEL R7, R5, R3, P0 ;  /* 0x0000000305077208 */ /* 0x000fe20000000000 */
[----:B------:R-:W-:Y:S07]  /*1de30*/  BRA `(.L_x_14742) ;  /* 0x0000001c00c87947 */ /* 0x000fee0003800000 */
.L_x_14762:
        /* <DEDUP_REMOVED lines=135> */
.L_x_14770:
[----:B------:R-:W-:Y:S05]  /*1e6b0*/  BSYNC B0 ;  /* 0x0000000000007941 */ /* 0x000fea0003800000 */
.L_x_14769:
        /* <DEDUP_REMOVED lines=8> */
.L_x_14772:
[----:B------:R-:W-:Y:S05]  /*1e740*/  BSYNC B3 ;  /* 0x0000000000037941 */ /* 0x000fea0003800000 */
.L_x_14771:
        /* <DEDUP_REMOVED lines=73> */
.L_x_14774:
[----:B------:R-:W-:Y:S05]  /*1ebe0*/  BSYNC B0 ;  /* 0x0000000000007941 */ /* 0x000fea0003800000 */
.L_x_14773:
[----:B------:R-:W-:Y:S02]  /*1ebf0*/  LOP3.LUT R3, R7, 0x80000000, R15, 0xb8, !PT ;  /* 0x8000000007037812 */ /* 0x000fe400078eb80f */
[----:B------:R-:W-:Y:S02]  /*1ec00*/  FSEL R6, R4, R6, P1 ;  /* 0x0000000604067208 */ /* 0x000fe40000800000 */
[----:B------:R-:W-:Y:S01]  /*1ec10*/  FSEL R7, R5, R3, P1 ;  /* 0x0000000305077208 */ /* 0x000fe20000800000 */
[----:B------:R-:W-:Y:S06]  /*1ec20*/  BRA `(.L_x_14742) ;  /* 0x00000010004c7947 */ /* 0x000fec0003800000 */
.L_x_14761:
        /* <DEDUP_REMOVED lines=23> */
.L_x_14776:
[----:B------:R-:W-:Y:S05]  /*1eda0*/  BSYNC B3 ;  /* 0x0000000000037941 */ /* 0x000fea0003800000 */
.L_x_14775:
        /* <DEDUP_REMOVED lines=23> */
[----:B------:R-:W-:Y:S05]  /*1ef20*/  CALL.REL.NOINC `($__internal_27_$__cuda_sm20_div_rn_f64_full) ;  /* 0x000000b800b87944 */ /* 0x000fea0003c00000 */
[----:B------:R-:W-:Y:S02]  /*1ef30*/  IMAD.MOV.U32 R4, RZ, RZ, R2 ;  /* 0x000000ffff047224 */ /* 0x000fe400078e0002 */
[----:B------:R-:W-:-:S07]  /*1ef40*/  IMAD.MOV.U32 R5, RZ, RZ, R3 ;  /* 0x000000ffff057224 */ /* 0x000fce00078e0003 */
.L_x_14778:
[----:B------:R-:W-:Y:S05]  /*1ef50*/  BSYNC B3 ;  /* 0x0000000000037941 */ /* 0x000fea0003800000 */
.L_x_14777:
        /* <DEDUP_REMOVED lines=136> */
.L_x_14780:
[----:B------:R-:W-:Y:S05]  /*1f7e0*/  BSYNC B0 ;  /* 0x0000000000007941 */ /* 0x000fea0003800000 */
.L_x_14779:
        /* <DEDUP_REMOVED lines=8> */
.L_x_14782:
[----:B------:R-:W-:Y:S05]  /*1f870*/  BSYNC B3 ;  /* 0x0000000000037941 */ /* 0x000fea0003800000 */
.L_x_14781:
        /* <DEDUP_REMOVED lines=74> */
.L_x_14784:
[----:B------:R-:W-:Y:S05]  /*1fd20*/  BSYNC B0 ;  /* 0x0000000000007941 */ /* 0x000fea0003800000 */
.L_x_14783:
[----:B------:R-:W-:Y:S02]  /*1fd30*/  LOP3.LUT R3, R7, 0x80000000, R15, 0xb8, !PT ;  /* 0x8000000007037812 */ /* 0x000fe400078eb80f */
[----:B------:R-:W-:Y:S02]  /*1fd40*/  FSEL R6, R4, R6, P1 ;  /* 0x0000000604067208 */ /* 0x000fe40000800000 */
[----:B------:R-:W-:-:S07]  /*1fd50*/  FSEL R7, R5, R3, P1 ;  /* 0x0000000305077208 */ /* 0x000fce0000800000 */
.L_x_14742:
[----:B------:R-:W-:Y:S05]  /*1fd60*/  BSYNC B2 ;  /* 0x0000000000027941 */ /* 0x000fea0003800000 */
.L_x_14731:
[----:B------:R-:W-:Y:S01]  /*1fd70*/  UMOV UR4, 0xfefa39ef ;  /* 0xfefa39ef00047882 */ /* 0x000fe20000000000 */
[----:B------:R-:W-:Y:S02]  /*1fd80*/  UMOV UR5, 0x3fe62e42 ;  /* 0x3fe62e4200057882 */ /* 0x000fe40000000000 */
[----:B------:R-:W-:Y:S01]  /*1fd90*/  DADD R16, R18, UR4 ;  /* 0x0000000412107e29 */ /* 0x000fe20008000000 */
[----:B------:R-:W-:Y:S01]  /*1fda0*/  LOP3.LUT R19, R7, 0x80000000, R15, 0xb8, !PT ;  /* 0x8000000007137812 */ /* 0x000fe200078eb80f */
[----:B------:R-:W-:-:S08]  /*1fdb0*/  IMAD.MOV.U32 R18, RZ, RZ, R6 ;  /* 0x000000ffff127224 */ /* 0x000fd000078e0006 */
[----:B------:R-:W-:Y:S01]  /*1fdc0*/  LOP3.LUT R17, R17, 0x80000000, R13, 0xb8, !PT ;  /* 0x8000000011117812 */ /* 0x000fe200078eb80d */
[----:B------:R-:W-:Y:S06]  /*1fdd0*/  BRA `(.L_x_14653) ;  /* 0x00000000004c7947 */ /* 0x000fec0003800000 */
.L_x_14654:
        /* <DEDUP_REMOVED lines=19> */
.L_x_14653:
[----:B------:R-:W-:Y:S05]  /*1ff10*/  BSYNC B1 ;  /* 0x0000000000017941 */ /* 0x000fea0003800000 */
.L_x_14652:
[----:B------:R-:W-:Y:S05]  /*1ff20*/  WARPSYNC.ALL ;  /* 0x0000000000007948 */ /* 0x000fea0003800000 */
[----:B------:R-:W0:Y:S01]  /*1ff30*/  S2R R3, SR_TID.X ;  /* 0x0000000000037919 */ /* 0x000e220000002100 */
[----:B------:R-:W-:Y:S01]  /*1ff40*/  BSSY B1, `(.L_x_14785) ;  /* 0x0000a8b000017945 */ /* 0x000fe20003800000 */
[----:B------:R-:W-:Y:S02]  /*1ff50*/  CS2R R6, SRZ ;  /* 0x0000000000067805 */ /* 0x000fe4000001ff00 */
[----:B------:R-:W-:Y:S02]  /*1ff60*/  CS2R R4, SRZ ;  /* 0x0000000000047805 */ /* 0x000fe4000001ff00 */
[----:B0-----:R-:W-:-:S04]  /*1ff70*/  IADD3 R3, R3, 0x180, RZ ;  /* 0x0000018003037810 */ /* 0x001fc80007ffe0ff */
[----:B------:R-:W-:-:S13]  /*1ff80*/  ISETP.GE.AND P0, PT, R3, R10, PT ;  /* 0x0000000a0300720c */ /* 0x000fda0003f06270 */
[----:B------:R-:W-:Y:S05]  /*1ff90*/  @P0 BRA `(.L_x_14786) ;  /* 0x000000a800140947 */ /* 0x000fea0003800000 */
[----:B------:R-:W-:Y:S02]  /*1ffa0*/  DSETP.GTU.AND P0, PT, |R22|, +INF , PT ;  /* 0x7ff000001600742a */ /* 0x000fe40003f0c200 */
        /* <DEDUP_REMOVED lines=76> */
[----:B------:R-:W-:Y:S02]  /*20470*/  IADD3 R13, -R0, 0x7fd00000, RZ ;  /* 0x7fd00000000d7810 */ /* 0x000fe40007ffe1ff */
[----:B------:R-:W-:-:S05]  /*20480*/  MOV R12, RZ ;  /* 0x000000ff000c7202 */ /* 0x000fca0000000f00 */
        /* <DEDUP_REMOVED lines=61> */
.L_x_14792:
[----:B------:R-:W-:Y:S05]  /*20860*/  BSYNC B3 ;  /* 0x0000000000037941 */ /* 0x000fea0003800000 */
.L_x_14791:
[----:B------:R-:W-:-:S10]  /*20870*/  DADD R2, R12, R40 ;  /* 0x000000000c027229 */ /* 0x000fd40000000028 */
        /* <DEDUP_REMOVED lines=70> */
[----:B------:R-:W-:Y:S01]  /*20ce0*/  DFMA R40, R2, UR6, R8 ;  /* 0x0000000602287c2b */ /* 0x000fe20008000008 */
[----:B------:R-:W-:-:S05]  /*20cf0*/  UMOV UR5, 0x3c7abc9e ;  /* 0x3c7abc9e00057882 */ /* 0x000fca0000000000 */
[----:B------:R-:W-:Y:S02]  /*20d00*/  DMUL R4, R32, R4 ;  /* 0x0000000420047228 */ /* 0x000fe40000000000 */
[----:B------:R-:W-:-:S06]  /*20d10*/  DFMA R6, -R2, UR6, R40 ;  /* 0x0000000602067c2b */ /* 0x000fcc0008000128 */
[C---:B------:R-:W-:Y:S02]  /*20d20*/  DFMA R4, R8.reuse, R4, R46 ;  /* 0x000000040804722b */ /* 0x040fe4000000002e */
[----:B------:R-:W-:-:S08]  /*20d30*/  DADD R6, -R8, R6 ;  /* 0x0000000008067229 */ /* 0x000fd00000000106 */
[----:B------:R-:W-:-:S08]  /*20d40*/  DADD R4, R4, -R6 ;  /* 0x0000000004047229 */ /* 0x000fd00000000806 */
[----:B------:R-:W-:-:S08]  /*20d50*/  DFMA R4, R2, UR4, R4 ;  /* 0x0000000402047c2b */ /* 0x000fd00008000004 */
[----:B------:R-:W-:Y:S01]  /*20d60*/  DADD R40, R40, R4 ;  /* 0x0000000028287229 */ /* 0x000fe20000000004 */
[----:B------:R-:W-:Y:S10]  /*20d70*/  BRA `(.L_x_14793) ;  /* 0x0000001c00747947 */ /* 0x000ff40003800000 */
.L_x_14790:
        /* <DEDUP_REMOVED lines=34> */
.L_x_14800:
[----:B------:R-:W-:Y:S05]  /*20fa0*/  BSYNC B4 ;  /* 0x0000000000047941 */ /* 0x000fea0003800000 */
.L_x_14799:
[----:B------:R-:W-:Y:S02]  /*20fb0*/  IMAD.MOV.U32 R40, RZ, RZ, R2 ;  /* 0x000000ffff287224 */ /* 0x000fe400078e0002 */
[----:B------:R-:W-:Y:S01]  /*20fc0*/  IMAD.MOV.U32 R41, RZ, RZ, R3 ;  /* 0x000000ffff297224 */ /* 0x000fe200078e0003 */
[----:B------:R-:W-:Y:S06]  /*20fd0*/  BRA `(.L_x_14798) ;  /* 0x0000000000047947 */ /* 0x000fec0003800000 */
.L_x_14797:
[----:B------:R-:W-:-:S11]  /*20fe0*/  DADD R40, -R38, R36 ;  /* 0x0000000026287229 */ /* 0x000fd60000000124 */
.L_x_14798:
[----:B------:R-:W-:Y:S05]  /*20ff0*/  BSYNC B3 ;  /* 0x0000000000037941 */ /* 0x000fea0003800000 */
.L_x_14796:
        /* <DEDUP_REMOVED lines=29> */
.L_x_14805:
[----:B------:R-:W-:Y:S05]  /*211d0*/  BSYNC B4 ;  /* 0x0000000000047941 */ /* 0x000fea0003800000 */
.L_x_14804:
[----:B------:R-:W-:Y:S05]  /*211e0*/  BRA `(.L_x_14803) ;  /* 0x0000000000047947 */ /* 0x000fea0003800000 */
.L_x_14802:
[----:B------:R-:W-:-:S11]  /*211f0*/  DADD R2, R14, -R4 ;  /* 0x000000000e027229 */ /* 0x000fd60000000804 */
.L_x_14803:
[----:B------:R-:W-:Y:S05]  /*21200*/  BSYNC B3 ;  /* 0x0000000000037941 */ /* 0x000fea0003800000 */
.L_x_14801:
        /* <DEDUP_REMOVED lines=27> */
.L_x_14807:
[----:B------:R-:W-:Y:S05]  /*213c0*/  BSYNC B3 ;  /* 0x0000000000037941 */ /* 0x000fea0003800000 */
.L_x_14806:
        /* <DEDUP_REMOVED lines=85> */
.L_x_14808:
        /* <DEDUP_REMOVED lines=20> */
.L_x_14810:
[----:B------:R-:W-:Y:S05]  /*21a60*/  BSYNC B3 ;  /* 0x0000000000037941 */ /* 0x000fea0003800000 */
.L_x_14809:
        /* <DEDUP_REMOVED lines=30> */
.L_x_14795:
        /* <DEDUP_REMOVED lines=24> */
.L_x_14813:
[----:B------:R-:W-:Y:S05]  /*21dd0*/  BSYNC B3 ;  /* 0x0000000000037941 */ /* 0x000fea0003800000 */
.L_x_14812:
        /* <DEDUP_REMOVED lines=25> */
.L_x_14816:
[----:B------:R-:W-:Y:S05]  /*21f70*/  BSYNC B3 ;  /* 0x0000000000037941 */ /* 0x000fea0003800000 */
.L_x_14815:
        /* <DEDUP_REMOVED lines=30> */
.L_x_14814:
        /* <DEDUP_REMOVED lines=11> */
[----:B------:R-:W-:Y:S05]  /*22210*/  @P1 BRA `(.L_x_14817) ;  /* 0x0000000000fc1947 */ /* 0x000fea0003800000 */
        /* <DEDUP_REMOVED lines=63> */
.L_x_14817:
[----:B------:R-:W-:Y:S01]  /*22610*/  IMAD.MOV.U32 R2, RZ, RZ, 0x0 ;  /* 0x00000000ff027424 */ /* 0x000fe200078e00ff */
[----:B------:R-:W-:Y:S01]  /*22620*/  FSETP.NEU.FTZ.AND P0, PT, R5, RZ, PT ;  /* 0x000000ff0500720b */ /* 0x000fe20003f1d000 */
[----:B------:R-:W-:-:S06]  /*22630*/  IMAD.MOV.U32 R3, RZ, RZ, 0x7ff00000 ;  /* 0x7ff00000ff037424 */ /* 0x000fcc00078e00ff */
[----:B------:R-:W-:-:S10]  /*22640*/  DFMA R2, R4, R2, +INF ;  /* 0x7ff000000402742b */ /* 0x000fd40000000002 */
[----:B------:R-:W-:Y:S02]  /*22650*/  FSEL R40, R2, RZ, P0 ;  /* 0x000000ff02287208 */ /* 0x000fe40000000000 */
[----:B------:R-:W-:Y:S01]  /*22660*/  FSEL R41, R3, -QNAN , P0 ;  /* 0xfff0000003297808 */ /* 0x000fe20000000000 */
[----:B------:R-:W-:Y:S06]  /*22670*/  BRA `(.L_x_14793) ;  /* 0x0000000400347947 */ /* 0x000fec0003800000 */
.L_x_14811:
        /* <DEDUP_REMOVED lines=25> */
.L_x_14819:
[----:B------:R-:W-:Y:S05]  /*22810*/  BSYNC B3 ;  /* 0x0000000000037941 */ /* 0x000fea0003800000 */
.L_x_14818:
        /* <DEDUP_REMOVED lines=21> */
.L_x_14821:
[----:B------:R-:W-:Y:S05]  /*22970*/  BSYNC B3 ;  /* 0x0000000000037941 */ /* 0x000fea0003800000 */
.L_x_14820:
[----:B------:R-:W-:Y:S02]  /*22980*/  IMAD.MOV.U32 R40, RZ, RZ, R2 ;  /* 0x000000ffff287224 */ /* 0x000fe400078e0002 */
[----:B------:R-:W-:Y:S01]  /*22990*/  IMAD.MOV.U32 R41, RZ, RZ, R3 ;  /* 0x000000ffff297224 */ /* 0x000fe200078e0003 */
[----:B------:R-:W-:Y:S06]  /*229a0*/  BRA `(.L_x_14793) ;  /* 0x0000000000687947 */ /* 0x000fec0003800000 */
.L_x_14794:
        /* <DEDUP_REMOVED lines=25> */
.L_x_14822:
[----:B------:R-:W-:Y:S05]  /*22b40*/  BSYNC B3 ;  /* 0x0000000000037941 */ /* 0x000fea0003800000 */
.L_x_14793:
[----:B------:R-:W-:Y:S05]  /*22b50*/  BSYNC B2 ;  /* 0x0000000000027941 */ /* 0x000fea0003800000 */
.L_x_14789:
        /* <DEDUP_REMOVED lines=25> */
.L_x_14827:
[----:B------:R-:W-:Y:S05]  /*22cf0*/  BSYNC B4 ;  /* 0x0000000000047941 */ /* 0x000fea0003800000 */
.L_x_14826:
        /* <DEDUP_REMOVED lines=9> */
[----:B------:R-:W-:Y:S01]  /*22d90*/  MOV R7, 0x3fb3823b ;  /* 0x3fb3823b00077802 */ /* 0x000fe20000000f00 */
        /* <DEDUP_REMOVED lines=39> */
.L_x_14829:
        /* <DEDUP_REMOVED lines=71> */
.L_x_14828:
        /* <DEDUP_REMOVED lines=35> */
.L_x_14838:
[----:B------:R-:W-:Y:S05]  /*236b0*/  BSYNC B6 ;  /* 0x0000000000067941 */ /* 0x000fea0003800000 */
.L_x_14837:
[----:B------:R-:W-:Y:S02]  /*236c0*/  IMAD.MOV.U32 R54, RZ, RZ, R2 ;  /* 0x000000ffff367224 */ /* 0x000fe400078e0002 */
[----:B------:R-:W-:Y:S01]  /*236d0*/  IMAD.MOV.U32 R55, RZ, RZ, R3 ;  /* 0x000000ffff377224 */ /* 0x000fe200078e0003 */
[----:B------:R-:W-:Y:S06]  /*236e0*/  BRA `(.L_x_14836) ;  /* 0x0000000000047947 */ /* 0x000fec0003800000 */
.L_x_14835:
[----:B------:R-:W-:-:S11]  /*236f0*/  DADD R54, -R38, R36 ;  /* 0x0000000026367229 */ /* 0x000fd60000000124 */
.L_x_14836:
[----:B------:R-:W-:Y:S05]  /*23700*/  BSYNC B5 ;  /* 0x0000000000057941 */ /* 0x000fea0003800000 */
.L_x_14834:
[----:B------:R-:W-:Y:S01]  /*23710*/  DSETP.GEU.AND P0, PT, R34, RZ, PT ;  /* 0x000000ff2200722a */ /* 0x000fe20003f0e000 */
[----:B------:R-:W-:-:S13]  /*23720*/  BSSY B5, `(.L_x_14839) ;  /* 0x000001e000057945 */ /* 0x000fda0003800000 */
[----:B------:R-:W-:Y:S05]  /*23730*/  @!P0 BRA `(.L_x_14840) ;  /* 0x00000000006c8947 */ /* 0x000fea0003800000 */
[----:B------:R-:W-:-:S14]  /*23740*/  DSETP.NEU.AND P0, PT, R34, RZ, PT ;  /* 0x000000ff2200722a */ /* 0x000fdc0003f0d000 */
        /* <DEDUP_REMOVED lines=22> */
.L_x_14843:
[----:B------:R-:W-:Y:S05]  /*238b0*/  BSYNC B6 ;  /* 0x0000000000067941 */ /* 0x000fea0003800000 */
.L_x_14842:
[----:B------:R-:W-:Y:S02]  /*238c0*/  IMAD.MOV.U32 R44, RZ, RZ, R2 ;  /* 0x000000ffff2c7224 */ /* 0x000fe400078e0002 */
[----:B------:R-:W-:Y:S01]  /*238d0*/  IMAD.MOV.U32 R45, RZ, RZ, R3 ;  /* 0x000000ffff2d7224 */ /* 0x000fe200078e0003 */
[----:B------:R-:W-:Y:S06]  /*238e0*/  BRA `(.L_x_14841) ;  /* 0x0000000000047947 */ /* 0x000fec0003800000 */
.L_x_14840:
[----:B------:R-:W-:-:S11]  /*238f0*/  DADD R44, -R34, R14 ;  /* 0x00000000222c7229 */ /* 0x000fd6000000010e */
.L_x_14841:
[----:B------:R-:W-:Y:S05]  /*23900*/  BSYNC B5 ;  /* 0x0000000000057941 */ /* 0x000fea0003800000 */
.L_x_14839:
        /* <DEDUP_REMOVED lines=26> */
[----:B------:R-:W-:-:S07]  /*23ab0*/  IMAD.MOV.U32 R3, RZ, RZ, R15 ;  /* 0x000000ffff037224 */ /* 0x000fce00078e000f */
[----:B------:R-:W-:Y:S05]  /*23ac0*/  CALL.REL.NOINC `($__internal_28_$__cuda_sm20_dsqrt_rn_f64_mediumpath_v1) ;  /* 0x0000007400687944 */ /* 0x000fea0003c00000 */
.L_x_14845:
[----:B------:R-:W-:Y:S05]  /*23ad0*/  BSYNC B5 ;  /* 0x0000000000057941 */ /* 0x000fea0003800000 */
.L_x_14844:
[----:B------:R-:W-:Y:S01]  /*23ae0*/  IMAD.MOV.U32 R14, RZ, RZ, R2 ;  /* 0x000000ffff0e7224 */ /* 0x000fe200078e0002 */
[----:B------:R-:W-:Y:S01]  /*23af0*/  MOV R15, R3 ;  /* 0x00000003000f7202 */ /* 0x000fe20000000f00 */
[----:B------:R-:W-:Y:S06]  /*23b00*/  BRA `(.L_x_14846) ;  /* 0x0000000800507947 */ /* 0x000fec0003800000 */
.L_x_14833:
        /* <DEDUP_REMOVED lines=28> */
.L_x_14849:
[----:B------:R-:W-:Y:S05]  /*23cd0*/  BSYNC B5 ;  /* 0x0000000000057941 */ /* 0x000fea0003800000 */
.L_x_14848:
[----:B------:R-:W-:Y:S02]  /*23ce0*/  IMAD.MOV.U32 R14, RZ, RZ, R2 ;  /* 0x000000ffff0e7224 */ /* 0x000fe400078e0002 */
[----:B------:R-:W-:Y:S01]  /*23cf0*/  IMAD.MOV.U32 R15, RZ, RZ, R3 ;  /* 0x000000ffff0f7224 */ /* 0x000fe200078e0003 */
[----:B------:R-:W-:Y:S06]  /*23d00*/  BRA `(.L_x_14846) ;  /* 0x0000000400d07947 */ /* 0x000fec0003800000 */
.L_x_14847:
        /* <DEDUP_REMOVED lines=30> */
.L_x_14851:
[----:B------:R-:W-:Y:S05]  /*23ef0*/  BSYNC B5 ;  /* 0x0000000000057941 */ /* 0x000fea0003800000 */
.L_x_14850:
        /* <DEDUP_REMOVED lines=19> */
.L_x_14853:
[----:B------:R-:W-:Y:S05]  /*24030*/  BSYNC B5 ;  /* 0x0000000000057941 */ /* 0x000fea0003800000 */
.L_x_14852:
[----:B------:R-:W-:Y:S01]  /*24040*/  DMUL R42, R42, 8.11296384146066816958e+31 ;  /* 0x469000002a2a7828 */ /* 0x000fe20000000000 */
[----:B------:R-:W-:Y:S02]  /*24050*/  IMAD.MOV.U32 R14, RZ, RZ, R2 ;  /* 0x000000ffff0e7224 */ /* 0x000fe400078e0002 */
[----:B------:R-:W-:Y:S01]  /*24060*/  IMAD.MOV.U32 R15, RZ, RZ, R3 ;  /* 0x000000ffff0f7224 */ /* 0x000fe200078e0003 */
[----:B------:R-:W-:Y:S07]  /*24070*/  BRA `(.L_x_14846) ;  /* 0x0000000000f47947 */ /* 0x000fee0003800000 */
.L_x_14832:
        /* <DEDUP_REMOVED lines=27> */
.L_x_14855:
[----:B------:R-:W-:Y:S05]  /*24230*/  BSYNC B5 ;  /* 0x0000000000057941 */ /* 0x000fea0003800000 */
.L_x_14854:
        /* <DEDUP_REMOVED lines=31> */
.L_x_14857:
[----:B------:R-:W-:Y:S05]  /*24430*/  BSYNC B5 ;  /* 0x0000000000057941 */ /* 0x000fea0003800000 */
.L_x_14856:
[----:B------:R-:W-:-:S11]  /*24440*/  DMUL R14, R4, R14 ;  /* 0x0000000e040e7228 */ /* 0x000fd60000000000 */
.L_x_14846:
[----:B------:R-:W-:Y:S05]  /*24450*/  BSYNC B4 ;  /* 0x0000000000047941 */ /* 0x000fea0003800000 */
.L_x_14831:
[----:B------:R-:W-:Y:S05]  /*24460*/  BRA `(.L_x_14858) ;  /* 0x0000000000087947 */ /* 0x000fea0003800000 */
.L_x_14825:
[----:B------:R-:W-:Y:S02]  /*24470*/  DMUL R14, R12, 9.00719925474099200000e+15 ;  /* 0x434000000c0e7828 */ /* 0x000fe40000000000 */
[----:B------:R-:W-:-:S11]  /*24480*/  DMUL R42, R42, 9.00719925474099200000e+15 ;  /* 0x434000002a2a7828 */ /* 0x000fd60000000000 */
.L_x_14858:
[----:B------:R-:W-:Y:S05]  /*24490*/  BSYNC B2 ;  /* 0x0000000000027941 */ /* 0x000fea0003800000 */
.L_x_14824:
        /* <DEDUP_REMOVED lines=28> */
.L_x_14860:
[----:B------:R-:W-:Y:S05]  /*24660*/  BSYNC B2 ;  /* 0x0000000000027941 */ /* 0x000fea0003800000 */
.L_x_14859:
        /* <DEDUP_REMOVED lines=82> */
.L_x_14862:
[----:B------:R-:W-:Y:S02]  /*24b90*/  FSEL R2, RZ, 3.37028055040000000000e+12, P1 ;  /* 0x54442d18ff027808 */ /* 0x000fe40000800000 */
[----:B------:R-:W-:-:S07]  /*24ba0*/  FSEL R3, RZ, 2.1426990032196044922, P1 ;  /* 0x400921fbff037808 */ /* 0x000fce0000800000 */
.L_x_14863:
[----:B------:R-:W-:Y:S05]  /*24bb0*/  BSYNC B0 ;  /* 0x0000000000007941 */ /* 0x000fea0003800000 */
.L_x_14861:
[----:B------:R-:W-:Y:S01]  /*24bc0*/  DADD R14, |R14|, |R42| ;  /* 0x000000000e0e7229 */ /* 0x000fe2000000062a */
[----:B------:R-:W-:-:S07]  /*24bd0*/  LOP3.LUT R43, R3, 0x80000000, R43, 0xb8, !PT ;  /* 0x80000000032b7812 */ /* 0x000fce00078eb82b */
[----:B------:R-:W-:-:S06]  /*24be0*/  DSETP.GTU.AND P0, PT, |R14|, +INF , PT ;  /* 0x7ff000000e00742a */ /* 0x000fcc0003f0c200 */
[----:B------:R-:W-:Y:S02]  /*24bf0*/  FSEL R2, R14, R2, P0 ;  /* 0x000000020e027208 */ /* 0x000fe40000000000 */
[----:B------:R-:W-:-:S07]  /*24c00*/  FSEL R3, R15, R43, P0 ;  /* 0x0000002b0f037208 */ /* 0x000fce0000000000 */
.L_x_14830:
[----:B------:R-:W-:Y:S05]  /*24c10*/  BSYNC B3 ;  /* 0x0000000000037941 */ /* 0x000fea0003800000 */
.L_x_14823:
[----:B------:R-:W-:Y:S01]  /*24c20*/  LOP3.LUT R7, R3, 0x80000000, R23, 0xb8, !PT ;  /* 0x8000000003077812 */ /* 0x000fe200078eb817 */
[----:B------:R-:W-:Y:S01]  /*24c30*/  IMAD.MOV.U32 R6, RZ, RZ, R2 ;  /* 0x000000ffff067224 */ /* 0x000fe200078e0002 */
[----:B------:R-:W-:Y:S01]  /*24c40*/  LOP3.LUT R5, R41, 0x80000000, R21, 0xb8, !PT ;  /* 0x8000000029057812 */ /* 0x000fe200078eb815 */
[----:B------:R-:W-:Y:S01]  /*24c50*/  IMAD.MOV.U32 R4, RZ, RZ, R40 ;  /* 0x000000ffff047224 */ /* 0x000fe200078e0028 */
[----:B------:R-:W-:Y:S06]  /*24c60*/  BRA `(.L_x_14786) ;  /* 0x0000005800e07947 */ /* 0x000fec0003800000 */
.L_x_14788:
        /* <DEDUP_REMOVED lines=113> */
.L_x_14869:
[----:B------:R-:W-:Y:S05]  /*25380*/  BSYNC B0 ;  /* 0x0000000000007941 */ /* 0x000fea0003800000 */
.L_x_14868:
        /* <DEDUP_REMOVED lines=8> */
.L_x_14871:
[----:B------:R-:W-:Y:S05]  /*25410*/  BSYNC B3 ;  /* 0x0000000000037941 */ /* 0x000fea0003800000 */
.L_x_14870:
        /* <DEDUP_REMOVED lines=82> */
.L_x_14873:
[----:B------:R-:W-:-:S04]  /*25940*/  ISETP.GE.AND P0, PT, R13, RZ, PT ;  /* 0x000000ff0d00720c */ /* 0x000fc80003f06270 */
[----:B------:R-:W-:Y:S02]  /*25950*/  FSEL R6, RZ, 3.37028055040000000000e+12, P0 ;  /* 0x54442d18ff067808 */ /* 0x000fe40000000000 */
[----:B------:R-:W-:-:S07]  /*25960*/  FSEL R7, RZ, 2.1426990032196044922, P0 ;  /* 0x400921fbff077808 */ /* 0x000fce0000000000 */
.L_x_14874:
[----:B------:R-:W-:Y:S05]  /*25970*/  BSYNC B0 ;  /* 0x0000000000007941 */ /* 0x000fea0003800000 */
.L_x_14872:
[----:B------:R-:W-:Y:S01]  /*25980*/  DADD R2, |R20|, |R22| ;  /* 0x0000000014027229 */ /* 0x000fe20000000616 */
[----:B------:R-:W-:Y:S01]  /*25990*/  LOP3.LUT R11, R7, 0x80000000, R11, 0xb8, !PT ;  /* 0x80000000070b7812 */ /* 0x000fe200078eb80b */
[----:B------:R-:W-:-:S06]  /*259a0*/  DMUL R14, R14, 0.5 ;  /* 0x3fe000000e0e7828 */ /* 0x000fcc0000000000 */
[----:B------:R-:W-:-:S06]  /*259b0*/  DSETP.GTU.AND P0, PT, |R2|, +INF , PT ;  /* 0x7ff000000200742a */ /* 0x000fcc0003f0c200 */
[----:B------:R-:W-:Y:S02]  /*259c0*/  FSEL R6, R2, R6, P0 ;  /* 0x0000000602067208 */ /* 0x000fe40000000000 */
[----:B------:R-:W-:Y:S01]  /*259d0*/  FSEL R7, R3, R11, P0 ;  /* 0x0000000b03077208 */ /* 0x000fe20000000000 */
[----:B------:R-:W-:Y:S06]  /*259e0*/  BRA `(.L_x_14875) ;  /* 0x0000004c00147947 */ /* 0x000fec0003800000 */
.L_x_14867:
        /* <DEDUP_REMOVED lines=67> */
[----:B------:R-:W-:Y:S02]  /*25e20*/  FSETP.GT.AND P3, PT, |R0|, 1.469367938527859385e-39, PT ;  /* 0x001000000000780b */ /* 0x000fe40003f64200 */
[----:B------:R-:W-:Y:S01]  /*25e30*/  MOV R0, 0xfffffc01 ;  /* 0xfffffc0100007802 */ /* 0x000fe20000000f00 */
        /* <DEDUP_REMOVED lines=66> */
.L_x_14877:
[----:B------:R-:W-:Y:S05]  /*26260*/  BSYNC B0 ;  /* 0x0000000000007941 */ /* 0x000fea0003800000 */
.L_x_14876:
        /* <DEDUP_REMOVED lines=8> */
.L_x_14879:
[----:B------:R-:W-:Y:S05]  /*262f0*/  BSYNC B3 ;  /* 0x0000000000037941 */ /* 0x000fea0003800000 */
.L_x_14878:
        /* <DEDUP_REMOVED lines=82> */
.L_x_14881:
[----:B------:R-:W-:-:S04]  /*26820*/  ISETP.GE.AND P0, PT, R13, RZ, PT ;  /* 0x000000ff0d00720c */ /* 0x000fc80003f06270 */
[----:B------:R-:W-:Y:S02]  /*26830*/  FSEL R6, RZ, 3.37028055040000000000e+12, P0 ;  /* 0x54442d18ff067808 */ /* 0x000fe40000000000 */
[----:B------:R-:W-:-:S07]  /*26840*/  FSEL R7, RZ, 2.1426990032196044922, P0 ;  /* 0x400921fbff077808 */ /* 0x000fce0000000000 */
.L_x_14882:
[----:B------:R-:W-:Y:S05]  /*26850*/  BSYNC B0 ;  /* 0x0000000000007941 */ /* 0x000fea0003800000 */
.L_x_14880:
[----:B------:R-:W-:Y:S01]  /*26860*/  DADD R2, |R20|, |R22| ;  /* 0x0000000014027229 */ /* 0x000fe20000000616 */
[----:B------:R-:W-:-:S07]  /*26870*/  LOP3.LUT R11, R7, 0x80000000, R11, 0xb8, !PT ;  /* 0x80000000070b7812 */ /* 0x000fce00078eb80b */
[----:B------:R-:W-:-:S06]  /*26880*/  DSETP.GTU.AND P0, PT, |R2|, +INF , PT ;  /* 0x7ff000000200742a */ /* 0x000fcc0003f0c200 */
[----:B------:R-:W-:Y:S02]  /*26890*/  FSEL R6, R2, R6, P0 ;  /* 0x0000000602067208 */ /* 0x000fe40000000000 */
[----:B------:R-:W-:Y:S01]  /*268a0*/  FSEL R7, R3, R11, P0 ;  /* 0x0000000b03077208 */ /* 0x000fe20000000000 */
[----:B------:R-:W-:Y:S06]  /*268b0*/  BRA `(.L_x_14875) ;  /* 0x0000003c00607947 */ /* 0x000fec0003800000 */
.L_x_14866:
        /* <DEDUP_REMOVED lines=23> */
.L_x_14884:
[----:B------:R-:W-:Y:S05]  /*26a30*/  BSYNC B3 ;  /* 0x0000000000037941 */ /* 0x000fea0003800000 */
.L_x_14883:
        /* <DEDUP_REMOVED lines=26> */
.L_x_14886:
[----:B------:R-:W-:Y:S05]  /*26be0*/  BSYNC B3 ;  /* 0x0000000000037941 */ /* 0x000fea0003800000 */
.L_x_14885:
[----:B------:R-:W-:Y:S01]  /*26bf0*/  DADD R32, -RZ, |R4| ;  /* 0x00000000ff207229 */ /* 0x000fe20000000504 */
[----:B------:R-:W-:Y:S01]  /*26c00*/  IMAD.MOV.U32 R6, RZ, RZ, RZ ;  /* 0x000000ffff067224 */ /* 0x000fe200078e00ff */
[----:B------:R-:W-:Y:S01]  /*26c10*/  UMOV UR4, 0xffffffff ;  /* 0xffffffff00047882 */ /* 0x000fe20000000000 */
[----:B------:R-:W-:Y:S01]  /*26c20*/  UMOV UR5, 0x7fefffff ;  /* 0x7fefffff00057882 */ /* 0x000fe20000000000 */
[----:B------:R-:W-:Y:S01]  /*26c30*/  MOV R38, 0x0 ;  /* 0x0000000000267802 */ /* 0x000fe20000000f00 */
        /* <DEDUP_REMOVED lines=131> */
.L_x_14888:
[----:B------:R-:W-:Y:S05]  /*27470*/  BSYNC B0 ;  /* 0x0000000000007941 */ /* 0x000fea0003800000 */
.L_x_14887:
        /* <DEDUP_REMOVED lines=8> */
.L_x_14890:
[----:B------:R-:W-:Y:S05]  /*27500*/  BSYNC B3 ;  /* 0x0000000000037941 */ /* 0x000fea0003800000 */
.L_x_14889:
        /* <DEDUP_REMOVED lines=82> */
.L_x_14892:
[----:B------:R-:W-:-:S04]  /*27a30*/  ISETP.GE.AND P0, PT, R13, RZ, PT ;  /* 0x000000ff0d00720c */ /* 0x000fc80003f06270 */
[----:B------:R-:W-:Y:S02]  /*27a40*/  FSEL R6, RZ, 3.37028055040000000000e+12, P0 ;  /* 0x54442d18ff067808 */ /* 0x000fe40000000000 */
[----:B------:R-:W-:-:S07]  /*27a50*/  FSEL R7, RZ, 2.1426990032196044922, P0 ;  /* 0x400921fbff077808 */ /* 0x000fce0000000000 */
.L_x_14893:
[----:B------:R-:W-:Y:S05]  /*27a60*/  BSYNC B0 ;  /* 0x0000000000007941 */ /* 0x000fea0003800000 */
.L_x_14891:
[----:B------:R-:W-:Y:S01]  /*27a70*/  DADD R2, |R20|, |R22| ;  /* 0x0000000014027229 */ /* 0x000fe20000000616 */
[----:B------:R-:W-:Y:S01]  /*27a80*/  LOP3.LUT R11, R7, 0x80000000, R11, 0xb8, !PT ;  /* 0x80000000070b7812 */ /* 0x000fe200078eb80b */
[----:B------:R-:W-:-:S06]  /*27a90*/  DADD R14, R14, 1 ;  /* 0x3ff000000e0e7429 */ /* 0x000fcc0000000000 */
[----:B------:R-:W-:-:S06]  /*27aa0*/  DSETP.GTU.AND P0, PT, |R2|, +INF , PT ;  /* 0x7ff000000200742a */ /* 0x000fcc0003f0c200 */
[----:B------:R-:W-:Y:S02]  /*27ab0*/  FSEL R6, R2, R6, P0 ;  /* 0x0000000602067208 */ /* 0x000fe40000000000 */
[----:B------:R-:W-:Y:S01]  /*27ac0*/  FSEL R7, R3, R11, P0 ;  /* 0x0000000b03077208 */ /* 0x000fe20000000000 */
[----:B------:R-:W-:Y:S06]  /*27ad0*/  BRA `(.L_x_14875) ;  /* 0x0000002800d87947 */ /* 0x000fec0003800000 */
.L_x_14865:
        /* <DEDUP_REMOVED lines=27> */
[----:B------:R-:W-:Y:S01]  /*27c90*/  @!P0 MOV R5, R7 ;  /* 0x0000000700058202 */ /* 0x000fe20000000f00 */
[----:B------:R-:W-:-:S03]  /*27ca0*/  @!P0 IMAD.MOV.U32 R4, RZ, RZ, R6 ;  /* 0x000000ffff048224 */ /* 0x000fc600078e0006 */
        /* <DEDUP_REMOVED lines=78> */
.L_x_14897:
[----:B------:R-:W-:Y:S05]  /*28190*/  BSYNC B0 ;  /* 0x0000000000007941 */ /* 0x000fea0003800000 */
.L_x_14896:
        /* <DEDUP_REMOVED lines=8> */
.L_x_14899:
[----:B------:R-:W-:Y:S05]  /*28220*/  BSYNC B3 ;  /* 0x0000000000037941 */ /* 0x000fea0003800000 */
.L_x_14898:
        /* <DEDUP_REMOVED lines=73> */
.L_x_14901:
[----:B------:R-:W-:Y:S05]  /*286c0*/  BSYNC B0 ;  /* 0x0000000000007941 */ /* 0x000fea0003800000 */
.L_x_14900:
[----:B------:R-:W-:Y:S01]  /*286d0*/  LOP3.LUT R3, R7, 0x80000000, R23, 0xb8, !PT ;  /* 0x8000000007037812 */ /* 0x000fe200078eb817 */
[----:B------:R-:W-:Y:S01]  /*286e0*/  DMUL R14, R14, 0.5 ;  /* 0x3fe000000e0e7828 */ /* 0x000fe20000000000 */
[----:B------:R-:W-:Y:S02]  /*286f0*/  FSEL R6, R4, R6, P0 ;  /* 0x0000000604067208 */ /* 0x000fe40000000000 */
[----:B------:R-:W-:Y:S01]  /*28700*/  FSEL R7, R5, R3, P0 ;  /* 0x0000000305077208 */ /* 0x000fe20000000000 */
[----:B------:R-:W-:Y:S07]  /*28710*/  BRA `(.L_x_14875) ;  /* 0x0000001c00c87947 */ /* 0x000fee0003800000 */
.L_x_14895:
        /* <DEDUP_REMOVED lines=135> */
.L_x_14903:
[----:B------:R-:W-:Y:S05]  /*28f90*/  BSYNC B0 ;  /* 0x0000000000007941 */ /* 0x000fea0003800000 */
.L_x_14902:
        /* <DEDUP_REMOVED lines=8> */
.L_x_14905:
[----:B------:R-:W-:Y:S05]  /*29020*/  BSYNC B3 ;  /* 0x0000000000037941 */ /* 0x000fea0003800000 */
.L_x_14904:
        /* <DEDUP_REMOVED lines=73> */
.L_x_14907:
[----:B------:R-:W-:Y:S05]  /*294c0*/  BSYNC B0 ;  /* 0x0000000000007941 */ /* 0x000fea0003800000 */
.L_x_14906:
[----:B------:R-:W-:Y:S02]  /*294d0*/  LOP3.LUT R3, R7, 0x80000000, R23, 0xb8, !PT ;  /* 0x8000000007037812 */ /* 0x000fe400078eb817 */
[----:B------:R-:W-:Y:S02]  /*294e0*/  FSEL R6, R4, R6, P1 ;  /* 0x0000000604067208 */ /* 0x000fe40000800000 */
[----:B------:R-:W-:Y:S01]  /*294f0*/  FSEL R7, R5, R3, P1 ;  /* 0x0000000305077208 */ /* 0x000fe20000800000 */
[----:B------:R-:W-:Y:S06]  /*29500*/  BRA `(.L_x_14875) ;  /* 0x00000010004c7947 */ /* 0x000fec0003800000 */
.L_x_14894:
        /* <DEDUP_REMOVED lines=23> */
.L_x_14909:
[----:B------:R-:W-:Y:S05]  /*29680*/  BSYNC B3 ;  /* 0x0000000000037941 */ /* 0x000fea0003800000 */
.L_x_14908:
        /* <DEDUP_REMOVED lines=24> */
[----:B------:R-:W-:Y:S01]  /*29810*/  IMAD.MOV.U32 R4, RZ, RZ, R2 ;  /* 0x000000ffff047224 */ /* 0x000fe200078e0002 */
[----:B------:R-:W-:-:S07]  /*29820*/  MOV R5, R3 ;  /* 0x0000000300057202 */ /* 0x000fce0000000f00 */
.L_x_14911:
[----:B------:R-:W-:Y:S05]  /*29830*/  BSYNC B3 ;  /* 0x0000000000037941 */ /* 0x000fea0003800000 */
.L_x_14910:
        /* <DEDUP_REMOVED lines=136> */
.L_x_14913:
[----:B------:R-:W-:Y:S05]  /*2a0c0*/  BSYNC B0 ;  /* 0x0000000000007941 */ /* 0x000fea0003800000 */
.L_x_14912:
        /* <DEDUP_REMOVED lines=8> */
.L_x_14915:
[----:B------:R-:W-:Y:S05]  /*2a150*/  BSYNC B3 ;  /* 0x0000000000037941 */ /* 0x000fea0003800000 */
.L_x_14914:
        /* <DEDUP_REMOVED lines=74> */
.L_x_14917:
[----:B------:R-:W-:Y:S05]  /*2a600*/  BSYNC B0 ;  /* 0x0000000000007941 */ /* 0x000fea0003800000 */
.L_x_14916:
[----:B------:R-:W-:Y:S02]  /*2a610*/  LOP3.LUT R3, R7, 0x80000000, R23, 0xb8, !PT ;  /* 0x8000000007037812 */ /* 0x000fe400078eb817 */
[----:B------:R-:W-:Y:S02]  /*2a620*/  FSEL R6, R4, R6, P1 ;  /* 0x0000000604067208 */ /* 0x000fe40000800000 */
[----:B------:R-:W-:-:S07]  /*2a630*/  FSEL R7, R5, R3, P1 ;  /* 0x0000000305077208 */ /* 0x000fce0000800000 */
.L_x_14875:
[----:B------:R-:W-:Y:S05]  /*2a640*/  BSYNC B2 ;  /* 0x0000000000027941 */ /* 0x000fea0003800000 */
.L_x_14864:
[----:B------:R-:W-:Y:S01]  /*2a650*/  UMOV UR4, 0xfefa39ef ;  /* 0xfefa39ef00047882 */ /* 0x000fe20000000000 */
[----:B------:R-:W-:Y:S01]  /*2a660*/  UMOV UR5, 0x3fe62e42 ;  /* 0x3fe62e4200057882 */ /* 0x000fe20000000000 */
[----:B------:R-:W-:Y:S01]  /*2a670*/  LOP3.LUT R7, R7, 0x80000000, R23, 0xb8, !PT ;  /* 0x8000000007077812 */ /* 0x000fe200078eb817 */
[----:B------:R-:W-:-:S10]  /*2a680*/  DADD R14, R14, UR4 ;  /* 0x000000040e0e7e29 */ /* 0x000fd40008000000 */
[----:B------:R-:W-:Y:S01]  /*2a690*/  LOP3.LUT R5, R15, 0x80000000, R21, 0xb8, !PT ;  /* 0x800000000f057812 */ /* 0x000fe200078eb815 */
[----:B------:R-:W-:Y:S01]  /*2a6a0*/  IMAD.MOV.U32 R4, RZ, RZ, R14 ;  /* 0x000000ffff047224 */ /* 0x000fe200078e000e */
[----:B------:R-:W-:Y:S06]  /*2a6b0*/  BRA `(.L_x_14786) ;  /* 0x00000000004c7947 */ /* 0x000fec0003800000 */
.L_x_14787:
        /* <DEDUP_REMOVED lines=14> */
[----:B------:R-:W-:Y:S01]  /*2a7a0*/  @P0 MOV R4, R6 ;  /* 0x0000000600040202 */ /* 0x000fe20000000f00 */
[----:B------:R-:W-:Y:S01]  /*2a7b0*/  @P0 IMAD.MOV.U32 R5, RZ, RZ, R7 ;  /* 0x000000ffff050224 */ /* 0x000fe200078e0007 */
[----:B------:R-:W-:Y:S01]  /*2a7c0*/  @!P0 DADD R4, R20, R20 ;  /* 0x0000000014048229 */ /* 0x000fe20000000014 */
[----:B------:R-:W-:Y:S02]  /*2a7d0*/  @!P0 IMAD.MOV.U32 R6, RZ, RZ, R22 ;  /* 0x000000ffff068224 */ /* 0x000fe400078e0016 */
[----:B------:R-:W-:-:S08]  /*2a7e0*/  @!P0 IMAD.MOV.U32 R7, RZ, RZ, R23 ;  /* 0x000000ffff078224 */ /* 0x000fd000078e0017 */
.L_x_14786:
[----:B------:R-:W-:Y:S05]  /*2a7f0*/  BSYNC B1 ;  /* 0x0000000000017941 */ /* 0x000fea0003800000 */
.L_x_14785:
[----:B------:R-:W-:Y:S05]  /*2a800*/  WARPSYNC.ALL ;  /* 0x0000000000007948 */ /* 0x000fea0003800000 */
[----:B------:R-:W0:Y:S01]  /*2a810*/  S2R R9, SR_TID.X ;  /* 0x0000000000097919 */ /* 0x000e220000002100 */
[----:B------:R-:W-:Y:S01]  /*2a820*/  BSSY B0, `(.L_x_14918) ;  /* 0x0000016000007945 */ /* 0x000fe20003800000 */
[----:B0-----:R-:W-:Y:S01]  /*2a830*/  ISETP.GE.AND P1, PT, R9, R10, PT ;  /* 0x0000000a0900720c */ /* 0x001fe20003f26270 */
[----:B------:R-:W-:-:S12]  /*2a840*/  IMAD.MOV.U32 R11, RZ, RZ, R9 ;  /* 0x000000ffff0b7224 */ /* 0x000fd800078e0009 */
[----:B------:R-:W0:Y:S01]  /*2a850*/  @!P1 S2R R0, SR_CTAID.X ;  /* 0x0000000000009919 */ /* 0x000e220000002500 */
[----:B------:R-:W1:Y:S01]  /*2a860*/  @!P1 LDC.64 R2, c[0x0][0x218] ;  /* 0x00008600ff029b82 */ /* 0x000e620000000a00 */
[----:B------:R-:W-:-:S05]  /*2a870*/  @!P1 VIADD R11, R9, 0x80 ;  /* 0x00000080090b9836 */ /* 0x000fca0000000000 */
[----:B------:R-:W-:Y:S01]  /*2a880*/  ISETP.GE.AND P0, PT, R11, R10, PT ;  /* 0x0000000a0b00720c */ /* 0x000fe20003f06270 */
[----:B0-----:R-:W-:-:S04]  /*2a890*/  @!P1 IMAD R9, R0, 0x200, R9 ;  /* 0x0000020000099824 */ /* 0x001fc800078e0209 */
[----:B-1----:R-:W-:-:S05]  /*2a8a0*/  @!P1 IMAD.WIDE.U32 R2, R9, 0x10, R2 ;  /* 0x0000001009029825 */ /* 0x002fca00078e0002 */
[----:B------:R0:W-:Y:S03]  /*2a8b0*/  @!P1 STG.E.128 desc[UR8][R2.64], R24 ;  /* 0x0000001802009986 */ /* 0x0001e6000c101d08 */
[----:B------:R-:W-:Y:S05]  /*2a8c0*/  @P0 BRA `(.L_x_14919) ;  /* 0x00000000002c0947 */ /* 0x000fea0003800000 */
[----:B------:R-:W0:Y:S01]  /*2a8d0*/  S2R R0, SR_CTAID.X ;  /* 0x0000000000007919 */ /* 0x000e220000002500 */
[----:B------:R-:W1:Y:S01]  /*2a8e0*/  LDC.64 R8, c[0x0][0x218] ;  /* 0x00008600ff087b82 */ /* 0x000e620000000a00 */
[----:B0-----:R-:W-:Y:S01]  /*2a8f0*/  IMAD R3, R0, 0x200, R11 ;  /* 0x0000020000037824 */ /* 0x001fe200078e020b */
[----:B------:R-:W-:-:S03]  /*2a900*/  IADD3 R11, R11, 0x80, RZ ;  /* 0x000000800b0b7810 */ /* 0x000fc60007ffe0ff */
[----:B-1----:R-:W-:Y:S01]  /*2a910*/  IMAD.WIDE.U32 R2, R3, 0x10, R8 ;  /* 0x0000001003027825 */ /* 0x002fe200078e0008 */
[----:B------:R-:W-:-:S04]  /*2a920*/  ISETP.GE.AND P0, PT, R11, R10, PT ;  /* 0x0000000a0b00720c */ /* 0x000fc80003f06270 */
[----:B------:R1:W-:Y:S09]  /*2a930*/  STG.E.128 desc[UR8][R2.64], R28 ;  /* 0x0000001c02007986 */ /* 0x0003f2000c101d08 */
[----:B------:R-:W-:Y:S02]  /*2a940*/  @!P0 IMAD R13, R0, 0x200, R11 ;  /* 0x00000200000d8824 */ /* 0x000fe400078e020b */
[----:B------:R-:W-:-:S02]  /*2a950*/  @!P0 VIADD R11, R11, 0x80 ;  /* 0x000000800b0b8836 */ /* 0x000fc40000000000 */
[----:B------:R-:W-:-:S05]  /*2a960*/  @!P0 IMAD.WIDE.U32 R8, R13, 0x10, R8 ;  /* 0x000000100d088825 */ /* 0x000fca00078e0008 */
[----:B------:R1:W-:Y:S02]  /*2a970*/  @!P0 STG.E.128 desc[UR8][R8.64], R16 ;  /* 0x0000001008008986 */ /* 0x0003e4000c101d08 */
.L_x_14919:
[----:B------:R-:W-:Y:S05]  /*2a980*/  BSYNC B0 ;  /* 0x0000000000007941 */ /* 0x000fea0003800000 */
.L_x_14918:
[----:B------:R-:W-:-:S13]  /*2a990*/  ISETP.GE.AND P0, PT, R11, R10, PT ;  /* 0x0000000a0b00720c */ /* 0x000fda0003f06270 */
[----:B------:R-:W-:Y:S05]  /*2a9a0*/  @P0 EXIT ;  /* 0x000000000000094d */ /* 0x000fea0003800000 */
[----:B------:R-:W2:Y:S01]  /*2a9b0*/  S2R R0, SR_CTAID.X ;  /* 0x0000000000007919 */ /* 0x000ea20000002500 */
[----:B01----:R-:W0:Y:S01]  /*2a9c0*/  LDC.64 R2, c[0x0][0x218] ;  /* 0x00008600ff027b82 */ /* 0x003e220000000a00 */
[----:B--2---:R-:W-:-:S04]  /*2a9d0*/  IMAD R11, R0, 0x200, R11 ;  /* 0x00000200000b7824 */ /* 0x004fc800078e020b */
[----:B0-----:R-:W-:-:S05]  /*2a9e0*/  IMAD.WIDE.U32 R2, R11, 0x10, R2 ;  /* 0x000000100b027825 */ /* 0x001fca00078e0002 */
[----:B------:R-:W-:Y:S01]  /*2a9f0*/  STG.E.128 desc[UR8][R2.64], R4 ;  /* 0x0000000402007986 */ /* 0x000fe2000c101d08 */
[----:B------:R-:W-:Y:S05]  /*2aa00*/  EXIT ;  /* 0x000000000000794d */ /* 0x000fea0003800000 */
        .weak           $__internal_27_$__cuda_sm20_div_rn_f64_full
        .type           $__internal_27_$__cuda_sm20_div_rn_f64_full,@function
        .size           $__internal_27_$__cuda_sm20_div_rn_f64_full,($__internal_28_$__cuda_sm20_dsqrt_rn_f64_mediumpath_v1 - $__internal_27_$__cuda_sm20_div_rn_f64_full)
$__internal_27_$__cuda_sm20_div_rn_f64_full:
[----:B------:R-:W-:Y:S01]  /*2aa10*/  IMAD.MOV.U32 R47, RZ, RZ, R3 ;  /* 0x000000ffff2f7224 */ /* 0x000fe200078e0003 */
[C---:B------:R-:W-:Y:S01]  /*2aa20*/  FSETP.GEU.AND P1, PT, |R5|.reuse, 1.469367938527859385e-39, PT ;  /* 0x001000000500780b */ /* 0x040fe20003f2e200 */
[----:B------:R-:W-:Y:S01]  /*2aa30*/  IMAD.MOV.U32 R46, RZ, RZ, R2 ;  /* 0x000000ffff2e7224 */ /* 0x000fe200078e0002 */
[----:B------:R-:W-:Y:S01]  /*2aa40*/  LOP3.LUT R2, R5, 0x800fffff, RZ, 0xc0, !PT ;  /* 0x800fffff05027812 */ /* 0x000fe200078ec0ff */
[----:B------:R-:W-:Y:S01]  /*2aa50*/  IMAD.MOV.U32 R9, RZ, RZ, R5 ;  /* 0x000000ffff097224 */ /* 0x000fe200078e0005 */
[C---:B------:R-:W-:Y:S01]  /*2aa60*/  FSETP.GEU.AND P0, PT, |R47|.reuse, 1.469367938527859385e-39, PT ;  /* 0x001000002f00780b */ /* 0x040fe20003f0e200 */
[----:B------:R-:W-:Y:S01]  /*2aa70*/  IMAD.MOV.U32 R8, RZ, RZ, R4 ;  /* 0x000000ffff087224 */ /* 0x000fe200078e0004 */
[----:B------:R-:W-:Y:S01]  /*2aa80*/  LOP3.LUT R33, R2, 0x3ff00000, RZ, 0xfc, !PT ;  /* 0x3ff0000002217812 */ /* 0x000fe200078efcff */
[----:B------:R-:W-:Y:S01]  /*2aa90*/  IMAD.MOV.U32 R50, RZ, RZ, R46 ;  /* 0x000000ffff327224 */ /* 0x000fe200078e002e */
[----:B------:R-:W-:Y:S01]  /*2aaa0*/  LOP3.LUT R2, R47, 0x7ff00000, RZ, 0xc0, !PT ;  /* 0x7ff000002f027812 */ /* 0x000fe200078ec0ff */
[----:B------:R-:W-:Y:S01]  /*2aab0*/  BSSY B0, `(.L_x_14920) ;  /* 0x0000056000007945 */ /* 0x000fe20003800000 */
[----:B------:R-:W-:-:S02]  /*2aac0*/  MOV R32, R4 ;  /* 0x0000000400207202 */ /* 0x000fc40000000f00 */
[----:B------:R-:W-:Y:S01]  /*2aad0*/  LOP3.LUT R5, R5, 0x7ff00000, RZ, 0xc0, !PT ;  /* 0x7ff0000005057812 */ /* 0x000fe200078ec0ff */
[----:B------:R-:W-:-:S03]  /*2aae0*/  @!P1 DMUL R32, R8, 8.98846567431157953865e+307 ;  /* 0x7fe0000008209828 */ /* 0x000fc60000000000 */
[C---:B------:R-:W-:Y:S01]  /*2aaf0*/  ISETP.GE.U32.AND P3, PT, R2.reuse, R5, PT ;  /* 0x000000050200720c */ /* 0x040fe20003f66070 */
[----:B------:R-:W-:Y:S01]  /*2ab00*/  @!P0 IMAD.MOV.U32 R48, RZ, RZ, RZ ;  /* 0x000000ffff308224 */ /* 0x000fe200078e00ff */
[----:B------:R-:W-:Y:S01]  /*2ab10*/  @!P0 LOP3.LUT R3, R9, 0x7ff00000, RZ, 0xc0, !PT ;  /* 0x7ff0000009038812 */ /* 0x000fe200078ec0ff */
[----:B------:R-:W0:Y:S03]  /*2ab20*/  MUFU.RCP64H R7, R33 ;  /* 0x0000002100077308 */ /* 0x000e260000001800 */
[----:B------:R-:W-:Y:S01]  /*2ab30*/  @!P0 ISETP.GE.U32.AND P2, PT, R2, R3, PT ;  /* 0x000000030200820c */ /* 0x000fe20003f46070 */
[----:B------:R-:W-:Y:S01]  /*2ab40*/  IMAD.MOV.U32 R3, RZ, RZ, 0x1ca00000 ;  /* 0x1ca00000ff037424 */ /* 0x000fe200078e00ff */
[----:B------:R-:W-:-:S04]  /*2ab50*/  @!P1 LOP3.LUT R5, R33, 0x7ff00000, RZ, 0xc0, !PT ;  /* 0x7ff0000021059812 */ /* 0x000fc800078ec0ff */
[C---:B------:R-:W-:Y:S02]  /*2ab60*/  @!P0 SEL R6, R3.reuse, 0x63400000, !P2 ;  /* 0x6340000003068807 */ /* 0x040fe40005000000 */
[----:B------:R-:W-:Y:S02]  /*2ab70*/  SEL R4, R3, 0x63400000, !P3 ;  /* 0x6340000003047807 */ /* 0x000fe40005800000 */
[--C-:B------:R-:W-:Y:S02]  /*2ab80*/  @!P0 LOP3.LUT R6, R6, 0x80000000, R47.reuse, 0xf8, !PT ;  /* 0x8000000006068812 */ /* 0x100fe400078ef82f */
[----:B------:R-:W-:Y:S01]  /*2ab90*/  LOP3.LUT R51, R4, 0x800fffff, R47, 0xf8, !PT ;  /* 0x800fffff04337812 */ /* 0x000fe200078ef82f */
[----:B------:R-:W-:Y:S01]  /*2aba0*/  IMAD.MOV.U32 R4, RZ, RZ, R2 ;  /* 0x000000ffff047224 */ /* 0x000fe200078e0002 */
[----:B------:R-:W-:Y:S01]  /*2abb0*/  @!P0 LOP3.LUT R49, R6, 0x100000, RZ, 0xfc, !PT ;  /* 0x0010000006318812 */ /* 0x000fe200078efcff */
[----:B------:R-:W-:-:S05]  /*2abc0*/  IMAD.MOV.U32 R6, RZ, RZ, 0x1 ;  /* 0x00000001ff067424 */ /* 0x000fca00078e00ff */
[----:B------:R-:W-:Y:S02]  /*2abd0*/  @!P0 DFMA R50, R50, 2, -R48 ;  /* 0x400000003232882b */ /* 0x000fe40000000830 */
[----:B0-----:R-:W-:-:S08]  /*2abe0*/  DFMA R48, R6, -R32, 1 ;  /* 0x3ff000000630742b */ /* 0x001fd00000000820 */
[----:B------:R-:W-:Y:S01]  /*2abf0*/  DFMA R48, R48, R48, R48 ;  /* 0x000000303030722b */ /* 0x000fe20000000030 */
[----:B------:R-:W-:-:S07]  /*2ac00*/  @!P0 LOP3.LUT R4, R51, 0x7ff00000, RZ, 0xc0, !PT ;  /* 0x7ff0000033048812 */ /* 0x000fce00078ec0ff */
[----:B------:R-:W-:-:S08]  /*2ac10*/  DFMA R6, R6, R48, R6 ;  /* 0x000000300606722b */ /* 0x000fd00000000006 */
[----:B------:R-:W-:-:S08]  /*2ac20*/  DFMA R52, R6, -R32, 1 ;  /* 0x3ff000000634742b */ /* 0x000fd00000000820 */
[----:B------:R-:W-:-:S08]  /*2ac30*/  DFMA R52, R6, R52, R6 ;  /* 0x000000340634722b */ /* 0x000fd00000000006 */
[----:B------:R-:W-:-:S08]  /*2ac40*/  DMUL R6, R52, R50 ;  /* 0x0000003234067228 */ /* 0x000fd00000000000 */
[----:B------:R-:W-:-:S08]  /*2ac50*/  DFMA R48, R6, -R32, R50 ;  /* 0x800000200630722b */ /* 0x000fd00000000032 */
[----:B------:R-:W-:Y:S01]  /*2ac60*/  DFMA R48, R52, R48, R6 ;  /* 0x000000303430722b */ /* 0x000fe20000000006 */
[----:B------:R-:W-:-:S05]  /*2ac70*/  VIADD R6, R4, 0xffffffff ;  /* 0xffffffff04067836 */ /* 0x000fca0000000000 */
[----:B------:R-:W-:Y:S01]  /*2ac80*/  ISETP.GT.U32.AND P0, PT, R6, 0x7feffffe, PT ;  /* 0x7feffffe0600780c */ /* 0x000fe20003f04070 */
[----:B------:R-:W-:-:S05]  /*2ac90*/  VIADD R6, R5, 0xffffffff ;  /* 0xffffffff05067836 */ /* 0x000fca0000000000 */
[----:B------:R-:W-:-:S13]  /*2aca0*/  ISETP.GT.U32.OR P0, PT, R6, 0x7feffffe, P0 ;  /* 0x7feffffe0600780c */ /* 0x000fda0000704470 */
[----:B------:R-:W-:Y:S05]  /*2acb0*/  @P0 BRA `(.L_x_14921) ;  /* 0x0000000000740947 */ /* 0x000fea0003800000 */
[----:B------:R-:W-:Y:S01]  /*2acc0*/  LOP3.LUT R5, R9, 0x7ff00000, RZ, 0xc0, !PT ;  /* 0x7ff0000009057812 */ /* 0x000fe200078ec0ff */
[----:B------:R-:W-:-:S03]  /*2acd0*/  IMAD.MOV.U32 R4, RZ, RZ, RZ ;  /* 0x000000ffff047224 */ /* 0x000fc600078e00ff */
[CC--:B------:R-:W-:Y:S02]  /*2ace0*/  ISETP.GE.U32.AND P0, PT, R2.reuse, R5.reuse, PT ;  /* 0x000000050200720c */ /* 0x0c0fe40003f06070 */
[----:B------:R-:W-:Y:S02]  /*2acf0*/  VIADDMNMX R2, R2, -R5, 0xb9600000, !PT ;  /* 0xb960000002027446 */ /* 0x000fe40007800905 */
[----:B------:R-:W-:Y:S02]  /*2ad00*/  SEL R3, R3, 0x63400000, !P0 ;  /* 0x6340000003037807 */ /* 0x000fe40004000000 */
[----:B------:R-:W-:-:S04]  /*2ad10*/  VIMNMX R2, R2, 0x46a00000, PT ;  /* 0x46a0000002027848 */ /* 0x000fc80003fe0100 */
[----:B------:R-:W-:-:S05]  /*2ad20*/  IADD3 R2, -R3, R2, RZ ;  /* 0x0000000203027210 */ /* 0x000fca0007ffe1ff */
        /* <DEDUP_REMOVED lines=22> */
.L_x_14921:
[----:B------:R-:W-:-:S14]  /*2ae90*/  DSETP.NAN.AND P0, PT, R46, R46, PT ;  /* 0x0000002e2e00722a */ /* 0x000fdc0003f08000 */
[----:B------:R-:W-:Y:S05]  /*2aea0*/  @P0 BRA `(.L_x_14923) ;  /* 0x00000000004c0947 */ /* 0x000fea0003800000 */
[----:B------:R-:W-:-:S14]  /*2aeb0*/  DSETP.NAN.AND P0, PT, R8, R8, PT ;  /* 0x000000080800722a */ /* 0x000fdc0003f08000 */
[----:B------:R-:W-:Y:S05]  /*2aec0*/  @P0 BRA `(.L_x_14924) ;  /* 0x0000000000340947 */ /* 0x000fea0003800000 */
[----:B------:R-:W-:Y:S01]  /*2aed0*/  ISETP.NE.AND P0, PT, R4, R5, PT ;  /* 0x000000050400720c */ /* 0x000fe20003f05270 */
[----:B------:R-:W-:Y:S01]  /*2aee0*/  IMAD.MOV.U32 R7, RZ, RZ, -0x80000 ;  /* 0xfff80000ff077424 */ /* 0x000fe200078e00ff */
        /* <DEDUP_REMOVED lines=11> */
.L_x_14924:
[----:B------:R-:W-:Y:S01]  /*2afa0*/  LOP3.LUT R3, R9, 0x80000, RZ, 0xfc, !PT ;  /* 0x0008000009037812 */ /* 0x000fe200078efcff */
[----:B------:R-:W-:-:S04]  /*2afb0*/  IMAD.MOV.U32 R6, RZ, RZ, R8 ;  /* 0x000000ffff067224 */ /* 0x000fc800078e0008 */
[----:B------:R-:W-:Y:S01]  /*2afc0*/  IMAD.MOV.U32 R7, RZ, RZ, R3 ;  /* 0x000000ffff077224 */ /* 0x000fe200078e0003 */
[----:B------:R-:W-:Y:S06]  /*2afd0*/  BRA `(.L_x_14922) ;  /* 0x00000000000c7947 */ /* 0x000fec0003800000 */
.L_x_14923:
[----:B------:R-:W-:Y:S02]  /*2afe0*/  LOP3.LUT R3, R47, 0x80000, RZ, 0xfc, !PT ;  /* 0x000800002f037812 */ /* 0x000fe400078efcff */
[----:B------:R-:W-:-:S03]  /*2aff0*/  MOV R6, R46 ;  /* 0x0000002e00067202 */ /* 0x000fc60000000f00 */
[----:B------:R-:W-:-:S07]  /*2b000*/  IMAD.MOV.U32 R7, RZ, RZ, R3 ;  /* 0x000000ffff077224 */ /* 0x000fce00078e0003 */
.L_x_14922:
[----:B------:R-:W-:Y:S05]  /*2b010*/  BSYNC B0 ;  /* 0x0000000000007941 */ /* 0x000fea0003800000 */
.L_x_14920:
[----:B------:R-:W-:Y:S02]  /*2b020*/  IMAD.MOV.U32 R4, RZ, RZ, R0 ;  /* 0x000000ffff047224 */ /* 0x000fe400078e0000 */
[----:B------:R-:W-:Y:S02]  /*2b030*/  IMAD.MOV.U32 R5, RZ, RZ, 0x0 ;  /* 0x00000000ff057424 */ /* 0x000fe400078e00ff */
[----:B------:R-:W-:Y:S02]  /*2b040*/  IMAD.MOV.U32 R2, RZ, RZ, R6 ;  /* 0x000000ffff027224 */ /* 0x000fe400078e0006 */
[----:B------:R-:W-:Y:S01]  /*2b050*/  IMAD.MOV.U32 R3, RZ, RZ, R7 ;  /* 0x000000ffff037224 */ /* 0x000fe200078e0007 */
[----:B------:R-:W-:Y:S06]  /*2b060*/  RET.REL.NODEC R4 `(_ZN2at6native27unrolled_elementwise_kernelIZZZNS0_17asinh_kernel_cudaERNS_18TensorIteratorBaseEENKUlvE_clEvENKUlvE_clEvEUlN3c107complexIdEEE_St5arrayIPcLm2EELi4E23TrivialOffsetCalculatorILi1EjESE_NS0_6memory15LoadWithoutCastENSF_16StoreWithoutCastEEEviT_T0_T2_T3_T4_T5_) ;  /* 0xfffffd4c04e47950 */ /* 0x000fec0003c3ffff */
        .weak           $__internal_28_$__cuda_sm20_dsqrt_rn_f64_mediumpath_v1
        .type           $__internal_28_$__cuda_sm20_dsqrt_rn_f64_mediumpath_v1,@function
        .size           $__internal_28_$__cuda_sm20_dsqrt_rn_f64_mediumpath_v1,(.L_x_21444 - $__internal_28_$__cuda_sm20_dsqrt_rn_f64_mediumpath_v1)
$__internal_28_$__cuda_sm20_dsqrt_rn_f64_mediumpath_v1:
[----:B------:R-:W-:Y:S01]  /*2b070*/  ISETP.GE.U32.AND P0, PT, R0, -0x3400000, PT ;  /* 0xfcc000000000780c */ /* 0x000fe20003f06070 */
[----:B------:R-:W-:-:S12]  /*2b080*/  BSSY B0, `(.L_x_14925) ;  /* 0x0000023000007945 */ /* 0x000fd80003800000 */
        /* <DEDUP_REMOVED lines=9> */
.L_x_14926:
[----:B------:R-:W-:-:S14]  /*2b120*/  DSETP.NE.AND P0, PT, R8, RZ, PT ;  /* 0x000000ff0800722a */ /* 0x000fdc0003f05000 */
[----:B------:R-:W-:Y:S05]  /*2b130*/  @!P0 BRA `(.L_x_14928) ;  /* 0x0000000000588947 */ /* 0x000fea0003800000 */
[----:B------:R-:W-:-:S13]  /*2b140*/  ISETP.GE.AND P0, PT, R9, RZ, PT ;  /* 0x000000ff0900720c */ /* 0x000fda0003f06270 */
[----:B------:R-:W-:Y:S01]  /*2b150*/  @!P0 IMAD.MOV.U32 R2, RZ, RZ, 0x0 ;  /* 0x00000000ff028424 */ /* 0x000fe200078e00ff */
[----:B------:R-:W-:Y:S01]  /*2b160*/  @!P0 MOV R3, 0xfff80000 ;  /* 0xfff8000000038802 */ /* 0x000fe20000000f00 */
        /* <DEDUP_REMOVED lines=19> */
.L_x_14928:
[----:B------:R-:W-:-:S11]  /*2b2a0*/  DADD R2, R8, R8 ;  /* 0x0000000008027229 */ /* 0x000fd60000000008 */
.L_x_14927:
[----:B------:R-:W-:Y:S05]  /*2b2b0*/  BSYNC B0 ;  /* 0x0000000000007941 */ /* 0x000fea0003800000 */
.L_x_14925:
[----:B------:R-:W-:-:S04]  /*2b2c0*/  IMAD.MOV.U32 R33, RZ, RZ, 0x0 ;  /* 0x00000000ff217424 */ /* 0x000fc800078e00ff */
[----:B------:R-:W-:Y:S05]  /*2b2d0*/  RET.REL.NODEC R32 `(_ZN2at6native27unrolled_elementwise_kernelIZZZNS0_17asinh_kernel_cudaERNS_18TensorIteratorBaseEENKUlvE_clEvENKUlvE_clEvEUlN3c107complexIdEEE_St5arrayIPcLm2EELi4E23TrivialOffsetCalculatorILi1EjESE_NS0_6memory15LoadWithoutCastENSF_16StoreWithoutCastEEEviT_T0_T2_T3_T4_T5_) ;  /* 0xfffffd4c20487950 */ /* 0x000fea0003c3ffff */
.L_x_14929:
        /* <DEDUP_REMOVED lines=10> */
.L_x_21444:


//--------------------- .text._ZN2at6native29vectorized_elementwise_kernelILi2EZZZNS0_17asinh_kernel_cudaERNS_18TensorIteratorBaseEENKUlvE_clEvENKUlvE_clEvEUlN3c107complexIdEEE_St5arrayIPcLm2EEEEviT0_T1_ --------------------------
	.section	.text._ZN2at6native29vectorized_elementwise_kernelILi2EZZZNS0_17asinh_kernel_cudaERNS_18TensorIteratorBaseEENKUlvE_clEvENKUlvE_clEvEUlN3c107complexIdEEE_St5arrayIPcLm2EEEEviT0_T1_,"ax",@progbits
	.align	128
        .global         _ZN2at6native29vectorized_elementwise_kernelILi2EZZZNS0_17asinh_kernel_cudaERNS_18TensorIteratorBaseEENKUlvE_clEvENKUlvE_clEvEUlN3c107complexIdEEE_St5arrayIPcLm2EEEEviT0_T1_
        .type           _ZN2at6native29vectorized_elementwise_kernelILi2EZZZNS0_17asinh_kernel_cudaERNS_18TensorIteratorBaseEENKUlvE_clEvENKUlvE_clEvEUlN3c107complexIdEEE_St5arrayIPcLm2EEEEviT0_T1_,@function
        .size           _ZN2at6native29vectorized_elementwise_kernelILi2EZZZNS0_17asinh_kernel_cudaERNS_18TensorIteratorBaseEENKUlvE_clEvENKUlvE_clEvEUlN3c107complexIdEEE_St5arrayIPcLm2EEEEviT0_T1_,(.L_x_21446 - _ZN2at6native29vectorized_elementwise_kernelILi2EZZZNS0_17asinh_kernel_cudaERNS_18TensorIteratorBaseEENKUlvE_clEvENKUlvE_clEvEUlN3c107complexIdEEE_St5arrayIPcLm2EEEEviT0_T1_)
        .other          _ZN2at6native29vectorized_elementwise_kernelILi2EZZZNS0_17asinh_kernel_cudaERNS_18TensorIteratorBaseEENKUlvE_clEvENKUlvE_clEvEUlN3c107complexIdEEE_St5arrayIPcLm2EEEEviT0_T1_,@"STO_CUDA_ENTRY STV_DEFAULT"
_ZN2at6native29vectorized_elementwise_kernelILi2EZZZNS0_17asinh_kernel_cudaERNS_18TensorIteratorBaseEENKUlvE_clEvENKUlvE_clEvEUlN3c107complexIdEEE_St5arrayIPcLm2EEEEviT0_T1_:
.text._ZN2at6native29vectorized_elementwise_kernelILi2EZZZNS0_17asinh_kernel_cudaERNS_18TensorIteratorBaseEENKUlvE_clEvENKUlvE_clEvEUlN3c107complexIdEEE_St5arrayIPcLm2EEEEviT0_T1_:
[----:B------:R-:W-:Y:S01]  /*0000*/  LDC R1, c[0x0][0x28] ;  /* 0x00000a00ff017b82 */ /* 0x000fe20000000800 */
[----:B------:R-:W0:Y:S01]  /*0010*/  S2R R0, SR_CTAID.X ;  /* 0x0000000000007919 */ /* 0x000e220000002500 */
[----:B------:R-:W-:Y:S01]  /*0020*/  ULDC UR4, c[0x0][0x210] ;  /* 0x0000840000047ab9 */ /* 0x000fe20000000800 */
[----:B------:R-:W-:Y:S01]  /*0030*/  ULDC.64 UR6, c[0x0][0x208] ;  /* 0x0000820000067ab9 */ /* 0x000fe20000000a00 */
[----:B0-----:R-:W-:-:S05]  /*0040*/  IMAD.SHL.U32 R0, R0, 0x400, RZ ;  /* 0x0000040000007824 */ /* 0x001fca00078e00ff */
[----:B------:R-:W-:-:S04]  /*0050*/  IADD3 R53, -R0, UR4, RZ ;  /* 0x0000000400357c10 */ /* 0x000fc8000fffe1ff */
[----:B------:R-:W-:-:S13]  /*0060*/  ISETP.GE.U32.AND P0, PT, R53, 0x400, PT ;  /* 0x000004003500780c */ /* 0x000fda0003f06070 */
[----:B------:R-:W-:Y:S05]  /*0070*/  @!P0 BRA `(.L_x_14930) ;  /* 0x0000054400e88947 */ /* 0x000fea0003800000 */
[----:B------:R-:W0:Y:S01]  /*0080*/  S2R R10, SR_TID.X ;  /* 0x00000000000a7919 */ /* 0x000e220000002100 */
[----:B------:R-:W1:Y:S02]  /*0090*/  LDC.64 R2, c[0x0][0x220] ;  /* 0x00008800ff027b82 */ /* 0x000e640000000a00 */
[----:B-1----:R-:W-:-:S04]  /*00a0*/  IMAD.WIDE R2, R0, 0x10, R2 ;  /* 0x0000001000027825 */ /* 0x002fc800078e0202 */
[----:B0-----:R-:W-:-:S05]  /*00b0*/  IMAD.WIDE.U32 R2, R10, 0x20, R2 ;  /* 0x000000200a027825 */ /* 0x001fca00078e0002 */
[----:B------:R-:W2:Y:S04]  /*00c0*/  LDG.E.128 R12, desc[UR6][R2.64] ;  /* 0x00000006020c7981 */ /* 0x000ea8000c1e1d00 */
[----:B------:R0:W5:Y:S04]  /*00d0*/  LDG.E.128 R40, desc[UR6][R2.64+0x10] ;  /* 0x0000100602287981 */ /* 0x000168000c1e1d00 */
[----:B------:R0:W5:Y:S04]  /*00e0*/  LDG.E.128 R36, desc[UR6][R2.64+0x1000] ;  /* 0x0010000602247981 */ /* 0x000168000c1e1d00 */
[----:B------:R0:W5:Y:S04]  /*00f0*/  LDG.E.128 R32, desc[UR6][R2.64+0x1010] ;  /* 0x0010100602207981 */ /* 0x000168000c1e1d00 */
[----:B------:R0:W5:Y:S04]  /*0100*/  LDG.E.128 R28, desc[UR6][R2.64+0x2000] ;  /* 0x00200006021c7981 */ /* 0x000168000c1e1d00 */
[----:B------:R0:W5:Y:S04]  /*0110*/  LDG.E.128 R24, desc[UR6][R2.64+0x2010] ;  /* 0x0020100602187981 */ /* 0x000168000c1e1d00 */
[----:B------:R0:W5:Y:S04]  /*0120*/  LDG.E.128 R20, desc[UR6][R2.64+0x3000] ;  /* 0x0030000602147981 */ /* 0x000168000c1e1d00 */
[----:B------:R0:W5:Y:S01]  /*0130*/  LDG.E.128 R16, desc[UR6][R2.64+0x3010] ;  /* 0x0030100602107981 */ /* 0x000162000c1e1d00 */
[----:B------:R-:W-:Y:S01]  /*0140*/  BSSY B1, `(.L_x_14931) ;  /* 0x0000a8c000017945 */ /* 0x000fe20003800000 */
[----:B--2---:R-:W-:-:S02]  /*0150*/  DSETP.GTU.AND P0, PT, |R14|, +INF , PT ;  /* 0x7ff000000e00742a */ /* 0x004fc40003f0c200 */
[----:B------:R-:W-:Y:S02]  /*0160*/  DADD R68, -RZ, |R12| ;  /* 0x00000000ff447229 */ /* 0x000fe4000000050c */
[----:B------:R-:W-:Y:S02]  /*0170*/  DADD R66, -RZ, |R14| ;  /* 0x00000000ff427229 */ /* 0x000fe4000000050e */
[----:B------:R-:W-:-:S14]  /*0180*/  DSETP.GTU.OR P0, PT, |R12|, +INF , P0 ;  /* 0x7ff000000c00742a */ /* 0x000fdc000070c600 */
[----:B0-----:R-:W-:Y:S05]  /*0190*/  @P0 BRA `(.L_x_14932) ;  /* 0x000000a400d40947 */ /* 0x001fea0003800000 */
        /* <DEDUP_REMOVED lines=13> */
[----:B------:R-:W-:Y:S01]  /*0270*/  DADD R2, -RZ, |R68| ;  /* 0x00000000ff027229 */ /* 0x000fe20000000544 */
[----:B------:R-:W-:Y:S01]  /*0280*/  UMOV UR4, 0xffffffff ;  /* 0xffffffff00047882 */ /* 0x000fe20000000000 */
[----:B------:R-:W-:Y:S01]  /*0290*/  DADD R48, R66, -1 ;  /* 0xbff0000042307429 */ /* 0x000fe20000000000 */
[----:B------:R-:W-:Y:S01]  /*02a0*/  UMOV UR5, 0x7fefffff ;  /* 0x7fefffff00057882 */ /* 0x000fe20000000000 */
[----:B------:R-:W-:Y:S01]  /*02b0*/  IMAD.MOV.U32 R58, RZ, RZ, RZ ;  /* 0x000000ffff3a7224 */ /* 0x000fe200078e00ff */
[----:B------:R-:W-:Y:S01]  /*02c0*/  UMOV UR8, UR5 ;  /* 0x0000000500087c82 */ /* 0x000fe20008000000 */
[----:B------:R-:W-:Y:S01]  /*02d0*/  DADD R46, -RZ, |R62| ;  /* 0x00000000ff2e7229 */ /* 0x000fe2000000053e */
[----:B------:R-:W-:Y:S03]  /*02e0*/  BSSY B2, `(.L_x_14935) ;  /* 0x00002aa000027945 */ /* 0x000fe60003800000 */
[----:B------:R-:W-:-:S06]  /*02f0*/  DADD R8, -RZ, |R48| ;  /* 0x00000000ff087229 */ /* 0x000fcc0000000530 */
[CC--:B------:R-:W-:Y:S02]  /*0300*/  ISETP.GT.U32.AND P1, PT, R46.reuse, R2.reuse, PT ;  /* 0x000000022e00720c */ /* 0x0c0fe40003f24070 */
[CC--:B------:R-:W-:Y:S02]  /*0310*/  ISETP.LT.U32.AND P0, PT, R46.reuse, R2.reuse, PT ;  /* 0x000000022e00720c */ /* 0x0c0fe40003f01070 */
[CC--:B------:R-:W-:Y:S02]  /*0320*/  ISETP.GT.U32.AND.EX P1, PT, R47.reuse, R3.reuse, PT, P1 ;  /* 0x000000032f00720c */ /* 0x0c0fe40003f24110 */
[CC--:B------:R-:W-:Y:S02]  /*0330*/  ISETP.LT.U32.AND.EX P0, PT, R47.reuse, R3.reuse, PT, P0 ;  /* 0x000000032f00720c */ /* 0x0c0fe40003f01100 */
[----:B------:R-:W-:Y:S02]  /*0340*/  SEL R7, R47, R3, P1 ;  /* 0x000000032f077207 */ /* 0x000fe40000800000 */
[----:B------:R-:W-:-:S02]  /*0350*/  SEL R50, R46, R2, P0 ;  /* 0x000000022e327207 */ /* 0x000fc40000000000 */
[----:B------:R-:W-:Y:S02]  /*0360*/  LOP3.LUT R64, R7, 0xffc00000, RZ, 0xc0, !PT ;  /* 0xffc0000007407812 */ /* 0x000fe400078ec0ff */
[-C--:B------:R-:W-:Y:S02]  /*0370*/  SEL R51, R47, R3.reuse, P0 ;  /* 0x000000032f337207 */ /* 0x080fe40000000000 */
[----:B------:R-:W-:Y:S02]  /*0380*/  IADD3 R5, -R64, 0x7fd00000, RZ ;  /* 0x7fd0000040057810 */ /* 0x000fe40007ffe1ff */
[-C--:B------:R-:W-:Y:S02]  /*0390*/  SEL R6, R46, R2.reuse, P1 ;  /* 0x000000022e067207 */ /* 0x080fe40000800000 */
[CC--:B------:R-:W-:Y:S02]  /*03a0*/  ISETP.GT.U32.AND P1, PT, R8.reuse, R2.reuse, PT ;  /* 0x000000020800720c */ /* 0x0c0fe40003f24070 */
[C---:B------:R-:W-:Y:S01]  /*03b0*/  DMUL R44, R4.reuse, R50 ;  /* 0x00000032042c7228 */ /* 0x040fe20000000000 */
[----:B------:R-:W-:Y:S01]  /*03c0*/  ISETP.LT.U32.AND P0, PT, R8, R2, PT ;  /* 0x000000020800720c */ /* 0x000fe20003f01070 */
[----:B------:R-:W-:Y:S01]  /*03d0*/  DMUL R52, R4, R6 ;  /* 0x0000000604347228 */ /* 0x000fe20000000000 */
[----:B------:R-:W-:-:S02]  /*03e0*/  ISETP.GT.U32.AND.EX P1, PT, R9, R3, PT, P1 ;  /* 0x000000030900720c */ /* 0x000fc40003f24110 */
[CC--:B------:R-:W-:Y:S02]  /*03f0*/  ISETP.LT.U32.AND.EX P0, PT, R9.reuse, R3.reuse, PT, P0 ;  /* 0x000000030900720c */ /* 0x0c0fe40003f01100 */
[-C--:B------:R-:W-:Y:S01]  /*0400*/  SEL R5, R9, R3.reuse, P1 ;  /* 0x0000000309057207 */ /* 0x080fe20000800000 */
[----:B------:R-:W-:Y:S01]  /*0410*/  DMUL R44, R44, R44 ;  /* 0x0000002c2c2c7228 */ /* 0x000fe20000000000 */
[CC--:B------:R-:W-:Y:S02]  /*0420*/  SEL R46, R8.reuse, R2.reuse, P0 ;  /* 0x00000002082e7207 */ /* 0x0c0fe40000000000 */
[----:B------:R-:W-:Y:S02]  /*0430*/  LOP3.LUT R11, R5, 0xffc00000, RZ, 0xc0, !PT ;  /* 0xffc00000050b7812 */ /* 0x000fe400078ec0ff */
[----:B------:R-:W-:Y:S01]  /*0440*/  SEL R47, R9, R3, P0 ;  /* 0x00000003092f7207 */ /* 0x000fe20000000000 */
[----:B------:R-:W-:Y:S01]  /*0450*/  IMAD.U32 R9, RZ, RZ, UR8 ;  /* 0x00000008ff097e24 */ /* 0x000fe2000f8e00ff */
[----:B------:R-:W-:Y:S01]  /*0460*/  SEL R4, R8, R2, P1 ;  /* 0x0000000208047207 */ /* 0x000fe20000800000 */
[----:B------:R-:W-:Y:S01]  /*0470*/  DFMA R52, R52, R52, R44 ;  /* 0x000000343434722b */ /* 0x000fe2000000002c */
[----:B------:R-:W-:Y:S01]  /*0480*/  LOP3.LUT R65, R64, 0x100000, RZ, 0xfc, !PT ;  /* 0x0010000040417812 */ /* 0x000fe200078efcff */
[----:B------:R-:W-:Y:S01]  /*0490*/  IMAD.MOV.U32 R44, RZ, RZ, RZ ;  /* 0x000000ffff2c7224 */ /* 0x000fe200078e00ff */
[----:B------:R-:W-:Y:S01]  /*04a0*/  IADD3 R45, -R11, 0x7fd00000, RZ ;  /* 0x7fd000000b2d7810 */ /* 0x000fe20007ffe1ff */
[----:B------:R-:W-:Y:S01]  /*04b0*/  IMAD.MOV.U32 R64, RZ, RZ, RZ ;  /* 0x000000ffff407224 */ /* 0x000fe200078e00ff */
[----:B------:R-:W-:Y:S01]  /*04c0*/  ISETP.GE.U32.AND P3, PT, R47, 0x7ff00000, PT ;  /* 0x7ff000002f00780c */ /* 0x000fe20003f66070 */
[----:B------:R-:W-:-:S02]  /*04d0*/  DSETP.NEU.AND P2, PT, R46, RZ, PT ;  /* 0x000000ff2e00722a */ /* 0x000fc40003f4d000 */
[----:B------:R-:W-:Y:S02]  /*04e0*/  DSETP.MIN.AND P0, P1, R52, UR4, PT ;  /* 0x0000000434007e2a */ /* 0x000fe4000b900000 */
[C---:B------:R-:W-:Y:S01]  /*04f0*/  DMUL R2, R44.reuse, R46 ;  /* 0x0000002e2c027228 */ /* 0x040fe20000000000 */
[----:B------:R-:W-:Y:S01]  /*0500*/  IMAD.MOV.U32 R8, RZ, RZ, R53 ;  /* 0x000000ffff087224 */ /* 0x000fe200078e0035 */
[----:B------:R-:W-:-:S04]  /*0510*/  DMUL R44, R44, R4 ;  /* 0x000000042c2c7228 */ /* 0x000fc80000000000 */
[----:B------:R-:W-:Y:S01]  /*0520*/  FSEL R61, R8, UR8, P0 ;  /* 0x00000008083d7c08 */ /* 0x000fe20008000000 */
[----:B------:R-:W-:Y:S01]  /*0530*/  IMAD.MOV.U32 R8, RZ, RZ, R52 ;  /* 0x000000ffff087224 */ /* 0x000fe200078e0034 */
[----:B------:R-:W-:Y:S01]  /*0540*/  DMUL R2, R2, R2 ;  /* 0x0000000202027228 */ /* 0x000fe20000000000 */
[----:B------:R-:W-:-:S03]  /*0550*/  UMOV UR8, UR4 ;  /* 0x0000000400087c82 */ /* 0x000fc60008000000 */
[----:B------:R-:W-:Y:S02]  /*0560*/  @P1 LOP3.LUT R61, R9, 0x80000, RZ, 0xfc, !PT ;  /* 0x00080000093d1812 */ /* 0x000fe400078efcff */
[----:B------:R-:W-:Y:S01]  /*0570*/  SEL R60, R8, UR8, P0 ;  /* 0x00000008083c7c07 */ /* 0x000fe20008000000 */
[----:B------:R-:W-:Y:S01]  /*0580*/  UMOV UR8, UR5 ;  /* 0x0000000500087c82 */ /* 0x000fe20008000000 */
[----:B------:R-:W-:Y:S01]  /*0590*/  DFMA R44, R44, R44, R2 ;  /* 0x0000002c2c2c722b */ /* 0x000fe20000000002 */
[----:B------:R-:W0:Y:S01]  /*05a0*/  MUFU.RSQ64H R59, R61 ;  /* 0x0000003d003b7308 */ /* 0x000e220000001c00 */
[----:B------:R-:W-:-:S06]  /*05b0*/  IMAD.U32 R8, RZ, RZ, UR8 ;  /* 0x00000008ff087e24 */ /* 0x000fcc000f8e00ff */
[----:B------:R-:W-:Y:S02]  /*05c0*/  DSETP.MIN.AND P0, P1, R44, UR4, PT ;  /* 0x000000042c007e2a */ /* 0x000fe4000b900000 */
[----:B------:R-:W-:-:S04]  /*05d0*/  MOV R2, R45 ;  /* 0x0000002d00027202 */ /* 0x000fc80000000f00 */
[----:B------:R-:W-:Y:S01]  /*05e0*/  FSEL R55, R2, UR8, P0 ;  /* 0x0000000802377c08 */ /* 0x000fe20008000000 */
[----:B0-----:R-:W-:-:S07]  /*05f0*/  DMUL R2, R58, R58 ;  /* 0x0000003a3a027228 */ /* 0x001fce0000000000 */
[----:B------:R-:W-:Y:S01]  /*0600*/  @P1 LOP3.LUT R55, R8, 0x80000, RZ, 0xfc, !PT ;  /* 0x0008000008371812 */ /* 0x000fe200078efcff */
[----:B------:R-:W-:Y:S01]  /*0610*/  IMAD.MOV.U32 R8, RZ, RZ, R44 ;  /* 0x000000ffff087224 */ /* 0x000fe200078e002c */
[----:B------:R-:W-:Y:S01]  /*0620*/  ISETP.GE.U32.AND P1, PT, R51, 0x7ff00000, PT ;  /* 0x7ff000003300780c */ /* 0x000fe20003f26070 */
[----:B------:R-:W-:Y:S01]  /*0630*/  DFMA R60, R60, -R2, 1 ;  /* 0x3ff000003c3c742b */ /* 0x000fe20000000802 */
[----:B------:R-:W0:Y:S01]  /*0640*/  MUFU.RSQ64H R9, R55 ;  /* 0x0000003700097308 */ /* 0x000e220000001c00 */
[----:B------:R-:W-:Y:S01]  /*0650*/  IMAD.MOV.U32 R2, RZ, RZ, 0x0 ;  /* 0x00000000ff027424 */ /* 0x000fe200078e00ff */
[----:B------:R-:W-:Y:S01]  /*0660*/  SEL R54, R8, UR4, P0 ;  /* 0x0000000408367c07 */ /* 0x000fe20008000000 */
[----:B------:R-:W-:Y:S01]  /*0670*/  IMAD.MOV.U32 R3, RZ, RZ, 0x3fd80000 ;  /* 0x3fd80000ff037424 */ /* 0x000fe200078e00ff */
[----:B------:R-:W-:Y:S01]  /*0680*/  DSETP.NEU.AND P0, PT, R50, RZ, PT ;  /* 0x000000ff3200722a */ /* 0x000fe20003f0d000 */
[----:B------:R-:W-:Y:S02]  /*0690*/  IMAD.MOV.U32 R8, RZ, RZ, RZ ;  /* 0x000000ffff087224 */ /* 0x000fe400078e00ff */
[----:B------:R-:W-:-:S02]  /*06a0*/  DMUL R56, R58, R60 ;  /* 0x0000003c3a387228 */ /* 0x000fc40000000000 */
[----:B------:R-:W-:-:S08]  /*06b0*/  DFMA R60, R60, R2, 0.5 ;  /* 0x3fe000003c3c742b */ /* 0x000fd00000000002 */
[----:B------:R-:W-:Y:S02]  /*06c0*/  DFMA R56, R60, R56, R58 ;  /* 0x000000383c38722b */ /* 0x000fe4000000003a */
[----:B0-----:R-:W-:-:S06]  /*06d0*/  DMUL R58, R8, R8 ;  /* 0x00000008083a7228 */ /* 0x001fcc0000000000 */
[----:B------:R-:W-:Y:S02]  /*06e0*/  DMUL R56, R52, R56 ;  /* 0x0000003834387228 */ /* 0x000fe40000000000 */
[----:B------:R-:W-:-:S06]  /*06f0*/  DFMA R58, R54, -R58, 1 ;  /* 0x3ff00000363a742b */ /* 0x000fcc000000083a */
[----:B------:R-:W-:Y:S02]  /*0700*/  DMUL R56, R56, R64 ;  /* 0x0000004038387228 */ /* 0x000fe40000000000 */
[----:B------:R-:W-:Y:S02]  /*0710*/  DFMA R60, R58, R2, 0.5 ;  /* 0x3fe000003a3c742b */ /* 0x000fe40000000002 */
[----:B------:R-:W-:-:S06]  /*0720*/  DMUL R58, R8, R58 ;  /* 0x0000003a083a7228 */ /* 0x000fcc0000000000 */
[----:B------:R-:W-:Y:S02]  /*0730*/  @!P1 FSEL R50, R6, R56, !P0 ;  /* 0x0000003806329208 */ /* 0x000fe40004000000 */
[----:B------:R-:W-:Y:S01]  /*0740*/  DFMA R58, R60, R58, R8 ;  /* 0x0000003a3c3a722b */ /* 0x000fe20000000008 */
[----:B------:R-:W-:Y:S02]  /*0750*/  @!P1 FSEL R51, R7, R57, !P0 ;  /* 0x0000003907339208 */ /* 0x000fe40004000000 */
[----:B------:R-:W-:-:S05]  /*0760*/  LOP3.LUT R9, R11, 0x100000, RZ, 0xfc, !PT ;  /* 0x001000000b097812 */ /* 0x000fca00078efcff */
[----:B------:R-:W-:-:S08]  /*0770*/  DMUL R58, R44, R58 ;  /* 0x0000003a2c3a7228 */ /* 0x000fd00000000000 */
        /* <DEDUP_REMOVED lines=31> */
[----:B-----5:R-:W-:Y:S05]  /*0970*/  CALL.REL.NOINC `($__internal_30_$__cuda_sm20_dsqrt_rn_f64_mediumpath_v1) ;  /* 0x00000aa400c87944 */ /* 0x020fea0003c00000 */
[----:B------:R-:W-:-:S07]  /*0980*/  IMAD.MOV.U32 R2, RZ, RZ, R4 ;  /* 0x000000ffff027224 */ /* 0x000fce00078e0004 */
.L_x_14938:
[----:B------:R-:W-:Y:S05]  /*0990*/  BSYNC B3 ;  /* 0x0000000000037941 */ /* 0x000fea0003800000 */
.L_x_14937:
[----:B------:R-:W-:-:S10]  /*09a0*/  DADD R2, R44, R2 ;  /* 0x000000002c027229 */ /* 0x000fd40000000002 */
[----:B------:R-:W-:Y:S01]  /*09b0*/  ISETP.GT.AND P0, PT, R3, 0xfffff, PT ;  /* 0x000fffff0300780c */ /* 0x000fe20003f04270 */
[--C-:B------:R-:W-:Y:S01]  /*09c0*/  IMAD.MOV.U32 R4, RZ, RZ, R2.reuse ;  /* 0x000000ffff047224 */ /* 0x100fe200078e0002 */
[----:B------:R-:W-:Y:S01]  /*09d0*/  MOV R5, R3 ;  /* 0x0000000300057202 */ /* 0x000fe20000000f00 */
[----:B------:R-:W-:Y:S02]  /*09e0*/  IMAD.MOV.U32 R8, RZ, RZ, R2 ;  /* 0x000000ffff087224 */ /* 0x000fe400078e0002 */
[----:B------:R-:W-:-:S08]  /*09f0*/  IMAD.MOV.U32 R2, RZ, RZ, -0x3ff ;  /* 0xfffffc01ff027424 */ /* 0x000fd000078e00ff */
[----:B------:R-:W-:Y:S01]  /*0a00*/  @!P0 DMUL R4, R4, 1.80143985094819840000e+16 ;  /* 0x4350000004048828 */ /* 0x000fe20000000000 */
[----:B------:R-:W-:-:S09]  /*0a10*/  @!P0 MOV R2, 0xfffffbcb ;  /* 0xfffffbcb00028802 */ /* 0x000fd20000000f00 */
        /* <DEDUP_REMOVED lines=74> */
.L_x_14936:
        /* <DEDUP_REMOVED lines=35> */
[----:B-----5:R-:W-:Y:S05]  /*10f0*/  CALL.REL.NOINC `($__internal_29_$__cuda_sm20_div_rn_f64_full) ;  /* 0x00000a9800547944 */ /* 0x020fea0003c00000 */
.L_x_14946:
[----:B------:R-:W-:Y:S05]  /*1100*/  BSYNC B4 ;  /* 0x0000000000047941 */ /* 0x000fea0003800000 */
.L_x_14945:
[----:B------:R-:W-:Y:S01]  /*1110*/  MOV R52, R2 ;  /* 0x0000000200347202 */ /* 0x000fe20000000f00 */
[----:B------:R-:W-:Y:S01]  /*1120*/  IMAD.MOV.U32 R53, RZ, RZ, R3 ;  /* 0x000000ffff357224 */ /* 0x000fe200078e0003 */
[----:B------:R-:W-:Y:S06]  /*1130*/  BRA `(.L_x_14944) ;  /* 0x0000000000047947 */ /* 0x000fec0003800000 */
.L_x_14943:
[----:B------:R-:W-:-:S11]  /*1140*/  DADD R52, -R62, R50 ;  /* 0x000000003e347229 */ /* 0x000fd60000000132 */
.L_x_14944:
[----:B------:R-:W-:Y:S05]  /*1150*/  BSYNC B3 ;  /* 0x0000000000037941 */ /* 0x000fea0003800000 */
.L_x_14942:
        /* <DEDUP_REMOVED lines=30> */
[----:B-----5:R-:W-:Y:S05]  /*1340*/  CALL.REL.NOINC `($__internal_29_$__cuda_sm20_div_rn_f64_full) ;  /* 0x00000a9400c07944 */ /* 0x020fea0003c00000 */
.L_x_14951:
[----:B------:R-:W-:Y:S05]  /*1350*/  BSYNC B4 ;  /* 0x0000000000047941 */ /* 0x000fea0003800000 */
.L_x_14950:
[----:B------:R-:W-:Y:S05]  /*1360*/  BRA `(.L_x_14949) ;  /* 0x0000000000047947 */ /* 0x000fea0003800000 */
.L_x_14948:
[----:B------:R-:W-:-:S11]  /*1370*/  DADD R2, R46, -R8 ;  /* 0x000000002e027229 */ /* 0x000fd60000000808 */
.L_x_14949:
[----:B------:R-:W-:Y:S05]  /*1380*/  BSYNC B3 ;  /* 0x0000000000037941 */ /* 0x000fea0003800000 */
.L_x_14947:
        /* <DEDUP_REMOVED lines=26> */
[----:B-----5:R-:W-:Y:S05]  /*1530*/  CALL.REL.NOINC `($__internal_30_$__cuda_sm20_dsqrt_rn_f64_mediumpath_v1) ;  /* 0x00000a9800d87944 */ /* 0x020fea0003c00000 */
[----:B------:R-:W-:Y:S02]  /*1540*/  IMAD.MOV.U32 R6, RZ, RZ, R4 ;  /* 0x000000ffff067224 */ /* 0x000fe400078e0004 */
[----:B------:R-:W-:-:S07]  /*1550*/  IMAD.MOV.U32 R7, RZ, RZ, R3 ;  /* 0x000000ffff077224 */ /* 0x000fce00078e0003 */
.L_x_14953:
[----:B------:R-:W-:Y:S05]  /*1560*/  BSYNC B3 ;  /* 0x0000000000037941 */ /* 0x000fea0003800000 */
.L_x_14952:
[----:B------:R-:W-:-:S10]  /*1570*/  DADD R64, R64, R6 ;  /* 0x0000000040407229 */ /* 0x000fd40000000006 */
[C---:B------:R-:W-:Y:S02]  /*1580*/  FSETP.GEU.FTZ.AND P1, PT, R65.reuse, 1.7916666269302368164, PT ;  /* 0x3fe555554100780b */ /* 0x040fe40003f3e000 */
[----:B------:R-:W-:-:S13]  /*1590*/  FSETP.GT.FTZ.AND P0, PT, R65, -1.6999999284744262695, PT ;  /* 0xbfd999994100780b */ /* 0x000fda0003f14000 */
[----:B------:R-:W-:Y:S05]  /*15a0*/  @P0 BRA !P1, `(.L_x_14954) ;  /* 0x0000000400480947 */ /* 0x000fea0004800000 */
[----:B------:R-:W-:-:S10]  /*15b0*/  DADD R2, R64, 1 ;  /* 0x3ff0000040027429 */ /* 0x000fd40000000000 */
[----:B------:R-:W-:Y:S01]  /*15c0*/  ISETP.GT.AND P0, PT, R3, 0xfffff, PT ;  /* 0x000fffff0300780c */ /* 0x000fe20003f04270 */
[--C-:B------:R-:W-:Y:S02]  /*15d0*/  IMAD.MOV.U32 R4, RZ, RZ, R2.reuse ;  /* 0x000000ffff047224 */ /* 0x100fe400078e0002 */
[----:B------:R-:W-:Y:S02]  /*15e0*/  IMAD.MOV.U32 R5, RZ, RZ, R3 ;  /* 0x000000ffff057224 */ /* 0x000fe400078e0003 */
[----:B------:R-:W-:Y:S02]  /*15f0*/  IMAD.MOV.U32 R8, RZ, RZ, R2 ;  /* 0x000000ffff087224 */ /* 0x000fe400078e0002 */
[----:B------:R-:W-:-:S06]  /*1600*/  IMAD.MOV.U32 R2, RZ, RZ, -0x3ff ;  /* 0xfffffc01ff027424 */ /* 0x000fcc00078e00ff */
[----:B------:R-:W-:Y:S01]  /*1610*/  @!P0 DMUL R4, R4, 1.80143985094819840000e+16 ;  /* 0x4350000004048828 */ /* 0x000fe20000000000 */
[----:B------:R-:W-:-:S09]  /*1620*/  @!P0 IMAD.MOV.U32 R2, RZ, RZ, -0x435 ;  /* 0xfffffbcbff028424 */ /* 0x000fd200078e00ff */
[----:B------:R-:W-:Y:S02]  /*1630*/  @!P0 IMAD.MOV.U32 R3, RZ, RZ, R5 ;  /* 0x000000ffff038224 */ /* 0x000fe400078e0005 */
[----:B------:R-:W-:Y:S02]  /*1640*/  @!P0 IMAD.MOV.U32 R8, RZ, RZ, R4 ;  /* 0x000000ffff088224 */ /* 0x000fe400078e0004 */
[----:B------:R-:W-:-:S05]  /*1650*/  VIADD R6, R3, 0xffffffff ;  /* 0xffffffff03067836 */ /* 0x000fca0000000000 */
[----:B------:R-:W-:-:S13]  /*1660*/  ISETP.GE.U32.AND P1, PT, R6, 0x7fefffff, PT ;  /* 0x7fefffff0600780c */ /* 0x000fda0003f26070 */
        /* <DEDUP_REMOVED lines=70> */
.L_x_14954:
        /* <DEDUP_REMOVED lines=22> */
.L_x_14956:
[----:B------:R-:W-:Y:S05]  /*1c30*/  BSYNC B3 ;  /* 0x0000000000037941 */ /* 0x000fea0003800000 */
.L_x_14955:
        /* <DEDUP_REMOVED lines=30> */
.L_x_14941:
        /* <DEDUP_REMOVED lines=23> */
[----:B-----5:R-:W-:Y:S05]  /*1f90*/  CALL.REL.NOINC `($__internal_30_$__cuda_sm20_dsqrt_rn_f64_mediumpath_v1) ;  /* 0x00000a9000407944 */ /* 0x020fea0003c00000 */
[----:B------:R-:W-:-:S07]  /*1fa0*/  IMAD.MOV.U32 R2, RZ, RZ, R4 ;  /* 0x000000ffff027224 */ /* 0x000fce00078e0004 */
.L_x_14959:
[----:B------:R-:W-:Y:S05]  /*1fb0*/  BSYNC B3 ;  /* 0x0000000000037941 */ /* 0x000fea0003800000 */
.L_x_14958:
        /* <DEDUP_REMOVED lines=27> */
.L_x_14962:
[----:B------:R-:W-:Y:S05]  /*2170*/  BSYNC B3 ;  /* 0x0000000000037941 */ /* 0x000fea0003800000 */
.L_x_14961:
        /* <DEDUP_REMOVED lines=30> */
.L_x_14960:
        /* <DEDUP_REMOVED lines=76> */
.L_x_14963:
[----:B------:R-:W-:Y:S01]  /*2820*/  IMAD.MOV.U32 R2, RZ, RZ, 0x0 ;  /* 0x00000000ff027424 */ /* 0x000fe200078e00ff */
[----:B------:R-:W-:Y:S01]  /*2830*/  FSETP.NEU.FTZ.AND P0, PT, R5, RZ, PT ;  /* 0x000000ff0500720b */ /* 0x000fe20003f1d000 */
[----:B------:R-:W-:-:S06]  /*2840*/  IMAD.MOV.U32 R3, RZ, RZ, 0x7ff00000 ;  /* 0x7ff00000ff037424 */ /* 0x000fcc00078e00ff */
[----:B------:R-:W-:-:S10]  /*2850*/  DFMA R2, R4, R2, +INF ;  /* 0x7ff000000402742b */ /* 0x000fd40000000002 */
[----:B------:R-:W-:Y:S02]  /*2860*/  FSEL R64, R2, RZ, P0 ;  /* 0x000000ff02407208 */ /* 0x000fe40000000000 */
[----:B------:R-:W-:Y:S01]  /*2870*/  FSEL R65, R3, -QNAN , P0 ;  /* 0xfff0000003417808 */ /* 0x000fe20000000000 */
[----:B------:R-:W-:Y:S06]  /*2880*/  BRA `(.L_x_14939) ;  /* 0x00000004003c7947 */ /* 0x000fec0003800000 */
.L_x_14957:
        /* <DEDUP_REMOVED lines=24> */
[----:B-----5:R-:W-:Y:S05]  /*2a10*/  CALL.REL.NOINC `($__internal_30_$__cuda_sm20_dsqrt_rn_f64_mediumpath_v1) ;  /* 0x00000a8400a07944 */ /* 0x020fea0003c00000 */
[----:B------:R-:W-:-:S07]  /*2a20*/  IMAD.MOV.U32 R5, RZ, RZ, R3 ;  /* 0x000000ffff057224 */ /* 0x000fce00078e0003 */
.L_x_14965:
[----:B------:R-:W-:Y:S05]  /*2a30*/  BSYNC B3 ;  /* 0x0000000000037941 */ /* 0x000fea0003800000 */
.L_x_14964:
        /* <DEDUP_REMOVED lines=21> */
.L_x_14967:
[----:B------:R-:W-:Y:S05]  /*2b90*/  BSYNC B3 ;  /* 0x0000000000037941 */ /* 0x000fea0003800000 */
.L_x_14966:
[----:B------:R-:W-:Y:S02]  /*2ba0*/  IMAD.MOV.U32 R64, RZ, RZ, R2 ;  /* 0x000000ffff407224 */ /* 0x000fe400078e0002 */
[----:B------:R-:W-:Y:S01]  /*2bb0*/  IMAD.MOV.U32 R65, RZ, RZ, R3 ;  /* 0x000000ffff417224 */ /* 0x000fe200078e0003 */
[----:B------:R-:W-:Y:S06]  /*2bc0*/  BRA `(.L_x_14939) ;  /* 0x00000000006c7947 */ /* 0x000fec0003800000 */
.L_x_14940:
        /* <DEDUP_REMOVED lines=23> */
[----:B------:R-:W-:-:S07]  /*2d40*/  MOV R5, R3 ;  /* 0x0000000300057202 */ /* 0x000fce0000000f00 */
.L_x_14969:
[----:B------:R-:W-:Y:S05]  /*2d50*/  BSYNC B3 ;  /* 0x0000000000037941 */ /* 0x000fea0003800000 */
.L_x_14968:
[----:B------:R-:W-:Y:S02]  /*2d60*/  IMAD.MOV.U32 R64, RZ, RZ, R4 ;  /* 0x000000ffff407224 */ /* 0x000fe400078e0004 */
[----:B------:R-:W-:-:S07]  /*2d70*/  IMAD.MOV.U32 R65, RZ, RZ, R5 ;  /* 0x000000ffff417224 */ /* 0x000fce00078e0005 */
.L_x_14939:
[----:B------:R-:W-:Y:S05]  /*2d80*/  BSYNC B2 ;  /* 0x0000000000027941 */ /* 0x000fea0003800000 */
.L_x_14935:
        /* <DEDUP_REMOVED lines=25> */
.L_x_14974:
[----:B------:R-:W-:Y:S05]  /*2f20*/  BSYNC B4 ;  /* 0x0000000000047941 */ /* 0x000fea0003800000 */
.L_x_14973:
        /* <DEDUP_REMOVED lines=49> */
.L_x_14976:
        /* <DEDUP_REMOVED lines=34> */
[----:B------:R-:W-:-:S03]  /*3460*/  MOV R8, RZ ;  /* 0x000000ff00087202 */ /* 0x000fc60000000f00 */
        /* <DEDUP_REMOVED lines=36> */
.L_x_14975:
        /* <DEDUP_REMOVED lines=37> */
.L_x_14985:
[----:B------:R-:W-:Y:S05]  /*3900*/  BSYNC B6 ;  /* 0x0000000000067941 */ /* 0x000fea0003800000 */
.L_x_14984:
[----:B------:R-:W-:Y:S02]  /*3910*/  IMAD.MOV.U32 R52, RZ, RZ, R2 ;  /* 0x000000ffff347224 */ /* 0x000fe400078e0002 */
[----:B------:R-:W-:Y:S01]  /*3920*/  IMAD.MOV.U32 R53, RZ, RZ, R3 ;  /* 0x000000ffff357224 */ /* 0x000fe200078e0003 */
[----:B------:R-:W-:Y:S06]  /*3930*/  BRA `(.L_x_14983) ;  /* 0x0000000000047947 */ /* 0x000fec0003800000 */
.L_x_14982:
[----:B------:R-:W-:-:S11]  /*3940*/  DADD R52, -R62, R50 ;  /* 0x000000003e347229 */ /* 0x000fd60000000132 */
.L_x_14983:
[----:B------:R-:W-:Y:S05]  /*3950*/  BSYNC B5 ;  /* 0x0000000000057941 */ /* 0x000fea0003800000 */
.L_x_14981:
        /* <DEDUP_REMOVED lines=28> */
.L_x_14990:
[----:B------:R-:W-:Y:S05]  /*3b20*/  BSYNC B6 ;  /* 0x0000000000067941 */ /* 0x000fea0003800000 */
.L_x_14989:
[----:B------:R-:W-:Y:S01]  /*3b30*/  MOV R68, R2 ;  /* 0x0000000200447202 */ /* 0x000fe20000000f00 */
[----:B------:R-:W-:Y:S01]  /*3b40*/  IMAD.MOV.U32 R69, RZ, RZ, R3 ;  /* 0x000000ffff457224 */ /* 0x000fe200078e0003 */
[----:B------:R-:W-:Y:S06]  /*3b50*/  BRA `(.L_x_14988) ;  /* 0x0000000000047947 */ /* 0x000fec0003800000 */
.L_x_14987:
[----:B------:R-:W-:-:S11]  /*3b60*/  DADD R68, -R48, R46 ;  /* 0x0000000030447229 */ /* 0x000fd6000000012e */
.L_x_14988:
[----:B------:R-:W-:Y:S05]  /*3b70*/  BSYNC B5 ;  /* 0x0000000000057941 */ /* 0x000fea0003800000 */
.L_x_14986:
        /* <DEDUP_REMOVED lines=24> */
[----:B------:R-:W-:-:S07]  /*3d00*/  MOV R2, 0x3d20 ;  /* 0x00003d2000027802 */ /* 0x000fce0000000f00 */
[----:B-----5:R-:W-:Y:S05]  /*3d10*/  CALL.REL.NOINC `($__internal_30_$__cuda_sm20_dsqrt_rn_f64_mediumpath_v1) ;  /* 0x00000a7000e07944 */ /* 0x020fea0003c00000 */
[----:B------:R-:W-:-:S07]  /*3d20*/  IMAD.MOV.U32 R5, RZ, RZ, R3 ;  /* 0x000000ffff057224 */ /* 0x000fce00078e0003 */
.L_x_14992:
[----:B------:R-:W-:Y:S05]  /*3d30*/  BSYNC B5 ;  /* 0x0000000000057941 */ /* 0x000fea0003800000 */
.L_x_14991:
[----:B------:R-:W-:Y:S02]  /*3d40*/  IMAD.MOV.U32 R46, RZ, RZ, R4 ;  /* 0x000000ffff2e7224 */ /* 0x000fe400078e0004 */
[----:B------:R-:W-:Y:S01]  /*3d50*/  IMAD.MOV.U32 R47, RZ, RZ, R5 ;  /* 0x000000ffff2f7224 */ /* 0x000fe200078e0005 */
[----:B------:R-:W-:Y:S06]  /*3d60*/  BRA `(.L_x_14993) ;  /* 0x0000000800347947 */ /* 0x000fec0003800000 */
.L_x_14980:
        /* <DEDUP_REMOVED lines=24> */
[----:B------:R-:W-:-:S07]  /*3ef0*/  IMAD.MOV.U32 R5, RZ, RZ, R45 ;  /* 0x000000ffff057224 */ /* 0x000fce00078e002d */
[----:B-----5:R-:W-:Y:S05]  /*3f00*/  CALL.REL.NOINC `($__internal_30_$__cuda_sm20_dsqrt_rn_f64_mediumpath_v1) ;  /* 0x00000a7000647944 */ /* 0x020fea0003c00000 */
[----:B------:R-:W-:-:S07]  /*3f10*/  IMAD.MOV.U32 R5, RZ, RZ, R3 ;  /* 0x000000ffff057224 */ /* 0x000fce00078e0003 */
.L_x_14996:
[----:B------:R-:W-:Y:S05]  /*3f20*/  BSYNC B5 ;  /* 0x0000000000057941 */ /* 0x000fea0003800000 */
.L_x_14995:
[----:B------:R-:W-:Y:S02]  /*3f30*/  IMAD.MOV.U32 R46, RZ, RZ, R4 ;  /* 0x000000ffff2e7224 */ /* 0x000fe400078e0004 */
[----:B------:R-:W-:Y:S01]  /*3f40*/  IMAD.MOV.U32 R47, RZ, RZ, R5 ;  /* 0x000000ffff2f7224 */ /* 0x000fe200078e0005 */
[----:B------:R-:W-:Y:S06]  /*3f50*/  BRA `(.L_x_14993) ;  /* 0x0000000400b87947 */ /* 0x000fec0003800000 */
.L_x_14994:
[----:B------:R-:W-:Y:S01]  /*3f60*/  DMUL R54, R62, R48 ;  /* 0x000000303e367228 */ /* 0x000fe20000000000 */
[----:B------:R-:W-:Y:S01]  /*3f70*/  IMAD.MOV.U32 R4, RZ, RZ, 0x0 ;  /* 0x00000000ff047424 */ /* 0x000fe200078e00ff */
[----:B------:R-:W-:Y:S01]  /*3f80*/  DMUL R44, R68, 8.11296384146066816958e+31 ;  /* 0x46900000442c7828 */ /* 0x000fe20000000000 */
[----:B------:R-:W-:Y:S01]  /*3f90*/  IMAD.MOV.U32 R5, RZ, RZ, 0x3fd80000 ;  /* 0x3fd80000ff057424 */ /* 0x000fe200078e00ff */
[----:B------:R-:W-:Y:S02]  /*3fa0*/  BSSY B5, `(.L_x_14997) ;  /* 0x0000018000057945 */ /* 0x000fe40003800000 */
[----:B------:R-:W0:Y:S04]  /*3fb0*/  MUFU.RSQ64H R53, R55 ;  /* 0x0000003700357308 */ /* 0x000e280000001c00 */
[----:B------:R-:W-:Y:S01]  /*3fc0*/  IADD3 R52, R55, -0x3500000, RZ ;  /* 0xfcb0000037347810 */ /* 0x000fe20007ffe0ff */
[----:B------:R-:W-:-:S03]  /*3fd0*/  DMUL R44, R66, R44 ;  /* 0x0000002c422c7228 */ /* 0x000fc60000000000 */
        /* <DEDUP_REMOVED lines=20> */
.L_x_14998:
[----:B------:R-:W-:Y:S05]  /*4120*/  BSYNC B5 ;  /* 0x0000000000057941 */ /* 0x000fea0003800000 */
.L_x_14997:
        /* <DEDUP_REMOVED lines=21> */
.L_x_15000:
[----:B------:R-:W-:Y:S05]  /*4280*/  BSYNC B5 ;  /* 0x0000000000057941 */ /* 0x000fea0003800000 */
.L_x_14999:
[----:B------:R-:W-:Y:S01]  /*4290*/  DMUL R66, R66, 8.11296384146066816958e+31 ;  /* 0x4690000042427828 */ /* 0x000fe20000000000 */
[----:B------:R-:W-:Y:S01]  /*42a0*/  MOV R46, R2 ;  /* 0x00000002002e7202 */ /* 0x000fe20000000f00 */
[----:B------:R-:W-:Y:S01]  /*42b0*/  IMAD.MOV.U32 R47, RZ, RZ, R3 ;  /* 0x000000ffff2f7224 */ /* 0x000fe200078e0003 */
[----:B------:R-:W-:Y:S08]  /*42c0*/  BRA `(.L_x_14993) ;  /* 0x0000000000dc7947 */ /* 0x000ff00003800000 */
.L_x_14979:
        /* <DEDUP_REMOVED lines=22> */
[----:B------:R-:W-:Y:S02]  /*4430*/  IMAD.MOV.U32 R46, RZ, RZ, R4 ;  /* 0x000000ffff2e7224 */ /* 0x000fe400078e0004 */
[----:B------:R-:W-:-:S07]  /*4440*/  IMAD.MOV.U32 R47, RZ, RZ, R3 ;  /* 0x000000ffff2f7224 */ /* 0x000fce00078e0003 */
.L_x_15002:
[----:B------:R-:W-:Y:S05]  /*4450*/  BSYNC B5 ;  /* 0x0000000000057941 */ /* 0x000fea0003800000 */
.L_x_15001:
        /* <DEDUP_REMOVED lines=28> */
.L_x_15004:
[----:B------:R-:W-:Y:S05]  /*4620*/  BSYNC B5 ;  /* 0x0000000000057941 */ /* 0x000fea0003800000 */
.L_x_15003:
[----:B------:R-:W-:-:S11]  /*4630*/  DMUL R46, R2, R46 ;  /* 0x0000002e022e7228 */ /* 0x000fd60000000000 */
.L_x_14993:
[----:B------:R-:W-:Y:S05]  /*4640*/  BSYNC B4 ;  /* 0x0000000000047941 */ /* 0x000fea0003800000 */
.L_x_14978:
[----:B------:R-:W-:Y:S05]  /*4650*/  BRA `(.L_x_15005) ;  /* 0x0000000000087947 */ /* 0x000fea0003800000 */
.L_x_14972:
[----:B------:R-:W-:Y:S02]  /*4660*/  DMUL R46, R44, 9.00719925474099200000e+15 ;  /* 0x434000002c2e7828 */ /* 0x000fe40000000000 */
[----:B------:R-:W-:-:S11]  /*4670*/  DMUL R66, R66, 9.00719925474099200000e+15 ;  /* 0x4340000042427828 */ /* 0x000fd60000000000 */
.L_x_15005:
[----:B------:R-:W-:Y:S05]  /*4680*/  BSYNC B2 ;  /* 0x0000000000027941 */ /* 0x000fea0003800000 */
.L_x_14971:
        /* <DEDUP_REMOVED lines=28> */
.L_x_15007:
[----:B------:R-:W-:Y:S05]  /*4850*/  BSYNC B2 ;  /* 0x0000000000027941 */ /* 0x000fea0003800000 */
.L_x_15006:
        /* <DEDUP_REMOVED lines=82> */
.L_x_15009:
[----:B------:R-:W-:Y:S02]  /*4d80*/  FSEL R2, RZ, 3.37028055040000000000e+12, P1 ;  /* 0x54442d18ff027808 */ /* 0x000fe40000800000 */
[----:B------:R-:W-:-:S07]  /*4d90*/  FSEL R3, RZ, 2.1426990032196044922, P1 ;  /* 0x400921fbff037808 */ /* 0x000fce0000800000 */
.L_x_15010:
[----:B------:R-:W-:Y:S05]  /*4da0*/  BSYNC B0 ;  /* 0x0000000000007941 */ /* 0x000fea0003800000 */
.L_x_15008:
[----:B------:R-:W-:Y:S01]  /*4db0*/  DADD R46, |R46|, |R66| ;  /* 0x000000002e2e7229 */ /* 0x000fe20000000642 */
[----:B------:R-:W-:-:S07]  /*4dc0*/  LOP3.LUT R67, R3, 0x80000000, R67, 0xb8, !PT ;  /* 0x8000000003437812 */ /* 0x000fce00078eb843 */
[----:B------:R-:W-:-:S06]  /*4dd0*/  DSETP.GTU.AND P0, PT, |R46|, +INF , PT ;  /* 0x7ff000002e00742a */ /* 0x000fcc0003f0c200 */
[----:B------:R-:W-:Y:S02]  /*4de0*/  FSEL R2, R46, R2, P0 ;  /* 0x000000022e027208 */ /* 0x000fe40000000000 */
[----:B------:R-:W-:-:S07]  /*4df0*/  FSEL R3, R47, R67, P0 ;  /* 0x000000432f037208 */ /* 0x000fce0000000000 */
.L_x_14977:
[----:B------:R-:W-:Y:S05]  /*4e00*/  BSYNC B3 ;  /* 0x0000000000037941 */ /* 0x000fea0003800000 */
.L_x_14970:
[----:B------:R-:W-:Y:S01]  /*4e10*/  LOP3.LUT R15, R3, 0x80000000, R15, 0xb8, !PT ;  /* 0x80000000030f7812 */ /* 0x000fe200078eb80f */
[----:B------:R-:W-:Y:S01]  /*4e20*/  IMAD.MOV.U32 R14, RZ, RZ, R2 ;  /* 0x000000ffff0e7224 */ /* 0x000fe200078e0002 */
[----:B------:R-:W-:Y:S01]  /*4e30*/  LOP3.LUT R13, R65, 0x80000000, R13, 0xb8, !PT ;  /* 0x80000000410d7812 */ /* 0x000fe200078eb80d */
[----:B------:R-:W-:Y:S01]  /*4e40*/  IMAD.MOV.U32 R12, RZ, RZ, R64 ;  /* 0x000000ffff0c7224 */ /* 0x000fe200078e0040 */
[----:B------:R-:W-:Y:S06]  /*4e50*/  BRA `(.L_x_14934) ;  /* 0x0000005800e87947 */ /* 0x000fec0003800000 */
.L_x_14933:
[----:B------:R-:W-:Y:S01]  /*4e60*/  ISETP.GT.AND P0, PT, R13, -0x1, PT ;  /* 0xffffffff0d00780c */ /* 0x000fe20003f04270 */
[----:B------:R-:W-:-:S12]  /*4e70*/  BSSY B2, `(.L_x_15011) ;  /* 0x000059f000027945 */ /* 0x000fd80003800000 */
[----:B------:R-:W-:Y:S05]  /*4e80*/  @P0 BRA `(.L_x_15012) ;  /* 0x0000002c00980947 */ /* 0x000fea0003800000 */
[----:B------:R-:W-:Y:S01]  /*4e90*/  DADD R52, -RZ, |R14| ;  /* 0x00000000ff347229 */ /* 0x000fe2000000050e */
[----:B------:R-:W-:Y:S01]  /*4ea0*/  UMOV UR4, 0xffffffff ;  /* 0xffffffff00047882 */ /* 0x000fe20000000000 */
[----:B------:R-:W-:Y:S01]  /*4eb0*/  DADD R54, -RZ, |R12| ;  /* 0x00000000ff367229 */ /* 0x000fe2000000050c */
[----:B------:R-:W-:Y:S01]  /*4ec0*/  UMOV UR5, 0x7fdfffff ;  /* 0x7fdfffff00057882 */ /* 0x000fe20000000000 */
[--C-:B------:R-:W-:Y:S02]  /*4ed0*/  DSETP.GEU.AND P4, PT, |R12|, |R14|.reuse, PT ;  /* 0x4000000e0c00722a */ /* 0x100fe40003f8e200 */
[----:B------:R-:W-:Y:S02]  /*4ee0*/  DADD R2, -RZ, -R14 ;  /* 0x00000000ff027229 */ /* 0x000fe4000000090e */
[----:B------:R-:W-:-:S04]  /*4ef0*/  DADD R44, -RZ, -R12 ;  /* 0x00000000ff2c7229 */ /* 0x000fc8000000090c */
[----:B------:R-:W-:Y:S02]  /*4f00*/  FSEL R50, R52, R54, !P4 ;  /* 0x0000003634327208 */ /* 0x000fe40006000000 */
[----:B------:R-:W-:Y:S02]  /*4f10*/  FSEL R51, R53, R55, !P4 ;  /* 0x0000003735337208 */ /* 0x000fe40006000000 */
[----:B------:R-:W-:Y:S01]  /*4f20*/  FSEL R48, R54, R52, !P4 ;  /* 0x0000003436307208 */ /* 0x000fe20006000000 */
[----:B------:R-:W-:Y:S01]  /*4f30*/  IMAD.MOV.U32 R11, RZ, RZ, R3 ;  /* 0x000000ffff0b7224 */ /* 0x000fe200078e0003 */
        /* <DEDUP_REMOVED lines=10> */
[----:B------:R-:W-:Y:S01]  /*4fe0*/  IMAD.MOV.U32 R44, RZ, RZ, -0x3ff ;  /* 0xfffffc01ff2c7424 */ /* 0x000fe200078e00ff */
[----:B------:R-:W-:-:S04]  /*4ff0*/  FSETP.GEU.AND P5, PT, |R49|, 6.5827683646048100446e-37, PT ;  /* 0x036000003100780b */ /* 0x000fc80003fae200 */
[C---:B------:R-:W-:Y:S02]  /*5000*/  DFMA R52, R50.reuse, R50, R2 ;  /* 0x000000323234722b */ /* 0x040fe40000000002 */
[----:B0-----:R-:W-:-:S08]  /*5010*/  DFMA R6, -R50, R4, 1 ;  /* 0x3ff000003206742b */ /* 0x001fd00000000104 */
[----:B------:R-:W-:Y:S01]  /*5020*/  ISETP.GT.AND P0, PT, R53, 0xfffff, PT ;  /* 0x000fffff3500780c */ /* 0x000fe20003f04270 */
[----:B------:R-:W-:-:S12]  /*5030*/  DFMA R6, R6, R6, R6 ;  /* 0x000000060606722b */ /* 0x000fd80000000006 */
        /* <DEDUP_REMOVED lines=19> */
[----:B------:R-:W-:-:S04]  /*5170*/  FSETP.GT.AND P3, PT, |R8|, 1.469367938527859385e-39, PT ;  /* 0x001000000800780b */ /* 0x000fc80003f64200 */
        /* <DEDUP_REMOVED lines=65> */
.L_x_15016:
[----:B------:R-:W-:Y:S05]  /*5590*/  BSYNC B0 ;  /* 0x0000000000007941 */ /* 0x000fea0003800000 */
.L_x_15015:
[----:B------:R-:W-:Y:S04]  /*55a0*/  BSSY B3, `(.L_x_15017) ;  /* 0x0000008000037945 */ /* 0x000fe80003800000 */
[----:B------:R-:W-:Y:S05]  /*55b0*/  @P3 BRA P5, `(.L_x_15018) ;  /* 0x0000000000183947 */ /* 0x000fea0002800000 */
[----:B------:R-:W-:Y:S01]  /*55c0*/  IMAD.MOV.U32 R6, RZ, RZ, R48 ;  /* 0x000000ffff067224 */ /* 0x000fe200078e0030 */
[----:B------:R-:W-:Y:S01]  /*55d0*/  MOV R2, R50 ;  /* 0x0000003200027202 */ /* 0x000fe20000000f00 */
[----:B------:R-:W-:Y:S01]  /*55e0*/  IMAD.MOV.U32 R5, RZ, RZ, R49 ;  /* 0x000000ffff057224 */ /* 0x000fe200078e0031 */
[----:B------:R-:W-:Y:S01]  /*55f0*/  MOV R4, 0x5620 ;  /* 0x0000562000047802 */ /* 0x000fe20000000f00 */
[----:B------:R-:W-:-:S07]  /*5600*/  IMAD.MOV.U32 R3, RZ, RZ, R51 ;  /* 0x000000ffff037224 */ /* 0x000fce00078e0033 */
[----:B-----5:R-:W-:Y:S05]  /*5610*/  CALL.REL.NOINC `($__internal_29_$__cuda_sm20_div_rn_f64_full) ;  /* 0x00000a54000c7944 */ /* 0x020fea0003c00000 */
.L_x_15018:
[----:B------:R-:W-:Y:S05]  /*5620*/  BSYNC B3 ;  /* 0x0000000000037941 */ /* 0x000fea0003800000 */
.L_x_15017:
        /* <DEDUP_REMOVED lines=82> */
.L_x_15020:
[----:B------:R-:W-:-:S04]  /*5b50*/  ISETP.GE.AND P0, PT, R45, RZ, PT ;  /* 0x000000ff2d00720c */ /* 0x000fc80003f06270 */
[----:B------:R-:W-:Y:S02]  /*5b60*/  FSEL R6, RZ, 3.37028055040000000000e+12, P0 ;  /* 0x54442d18ff067808 */ /* 0x000fe40000000000 */
[----:B------:R-:W-:-:S07]  /*5b70*/  FSEL R7, RZ, 2.1426990032196044922, P0 ;  /* 0x400921fbff077808 */ /* 0x000fce0000000000 */
.L_x_15021:
[----:B------:R-:W-:Y:S05]  /*5b80*/  BSYNC B0 ;  /* 0x0000000000007941 */ /* 0x000fea0003800000 */
.L_x_15019:
[----:B------:R-:W-:Y:S01]  /*5b90*/  DADD R2, |R12|, |R14| ;  /* 0x000000000c027229 */ /* 0x000fe2000000060e */
[----:B------:R-:W-:Y:S01]  /*5ba0*/  LOP3.LUT R11, R7, 0x80000000, R11, 0xb8, !PT ;  /* 0x80000000070b7812 */ /* 0x000fe200078eb80b */
[----:B------:R-:W-:-:S06]  /*5bb0*/  DMUL R46, R46, 0.5 ;  /* 0x3fe000002e2e7828 */ /* 0x000fcc0000000000 */
[----:B------:R-:W-:-:S06]  /*5bc0*/  DSETP.GTU.AND P0, PT, |R2|, +INF , PT ;  /* 0x7ff000000200742a */ /* 0x000fcc0003f0c200 */
[----:B------:R-:W-:Y:S02]  /*5bd0*/  FSEL R6, R2, R6, P0 ;  /* 0x0000000602067208 */ /* 0x000fe40000000000 */
[----:B------:R-:W-:Y:S01]  /*5be0*/  FSEL R7, R3, R11, P0 ;  /* 0x0000000b03077208 */ /* 0x000fe20000000000 */
[----:B------:R-:W-:Y:S06]  /*5bf0*/  BRA `(.L_x_15022) ;  /* 0x0000004c00187947 */ /* 0x000fec0003800000 */
.L_x_15014:
        /* <DEDUP_REMOVED lines=19> */
[----:B------:R-:W-:Y:S01]  /*5d30*/  IMAD.MOV.U32 R52, RZ, RZ, RZ ;  /* 0x000000ffff347224 */ /* 0x000fe200078e00ff */
        /* <DEDUP_REMOVED lines=13> */
[----:B------:R-:W-:Y:S01]  /*5e10*/  DSETP.NEU.AND P1, PT, R4, RZ, PT ;  /* 0x000000ff0400722a */ /* 0x000fe20003f2d000 */
[----:B------:R-:W-:Y:S01]  /*5e20*/  LOP3.LUT R7, R6, 0x100000, RZ, 0xfc, !PT ;  /* 0x0010000006077812 */ /* 0x000fe200078efcff */
[----:B------:R-:W-:Y:S01]  /*5e30*/  IMAD.MOV.U32 R6, RZ, RZ, RZ ;  /* 0x000000ffff067224 */ /* 0x000fe200078e00ff */
[----:B------:R-:W0:Y:S02]  /*5e40*/  MUFU.RSQ64H R53, R47 ;  /* 0x0000002f00357308 */ /* 0x000e240000001c00 */
[----:B0-----:R-:W-:-:S08]  /*5e50*/  DMUL R54, R52, R52 ;  /* 0x0000003434367228 */ /* 0x001fd00000000000 */
[----:B------:R-:W-:-:S08]  /*5e60*/  DFMA R54, R46, -R54, 1 ;  /* 0x3ff000002e36742b */ /* 0x000fd00000000836 */
[----:B------:R-:W-:Y:S02]  /*5e70*/  DFMA R56, R54, R56, 0.5 ;  /* 0x3fe000003638742b */ /* 0x000fe40000000038 */
[----:B------:R-:W-:-:S08]  /*5e80*/  DMUL R54, R52, R54 ;  /* 0x0000003634367228 */ /* 0x000fd00000000000 */
[----:B------:R-:W-:-:S08]  /*5e90*/  DFMA R54, R56, R54, R52 ;  /* 0x000000363836722b */ /* 0x000fd00000000034 */
[----:B------:R-:W-:Y:S02]  /*5ea0*/  DMUL R54, R8, R54 ;  /* 0x0000003608367228 */ /* 0x000fe40000000000 */
[----:B------:R-:W-:-:S06]  /*5eb0*/  DFMA R8, -R50, R58, 1 ;  /* 0x3ff000003208742b */ /* 0x000fcc000000013a */
[----:B------:R-:W-:Y:S02]  /*5ec0*/  DMUL R54, R54, R6 ;  /* 0x0000000636367228 */ /* 0x000fe40000000000 */
[----:B------:R-:W-:-:S08]  /*5ed0*/  DFMA R8, R8, R8, R8 ;  /* 0x000000080808722b */ /* 0x000fd00000000008 */
        /* <DEDUP_REMOVED lines=89> */
.L_x_15024:
[----:B------:R-:W-:Y:S05]  /*6470*/  BSYNC B0 ;  /* 0x0000000000007941 */ /* 0x000fea0003800000 */
.L_x_15023:
[----:B------:R-:W-:Y:S04]  /*6480*/  BSSY B3, `(.L_x_15025) ;  /* 0x0000008000037945 */ /* 0x000fe80003800000 */
[----:B------:R-:W-:Y:S05]  /*6490*/  @P3 BRA P5, `(.L_x_15026) ;  /* 0x0000000000183947 */ /* 0x000fea0002800000 */
[----:B------:R-:W-:Y:S01]  /*64a0*/  MOV R6, R48 ;  /* 0x0000003000067202 */ /* 0x000fe20000000f00 */
[----:B------:R-:W-:Y:S01]  /*64b0*/  IMAD.MOV.U32 R5, RZ, RZ, R49 ;  /* 0x000000ffff057224 */ /* 0x000fe200078e0031 */
[----:B------:R-:W-:Y:S01]  /*64c0*/  MOV R4, 0x6500 ;  /* 0x0000650000047802 */ /* 0x000fe20000000f00 */
[----:B------:R-:W-:Y:S02]  /*64d0*/  IMAD.MOV.U32 R2, RZ, RZ, R50 ;  /* 0x000000ffff027224 */ /* 0x000fe400078e0032 */
[----:B------:R-:W-:-:S07]  /*64e0*/  IMAD.MOV.U32 R3, RZ, RZ, R51 ;  /* 0x000000ffff037224 */ /* 0x000fce00078e0033 */
[----:B-----5:R-:W-:Y:S05]  /*64f0*/  CALL.REL.NOINC `($__internal_29_$__cuda_sm20_div_rn_f64_full) ;  /* 0x00000a4400547944 */ /* 0x020fea0003c00000 */
.L_x_15026:
[----:B------:R-:W-:Y:S05]  /*6500*/  BSYNC B3 ;  /* 0x0000000000037941 */ /* 0x000fea0003800000 */
.L_x_15025:
        /* <DEDUP_REMOVED lines=82> */
.L_x_15028:
[----:B------:R-:W-:-:S04]  /*6a30*/  ISETP.GE.AND P0, PT, R45, RZ, PT ;  /* 0x000000ff2d00720c */ /* 0x000fc80003f06270 */
[----:B------:R-:W-:Y:S02]  /*6a40*/  FSEL R6, RZ, 3.37028055040000000000e+12, P0 ;  /* 0x54442d18ff067808 */ /* 0x000fe40000000000 */
[----:B------:R-:W-:-:S07]  /*6a50*/  FSEL R7, RZ, 2.1426990032196044922, P0 ;  /* 0x400921fbff077808 */ /* 0x000fce0000000000 */
.L_x_15029:
[----:B------:R-:W-:Y:S05]  /*6a60*/  BSYNC B0 ;  /* 0x0000000000007941 */ /* 0x000fea0003800000 */
.L_x_15027:
[----:B------:R-:W-:Y:S01]  /*6a70*/  DADD R2, |R12|, |R14| ;  /* 0x000000000c027229 */ /* 0x000fe2000000060e */
[----:B------:R-:W-:-:S07]  /*6a80*/  LOP3.LUT R11, R7, 0x80000000, R11, 0xb8, !PT ;  /* 0x80000000070b7812 */ /* 0x000fce00078eb80b */
[----:B------:R-:W-:-:S06]  /*6a90*/  DSETP.GTU.AND P0, PT, |R2|, +INF , PT ;  /* 0x7ff000000200742a */ /* 0x000fcc0003f0c200 */
[----:B------:R-:W-:Y:S02]  /*6aa0*/  FSEL R6, R2, R6, P0 ;  /* 0x0000000602067208 */ /* 0x000fe40000000000 */
[----:B------:R-:W-:Y:S01]  /*6ab0*/  FSEL R7, R3, R11, P0 ;  /* 0x0000000b03077208 */ /* 0x000fe20000000000 */
[----:B------:R-:W-:Y:S06]  /*6ac0*/  BRA `(.L_x_15022) ;  /* 0x0000003c00647947 */ /* 0x000fec0003800000 */
.L_x_15013:
        /* <DEDUP_REMOVED lines=22> */
[----:B-----5:R-:W-:Y:S05]  /*6c30*/  CALL.REL.NOINC `($__internal_29_$__cuda_sm20_div_rn_f64_full) ;  /* 0x00000a3c00847944 */ /* 0x020fea0003c00000 */
.L_x_15031:
[----:B------:R-:W-:Y:S05]  /*6c40*/  BSYNC B3 ;  /* 0x0000000000037941 */ /* 0x000fea0003800000 */
.L_x_15030:
        /* <DEDUP_REMOVED lines=24> */
[----:B------:R-:W-:Y:S02]  /*6dd0*/  IMAD.MOV.U32 R4, RZ, RZ, R2 ;  /* 0x000000ffff047224 */ /* 0x000fe400078e0002 */
[----:B------:R-:W-:-:S07]  /*6de0*/  IMAD.MOV.U32 R5, RZ, RZ, R3 ;  /* 0x000000ffff057224 */ /* 0x000fce00078e0003 */
.L_x_15033:
[----:B------:R-:W-:Y:S05]  /*6df0*/  BSYNC B3 ;  /* 0x0000000000037941 */ /* 0x000fea0003800000 */
.L_x_15032:
[----:B------:R-:W-:Y:S01]  /*6e00*/  DADD R54, -RZ, |R4| ;  /* 0x00000000ff367229 */ /* 0x000fe20000000504 */
[----:B------:R-:W-:Y:S01]  /*6e10*/  MOV R8, RZ ;  /* 0x000000ff00087202 */ /* 0x000fe20000000f00 */
[----:B------:R-:W-:Y:S01]  /*6e20*/  UMOV UR4, 0xffffffff ;  /* 0xffffffff00047882 */ /* 0x000fe20000000000 */
[----:B------:R-:W-:Y:S01]  /*6e30*/  UMOV UR5, 0x7fefffff ;  /* 0x7fefffff00057882 */ /* 0x000fe20000000000 */
[----:B------:R-:W-:Y:S01]  /*6e40*/  IMAD.MOV.U32 R56, RZ, RZ, 0x0 ;  /* 0x00000000ff387424 */ /* 0x000fe200078e00ff */
[----:B------:R-:W-:Y:S01]  /*6e50*/  UMOV UR8, UR5 ;  /* 0x0000000500087c82 */ /* 0x000fe20008000000 */
[----:B------:R-:W-:Y:S01]  /*6e60*/  IMAD.MOV.U32 R57, RZ, RZ, 0x3fd80000 ;  /* 0x3fd80000ff397424 */ /* 0x000fe200078e00ff */
[----:B------:R-:W-:Y:S01]  /*6e70*/  MUFU.RCP64H R59, R51 ;  /* 0x00000033003b7308 */ /* 0x000fe20000001800 */
[----:B------:R-:W-:Y:S01]  /*6e80*/  IMAD.U32 R44, RZ, RZ, UR8 ;  /* 0x00000008ff2c7e24 */ /* 0x000fe2000f8e00ff */
[----:B------:R-:W-:Y:S01]  /*6e90*/  BSSY B0, `(.L_x_15034) ;  /* 0x000007f000007945 */ /* 0x000fe20003800000 */
[CC--:B------:R-:W-:Y:S01]  /*6ea0*/  ISETP.GT.U32.AND P1, PT, R54.reuse, R46.reuse, PT ;  /* 0x0000002e3600720c */ /* 0x0c0fe20003f24070 */
[----:B------:R-:W-:Y:S01]  /*6eb0*/  IMAD.MOV.U32 R58, RZ, RZ, 0x1 ;  /* 0x00000001ff3a7424 */ /* 0x000fe200078e00ff */
[----:B------:R-:W-:-:S02]  /*6ec0*/  ISETP.LT.U32.AND P0, PT, R54, R46, PT ;  /* 0x0000002e3600720c */ /* 0x000fc40003f01070 */
[CC--:B------:R-:W-:Y:S02]  /*6ed0*/  ISETP.GT.U32.AND.EX P1, PT, R55.reuse, R47.reuse, PT, P1 ;  /* 0x0000002f3700720c */ /* 0x0c0fe40003f24110 */
[CC--:B------:R-:W-:Y:S02]  /*6ee0*/  ISETP.LT.U32.AND.EX P0, PT, R55.reuse, R47.reuse, PT, P0 ;  /* 0x0000002f3700720c */ /* 0x0c0fe40003f01100 */
[-C--:B------:R-:W-:Y:S02]  /*6ef0*/  SEL R3, R55, R47.reuse, P1 ;  /* 0x0000002f37037207 */ /* 0x080fe40000800000 */
[----:B------:R-:W-:Y:S02]  /*6f00*/  SEL R4, R54, R46, P0 ;  /* 0x0000002e36047207 */ /* 0x000fe40000000000 */
[----:B------:R-:W-:Y:S02]  /*6f10*/  LOP3.LUT R6, R3, 0xffc00000, RZ, 0xc0, !PT ;  /* 0xffc0000003067812 */ /* 0x000fe400078ec0ff */
[----:B------:R-:W-:-:S02]  /*6f20*/  SEL R5, R55, R47, P0 ;  /* 0x0000002f37057207 */ /* 0x000fc40000000000 */
[----:B------:R-:W-:Y:S02]  /*6f30*/  IADD3 R9, -R6, 0x7fd00000, RZ ;  /* 0x7fd0000006097810 */ /* 0x000fe40007ffe1ff */
[----:B------:R-:W-:Y:S02]  /*6f40*/  SEL R2, R54, R46, P1 ;  /* 0x0000002e36027207 */ /* 0x000fe40000800000 */
[----:B------:R-:W-:Y:S02]  /*6f50*/  ISETP.GE.U32.AND P2, PT, R5, 0x7ff00000, PT ;  /* 0x7ff000000500780c */ /* 0x000fe40003f46070 */
[C---:B------:R-:W-:Y:S01]  /*6f60*/  DMUL R52, R8.reuse, R4 ;  /* 0x0000000408347228 */ /* 0x040fe20000000000 */
[----:B------:R-:W-:Y:S01]  /*6f70*/  FSETP.GEU.AND P5, PT, |R49|, 6.5827683646048100446e-37, PT ;  /* 0x036000003100780b */ /* 0x000fe20003fae200 */
        /* <DEDUP_REMOVED lines=10> */
[----:B------:R-:W-:Y:S01]  /*7020*/  DSETP.NEU.AND P1, PT, R4, RZ, PT ;  /* 0x000000ff0400722a */ /* 0x000fe20003f2d000 */
[----:B------:R-:W-:Y:S02]  /*7030*/  LOP3.LUT R7, R6, 0x100000, RZ, 0xfc, !PT ;  /* 0x0010000006077812 */ /* 0x000fe400078efcff */
[----:B------:R-:W0:Y:S01]  /*7040*/  MUFU.RSQ64H R53, R47 ;  /* 0x0000002f00357308 */ /* 0x000e220000001c00 */
[----:B------:R-:W-:Y:S01]  /*7050*/  MOV R6, RZ ;  /* 0x000000ff00067202 */ /* 0x000fe20000000f00 */
        /* <DEDUP_REMOVED lines=98> */
.L_x_15035:
[----:B------:R-:W-:Y:S05]  /*7680*/  BSYNC B0 ;  /* 0x0000000000007941 */ /* 0x000fea0003800000 */
.L_x_15034:
[----:B------:R-:W-:Y:S04]  /*7690*/  BSSY B3, `(.L_x_15036) ;  /* 0x0000008000037945 */ /* 0x000fe80003800000 */
[----:B------:R-:W-:Y:S05]  /*76a0*/  @P3 BRA P5, `(.L_x_15037) ;  /* 0x0000000000183947 */ /* 0x000fea0002800000 */
[----:B------:R-:W-:Y:S01]  /*76b0*/  IMAD.MOV.U32 R6, RZ, RZ, R48 ;  /* 0x000000ffff067224 */ /* 0x000fe200078e0030 */
[----:B------:R-:W-:Y:S01]  /*76c0*/  MOV R4, 0x7710 ;  /* 0x0000771000047802 */ /* 0x000fe20000000f00 */
[----:B------:R-:W-:Y:S02]  /*76d0*/  IMAD.MOV.U32 R5, RZ, RZ, R49 ;  /* 0x000000ffff057224 */ /* 0x000fe400078e0031 */
[----:B------:R-:W-:Y:S02]  /*76e0*/  IMAD.MOV.U32 R2, RZ, RZ, R50 ;  /* 0x000000ffff027224 */ /* 0x000fe400078e0032 */
[----:B------:R-:W-:-:S07]  /*76f0*/  IMAD.MOV.U32 R3, RZ, RZ, R51 ;  /* 0x000000ffff037224 */ /* 0x000fce00078e0033 */
[----:B-----5:R-:W-:Y:S05]  /*7700*/  CALL.REL.NOINC `($__internal_29_$__cuda_sm20_div_rn_f64_full) ;  /* 0x00000a3000d07944 */ /* 0x020fea0003c00000 */
.L_x_15037:
[----:B------:R-:W-:Y:S05]  /*7710*/  BSYNC B3 ;  /* 0x0000000000037941 */ /* 0x000fea0003800000 */
.L_x_15036:
        /* <DEDUP_REMOVED lines=82> */
.L_x_15039:
[----:B------:R-:W-:-:S04]  /*7c40*/  ISETP.GE.AND P0, PT, R45, RZ, PT ;  /* 0x000000ff2d00720c */ /* 0x000fc80003f06270 */
[----:B------:R-:W-:Y:S02]  /*7c50*/  FSEL R6, RZ, 3.37028055040000000000e+12, P0 ;  /* 0x54442d18ff067808 */ /* 0x000fe40000000000 */
[----:B------:R-:W-:-:S07]  /*7c60*/  FSEL R7, RZ, 2.1426990032196044922, P0 ;  /* 0x400921fbff077808 */ /* 0x000fce0000000000 */
.L_x_15040:
[----:B------:R-:W-:Y:S05]  /*7c70*/  BSYNC B0 ;  /* 0x0000000000007941 */ /* 0x000fea0003800000 */
.L_x_15038:
[----:B------:R-:W-:Y:S01]  /*7c80*/  DADD R2, |R12|, |R14| ;  /* 0x000000000c027229 */ /* 0x000fe2000000060e */
[----:B------:R-:W-:Y:S01]  /*7c90*/  LOP3.LUT R11, R7, 0x80000000, R11, 0xb8, !PT ;  /* 0x80000000070b7812 */ /* 0x000fe200078eb80b */
[----:B------:R-:W-:-:S06]  /*7ca0*/  DADD R46, R46, 1 ;  /* 0x3ff000002e2e7429 */ /* 0x000fcc0000000000 */
[----:B------:R-:W-:-:S06]  /*7cb0*/  DSETP.GTU.AND P0, PT, |R2|, +INF , PT ;  /* 0x7ff000000200742a */ /* 0x000fcc0003f0c200 */
[----:B------:R-:W-:Y:S02]  /*7cc0*/  FSEL R6, R2, R6, P0 ;  /* 0x0000000602067208 */ /* 0x000fe40000000000 */
[----:B------:R-:W-:Y:S01]  /*7cd0*/  FSEL R7, R3, R11, P0 ;  /* 0x0000000b03077208 */ /* 0x000fe20000000000 */
[----:B------:R-:W-:Y:S06]  /*7ce0*/  BRA `(.L_x_15022) ;  /* 0x0000002800dc7947 */ /* 0x000fec0003800000 */
.L_x_15012:
        /* <DEDUP_REMOVED lines=27> */
[----:B------:R-:W-:-:S04]  /*7ea0*/  @!P0 IMAD.MOV.U32 R5, RZ, RZ, R7 ;  /* 0x000000ffff058224 */ /* 0x000fc800078e0007 */
[----:B------:R-:W-:Y:S01]  /*7eb0*/  VIADD R11, R5, 0xffffffff ;  /* 0xffffffff050b7836 */ /* 0x000fe20000000000 */
[----:B------:R-:W-:-:S04]  /*7ec0*/  DMUL R8, R44, R2 ;  /* 0x000000022c087228 */ /* 0x000fc80000000000 */
[----:B------:R-:W-:Y:S01]  /*7ed0*/  ISETP.GE.U32.AND P1, PT, R11, 0x7fefffff, PT ;  /* 0x7fefffff0b00780c */ /* 0x000fe20003f26070 */
[----:B------:R-:W-:Y:S02]  /*7ee0*/  IMAD.MOV.U32 R11, RZ, RZ, R4 ;  /* 0x000000ffff0b7224 */ /* 0x000fe400078e0004 */
[----:B------:R-:W-:Y:S01]  /*7ef0*/  IMAD.MOV.U32 R4, RZ, RZ, -0x3ff ;  /* 0xfffffc01ff047424 */ /* 0x000fe200078e00ff */
[----:B------:R-:W-:Y:S01]  /*7f00*/  DFMA R46, -R48, R8, R44 ;  /* 0x00000008302e722b */ /* 0x000fe2000000012c */
[----:B------:R-:W-:Y:S02]  /*7f10*/  @!P0 IMAD.MOV.U32 R11, RZ, RZ, R6 ;  /* 0x000000ffff0b8224 */ /* 0x000fe400078e0006 */
[----:B------:R-:W-:-:S05]  /*7f20*/  @!P0 IMAD.MOV.U32 R4, RZ, RZ, -0x435 ;  /* 0xfffffbcbff048424 */ /* 0x000fca00078e00ff */
        /* <DEDUP_REMOVED lines=72> */
.L_x_15044:
[----:B------:R-:W-:Y:S05]  /*83b0*/  BSYNC B0 ;  /* 0x0000000000007941 */ /* 0x000fea0003800000 */
.L_x_15043:
        /* <DEDUP_REMOVED lines=8> */
.L_x_15046:
[----:B------:R-:W-:Y:S05]  /*8440*/  BSYNC B3 ;  /* 0x0000000000037941 */ /* 0x000fea0003800000 */
.L_x_15045:
        /* <DEDUP_REMOVED lines=73> */
.L_x_15048:
[----:B------:R-:W-:Y:S05]  /*88e0*/  BSYNC B0 ;  /* 0x0000000000007941 */ /* 0x000fea0003800000 */
.L_x_15047:
[----:B------:R-:W-:Y:S01]  /*88f0*/  LOP3.LUT R3, R7, 0x80000000, R15, 0xb8, !PT ;  /* 0x8000000007037812 */ /* 0x000fe200078eb80f */
[----:B------:R-:W-:Y:S01]  /*8900*/  DMUL R46, R46, 0.5 ;  /* 0x3fe000002e2e7828 */ /* 0x000fe20000000000 */
[----:B------:R-:W-:Y:S02]  /*8910*/  FSEL R6, R4, R6, P0 ;  /* 0x0000000604067208 */ /* 0x000fe40000000000 */
[----:B------:R-:W-:Y:S01]  /*8920*/  FSEL R7, R5, R3, P0 ;  /* 0x0000000305077208 */ /* 0x000fe20000000000 */
[----:B------:R-:W-:Y:S07]  /*8930*/  BRA `(.L_x_15022) ;  /* 0x0000001c00c87947 */ /* 0x000fee0003800000 */
.L_x_15042:
        /* <DEDUP_REMOVED lines=11> */
[----:B------:R-:W-:Y:S01]  /*89f0*/  IMAD.MOV.U32 R50, RZ, RZ, RZ ;  /* 0x000000ffff327224 */ /* 0x000fe200078e00ff */
[----:B------:R-:W-:Y:S01]  /*8a00*/  LOP3.LUT R6, R3, 0xffc00000, RZ, 0xc0, !PT ;  /* 0xffc0000003067812 */ /* 0x000fe200078ec0ff */
[----:B------:R-:W-:Y:S01]  /*8a10*/  IMAD.MOV.U32 R54, RZ, RZ, 0x0 ;  /* 0x00000000ff367424 */ /* 0x000fe200078e00ff */
[----:B------:R-:W-:Y:S01]  /*8a20*/  SEL R5, R67, R69, P0 ;  /* 0x0000004543057207 */ /* 0x000fe20000000000 */
[----:B------:R-:W-:Y:S01]  /*8a30*/  IMAD.MOV.U32 R55, RZ, RZ, 0x3fd80000 ;  /* 0x3fd80000ff377424 */ /* 0x000fe200078e00ff */
        /* <DEDUP_REMOVED lines=39> */
[----:B------:R-:W-:Y:S01]  /*8cb0*/  @!P0 IMAD.MOV.U32 R52, RZ, RZ, -0x435 ;  /* 0xfffffbcbff348424 */ /* 0x000fe200078e00ff */
        /* <DEDUP_REMOVED lines=13> */
[----:B------:R-:W-:-:S09]  /*8d90*/  FSETP.GT.AND P3, PT, |R11|, 1.469367938527859385e-39, PT ;  /* 0x001000000b00780b */ /* 0x000fd20003f64200 */
        /* <DEDUP_REMOVED lines=65> */
.L_x_15050:
[----:B------:R-:W-:Y:S05]  /*91b0*/  BSYNC B0 ;  /* 0x0000000000007941 */ /* 0x000fea0003800000 */
.L_x_15049:
        /* <DEDUP_REMOVED lines=8> */
.L_x_15052:
[----:B------:R-:W-:Y:S05]  /*9240*/  BSYNC B3 ;  /* 0x0000000000037941 */ /* 0x000fea0003800000 */
.L_x_15051:
        /* <DEDUP_REMOVED lines=73> */
.L_x_15054:
[----:B------:R-:W-:Y:S05]  /*96e0*/  BSYNC B0 ;  /* 0x0000000000007941 */ /* 0x000fea0003800000 */
.L_x_15053:
[----:B------:R-:W-:Y:S02]  /*96f0*/  LOP3.LUT R3, R7, 0x80000000, R15, 0xb8, !PT ;  /* 0x8000000007037812 */ /* 0x000fe400078eb80f */
[----:B------:R-:W-:Y:S02]  /*9700*/  FSEL R6, R4, R6, P1 ;  /* 0x0000000604067208 */ /* 0x000fe40000800000 */
[----:B------:R-:W-:Y:S01]  /*9710*/  FSEL R7, R5, R3, P1 ;  /* 0x0000000305077208 */ /* 0x000fe20000800000 */
[----:B------:R-:W-:Y:S06]  /*9720*/  BRA `(.L_x_15022) ;  /* 0x00000010004c7947 */ /* 0x000fec0003800000 */
.L_x_15041:
        /* <DEDUP_REMOVED lines=22> */
[----:B-----5:R-:W-:Y:S05]  /*9890*/  CALL.REL.NOINC `($__internal_29_$__cuda_sm20_div_rn_f64_full) ;  /* 0x00000a10006c7944 */ /* 0x020fea0003c00000 */
.L_x_15056:
[----:B------:R-:W-:Y:S05]  /*98a0*/  BSYNC B3 ;  /* 0x0000000000037941 */ /* 0x000fea0003800000 */
.L_x_15055:
        /* <DEDUP_REMOVED lines=24> */
[----:B------:R-:W-:Y:S02]  /*9a30*/  IMAD.MOV.U32 R4, RZ, RZ, R2 ;  /* 0x000000ffff047224 */ /* 0x000fe400078e0002 */
[----:B------:R-:W-:-:S07]  /*9a40*/  IMAD.MOV.U32 R5, RZ, RZ, R3 ;  /* 0x000000ffff057224 */ /* 0x000fce00078e0003 */
.L_x_15058:
[----:B------:R-:W-:Y:S05]  /*9a50*/  BSYNC B3 ;  /* 0x0000000000037941 */ /* 0x000fea0003800000 */
.L_x_15057:
[----:B------:R-:W-:Y:S01]  /*9a60*/  DADD R52, -RZ, |R4| ;  /* 0x00000000ff347229 */ /* 0x000fe20000000504 */
[----:B------:R-:W-:Y:S01]  /*9a70*/  IMAD.MOV.U32 R8, RZ, RZ, RZ ;  /* 0x000000ffff087224 */ /* 0x000fe200078e00ff */
[----:B------:R-:W-:Y:S01]  /*9a80*/  UMOV UR4, 0xffffffff ;  /* 0xffffffff00047882 */ /* 0x000fe20000000000 */
[----:B------:R-:W-:Y:S01]  /*9a90*/  UMOV UR5, 0x7fefffff ;  /* 0x7fefffff00057882 */ /* 0x000fe20000000000 */
[----:B------:R-:W-:Y:S01]  /*9aa0*/  IMAD.MOV.U32 R54, RZ, RZ, 0x0 ;  /* 0x00000000ff367424 */ /* 0x000fe200078e00ff */
[----:B------:R-:W-:Y:S01]  /*9ab0*/  UMOV UR8, UR5 ;  /* 0x0000000500087c82 */ /* 0x000fe20008000000 */
[----:B------:R-:W-:Y:S01]  /*9ac0*/  IMAD.MOV.U32 R55, RZ, RZ, 0x3fd80000 ;  /* 0x3fd80000ff377424 */ /* 0x000fe200078e00ff */
[----:B------:R-:W-:Y:S01]  /*9ad0*/  MOV R11, UR8 ;  /* 0x00000008000b7c02 */ /* 0x000fe20008000f00 */
[----:B------:R-:W-:Y:S01]  /*9ae0*/  MUFU.RCP64H R57, R49 ;  /* 0x0000003100397308 */ /* 0x000fe20000001800 */
[----:B------:R-:W-:Y:S01]  /*9af0*/  IMAD.MOV.U32 R56, RZ, RZ, 0x1 ;  /* 0x00000001ff387424 */ /* 0x000fe200078e00ff */
[CC--:B------:R-:W-:Y:S01]  /*9b00*/  ISETP.GT.U32.AND P1, PT, R52.reuse, R46.reuse, PT ;  /* 0x0000002e3400720c */ /* 0x0c0fe20003f24070 */
[----:B------:R-:W-:Y:S01]  /*9b10*/  BSSY B0, `(.L_x_15059) ;  /* 0x000007d000007945 */ /* 0x000fe20003800000 */
        /* <DEDUP_REMOVED lines=40> */
[----:B------:R-:W-:Y:S01]  /*9da0*/  IMAD.MOV.U32 R7, RZ, RZ, R5 ;  /* 0x000000ffff077224 */ /* 0x000fe200078e0005 */
[----:B------:R-:W-:-:S03]  /*9db0*/  MOV R6, R4 ;  /* 0x0000000400067202 */ /* 0x000fc60000000f00 */
        /* <DEDUP_REMOVED lines=49> */
[----:B------:R-:W-:Y:S01]  /*a0d0*/  DADD R52, R4, R4 ;  /* 0x0000000004347229 */ /* 0x000fe20000000004 */
[----:B------:R-:W-:-:S03]  /*a0e0*/  MOV R57, 0x43300000 ;  /* 0x4330000000397802 */ /* 0x000fc60000000f00 */
        /* <DEDUP_REMOVED lines=31> */
.L_x_15060:
[----:B------:R-:W-:Y:S05]  /*a2e0*/  BSYNC B0 ;  /* 0x0000000000007941 */ /* 0x000fea0003800000 */
.L_x_15059:
        /* <DEDUP_REMOVED lines=8> */
.L_x_15062:
[----:B------:R-:W-:Y:S05]  /*a370*/  BSYNC B3 ;  /* 0x0000000000037941 */ /* 0x000fea0003800000 */
.L_x_15061:
        /* <DEDUP_REMOVED lines=74> */
.L_x_15064:
[----:B------:R-:W-:Y:S05]  /*a820*/  BSYNC B0 ;  /* 0x0000000000007941 */ /* 0x000fea0003800000 */
.L_x_15063:
[----:B------:R-:W-:Y:S02]  /*a830*/  LOP3.LUT R3, R7, 0x80000000, R15, 0xb8, !PT ;  /* 0x8000000007037812 */ /* 0x000fe400078eb80f */
[----:B------:R-:W-:Y:S02]  /*a840*/  FSEL R6, R4, R6, P1 ;  /* 0x0000000604067208 */ /* 0x000fe40000800000 */
[----:B------:R-:W-:-:S07]  /*a850*/  FSEL R7, R5, R3, P1 ;  /* 0x0000000305077208 */ /* 0x000fce0000800000 */
.L_x_15022:
[----:B------:R-:W-:Y:S05]  /*a860*/  BSYNC B2 ;  /* 0x0000000000027941 */ /* 0x000fea0003800000 */
.L_x_15011:
        /* <DEDUP_REMOVED lines=8> */
.L_x_14932:
        /* <DEDUP_REMOVED lines=17> */
.L_x_14934:
[----:B------:R-:W-:Y:S05]  /*aa00*/  BSYNC B1 ;  /* 0x0000000000017941 */ /* 0x000fea0003800000 */
.L_x_14931:
[----:B------:R-:W-:Y:S05]  /*aa10*/  WARPSYNC.ALL ;  /* 0x0000000000007948 */ /* 0x000fea0003800000 */
[----:B-----5:R-:W-:Y:S01]  /*aa20*/  DSETP.GTU.AND P0, PT, |R42|, +INF , PT ;  /* 0x7ff000002a00742a */ /* 0x020fe20003f0c200 */
[----:B------:R-:W-:Y:S01]  /*aa30*/  BSSY B1, `(.L_x_15065) ;  /* 0x0000a89000017945 */ /* 0x000fe20003800000 */
        /* <DEDUP_REMOVED lines=21> */
[----:B------:R-:W-:Y:S01]  /*ab90*/  MOV R58, RZ ;  /* 0x000000ff003a7202 */ /* 0x000fe20000000f00 */
        /* <DEDUP_REMOVED lines=49> */
[----:B------:R-:W-:-:S05]  /*aeb0*/  IMAD.MOV.U32 R2, RZ, RZ, R45 ;  /* 0x000000ffff027224 */ /* 0x000fca00078e002d */
[----:B------:R-:W-:Y:S01]  /*aec0*/  FSEL R55, R2, UR8, P0 ;  /* 0x0000000802377c08 */ /* 0x000fe20008000000 */
[----:B0-----:R-:W-:-:S06]  /*aed0*/  DMUL R2, R58, R58 ;  /* 0x0000003a3a027228 */ /* 0x001fcc0000000000 */
        /* <DEDUP_REMOVED lines=55> */
[----:B------:R-:W-:Y:S05]  /*b250*/  CALL.REL.NOINC `($__internal_30_$__cuda_sm20_dsqrt_rn_f64_mediumpath_v1) ;  /* 0x000009fc00907944 */ /* 0x000fea0003c00000 */
[----:B------:R-:W-:-:S07]  /*b260*/  IMAD.MOV.U32 R2, RZ, RZ, R4 ;  /* 0x000000ffff027224 */ /* 0x000fce00078e0004 */
.L_x_15072:
[----:B------:R-:W-:Y:S05]  /*b270*/  BSYNC B3 ;  /* 0x0000000000037941 */ /* 0x000fea0003800000 */
.L_x_15071:
[----:B------:R-:W-:-:S10]  /*b280*/  DADD R2, R44, R2 ;  /* 0x000000002c027229 */ /* 0x000fd40000000002 */
[----:B------:R-:W-:Y:S01]  /*b290*/  ISETP.GT.AND P0, PT, R3, 0xfffff, PT ;  /* 0x000fffff0300780c */ /* 0x000fe20003f04270 */
[--C-:B------:R-:W-:Y:S02]  /*b2a0*/  IMAD.MOV.U32 R4, RZ, RZ, R2.reuse ;  /* 0x000000ffff047224 */ /* 0x100fe400078e0002 */
[----:B------:R-:W-:Y:S02]  /*b2b0*/  IMAD.MOV.U32 R5, RZ, RZ, R3 ;  /* 0x000000ffff057224 */ /* 0x000fe400078e0003 */
[----:B------:R-:W-:Y:S02]  /*b2c0*/  IMAD.MOV.U32 R8, RZ, RZ, R2 ;  /* 0x000000ffff087224 */ /* 0x000fe400078e0002 */
[----:B------:R-:W-:-:S06]  /*b2d0*/  IMAD.MOV.U32 R2, RZ, RZ, -0x3ff ;  /* 0xfffffc01ff027424 */ /* 0x000fcc00078e00ff */
[----:B------:R-:W-:Y:S01]  /*b2e0*/  @!P0 DMUL R4, R4, 1.80143985094819840000e+16 ;  /* 0x4350000004048828 */ /* 0x000fe20000000000 */
[----:B------:R-:W-:-:S09]  /*b2f0*/  @!P0 IMAD.MOV.U32 R2, RZ, RZ, -0x435 ;  /* 0xfffffbcbff028424 */ /* 0x000fd200078e00ff */
[----:B------:R-:W-:Y:S01]  /*b300*/  @!P0 MOV R3, R5 ;  /* 0x0000000500038202 */ /* 0x000fe20000000f00 */
[----:B------:R-:W-:-:S04]  /*b310*/  @!P0 IMAD.MOV.U32 R8, RZ, RZ, R4 ;  /* 0x000000ffff088224 */ /* 0x000fc800078e0004 */
        /* <DEDUP_REMOVED lines=72> */
.L_x_15070:
        /* <DEDUP_REMOVED lines=35> */
[----:B------:R-:W-:Y:S05]  /*b9d0*/  CALL.REL.NOINC `($__internal_29_$__cuda_sm20_div_rn_f64_full) ;  /* 0x000009f0001c7944 */ /* 0x000fea0003c00000 */
.L_x_15080:
[----:B------:R-:W-:Y:S05]  /*b9e0*/  BSYNC B4 ;  /* 0x0000000000047941 */ /* 0x000fea0003800000 */
.L_x_15079:
[----:B------:R-:W-:Y:S01]  /*b9f0*/  IMAD.MOV.U32 R52, RZ, RZ, R2 ;  /* 0x000000ffff347224 */ /* 0x000fe200078e0002 */
[----:B------:R-:W-:Y:S01]  /*ba00*/  MOV R53, R3 ;  /* 0x0000000300357202 */ /* 0x000fe20000000f00 */
[----:B------:R-:W-:Y:S06]  /*ba10*/  BRA `(.L_x_15078) ;  /* 0x0000000000047947 */ /* 0x000fec0003800000 */
.L_x_15077:
[----:B------:R-:W-:-:S11]  /*ba20*/  DADD R52, -R62, R50 ;  /* 0x000000003e347229 */ /* 0x000fd60000000132 */
.L_x_15078:
[----:B------:R-:W-:Y:S05]  /*ba30*/  BSYNC B3 ;  /* 0x0000000000037941 */ /* 0x000fea0003800000 */
.L_x_15076:
        /* <DEDUP_REMOVED lines=31> */
.L_x_15085:
[----:B------:R-:W-:Y:S05]  /*bc30*/  BSYNC B4 ;  /* 0x0000000000047941 */ /* 0x000fea0003800000 */
.L_x_15084:
[----:B------:R-:W-:Y:S05]  /*bc40*/  BRA `(.L_x_15083) ;  /* 0x0000000000047947 */ /* 0x000fea0003800000 */
.L_x_15082:
[----:B------:R-:W-:-:S11]  /*bc50*/  DADD R2, R46, -R8 ;  /* 0x000000002e027229 */ /* 0x000fd60000000808 */
.L_x_15083:
[----:B------:R-:W-:Y:S05]  /*bc60*/  BSYNC B3 ;  /* 0x0000000000037941 */ /* 0x000fea0003800000 */
.L_x_15081:
        /* <DEDUP_REMOVED lines=26> */
[----:B------:R-:W-:Y:S05]  /*be10*/  CALL.REL.NOINC `($__internal_30_$__cuda_sm20_dsqrt_rn_f64_mediumpath_v1) ;  /* 0x000009f000a07944 */ /* 0x000fea0003c00000 */
[----:B------:R-:W-:Y:S02]  /*be20*/  IMAD.MOV.U32 R6, RZ, RZ, R4 ;  /* 0x000000ffff067224 */ /* 0x000fe400078e0004 */
[----:B------:R-:W-:-:S07]  /*be30*/  IMAD.MOV.U32 R7, RZ, RZ, R3 ;  /* 0x000000ffff077224 */ /* 0x000fce00078e0003 */
.L_x_15087:
[----:B------:R-:W-:Y:S05]  /*be40*/  BSYNC B3 ;  /* 0x0000000000037941 */ /* 0x000fea0003800000 */
.L_x_15086:
        /* <DEDUP_REMOVED lines=86> */
.L_x_15088:
        /* <DEDUP_REMOVED lines=21> */
[----:B------:R-:W-:Y:S05]  /*c500*/  CALL.REL.NOINC `($__internal_29_$__cuda_sm20_div_rn_f64_full) ;  /* 0x000009e400507944 */ /* 0x000fea0003c00000 */
.L_x_15090:
[----:B------:R-:W-:Y:S05]  /*c510*/  BSYNC B3 ;  /* 0x0000000000037941 */ /* 0x000fea0003800000 */
.L_x_15089:
        /* <DEDUP_REMOVED lines=30> */
.L_x_15075:
        /* <DEDUP_REMOVED lines=24> */
[----:B------:R-:W-:-:S07]  /*c880*/  IMAD.MOV.U32 R2, RZ, RZ, R4 ;  /* 0x000000ffff027224 */ /* 0x000fce00078e0004 */
.L_x_15093:
[----:B------:R-:W-:Y:S05]  /*c890*/  BSYNC B3 ;  /* 0x0000000000037941 */ /* 0x000fea0003800000 */
.L_x_15092:
        /* <DEDUP_REMOVED lines=27> */
.L_x_15096:
[----:B------:R-:W-:Y:S05]  /*ca50*/  BSYNC B3 ;  /* 0x0000000000037941 */ /* 0x000fea0003800000 */
.L_x_15095:
        /* <DEDUP_REMOVED lines=30> */
.L_x_15094:
        /* <DEDUP_REMOVED lines=76> */
.L_x_15097:
[----:B------:R-:W-:Y:S01]  /*d100*/  IMAD.MOV.U32 R2, RZ, RZ, 0x0 ;  /* 0x00000000ff027424 */ /* 0x000fe200078e00ff */
[----:B------:R-:W-:Y:S01]  /*d110*/  FSETP.NEU.FTZ.AND P0, PT, R5, RZ, PT ;  /* 0x000000ff0500720b */ /* 0x000fe20003f1d000 */
[----:B------:R-:W-:-:S06]  /*d120*/  IMAD.MOV.U32 R3, RZ, RZ, 0x7ff00000 ;  /* 0x7ff00000ff037424 */ /* 0x000fcc00078e00ff */
[----:B------:R-:W-:-:S10]  /*d130*/  DFMA R2, R4, R2, +INF ;  /* 0x7ff000000402742b */ /* 0x000fd40000000002 */
[----:B------:R-:W-:Y:S02]  /*d140*/  FSEL R64, R2, RZ, P0 ;  /* 0x000000ff02407208 */ /* 0x000fe40000000000 */
[----:B------:R-:W-:Y:S01]  /*d150*/  FSEL R65, R3, -QNAN , P0 ;  /* 0xfff0000003417808 */ /* 0x000fe20000000000 */
[----:B------:R-:W-:Y:S06]  /*d160*/  BRA `(.L_x_15073) ;  /* 0x00000004003c7947 */ /* 0x000fec0003800000 */
.L_x_15091:
        /* <DEDUP_REMOVED lines=24> */
[----:B------:R-:W-:Y:S05]  /*d2f0*/  CALL.REL.NOINC `($__internal_30_$__cuda_sm20_dsqrt_rn_f64_mediumpath_v1) ;  /* 0x000009dc00687944 */ /* 0x000fea0003c00000 */
[----:B------:R-:W-:-:S07]  /*d300*/  IMAD.MOV.U32 R5, RZ, RZ, R3 ;  /* 0x000000ffff057224 */ /* 0x000fce00078e0003 */
.L_x_15099:
[----:B------:R-:W-:Y:S05]  /*d310*/  BSYNC B3 ;  /* 0x0000000000037941 */ /* 0x000fea0003800000 */
.L_x_15098:
        /* <DEDUP_REMOVED lines=20> */
[----:B------:R-:W-:Y:S05]  /*d460*/  CALL.REL.NOINC `($__internal_29_$__cuda_sm20_div_rn_f64_full) ;  /* 0x000009d400787944 */ /* 0x000fea0003c00000 */
.L_x_15101:
[----:B------:R-:W-:Y:S05]  /*d470*/  BSYNC B3 ;  /* 0x0000000000037941 */ /* 0x000fea0003800000 */
.L_x_15100:
[----:B------:R-:W-:Y:S02]  /*d480*/  IMAD.MOV.U32 R64, RZ, RZ, R2 ;  /* 0x000000ffff407224 */ /* 0x000fe400078e0002 */
[----:B------:R-:W-:Y:S01]  /*d490*/  IMAD.MOV.U32 R65, RZ, RZ, R3 ;  /* 0x000000ffff417224 */ /* 0x000fe200078e0003 */
[----:B------:R-:W-:Y:S06]  /*d4a0*/  BRA `(.L_x_15073) ;  /* 0x00000000006c7947 */ /* 0x000fec0003800000 */
.L_x_15074:
        /* <DEDUP_REMOVED lines=22> */
[----:B------:R-:W-:Y:S05]  /*d610*/  CALL.REL.NOINC `($__internal_30_$__cuda_sm20_dsqrt_rn_f64_mediumpath_v1) ;  /* 0x000009d800a07944 */ /* 0x000fea0003c00000 */
[----:B------:R-:W-:-:S07]  /*d620*/  IMAD.MOV.U32 R5, RZ, RZ, R3 ;  /* 0x000000ffff057224 */ /* 0x000fce00078e0003 */
.L_x_15103:
[----:B------:R-:W-:Y:S05]  /*d630*/  BSYNC B3 ;  /* 0x0000000000037941 */ /* 0x000fea0003800000 */
.L_x_15102:
[----:B------:R-:W-:Y:S01]  /*d640*/  MOV R64, R4 ;  /* 0x0000000400407202 */ /* 0x000fe20000000f00 */
[----:B------:R-:W-:-:S07]  /*d650*/  IMAD.MOV.U32 R65, RZ, RZ, R5 ;  /* 0x000000ffff417224 */ /* 0x000fce00078e0005 */
.L_x_15073:
[----:B------:R-:W-:Y:S05]  /*d660*/  BSYNC B2 ;  /* 0x0000000000027941 */ /* 0x000fea0003800000 */
.L_x_15069:
        /* <DEDUP_REMOVED lines=25> */
.L_x_15108:
[----:B------:R-:W-:Y:S05]  /*d800*/  BSYNC B4 ;  /* 0x0000000000047941 */ /* 0x000fea0003800000 */
.L_x_15107:
        /* <DEDUP_REMOVED lines=49> */
.L_x_15110:
        /* <DEDUP_REMOVED lines=71> */
.L_x_15109:
        /* <DEDUP_REMOVED lines=37> */
.L_x_15119:
[----:B------:R-:W-:Y:S05]  /*e1e0*/  BSYNC B6 ;  /* 0x0000000000067941 */ /* 0x000fea0003800000 */
.L_x_15118:
[----:B------:R-:W-:Y:S01]  /*e1f0*/  MOV R52, R2 ;  /* 0x0000000200347202 */ /* 0x000fe20000000f00 */
[----:B------:R-:W-:Y:S01]  /*e200*/  IMAD.MOV.U32 R53, RZ, RZ, R3 ;  /* 0x000000ffff357224 */ /* 0x000fe200078e0003 */
[----:B------:R-:W-:Y:S06]  /*e210*/  BRA `(.L_x_15117) ;  /* 0x0000000000047947 */ /* 0x000fec0003800000 */
.L_x_15116:
[----:B------:R-:W-:-:S11]  /*e220*/  DADD R52, -R62, R50 ;  /* 0x000000003e347229 */ /* 0x000fd60000000132 */
.L_x_15117:
[----:B------:R-:W-:Y:S05]  /*e230*/  BSYNC B5 ;  /* 0x0000000000057941 */ /* 0x000fea0003800000 */
.L_x_15115:
        /* <DEDUP_REMOVED lines=28> */
.L_x_15124:
[----:B------:R-:W-:Y:S05]  /*e400*/  BSYNC B6 ;  /* 0x0000000000067941 */ /* 0x000fea0003800000 */
.L_x_15123:
[----:B------:R-:W-:Y:S01]  /*e410*/  IMAD.MOV.U32 R68, RZ, RZ, R2 ;  /* 0x000000ffff447224 */ /* 0x000fe200078e0002 */
[----:B------:R-:W-:Y:S01]  /*e420*/  MOV R69, R3 ;  /* 0x0000000300457202 */ /* 0x000fe20000000f00 */
[----:B------:R-:W-:Y:S06]  /*e430*/  BRA `(.L_x_15122) ;  /* 0x0000000000047947 */ /* 0x000fec0003800000 */
.L_x_15121:
[----:B------:R-:W-:-:S11]  /*e440*/  DADD R68, -R48, R46 ;  /* 0x0000000030447229 */ /* 0x000fd6000000012e */
.L_x_15122:
[----:B------:R-:W-:Y:S05]  /*e450*/  BSYNC B5 ;  /* 0x0000000000057941 */ /* 0x000fea0003800000 */
.L_x_15120:
        /* <DEDUP_REMOVED lines=25> */
[----:B------:R-:W-:Y:S05]  /*e5f0*/  CALL.REL.NOINC `($__internal_30_$__cuda_sm20_dsqrt_rn_f64_mediumpath_v1) ;  /* 0x000009c800a87944 */ /* 0x000fea0003c00000 */
[----:B------:R-:W-:-:S07]  /*e600*/  IMAD.MOV.U32 R5, RZ, RZ, R3 ;  /* 0x000000ffff057224 */ /* 0x000fce00078e0003 */
.L_x_15126:
[----:B------:R-:W-:Y:S05]  /*e610*/  BSYNC B5 ;  /* 0x0000000000057941 */ /* 0x000fea0003800000 */
.L_x_15125:
[----:B------:R-:W-:Y:S02]  /*e620*/  IMAD.MOV.U32 R46, RZ, RZ, R4 ;  /* 0x000000ffff2e7224 */ /* 0x000fe400078e0004 */
[----:B------:R-:W-:Y:S01]  /*e630*/  IMAD.MOV.U32 R47, RZ, RZ, R5 ;  /* 0x000000ffff2f7224 */ /* 0x000fe200078e0005 */
[----:B------:R-:W-:Y:S06]  /*e640*/  BRA `(.L_x_15127) ;  /* 0x0000000800347947 */ /* 0x000fec0003800000 */
.L_x_15114:
        /* <DEDUP_REMOVED lines=24> */
[----:B------:R-:W-:-:S07]  /*e7d0*/  IMAD.MOV.U32 R5, RZ, RZ, R45 ;  /* 0x000000ffff057224 */ /* 0x000fce00078e002d */
[----:B------:R-:W-:Y:S05]  /*e7e0*/  CALL.REL.NOINC `($__internal_30_$__cuda_sm20_dsqrt_rn_f64_mediumpath_v1) ;  /* 0x000009c8002c7944 */ /* 0x000fea0003c00000 */
[----:B------:R-:W-:-:S07]  /*e7f0*/  IMAD.MOV.U32 R5, RZ, RZ, R3 ;  /* 0x000000ffff057224 */ /* 0x000fce00078e0003 */
.L_x_15130:
[----:B------:R-:W-:Y:S05]  /*e800*/  BSYNC B5 ;  /* 0x0000000000057941 */ /* 0x000fea0003800000 */
.L_x_15129:
[----:B------:R-:W-:Y:S02]  /*e810*/  IMAD.MOV.U32 R46, RZ, RZ, R4 ;  /* 0x000000ffff2e7224 */ /* 0x000fe400078e0004 */
[----:B------:R-:W-:Y:S01]  /*e820*/  IMAD.MOV.U32 R47, RZ, RZ, R5 ;  /* 0x000000ffff2f7224 */ /* 0x000fe200078e0005 */
[----:B------:R-:W-:Y:S06]  /*e830*/  BRA `(.L_x_15127) ;  /* 0x0000000400b87947 */ /* 0x000fec0003800000 */
.L_x_15128:
        /* <DEDUP_REMOVED lines=26> */
[----:B------:R-:W-:Y:S01]  /*e9e0*/  MOV R8, R4 ;  /* 0x0000000400087202 */ /* 0x000fe20000000f00 */
[----:B------:R-:W-:-:S07]  /*e9f0*/  IMAD.MOV.U32 R9, RZ, RZ, R3 ;  /* 0x000000ffff097224 */ /* 0x000fce00078e0003 */
.L_x_15132:
[----:B------:R-:W-:Y:S05]  /*ea00*/  BSYNC B5 ;  /* 0x0000000000057941 */ /* 0x000fea0003800000 */
.L_x_15131:
        /* <DEDUP_REMOVED lines=21> */
.L_x_15134:
[----:B------:R-:W-:Y:S05]  /*eb60*/  BSYNC B5 ;  /* 0x0000000000057941 */ /* 0x000fea0003800000 */
.L_x_15133:
[----:B------:R-:W-:Y:S01]  /*eb70*/  DMUL R66, R66, 8.11296384146066816958e+31 ;  /* 0x4690000042427828 */ /* 0x000fe20000000000 */
[----:B------:R-:W-:Y:S01]  /*eb80*/  IMAD.MOV.U32 R46, RZ, RZ, R2 ;  /* 0x000000ffff2e7224 */ /* 0x000fe200078e0002 */
[----:B------:R-:W-:Y:S01]  /*eb90*/  MOV R47, R3 ;  /* 0x00000003002f7202 */ /* 0x000fe20000000f00 */
[----:B------:R-:W-:Y:S08]  /*eba0*/  BRA `(.L_x_15127) ;  /* 0x0000000000dc7947 */ /* 0x000ff00003800000 */
.L_x_15113:
        /* <DEDUP_REMOVED lines=22> */
[----:B------:R-:W-:Y:S02]  /*ed10*/  IMAD.MOV.U32 R46, RZ, RZ, R4 ;  /* 0x000000ffff2e7224 */ /* 0x000fe400078e0004 */
[----:B------:R-:W-:-:S07]  /*ed20*/  IMAD.MOV.U32 R47, RZ, RZ, R3 ;  /* 0x000000ffff2f7224 */ /* 0x000fce00078e0003 */
.L_x_15136:
[----:B------:R-:W-:Y:S05]  /*ed30*/  BSYNC B5 ;  /* 0x0000000000057941 */ /* 0x000fea0003800000 */
.L_x_15135:
        /* <DEDUP_REMOVED lines=28> */
.L_x_15138:
[----:B------:R-:W-:Y:S05]  /*ef00*/  BSYNC B5 ;  /* 0x0000000000057941 */ /* 0x000fea0003800000 */
.L_x_15137:
[----:B------:R-:W-:-:S11]  /*ef10*/  DMUL R46, R2, R46 ;  /* 0x0000002e022e7228 */ /* 0x000fd60000000000 */
.L_x_15127:
[----:B------:R-:W-:Y:S05]  /*ef20*/  BSYNC B4 ;  /* 0x0000000000047941 */ /* 0x000fea0003800000 */
.L_x_15112:
[----:B------:R-:W-:Y:S05]  /*ef30*/  BRA `(.L_x_15139) ;  /* 0x0000000000087947 */ /* 0x000fea0003800000 */
.L_x_15106:
[----:B------:R-:W-:Y:S02]  /*ef40*/  DMUL R46, R44, 9.00719925474099200000e+15 ;  /* 0x434000002c2e7828 */ /* 0x000fe40000000000 */
[----:B------:R-:W-:-:S11]  /*ef50*/  DMUL R66, R66, 9.00719925474099200000e+15 ;  /* 0x4340000042427828 */ /* 0x000fd60000000000 */
.L_x_15139:
[----:B------:R-:W-:Y:S05]  /*ef60*/  BSYNC B2 ;  /* 0x0000000000027941 */ /* 0x000fea0003800000 */
.L_x_15105:
        /* <DEDUP_REMOVED lines=28> */
.L_x_15141:
[----:B------:R-:W-:Y:S05]  /*f130*/  BSYNC B2 ;  /* 0x0000000000027941 */ /* 0x000fea0003800000 */
.L_x_15140:
        /* <DEDUP_REMOVED lines=82> */
.L_x_15143:
[----:B------:R-:W-:Y:S02]  /*f660*/  FSEL R2, RZ, 3.37028055040000000000e+12, P1 ;  /* 0x54442d18ff027808 */ /* 0x000fe40000800000 */
[----:B------:R-:W-:-:S07]  /*f670*/  FSEL R3, RZ, 2.1426990032196044922, P1 ;  /* 0x400921fbff037808 */ /* 0x000fce0000800000 */
.L_x_15144:
[----:B------:R-:W-:Y:S05]  /*f680*/  BSYNC B0 ;  /* 0x0000000000007941 */ /* 0x000fea0003800000 */
.L_x_15142:
[----:B------:R-:W-:Y:S01]  /*f690*/  DADD R46, |R46|, |R66| ;  /* 0x000000002e2e7229 */ /* 0x000fe20000000642 */
[----:B------:R-:W-:-:S07]  /*f6a0*/  LOP3.LUT R67, R3, 0x80000000, R67, 0xb8, !PT ;  /* 0x8000000003437812 */ /* 0x000fce00078eb843 */
[----:B------:R-:W-:-:S06]  /*f6b0*/  DSETP.GTU.AND P0, PT, |R46|, +INF , PT ;  /* 0x7ff000002e00742a */ /* 0x000fcc0003f0c200 */
[----:B------:R-:W-:Y:S02]  /*f6c0*/  FSEL R2, R46, R2, P0 ;  /* 0x000000022e027208 */ /* 0x000fe40000000000 */
[----:B------:R-:W-:-:S07]  /*f6d0*/  FSEL R3, R47, R67, P0 ;  /* 0x000000432f037208 */ /* 0x000fce0000000000 */
.L_x_15111:
[----:B------:R-:W-:Y:S05]  /*f6e0*/  BSYNC B3 ;  /* 0x0000000000037941 */ /* 0x000fea0003800000 */
.L_x_15104:
[----:B------:R-:W-:Y:S01]  /*f6f0*/  LOP3.LUT R43, R3, 0x80000000, R43, 0xb8, !PT ;  /* 0x80000000032b7812 */ /* 0x000fe200078eb82b */
[----:B------:R-:W-:Y:S01]  /*f700*/  IMAD.MOV.U32 R40, RZ, RZ, R64 ;  /* 0x000000ffff287224 */ /* 0x000fe200078e0040 */
[----:B------:R-:W-:Y:S02]  /*f710*/  LOP3.LUT R41, R65, 0x80000000, R41, 0xb8, !PT ;  /* 0x8000000041297812 */ /* 0x000fe400078eb829 */
[----:B------:R-:W-:Y:S01]  /*f720*/  MOV R42, R2 ;  /* 0x00000002002a7202 */ /* 0x000fe20000000f00 */
[----:B------:R-:W-:Y:S06]  /*f730*/  BRA `(.L_x_15068) ;  /* 0x0000005800e07947 */ /* 0x000fec0003800000 */
.L_x_15067:
        /* <DEDUP_REMOVED lines=113> */
.L_x_15150:
[----:B------:R-:W-:Y:S05]  /*fe50*/  BSYNC B0 ;  /* 0x0000000000007941 */ /* 0x000fea0003800000 */
.L_x_15149:
[----:B------:R-:W-:Y:S04]  /*fe60*/  BSSY B3, `(.L_x_15151) ;  /* 0x0000008000037945 */ /* 0x000fe80003800000 */
[----:B------:R-:W-:Y:S05]  /*fe70*/  @P3 BRA P5, `(.L_x_15152) ;  /* 0x0000000000183947 */ /* 0x000fea0002800000 */
[----:B------:R-:W-:Y:S01]  /*fe80*/  IMAD.MOV.U32 R6, RZ, RZ, R48 ;  /* 0x000000ffff067224 */ /* 0x000fe200078e0030 */
[----:B------:R-:W-:Y:S01]  /*fe90*/  MOV R3, R51 ;  /* 0x0000003300037202 */ /* 0x000fe20000000f00 */
[----:B------:R-:W-:Y:S01]  /*fea0*/  IMAD.MOV.U32 R5, RZ, RZ, R49 ;  /* 0x000000ffff057224 */ /* 0x000fe200078e0031 */
[----:B------:R-:W-:Y:S01]  /*feb0*/  MOV R4, 0xfee0 ;  /* 0x0000fee000047802 */ /* 0x000fe20000000f00 */
[----:B------:R-:W-:-:S07]  /*fec0*/  IMAD.MOV.U32 R2, RZ, RZ, R50 ;  /* 0x000000ffff027224 */ /* 0x000fce00078e0032 */
[----:B------:R-:W-:Y:S05]  /*fed0*/  CALL.REL.NOINC `($__internal_29_$__cuda_sm20_div_rn_f64_full) ;  /* 0x000009a800dc7944 */ /* 0x000fea0003c00000 */
.L_x_15152:
[----:B------:R-:W-:Y:S05]  /*fee0*/  BSYNC B3 ;  /* 0x0000000000037941 */ /* 0x000fea0003800000 */
.L_x_15151:
        /* <DEDUP_REMOVED lines=82> */
.L_x_15154:
[----:B------:R-:W-:-:S04]  /*10410*/  ISETP.GE.AND P0, PT, R45, RZ, PT ;  /* 0x000000ff2d00720c */ /* 0x000fc80003f06270 */
[----:B------:R-:W-:Y:S02]  /*10420*/  FSEL R6, RZ, 3.37028055040000000000e+12, P0 ;  /* 0x54442d18ff067808 */ /* 0x000fe40000000000 */
[----:B------:R-:W-:-:S07]  /*10430*/  FSEL R7, RZ, 2.1426990032196044922, P0 ;  /* 0x400921fbff077808 */ /* 0x000fce0000000000 */
.L_x_15155:
[----:B------:R-:W-:Y:S05]  /*10440*/  BSYNC B0 ;  /* 0x0000000000007941 */ /* 0x000fea0003800000 */
.L_x_15153:
[----:B------:R-:W-:Y:S01]  /*10450*/  DADD R2, |R40|, |R42| ;  /* 0x0000000028027229 */ /* 0x000fe2000000062a */
[----:B------:R-:W-:Y:S01]  /*10460*/  LOP3.LUT R11, R7, 0x80000000, R11, 0xb8, !PT ;  /* 0x80000000070b7812 */ /* 0x000fe200078eb80b */
[----:B------:R-:W-:-:S06]  /*10470*/  DMUL R46, R46, 0.5 ;  /* 0x3fe000002e2e7828 */ /* 0x000fcc0000000000 */
[----:B------:R-:W-:-:S06]  /*10480*/  DSETP.GTU.AND P0, PT, |R2|, +INF , PT ;  /* 0x7ff000000200742a */ /* 0x000fcc0003f0c200 */
[----:B------:R-:W-:Y:S02]  /*10490*/  FSEL R6, R2, R6, P0 ;  /* 0x0000000602067208 */ /* 0x000fe40000000000 */
[----:B------:R-:W-:Y:S01]  /*104a0*/  FSEL R7, R3, R11, P0 ;  /* 0x0000000b03077208 */ /* 0x000fe20000000000 */
[----:B------:R-:W-:Y:S06]  /*104b0*/  BRA `(.L_x_15156) ;  /* 0x0000004c00187947 */ /* 0x000fec0003800000 */
.L_x_15148:
        /* <DEDUP_REMOVED lines=135> */
.L_x_15158:
[----:B------:R-:W-:Y:S05]  /*10d30*/  BSYNC B0 ;  /* 0x0000000000007941 */ /* 0x000fea0003800000 */
.L_x_15157:
        /* <DEDUP_REMOVED lines=8> */
.L_x_15160:
[----:B------:R-:W-:Y:S05]  /*10dc0*/  BSYNC B3 ;  /* 0x0000000000037941 */ /* 0x000fea0003800000 */
.L_x_15159:
        /* <DEDUP_REMOVED lines=82> */
.L_x_15162:
[----:B------:R-:W-:-:S04]  /*112f0*/  ISETP.GE.AND P0, PT, R45, RZ, PT ;  /* 0x000000ff2d00720c */ /* 0x000fc80003f06270 */
[----:B------:R-:W-:Y:S02]  /*11300*/  FSEL R6, RZ, 3.37028055040000000000e+12, P0 ;  /* 0x54442d18ff067808 */ /* 0x000fe40000000000 */
[----:B------:R-:W-:-:S07]  /*11310*/  FSEL R7, RZ, 2.1426990032196044922, P0 ;  /* 0x400921fbff077808 */ /* 0x000fce0000000000 */
.L_x_15163:
[----:B------:R-:W-:Y:S05]  /*11320*/  BSYNC B0 ;  /* 0x0000000000007941 */ /* 0x000fea0003800000 */
.L_x_15161:
[----:B------:R-:W-:Y:S01]  /*11330*/  DADD R2, |R40|, |R42| ;  /* 0x0000000028027229 */ /* 0x000fe2000000062a */
[----:B------:R-:W-:-:S07]  /*11340*/  LOP3.LUT R11, R7, 0x80000000, R11, 0xb8, !PT ;  /* 0x80000000070b7812 */ /* 0x000fce00078eb80b */
[----:B------:R-:W-:-:S06]  /*11350*/  DSETP.GTU.AND P0, PT, |R2|, +INF , PT ;  /* 0x7ff000000200742a */ /* 0x000fcc0003f0c200 */
[----:B------:R-:W-:Y:S02]  /*11360*/  FSEL R6, R2, R6, P0 ;  /* 0x0000000602067208 */ /* 0x000fe40000000000 */
[----:B------:R-:W-:Y:S01]  /*11370*/  FSEL R7, R3, R11, P0 ;  /* 0x0000000b03077208 */ /* 0x000fe20000000000 */
[----:B------:R-:W-:Y:S06]  /*11380*/  BRA `(.L_x_15156) ;  /* 0x0000003c00647947 */ /* 0x000fec0003800000 */
.L_x_15147:
        /* <DEDUP_REMOVED lines=22> */
[----:B------:R-:W-:Y:S05]  /*114f0*/  CALL.REL.NOINC `($__internal_29_$__cuda_sm20_div_rn_f64_full) ;  /* 0x0000099400547944 */ /* 0x000fea0003c00000 */
.L_x_15165:
[----:B------:R-:W-:Y:S05]  /*11500*/  BSYNC B3 ;  /* 0x0000000000037941 */ /* 0x000fea0003800000 */
.L_x_15164:
        /* <DEDUP_REMOVED lines=24> */
[----:B------:R-:W-:Y:S02]  /*11690*/  IMAD.MOV.U32 R4, RZ, RZ, R2 ;  /* 0x000000ffff047224 */ /* 0x000fe400078e0002 */
[----:B------:R-:W-:-:S07]  /*116a0*/  IMAD.MOV.U32 R5, RZ, RZ, R3 ;  /* 0x000000ffff057224 */ /* 0x000fce00078e0003 */
.L_x_15167:
[----:B------:R-:W-:Y:S05]  /*116b0*/  BSYNC B3 ;  /* 0x0000000000037941 */ /* 0x000fea0003800000 */
.L_x_15166:
        /* <DEDUP_REMOVED lines=136> */
.L_x_15169:
[----:B------:R-:W-:Y:S05]  /*11f40*/  BSYNC B0 ;  /* 0x0000000000007941 */ /* 0x000fea0003800000 */
.L_x_15168:
[----:B------:R-:W-:Y:S04]  /*11f50*/  BSSY B3, `(.L_x_15170) ;  /* 0x0000008000037945 */ /* 0x000fe80003800000 */
[----:B------:R-:W-:Y:S05]  /*11f60*/  @P3 BRA P5, `(.L_x_15171) ;  /* 0x0000000000183947 */ /* 0x000fea0002800000 */
[----:B------:R-:W-:Y:S01]  /*11f70*/  IMAD.MOV.U32 R6, RZ, RZ, R48 ;  /* 0x000000ffff067224 */ /* 0x000fe200078e0030 */
[----:B------:R-:W-:Y:S01]  /*11f80*/  MOV R4, 0x11fd0 ;  /* 0x00011fd000047802 */ /* 0x000fe20000000f00 */
[----:B------:R-:W-:Y:S02]  /*11f90*/  IMAD.MOV.U32 R5, RZ, RZ, R49 ;  /* 0x000000ffff057224 */ /* 0x000fe400078e0031 */
[----:B------:R-:W-:Y:S02]  /*11fa0*/  IMAD.MOV.U32 R2, RZ, RZ, R50 ;  /* 0x000000ffff027224 */ /* 0x000fe400078e0032 */
[----:B------:R-:W-:-:S07]  /*11fb0*/  IMAD.MOV.U32 R3, RZ, RZ, R51 ;  /* 0x000000ffff037224 */ /* 0x000fce00078e0033 */
[----:B------:R-:W-:Y:S05]  /*11fc0*/  CALL.REL.NOINC `($__internal_29_$__cuda_sm20_div_rn_f64_full) ;  /* 0x0000098800a07944 */ /* 0x000fea0003c00000 */
.L_x_15171:
[----:B------:R-:W-:Y:S05]  /*11fd0*/  BSYNC B3 ;  /* 0x0000000000037941 */ /* 0x000fea0003800000 */
.L_x_15170:
        /* <DEDUP_REMOVED lines=82> */
.L_x_15173:
[----:B------:R-:W-:-:S04]  /*12500*/  ISETP.GE.AND P0, PT, R45, RZ, PT ;  /* 0x000000ff2d00720c */ /* 0x000fc80003f06270 */
[----:B------:R-:W-:Y:S02]  /*12510*/  FSEL R6, RZ, 3.37028055040000000000e+12, P0 ;  /* 0x54442d18ff067808 */ /* 0x000fe40000000000 */
[----:B------:R-:W-:-:S07]  /*12520*/  FSEL R7, RZ, 2.1426990032196044922, P0 ;  /* 0x400921fbff077808 */ /* 0x000fce0000000000 */
.L_x_15174:
[----:B------:R-:W-:Y:S05]  /*12530*/  BSYNC B0 ;  /* 0x0000000000007941 */ /* 0x000fea0003800000 */
.L_x_15172:
[----:B------:R-:W-:Y:S01]  /*12540*/  DADD R2, |R40|, |R42| ;  /* 0x0000000028027229 */ /* 0x000fe2000000062a */
[----:B------:R-:W-:Y:S01]  /*12550*/  LOP3.LUT R11, R7, 0x80000000, R11, 0xb8, !PT ;  /* 0x80000000070b7812 */ /* 0x000fe200078eb80b */
[----:B------:R-:W-:-:S06]  /*12560*/  DADD R46, R46, 1 ;  /* 0x3ff000002e2e7429 */ /* 0x000fcc0000000000 */
[----:B------:R-:W-:-:S06]  /*12570*/  DSETP.GTU.AND P0, PT, |R2|, +INF , PT ;  /* 0x7ff000000200742a */ /* 0x000fcc0003f0c200 */
[----:B------:R-:W-:Y:S02]  /*12580*/  FSEL R6, R2, R6, P0 ;  /* 0x0000000602067208 */ /* 0x000fe40000000000 */
[----:B------:R-:W-:Y:S01]  /*12590*/  FSEL R7, R3, R11, P0 ;  /* 0x0000000b03077208 */ /* 0x000fe20000000000 */
[----:B------:R-:W-:Y:S06]  /*125a0*/  BRA `(.L_x_15156) ;  /* 0x0000002800dc7947 */ /* 0x000fec0003800000 */
.L_x_15146:
        /* <DEDUP_REMOVED lines=30> */
[----:B------:R-:W-:Y:S02]  /*12790*/  ISETP.GE.U32.AND P1, PT, R11, 0x7fefffff, PT ;  /* 0x7fefffff0b00780c */ /* 0x000fe40003f26070 */
[----:B------:R-:W-:Y:S01]  /*127a0*/  MOV R11, R4 ;  /* 0x00000004000b7202 */ /* 0x000fe20000000f00 */
[----:B------:R-:W-:Y:S01]  /*127b0*/  IMAD.MOV.U32 R4, RZ, RZ, -0x3ff ;  /* 0xfffffc01ff047424 */ /* 0x000fe200078e00ff */
[----:B------:R-:W-:Y:S01]  /*127c0*/  DFMA R46, -R48, R8, R44 ;  /* 0x00000008302e722b */ /* 0x000fe2000000012c */
[----:B------:R-:W-:Y:S02]  /*127d0*/  @!P0 IMAD.MOV.U32 R11, RZ, RZ, R6 ;  /* 0x000000ffff0b8224 */ /* 0x000fe400078e0006 */
[----:B------:R-:W-:-:S05]  /*127e0*/  @!P0 IMAD.MOV.U32 R4, RZ, RZ, -0x435 ;  /* 0xfffffbcbff048424 */ /* 0x000fca00078e00ff */
        /* <DEDUP_REMOVED lines=72> */
.L_x_15178:
[----:B------:R-:W-:Y:S05]  /*12c70*/  BSYNC B0 ;  /* 0x0000000000007941 */ /* 0x000fea0003800000 */
.L_x_15177:
        /* <DEDUP_REMOVED lines=8> */
.L_x_15180:
[----:B------:R-:W-:Y:S05]  /*12d00*/  BSYNC B3 ;  /* 0x0000000000037941 */ /* 0x000fea0003800000 */
.L_x_15179:
[----:B------:R-:W-:Y:S01]  /*12d10*/  DSETP.NEU.AND P1, PT, R48, RZ, PT ;  /* 0x000000ff3000722a */ /* 0x000fe20003f2d000 */
[----:B------:R-:W-:Y:S01]  /*12d20*/  BSSY B0, `(.L_x_15181) ;  /* 0x0000048000007945 */ /* 0x000fe20003800000 */
[----:B------:R-:W-:Y:S01]  /*12d30*/  DADD R4, R68, R66 ;  /* 0x0000000044047229 */ /* 0x000fe20000000042 */
[----:B------:R-:W-:-:S07]  /*12d40*/  CS2R R6, SRZ ;  /* 0x0000000000067805 */ /* 0x000fce000001ff00 */
        /* <DEDUP_REMOVED lines=69> */
.L_x_15182:
[----:B------:R-:W-:Y:S05]  /*131a0*/  BSYNC B0 ;  /* 0x0000000000007941 */ /* 0x000fea0003800000 */
.L_x_15181:
[----:B------:R-:W-:Y:S01]  /*131b0*/  LOP3.LUT R3, R7, 0x80000000, R43, 0xb8, !PT ;  /* 0x8000000007037812 */ /* 0x000fe200078eb82b */
[----:B------:R-:W-:Y:S01]  /*131c0*/  DMUL R46, R46, 0.5 ;  /* 0x3fe000002e2e7828 */ /* 0x000fe20000000000 */
[----:B------:R-:W-:Y:S02]  /*131d0*/  FSEL R6, R4, R6, P0 ;  /* 0x0000000604067208 */ /* 0x000fe40000000000 */
[----:B------:R-:W-:Y:S01]  /*131e0*/  FSEL R7, R5, R3, P0 ;  /* 0x0000000305077208 */ /* 0x000fe20000000000 */
[----:B------:R-:W-:Y:S07]  /*131f0*/  BRA `(.L_x_15156) ;  /* 0x0000001c00c87947 */ /* 0x000fee0003800000 */
.L_x_15176:
        /* <DEDUP_REMOVED lines=20> */
[----:B------:R-:W-:-:S02]  /*13340*/  MOV R50, RZ ;  /* 0x000000ff00327202 */ /* 0x000fc40000000f00 */
        /* <DEDUP_REMOVED lines=114> */
.L_x_15184:
[----:B------:R-:W-:Y:S05]  /*13a70*/  BSYNC B0 ;  /* 0x0000000000007941 */ /* 0x000fea0003800000 */
.L_x_15183:
        /* <DEDUP_REMOVED lines=8> */
.L_x_15186:
[----:B------:R-:W-:Y:S05]  /*13b00*/  BSYNC B3 ;  /* 0x0000000000037941 */ /* 0x000fea0003800000 */
.L_x_15185:
        /* <DEDUP_REMOVED lines=73> */
.L_x_15188:
[----:B------:R-:W-:Y:S05]  /*13fa0*/  BSYNC B0 ;  /* 0x0000000000007941 */ /* 0x000fea0003800000 */
.L_x_15187:
[----:B------:R-:W-:Y:S02]  /*13fb0*/  LOP3.LUT R3, R7, 0x80000000, R43, 0xb8, !PT ;  /* 0x8000000007037812 */ /* 0x000fe400078eb82b */
[----:B------:R-:W-:Y:S02]  /*13fc0*/  FSEL R6, R4, R6, P1 ;  /* 0x0000000604067208 */ /* 0x000fe40000800000 */
[----:B------:R-:W-:Y:S01]  /*13fd0*/  FSEL R7, R5, R3, P1 ;  /* 0x0000000305077208 */ /* 0x000fe20000800000 */
[----:B------:R-:W-:Y:S06]  /*13fe0*/  BRA `(.L_x_15156) ;  /* 0x00000010004c7947 */ /* 0x000fec0003800000 */
.L_x_15175:
        /* <DEDUP_REMOVED lines=22> */
[----:B------:R-:W-:Y:S05]  /*14150*/  CALL.REL.NOINC `($__internal_29_$__cuda_sm20_div_rn_f64_full) ;  /* 0x00000968003c7944 */ /* 0x000fea0003c00000 */
.L_x_15190:
[----:B------:R-:W-:Y:S05]  /*14160*/  BSYNC B3 ;  /* 0x0000000000037941 */ /* 0x000fea0003800000 */
.L_x_15189:
        /* <DEDUP_REMOVED lines=23> */
[----:B------:R-:W-:Y:S05]  /*142e0*/  CALL.REL.NOINC `($__internal_29_$__cuda_sm20_div_rn_f64_full) ;  /* 0x0000096400d87944 */ /* 0x000fea0003c00000 */
[----:B------:R-:W-:Y:S02]  /*142f0*/  IMAD.MOV.U32 R4, RZ, RZ, R2 ;  /* 0x000000ffff047224 */ /* 0x000fe400078e0002 */
[----:B------:R-:W-:-:S07]  /*14300*/  IMAD.MOV.U32 R5, RZ, RZ, R3 ;  /* 0x000000ffff057224 */ /* 0x000fce00078e0003 */
.L_x_15192:
[----:B------:R-:W-:Y:S05]  /*14310*/  BSYNC B3 ;  /* 0x0000000000037941 */ /* 0x000fea0003800000 */
.L_x_15191:
        /* <DEDUP_REMOVED lines=51> */
[----:B------:R-:W-:Y:S02]  /*14650*/  ISETP.GT.AND P0, PT, R5, 0xfffff, PT ;  /* 0x000fffff0500780c */ /* 0x000fe40003f04270 */
[----:B------:R-:W-:Y:S01]  /*14660*/  MOV R7, R5 ;  /* 0x0000000500077202 */ /* 0x000fe20000000f00 */
[----:B------:R-:W-:Y:S02]  /*14670*/  IMAD.MOV.U32 R6, RZ, RZ, R4 ;  /* 0x000000ffff067224 */ /* 0x000fe400078e0004 */
[----:B------:R-:W-:-:S08]  /*14680*/  DFMA R2, -R48, R8, 1 ;  /* 0x3ff000003002742b */ /* 0x000fd00000000108 */
[----:B------:R-:W-:Y:S01]  /*14690*/  @!P0 DMUL R6, R6, 1.80143985094819840000e+16 ;  /* 0x4350000006068828 */ /* 0x000fe20000000000 */
[----:B------:R-:W-:Y:S01]  /*146a0*/  @!P0 IMAD.MOV.U32 R52, RZ, RZ, -0x435 ;  /* 0xfffffbcbff348424 */ /* 0x000fe200078e00ff */
        /* <DEDUP_REMOVED lines=79> */
.L_x_15194:
[----:B------:R-:W-:Y:S05]  /*14ba0*/  BSYNC B0 ;  /* 0x0000000000007941 */ /* 0x000fea0003800000 */
.L_x_15193:
[----:B------:R-:W-:Y:S04]  /*14bb0*/  BSSY B3, `(.L_x_15195) ;  /* 0x0000008000037945 */ /* 0x000fe80003800000 */
[----:B------:R-:W-:Y:S05]  /*14bc0*/  @P3 BRA P5, `(.L_x_15196) ;  /* 0x0000000000183947 */ /* 0x000fea0002800000 */
[----:B------:R-:W-:Y:S01]  /*14bd0*/  MOV R6, R44 ;  /* 0x0000002c00067202 */ /* 0x000fe20000000f00 */
[----:B------:R-:W-:Y:S01]  /*14be0*/  IMAD.MOV.U32 R5, RZ, RZ, R45 ;  /* 0x000000ffff057224 */ /* 0x000fe200078e002d */
[----:B------:R-:W-:Y:S01]  /*14bf0*/  MOV R4, 0x14c30 ;  /* 0x00014c3000047802 */ /* 0x000fe20000000f00 */
[----:B------:R-:W-:Y:S02]  /*14c00*/  IMAD.MOV.U32 R2, RZ, RZ, R48 ;  /* 0x000000ffff027224 */ /* 0x000fe400078e0030 */
[----:B------:R-:W-:-:S07]  /*14c10*/  IMAD.MOV.U32 R3, RZ, RZ, R49 ;  /* 0x000000ffff037224 */ /* 0x000fce00078e0031 */
[----:B------:R-:W-:Y:S05]  /*14c20*/  CALL.REL.NOINC `($__internal_29_$__cuda_sm20_div_rn_f64_full) ;  /* 0x0000095c00887944 */ /* 0x000fea0003c00000 */
.L_x_15196:
[----:B------:R-:W-:Y:S05]  /*14c30*/  BSYNC B3 ;  /* 0x0000000000037941 */ /* 0x000fea0003800000 */
.L_x_15195:
        /* <DEDUP_REMOVED lines=74> */
.L_x_15198:
[----:B------:R-:W-:Y:S05]  /*150e0*/  BSYNC B0 ;  /* 0x0000000000007941 */ /* 0x000fea0003800000 */
.L_x_15197:
[----:B------:R-:W-:Y:S02]  /*150f0*/  LOP3.LUT R3, R7, 0x80000000, R43, 0xb8, !PT ;  /* 0x8000000007037812 */ /* 0x000fe400078eb82b */
[----:B------:R-:W-:Y:S02]  /*15100*/  FSEL R6, R4, R6, P1 ;  /* 0x0000000604067208 */ /* 0x000fe40000800000 */
[----:B------:R-:W-:-:S07]  /*15110*/  FSEL R7, R5, R3, P1 ;  /* 0x0000000305077208 */ /* 0x000fce0000800000 */
.L_x_15156:
[----:B------:R-:W-:Y:S05]  /*15120*/  BSYNC B2 ;  /* 0x0000000000027941 */ /* 0x000fea0003800000 */
.L_x_15145:
[----:B------:R-:W-:Y:S01]  /*15130*/  UMOV UR4, 0xfefa39ef ;  /* 0xfefa39ef00047882 */ /* 0x000fe20000000000 */
[----:B------:R-:W-:Y:S01]  /*15140*/  UMOV UR5, 0x3fe62e42 ;  /* 0x3fe62e4200057882 */ /* 0x000fe20000000000 */
[----:B------:R-:W-:Y:S01]  /*15150*/  LOP3.LUT R43, R7, 0x80000000, R43, 0xb8, !PT ;  /* 0x80000000072b7812 */ /* 0x000fe200078eb82b */
[----:B------:R-:W-:Y:S01]  /*15160*/  DADD R46, R46, UR4 ;  /* 0x000000042e2e7e29 */ /* 0x000fe20008000000 */
[----:B------:R-:W-:-:S09]  /*15170*/  MOV R42, R6 ;  /* 0x00000006002a7202 */ /* 0x000fd20000000f00 */
[----:B------:R-:W-:Y:S01]  /*15180*/  LOP3.LUT R41, R47, 0x80000000, R41, 0xb8, !PT ;  /* 0x800000002f297812 */ /* 0x000fe200078eb829 */
[----:B------:R-:W-:Y:S01]  /*15190*/  IMAD.MOV.U32 R40, RZ, RZ, R46 ;  /* 0x000000ffff287224 */ /* 0x000fe200078e002e */
[----:B------:R-:W-:Y:S06]  /*151a0*/  BRA `(.L_x_15068) ;  /* 0x0000000000447947 */ /* 0x000fec0003800000 */
.L_x_15066:
        /* <DEDUP_REMOVED lines=17> */
.L_x_15068:
[----:B------:R-:W-:Y:S05]  /*152c0*/  BSYNC B1 ;  /* 0x0000000000017941 */ /* 0x000fea0003800000 */
.L_x_15065:
[----:B------:R-:W-:Y:S05]  /*152d0*/  WARPSYNC.ALL ;  /* 0x0000000000007948 */ /* 0x000fea0003800000 */
[----:B------:R-:W-:Y:S01]  /*152e0*/  DSETP.GTU.AND P0, PT, |R38|, +INF , PT ;  /* 0x7ff000002600742a */ /* 0x000fe20003f0c200 */
        /* <DEDUP_REMOVED lines=75> */
[----:B------:R-:W-:Y:S02]  /*157a0*/  @P1 LOP3.LUT R55, R8, 0x80000, RZ, 0xfc, !PT ;  /* 0x0008000008371812 */ /* 0x000fe400078efcff */
[----:B------:R-:W-:Y:S01]  /*157b0*/  MOV R8, R44 ;  /* 0x0000002c00087202 */ /* 0x000fe20000000f00 */
[----:B------:R-:W-:Y:S01]  /*157c0*/  DFMA R60, R60, -R2, 1 ;  /* 0x3ff000003c3c742b */ /* 0x000fe20000000802 */
[----:B------:R-:W0:Y:S01]  /*157d0*/  MUFU.RSQ64H R9, R55 ;  /* 0x0000003700097308 */ /* 0x000e220000001c00 */
[----:B------:R-:W-:Y:S01]  /*157e0*/  IMAD.MOV.U32 R2, RZ, RZ, 0x0 ;  /* 0x00000000ff027424 */ /* 0x000fe200078e00ff */
[----:B------:R-:W-:Y:S01]  /*157f0*/  SEL R54, R8, UR4, P0 ;  /* 0x0000000408367c07 */ /* 0x000fe20008000000 */
[----:B------:R-:W-:Y:S01]  /*15800*/  IMAD.MOV.U32 R3, RZ, RZ, 0x3fd80000 ;  /* 0x3fd80000ff037424 */ /* 0x000fe200078e00ff */
[----:B------:R-:W-:Y:S01]  /*15810*/  ISETP.GE.U32.AND P1, PT, R51, 0x7ff00000, PT ;  /* 0x7ff000003300780c */ /* 0x000fe20003f26070 */
[----:B------:R-:W-:Y:S01]  /*15820*/  IMAD.MOV.U32 R8, RZ, RZ, RZ ;  /* 0x000000ffff087224 */ /* 0x000fe200078e00ff */
[----:B------:R-:W-:-:S02]  /*15830*/  DSETP.NEU.AND P0, PT, R50, RZ, PT ;  /* 0x000000ff3200722a */ /* 0x000fc40003f0d000 */
[----:B------:R-:W-:Y:S02]  /*15840*/  DMUL R56, R58, R60 ;  /* 0x0000003c3a387228 */ /* 0x000fe40000000000 */
        /* <DEDUP_REMOVED lines=44> */
[----:B------:R-:W-:Y:S05]  /*15b10*/  CALL.REL.NOINC `($__internal_30_$__cuda_sm20_dsqrt_rn_f64_mediumpath_v1) ;  /* 0x0000095400607944 */ /* 0x000fea0003c00000 */
[----:B------:R-:W-:-:S07]  /*15b20*/  IMAD.MOV.U32 R2, RZ, RZ, R4 ;  /* 0x000000ffff027224 */ /* 0x000fce00078e0004 */
.L_x_15206:
[----:B------:R-:W-:Y:S05]  /*15b30*/  BSYNC B3 ;  /* 0x0000000000037941 */ /* 0x000fea0003800000 */
.L_x_15205:
        /* <DEDUP_REMOVED lines=82> */
.L_x_15204:
        /* <DEDUP_REMOVED lines=36> */
.L_x_15214:
[----:B------:R-:W-:Y:S05]  /*162a0*/  BSYNC B4 ;  /* 0x0000000000047941 */ /* 0x000fea0003800000 */
.L_x_15213:
[----:B------:R-:W-:Y:S02]  /*162b0*/  IMAD.MOV.U32 R52, RZ, RZ, R2 ;  /* 0x000000ffff347224 */ /* 0x000fe400078e0002 */
[----:B------:R-:W-:Y:S01]  /*162c0*/  IMAD.MOV.U32 R53, RZ, RZ, R3 ;  /* 0x000000ffff357224 */ /* 0x000fe200078e0003 */
[----:B------:R-:W-:Y:S06]  /*162d0*/  BRA `(.L_x_15212) ;  /* 0x0000000000047947 */ /* 0x000fec0003800000 */
.L_x_15211:
[----:B------:R-:W-:-:S11]  /*162e0*/  DADD R52, -R62, R50 ;  /* 0x000000003e347229 */ /* 0x000fd60000000132 */
.L_x_15212:
[----:B------:R-:W-:Y:S05]  /*162f0*/  BSYNC B3 ;  /* 0x0000000000037941 */ /* 0x000fea0003800000 */
.L_x_15210:
        /* <DEDUP_REMOVED lines=31> */
.L_x_15219:
[----:B------:R-:W-:Y:S05]  /*164f0*/  BSYNC B4 ;  /* 0x0000000000047941 */ /* 0x000fea0003800000 */
.L_x_15218:
[----:B------:R-:W-:Y:S05]  /*16500*/  BRA `(.L_x_15217) ;  /* 0x0000000000047947 */ /* 0x000fea0003800000 */
.L_x_15216:
[----:B------:R-:W-:-:S11]  /*16510*/  DADD R2, R46, -R8 ;  /* 0x000000002e027229 */ /* 0x000fd60000000808 */
.L_x_15217:
[----:B------:R-:W-:Y:S05]  /*16520*/  BSYNC B3 ;  /* 0x0000000000037941 */ /* 0x000fea0003800000 */
.L_x_15215:
        /* <DEDUP_REMOVED lines=26> */
[----:B------:R-:W-:Y:S05]  /*166d0*/  CALL.REL.NOINC `($__internal_30_$__cuda_sm20_dsqrt_rn_f64_mediumpath_v1) ;  /* 0x0000094800707944 */ /* 0x000fea0003c00000 */
[----:B------:R-:W-:Y:S01]  /*166e0*/  MOV R6, R4 ;  /* 0x0000000400067202 */ /* 0x000fe20000000f00 */
[----:B------:R-:W-:-:S07]  /*166f0*/  IMAD.MOV.U32 R7, RZ, RZ, R3 ;  /* 0x000000ffff077224 */ /* 0x000fce00078e0003 */
.L_x_15221:
[----:B------:R-:W-:Y:S05]  /*16700*/  BSYNC B3 ;  /* 0x0000000000037941 */ /* 0x000fea0003800000 */
.L_x_15220:
[----:B------:R-:W-:-:S10]  /*16710*/  DADD R64, R64, R6 ;  /* 0x0000000040407229 */ /* 0x000fd40000000006 */
[C---:B------:R-:W-:Y:S02]  /*16720*/  FSETP.GEU.FTZ.AND P1, PT, R65.reuse, 1.7916666269302368164, PT ;  /* 0x3fe555554100780b */ /* 0x040fe40003f3e000 */
[----:B------:R-:W-:-:S13]  /*16730*/  FSETP.GT.FTZ.AND P0, PT, R65, -1.6999999284744262695, PT ;  /* 0xbfd999994100780b */ /* 0x000fda0003f14000 */
[----:B------:R-:W-:Y:S05]  /*16740*/  @P0 BRA !P1, `(.L_x_15222) ;  /* 0x0000000400480947 */ /* 0x000fea0004800000 */
[----:B------:R-:W-:-:S10]  /*16750*/  DADD R2, R64, 1 ;  /* 0x3ff0000040027429 */ /* 0x000fd40000000000 */
[----:B------:R-:W-:Y:S01]  /*16760*/  ISETP.GT.AND P0, PT, R3, 0xfffff, PT ;  /* 0x000fffff0300780c */ /* 0x000fe20003f04270 */
[----:B------:R-:W-:Y:S01]  /*16770*/  IMAD.MOV.U32 R4, RZ, RZ, R2 ;  /* 0x000000ffff047224 */ /* 0x000fe200078e0002 */
[----:B------:R-:W-:Y:S01]  /*16780*/  MOV R8, R2 ;  /* 0x0000000200087202 */ /* 0x000fe20000000f00 */
[----:B------:R-:W-:Y:S02]  /*16790*/  IMAD.MOV.U32 R5, RZ, RZ, R3 ;  /* 0x000000ffff057224 */ /* 0x000fe400078e0003 */
[----:B------:R-:W-:-:S08]  /*167a0*/  IMAD.MOV.U32 R2, RZ, RZ, -0x3ff ;  /* 0xfffffc01ff027424 */ /* 0x000fd000078e00ff */
        /* <DEDUP_REMOVED lines=76> */
.L_x_15222:
        /* <DEDUP_REMOVED lines=22> */
.L_x_15224:
[----:B------:R-:W-:Y:S05]  /*16dd0*/  BSYNC B3 ;  /* 0x0000000000037941 */ /* 0x000fea0003800000 */
.L_x_15223:
        /* <DEDUP_REMOVED lines=30> */
.L_x_15209:
        /* <DEDUP_REMOVED lines=25> */
.L_x_15227:
[----:B------:R-:W-:Y:S05]  /*17150*/  BSYNC B3 ;  /* 0x0000000000037941 */ /* 0x000fea0003800000 */
.L_x_15226:
        /* <DEDUP_REMOVED lines=27> */
.L_x_15230:
[----:B------:R-:W-:Y:S05]  /*17310*/  BSYNC B3 ;  /* 0x0000000000037941 */ /* 0x000fea0003800000 */
.L_x_15229:
        /* <DEDUP_REMOVED lines=30> */
.L_x_15228:
        /* <DEDUP_REMOVED lines=76> */
.L_x_15231:
[----:B------:R-:W-:Y:S01]  /*179c0*/  IMAD.MOV.U32 R2, RZ, RZ, 0x0 ;  /* 0x00000000ff027424 */ /* 0x000fe200078e00ff */
[----:B------:R-:W-:Y:S01]  /*179d0*/  FSETP.NEU.FTZ.AND P0, PT, R5, RZ, PT ;  /* 0x000000ff0500720b */ /* 0x000fe20003f1d000 */
[----:B------:R-:W-:-:S06]  /*179e0*/  IMAD.MOV.U32 R3, RZ, RZ, 0x7ff00000 ;  /* 0x7ff00000ff037424 */ /* 0x000fcc00078e00ff */
[----:B------:R-:W-:-:S10]  /*179f0*/  DFMA R2, R4, R2, +INF ;  /* 0x7ff000000402742b */ /* 0x000fd40000000002 */
[----:B------:R-:W-:Y:S02]  /*17a00*/  FSEL R64, R2, RZ, P0 ;  /* 0x000000ff02407208 */ /* 0x000fe40000000000 */
[----:B------:R-:W-:Y:S01]  /*17a10*/  FSEL R65, R3, -QNAN , P0 ;  /* 0xfff0000003417808 */ /* 0x000fe20000000000 */
[----:B------:R-:W-:Y:S06]  /*17a20*/  BRA `(.L_x_15207) ;  /* 0x00000004003c7947 */ /* 0x000fec0003800000 */
.L_x_15225:
        /* <DEDUP_REMOVED lines=24> */
[----:B------:R-:W-:Y:S05]  /*17bb0*/  CALL.REL.NOINC `($__internal_30_$__cuda_sm20_dsqrt_rn_f64_mediumpath_v1) ;  /* 0x0000093400387944 */ /* 0x000fea0003c00000 */
[----:B------:R-:W-:-:S07]  /*17bc0*/  IMAD.MOV.U32 R5, RZ, RZ, R3 ;  /* 0x000000ffff057224 */ /* 0x000fce00078e0003 */
.L_x_15233:
[----:B------:R-:W-:Y:S05]  /*17bd0*/  BSYNC B3 ;  /* 0x0000000000037941 */ /* 0x000fea0003800000 */
.L_x_15232:
        /* <DEDUP_REMOVED lines=21> */
.L_x_15235:
[----:B------:R-:W-:Y:S05]  /*17d30*/  BSYNC B3 ;  /* 0x0000000000037941 */ /* 0x000fea0003800000 */
.L_x_15234:
[----:B------:R-:W-:Y:S02]  /*17d40*/  IMAD.MOV.U32 R64, RZ, RZ, R2 ;  /* 0x000000ffff407224 */ /* 0x000fe400078e0002 */
[----:B------:R-:W-:Y:S01]  /*17d50*/  IMAD.MOV.U32 R65, RZ, RZ, R3 ;  /* 0x000000ffff417224 */ /* 0x000fe200078e0003 */
[----:B------:R-:W-:Y:S06]  /*17d60*/  BRA `(.L_x_15207) ;  /* 0x00000000006c7947 */ /* 0x000fec0003800000 */
.L_x_15208:
        /* <DEDUP_REMOVED lines=24> */
.L_x_15237:
[----:B------:R-:W-:Y:S05]  /*17ef0*/  BSYNC B3 ;  /* 0x0000000000037941 */ /* 0x000fea0003800000 */
.L_x_15236:
[----:B------:R-:W-:Y:S01]  /*17f00*/  IMAD.MOV.U32 R64, RZ, RZ, R4 ;  /* 0x000000ffff407224 */ /* 0x000fe200078e0004 */
[----:B------:R-:W-:-:S07]  /*17f10*/  MOV R65, R5 ;  /* 0x0000000500417202 */ /* 0x000fce0000000f00 */
.L_x_15207:
[----:B------:R-:W-:Y:S05]  /*17f20*/  BSYNC B2 ;  /* 0x0000000000027941 */ /* 0x000fea0003800000 */
.L_x_15203:
        /* <DEDUP_REMOVED lines=25> */
.L_x_15242:
[----:B------:R-:W-:Y:S05]  /*180c0*/  BSYNC B4 ;  /* 0x0000000000047941 */ /* 0x000fea0003800000 */
.L_x_15241:
        /* <DEDUP_REMOVED lines=49> */
.L_x_15244:
        /* <DEDUP_REMOVED lines=71> */
.L_x_15243:
        /* <DEDUP_REMOVED lines=37> */
.L_x_15253:
[----:B------:R-:W-:Y:S05]  /*18aa0*/  BSYNC B6 ;  /* 0x0000000000067941 */ /* 0x000fea0003800000 */
.L_x_15252:
[----:B------:R-:W-:Y:S01]  /*18ab0*/  IMAD.MOV.U32 R52, RZ, RZ, R2 ;  /* 0x000000ffff347224 */ /* 0x000fe200078e0002 */
[----:B------:R-:W-:Y:S01]  /*18ac0*/  MOV R53, R3 ;  /* 0x0000000300357202 */ /* 0x000fe20000000f00 */
[----:B------:R-:W-:Y:S06]  /*18ad0*/  BRA `(.L_x_15251) ;  /* 0x0000000000047947 */ /* 0x000fec0003800000 */
.L_x_15250:
[----:B------:R-:W-:-:S11]  /*18ae0*/  DADD R52, -R62, R50 ;  /* 0x000000003e347229 */ /* 0x000fd60000000132 */
.L_x_15251:
[----:B------:R-:W-:Y:S05]  /*18af0*/  BSYNC B5 ;  /* 0x0000000000057941 */ /* 0x000fea0003800000 */
.L_x_15249:
        /* <DEDUP_REMOVED lines=28> */
.L_x_15258:
[----:B------:R-:W-:Y:S05]  /*18cc0*/  BSYNC B6 ;  /* 0x0000000000067941 */ /* 0x000fea0003800000 */
.L_x_15257:
[----:B------:R-:W-:Y:S02]  /*18cd0*/  IMAD.MOV.U32 R68, RZ, RZ, R2 ;  /* 0x000000ffff447224 */ /* 0x000fe400078e0002 */
[----:B------:R-:W-:Y:S01]  /*18ce0*/  IMAD.MOV.U32 R69, RZ, RZ, R3 ;  /* 0x000000ffff457224 */ /* 0x000fe200078e0003 */
[----:B------:R-:W-:Y:S06]  /*18cf0*/  BRA `(.L_x_15256) ;  /* 0x0000000000047947 */ /* 0x000fec0003800000 */
.L_x_15255:
[----:B------:R-:W-:-:S11]  /*18d00*/  DADD R68, -R48, R46 ;  /* 0x0000000030447229 */ /* 0x000fd6000000012e */
.L_x_15256:
[----:B------:R-:W-:Y:S05]  /*18d10*/  BSYNC B5 ;  /* 0x0000000000057941 */ /* 0x000fea0003800000 */
.L_x_15254:
        /* <DEDUP_REMOVED lines=26> */
[----:B------:R-:W-:-:S07]  /*18ec0*/  MOV R5, R3 ;  /* 0x0000000300057202 */ /* 0x000fce0000000f00 */
.L_x_15260:
[----:B------:R-:W-:Y:S05]  /*18ed0*/  BSYNC B5 ;  /* 0x0000000000057941 */ /* 0x000fea0003800000 */
.L_x_15259:
[----:B------:R-:W-:Y:S02]  /*18ee0*/  IMAD.MOV.U32 R46, RZ, RZ, R4 ;  /* 0x000000ffff2e7224 */ /* 0x000fe400078e0004 */
[----:B------:R-:W-:Y:S01]  /*18ef0*/  IMAD.MOV.U32 R47, RZ, RZ, R5 ;  /* 0x000000ffff2f7224 */ /* 0x000fe200078e0005 */
[----:B------:R-:W-:Y:S06]  /*18f00*/  BRA `(.L_x_15261) ;  /* 0x0000000800347947 */ /* 0x000fec0003800000 */
.L_x_15248:
        /* <DEDUP_REMOVED lines=24> */
[----:B------:R-:W-:-:S07]  /*19090*/  IMAD.MOV.U32 R5, RZ, RZ, R45 ;  /* 0x000000ffff057224 */ /* 0x000fce00078e002d */
[----:B------:R-:W-:Y:S05]  /*190a0*/  CALL.REL.NOINC `($__internal_30_$__cuda_sm20_dsqrt_rn_f64_mediumpath_v1) ;  /* 0x0000091c00fc7944 */ /* 0x000fea0003c00000 */
[----:B------:R-:W-:-:S07]  /*190b0*/  IMAD.MOV.U32 R5, RZ, RZ, R3 ;  /* 0x000000ffff057224 */ /* 0x000fce00078e0003 */
.L_x_15264:
[----:B------:R-:W-:Y:S05]  /*190c0*/  BSYNC B5 ;  /* 0x0000000000057941 */ /* 0x000fea0003800000 */
.L_x_15263:
[----:B------:R-:W-:Y:S02]  /*190d0*/  IMAD.MOV.U32 R46, RZ, RZ, R4 ;  /* 0x000000ffff2e7224 */ /* 0x000fe400078e0004 */
[----:B------:R-:W-:Y:S01]  /*190e0*/  IMAD.MOV.U32 R47, RZ, RZ, R5 ;  /* 0x000000ffff2f7224 */ /* 0x000fe200078e0005 */
[----:B------:R-:W-:Y:S06]  /*190f0*/  BRA `(.L_x_15261) ;  /* 0x0000000400b87947 */ /* 0x000fec0003800000 */
.L_x_15262:
        /* <DEDUP_REMOVED lines=26> */
[----:B------:R-:W-:Y:S01]  /*192a0*/  IMAD.MOV.U32 R8, RZ, RZ, R4 ;  /* 0x000000ffff087224 */ /* 0x000fe200078e0004 */
[----:B------:R-:W-:-:S07]  /*192b0*/  MOV R9, R3 ;  /* 0x0000000300097202 */ /* 0x000fce0000000f00 */
.L_x_15266:
[----:B------:R-:W-:Y:S05]  /*192c0*/  BSYNC B5 ;  /* 0x0000000000057941 */ /* 0x000fea0003800000 */
.L_x_15265:
        /* <DEDUP_REMOVED lines=21> */
.L_x_15268:
[----:B------:R-:W-:Y:S05]  /*19420*/  BSYNC B5 ;  /* 0x0000000000057941 */ /* 0x000fea0003800000 */
.L_x_15267:
[----:B------:R-:W-:Y:S01]  /*19430*/  DMUL R66, R66, 8.11296384146066816958e+31 ;  /* 0x4690000042427828 */ /* 0x000fe20000000000 */
[----:B------:R-:W-:Y:S02]  /*19440*/  IMAD.MOV.U32 R46, RZ, RZ, R2 ;  /* 0x000000ffff2e7224 */ /* 0x000fe400078e0002 */
[----:B------:R-:W-:Y:S01]  /*19450*/  IMAD.MOV.U32 R47, RZ, RZ, R3 ;  /* 0x000000ffff2f7224 */ /* 0x000fe200078e0003 */
[----:B------:R-:W-:Y:S07]  /*19460*/  BRA `(.L_x_15261) ;  /* 0x0000000000dc7947 */ /* 0x000fee0003800000 */
.L_x_15247:
        /* <DEDUP_REMOVED lines=22> */
[----:B------:R-:W-:Y:S01]  /*195d0*/  MOV R46, R4 ;  /* 0x00000004002e7202 */ /* 0x000fe20000000f00 */
[----:B------:R-:W-:-:S07]  /*195e0*/  IMAD.MOV.U32 R47, RZ, RZ, R3 ;  /* 0x000000ffff2f7224 */ /* 0x000fce00078e0003 */
.L_x_15270:
[----:B------:R-:W-:Y:S05]  /*195f0*/  BSYNC B5 ;  /* 0x0000000000057941 */ /* 0x000fea0003800000 */
.L_x_15269:
        /* <DEDUP_REMOVED lines=28> */
.L_x_15272:
[----:B------:R-:W-:Y:S05]  /*197c0*/  BSYNC B5 ;  /* 0x0000000000057941 */ /* 0x000fea0003800000 */
.L_x_15271:
[----:B------:R-:W-:-:S11]  /*197d0*/  DMUL R46, R2, R46 ;  /* 0x0000002e022e7228 */ /* 0x000fd60000000000 */
.L_x_15261:
[----:B------:R-:W-:Y:S05]  /*197e0*/  BSYNC B4 ;  /* 0x0000000000047941 */ /* 0x000fea0003800000 */
.L_x_15246:
[----:B------:R-:W-:Y:S05]  /*197f0*/  BRA `(.L_x_15273) ;  /* 0x0000000000087947 */ /* 0x000fea0003800000 */
.L_x_15240:
[----:B------:R-:W-:Y:S02]  /*19800*/  DMUL R46, R44, 9.00719925474099200000e+15 ;  /* 0x434000002c2e7828 */ /* 0x000fe40000000000 */
[----:B------:R-:W-:-:S11]  /*19810*/  DMUL R66, R66, 9.00719925474099200000e+15 ;  /* 0x4340000042427828 */ /* 0x000fd60000000000 */
.L_x_15273:
[----:B------:R-:W-:Y:S05]  /*19820*/  BSYNC B2 ;  /* 0x0000000000027941 */ /* 0x000fea0003800000 */
.L_x_15239:
        /* <DEDUP_REMOVED lines=28> */
.L_x_15275:
[----:B------:R-:W-:Y:S05]  /*199f0*/  BSYNC B2 ;  /* 0x0000000000027941 */ /* 0x000fea0003800000 */
.L_x_15274:
        /* <DEDUP_REMOVED lines=82> */
.L_x_15277:
[----:B------:R-:W-:Y:S02]  /*19f20*/  FSEL R2, RZ, 3.37028055040000000000e+12, P1 ;  /* 0x54442d18ff027808 */ /* 0x000fe40000800000 */
[----:B------:R-:W-:-:S07]  /*19f30*/  FSEL R3, RZ, 2.1426990032196044922, P1 ;  /* 0x400921fbff037808 */ /* 0x000fce0000800000 */
.L_x_15278:
[----:B------:R-:W-:Y:S05]  /*19f40*/  BSYNC B0 ;  /* 0x0000000000007941 */ /* 0x000fea0003800000 */
.L_x_15276:
[----:B------:R-:W-:Y:S01]  /*19f50*/  DADD R46, |R46|, |R66| ;  /* 0x000000002e2e7229 */ /* 0x000fe20000000642 */
[----:B------:R-:W-:-:S07]  /*19f60*/  LOP3.LUT R67, R3, 0x80000000, R67, 0xb8, !PT ;  /* 0x8000000003437812 */ /* 0x000fce00078eb843 */
[----:B------:R-:W-:-:S06]  /*19f70*/  DSETP.GTU.AND P0, PT, |R46|, +INF , PT ;  /* 0x7ff000002e00742a */ /* 0x000fcc0003f0c200 */
[----:B------:R-:W-:Y:S02]  /*19f80*/  FSEL R2, R46, R2, P0 ;  /* 0x000000022e027208 */ /* 0x000fe40000000000 */
[----:B------:R-:W-:-:S07]  /*19f90*/  FSEL R3, R47, R67, P0 ;  /* 0x000000432f037208 */ /* 0x000fce0000000000 */
.L_x_15245:
[----:B------:R-:W-:Y:S05]  /*19fa0*/  BSYNC B3 ;  /* 0x0000000000037941 */ /* 0x000fea0003800000 */
.L_x_15238:
[----:B------:R-:W-:Y:S01]  /*19fb0*/  LOP3.LUT R39, R3, 0x80000000, R39, 0xb8, !PT ;  /* 0x8000000003277812 */ /* 0x000fe200078eb827 */
[----:B------:R-:W-:Y:S01]  /*19fc0*/  IMAD.MOV.U32 R38, RZ, RZ, R2 ;  /* 0x000000ffff267224 */ /* 0x000fe200078e0002 */
[----:B------:R-:W-:Y:S02]  /*19fd0*/  LOP3.LUT R37, R65, 0x80000000, R37, 0xb8, !PT ;  /* 0x8000000041257812 */ /* 0x000fe400078eb825 */
[----:B------:R-:W-:Y:S01]  /*19fe0*/  MOV R36, R64 ;  /* 0x0000004000247202 */ /* 0x000fe20000000f00 */
[----:B------:R-:W-:Y:S06]  /*19ff0*/  BRA `(.L_x_15202) ;  /* 0x0000005800e07947 */ /* 0x000fec0003800000 */
.L_x_15201:
        /* <DEDUP_REMOVED lines=113> */
.L_x_15284:
[----:B------:R-:W-:Y:S05]  /*1a710*/  BSYNC B0 ;  /* 0x0000000000007941 */ /* 0x000fea0003800000 */
.L_x_15283:
        /* <DEDUP_REMOVED lines=8> */
.L_x_15286:
[----:B------:R-:W-:Y:S05]  /*1a7a0*/  BSYNC B3 ;  /* 0x0000000000037941 */ /* 0x000fea0003800000 */
.L_x_15285:
        /* <DEDUP_REMOVED lines=82> */
.L_x_15288:
[----:B------:R-:W-:-:S04]  /*1acd0*/  ISETP.GE.AND P0, PT, R45, RZ, PT ;  /* 0x000000ff2d00720c */ /* 0x000fc80003f06270 */
[----:B------:R-:W-:Y:S02]  /*1ace0*/  FSEL R6, RZ, 3.37028055040000000000e+12, P0 ;  /* 0x54442d18ff067808 */ /* 0x000fe40000000000 */
[----:B------:R-:W-:-:S07]  /*1acf0*/  FSEL R7, RZ, 2.1426990032196044922, P0 ;  /* 0x400921fbff077808 */ /* 0x000fce0000000000 */
.L_x_15289:
[----:B------:R-:W-:Y:S05]  /*1ad00*/  BSYNC B0 ;  /* 0x0000000000007941 */ /* 0x000fea0003800000 */
.L_x_15287:
[----:B------:R-:W-:Y:S01]  /*1ad10*/  DADD R2, |R36|, |R38| ;  /* 0x0000000024027229 */ /* 0x000fe20000000626 */
[----:B------:R-:W-:Y:S01]  /*1ad20*/  LOP3.LUT R11, R7, 0x80000000, R11, 0xb8, !PT ;  /* 0x80000000070b7812 */ /* 0x000fe200078eb80b */
[----:B------:R-:W-:-:S06]  /*1ad30*/  DMUL R46, R46, 0.5 ;  /* 0x3fe000002e2e7828 */ /* 0x000fcc0000000000 */
[----:B------:R-:W-:-:S06]  /*1ad40*/  DSETP.GTU.AND P0, PT, |R2|, +INF , PT ;  /* 0x7ff000000200742a */ /* 0x000fcc0003f0c200 */
[----:B------:R-:W-:Y:S02]  /*1ad50*/  FSEL R6, R2, R6, P0 ;  /* 0x0000000602067208 */ /* 0x000fe40000000000 */
[----:B------:R-:W-:Y:S01]  /*1ad60*/  FSEL R7, R3, R11, P0 ;  /* 0x0000000b03077208 */ /* 0x000fe20000000000 */
[----:B------:R-:W-:Y:S06]  /*1ad70*/  BRA `(.L_x_15290) ;  /* 0x0000004c00187947 */ /* 0x000fec0003800000 */
.L_x_15282:
        /* <DEDUP_REMOVED lines=135> */
.L_x_15292:
[----:B------:R-:W-:Y:S05]  /*1b5f0*/  BSYNC B0 ;  /* 0x0000000000007941 */ /* 0x000fea0003800000 */
.L_x_15291:
        /* <DEDUP_REMOVED lines=8> */
.L_x_15294:
[----:B------:R-:W-:Y:S05]  /*1b680*/  BSYNC B3 ;  /* 0x0000000000037941 */ /* 0x000fea0003800000 */
.L_x_15293:
        /* <DEDUP_REMOVED lines=82> */
.L_x_15296:
[----:B------:R-:W-:-:S04]  /*1bbb0*/  ISETP.GE.AND P0, PT, R45, RZ, PT ;  /* 0x000000ff2d00720c */ /* 0x000fc80003f06270 */
[----:B------:R-:W-:Y:S02]  /*1bbc0*/  FSEL R6, RZ, 3.37028055040000000000e+12, P0 ;  /* 0x54442d18ff067808 */ /* 0x000fe40000000000 */
[----:B------:R-:W-:-:S07]  /*1bbd0*/  FSEL R7, RZ, 2.1426990032196044922, P0 ;  /* 0x400921fbff077808 */ /* 0x000fce0000000000 */
.L_x_15297:
[----:B------:R-:W-:Y:S05]  /*1bbe0*/  BSYNC B0 ;  /* 0x0000000000007941 */ /* 0x000fea0003800000 */
.L_x_15295:
[----:B------:R-:W-:Y:S01]  /*1bbf0*/  DADD R2, |R36|, |R38| ;  /* 0x0000000024027229 */ /* 0x000fe20000000626 */
[----:B------:R-:W-:-:S07]  /*1bc00*/  LOP3.LUT R11, R7, 0x80000000, R11, 0xb8, !PT ;  /* 0x80000000070b7812 */ /* 0x000fce00078eb80b */
[----:B------:R-:W-:-:S06]  /*1bc10*/  DSETP.GTU.AND P0, PT, |R2|, +INF , PT ;  /* 0x7ff000000200742a */ /* 0x000fcc0003f0c200 */
[----:B------:R-:W-:Y:S02]  /*1bc20*/  FSEL R6, R2, R6, P0 ;  /* 0x0000000602067208 */ /* 0x000fe40000000000 */
[----:B------:R-:W-:Y:S01]  /*1bc30*/  FSEL R7, R3, R11, P0 ;  /* 0x0000000b03077208 */ /* 0x000fe20000000000 */
[----:B------:R-:W-:Y:S06]  /*1bc40*/  BRA `(.L_x_15290) ;  /* 0x0000003c00647947 */ /* 0x000fec0003800000 */
.L_x_15281:
        /* <DEDUP_REMOVED lines=23> */
.L_x_15299:
[----:B------:R-:W-:Y:S05]  /*1bdc0*/  BSYNC B3 ;  /* 0x0000000000037941 */ /* 0x000fea0003800000 */
.L_x_15298:
        /* <DEDUP_REMOVED lines=23> */
[----:B------:R-:W-:Y:S05]  /*1bf40*/  CALL.REL.NOINC `($__internal_29_$__cuda_sm20_div_rn_f64_full) ;  /* 0x000008e800c07944 */ /* 0x000fea0003c00000 */
[----:B------:R-:W-:Y:S02]  /*1bf50*/  IMAD.MOV.U32 R4, RZ, RZ, R2 ;  /* 0x000000ffff047224 */ /* 0x000fe400078e0002 */
[----:B------:R-:W-:-:S07]  /*1bf60*/  IMAD.MOV.U32 R5, RZ, RZ, R3 ;  /* 0x000000ffff057224 */ /* 0x000fce00078e0003 */
.L_x_15301:
[----:B------:R-:W-:Y:S05]  /*1bf70*/  BSYNC B3 ;  /* 0x0000000000037941 */ /* 0x000fea0003800000 */
.L_x_15300:
        /* <DEDUP_REMOVED lines=136> */
.L_x_15303:
[----:B------:R-:W-:Y:S05]  /*1c800*/  BSYNC B0 ;  /* 0x0000000000007941 */ /* 0x000fea0003800000 */
.L_x_15302:
        /* <DEDUP_REMOVED lines=8> */
.L_x_15305:
[----:B------:R-:W-:Y:S05]  /*1c890*/  BSYNC B3 ;  /* 0x0000000000037941 */ /* 0x000fea0003800000 */
.L_x_15304:
        /* <DEDUP_REMOVED lines=82> */
.L_x_15307:
[----:B------:R-:W-:-:S04]  /*1cdc0*/  ISETP.GE.AND P0, PT, R45, RZ, PT ;  /* 0x000000ff2d00720c */ /* 0x000fc80003f06270 */
[----:B------:R-:W-:Y:S02]  /*1cdd0*/  FSEL R6, RZ, 3.37028055040000000000e+12, P0 ;  /* 0x54442d18ff067808 */ /* 0x000fe40000000000 */
[----:B------:R-:W-:-:S07]  /*1cde0*/  FSEL R7, RZ, 2.1426990032196044922, P0 ;  /* 0x400921fbff077808 */ /* 0x000fce0000000000 */
.L_x_15308:
[----:B------:R-:W-:Y:S05]  /*1cdf0*/  BSYNC B0 ;  /* 0x0000000000007941 */ /* 0x000fea0003800000 */
.L_x_15306:
[----:B------:R-:W-:Y:S01]  /*1ce00*/  DADD R2, |R36|, |R38| ;  /* 0x0000000024027229 */ /* 0x000fe20000000626 */
[----:B------:R-:W-:Y:S01]  /*1ce10*/  LOP3.LUT R11, R7, 0x80000000, R11, 0xb8, !PT ;  /* 0x80000000070b7812 */ /* 0x000fe200078eb80b */
[----:B------:R-:W-:-:S06]  /*1ce20*/  DADD R46, R46, 1 ;  /* 0x3ff000002e2e7429 */ /* 0x000fcc0000000000 */
[----:B------:R-:W-:-:S06]  /*1ce30*/  DSETP.GTU.AND P0, PT, |R2|, +INF , PT ;  /* 0x7ff000000200742a */ /* 0x000fcc0003f0c200 */
[----:B------:R-:W-:Y:S02]  /*1ce40*/  FSEL R6, R2, R6, P0 ;  /* 0x0000000602067208 */ /* 0x000fe40000000000 */
[----:B------:R-:W-:Y:S01]  /*1ce50*/  FSEL R7, R3, R11, P0 ;  /* 0x0000000b03077208 */ /* 0x000fe20000000000 */
[----:B------:R-:W-:Y:S06]  /*1ce60*/  BRA `(.L_x_15290) ;  /* 0x0000002800dc7947 */ /* 0x000fec0003800000 */
.L_x_15280:
        /* <DEDUP_REMOVED lines=31> */
[----:B------:R-:W-:Y:S01]  /*1d060*/  IMAD.MOV.U32 R11, RZ, RZ, R4 ;  /* 0x000000ffff0b7224 */ /* 0x000fe200078e0004 */
[----:B------:R-:W-:Y:S01]  /*1d070*/  MOV R4, 0xfffffc01 ;  /* 0xfffffc0100047802 */ /* 0x000fe20000000f00 */
[----:B------:R-:W-:Y:S01]  /*1d080*/  @!P0 IMAD.MOV.U32 R11, RZ, RZ, R6 ;  /* 0x000000ffff0b8224 */ /* 0x000fe200078e0006 */
[----:B------:R-:W-:Y:S01]  /*1d090*/  DFMA R46, -R48, R8, R44 ;  /* 0x00000008302e722b */ /* 0x000fe2000000012c */
[----:B------:R-:W-:-:S07]  /*1d0a0*/  @!P0 IMAD.MOV.U32 R4, RZ, RZ, -0x435 ;  /* 0xfffffbcbff048424 */ /* 0x000fce00078e00ff */
        /* <DEDUP_REMOVED lines=72> */
.L_x_15312:
[----:B------:R-:W-:Y:S05]  /*1d530*/  BSYNC B0 ;  /* 0x0000000000007941 */ /* 0x000fea0003800000 */
.L_x_15311:
        /* <DEDUP_REMOVED lines=8> */
.L_x_15314:
[----:B------:R-:W-:Y:S05]  /*1d5c0*/  BSYNC B3 ;  /* 0x0000000000037941 */ /* 0x000fea0003800000 */
.L_x_15313:
        /* <DEDUP_REMOVED lines=73> */
.L_x_15316:
[----:B------:R-:W-:Y:S05]  /*1da60*/  BSYNC B0 ;  /* 0x0000000000007941 */ /* 0x000fea0003800000 */
.L_x_15315:
[----:B------:R-:W-:Y:S01]  /*1da70*/  LOP3.LUT R3, R7, 0x80000000, R39, 0xb8, !PT ;  /* 0x8000000007037812 */ /* 0x000fe200078eb827 */
[----:B------:R-:W-:Y:S01]  /*1da80*/  DMUL R46, R46, 0.5 ;  /* 0x3fe000002e2e7828 */ /* 0x000fe20000000000 */
[----:B------:R-:W-:Y:S02]  /*1da90*/  FSEL R6, R4, R6, P0 ;  /* 0x0000000604067208 */ /* 0x000fe40000000000 */
[----:B------:R-:W-:Y:S01]  /*1daa0*/  FSEL R7, R5, R3, P0 ;  /* 0x0000000305077208 */ /* 0x000fe20000000000 */
[----:B------:R-:W-:Y:S07]  /*1dab0*/  BRA `(.L_x_15290) ;  /* 0x0000001c00c87947 */ /* 0x000fee0003800000 */
.L_x_15310:
        /* <DEDUP_REMOVED lines=20> */
[----:B------:R-:W-:-:S02]  /*1dc00*/  MOV R54, 0x0 ;  /* 0x0000000000367802 */ /* 0x000fc40000000f00 */
        /* <DEDUP_REMOVED lines=48> */
[----:B------:R-:W-:-:S06]  /*1df10*/  FSETP.GT.AND P3, PT, |R11|, 1.469367938527859385e-39, PT ;  /* 0x001000000b00780b */ /* 0x000fcc0003f64200 */
        /* <DEDUP_REMOVED lines=65> */
.L_x_15318:
[----:B------:R-:W-:Y:S05]  /*1e330*/  BSYNC B0 ;  /* 0x0000000000007941 */ /* 0x000fea0003800000 */
.L_x_15317:
        /* <DEDUP_REMOVED lines=8> */
.L_x_15320:
[----:B------:R-:W-:Y:S05]  /*1e3c0*/  BSYNC B3 ;  /* 0x0000000000037941 */ /* 0x000fea0003800000 */
.L_x_15319:
        /* <DEDUP_REMOVED lines=73> */
.L_x_15322:
[----:B------:R-:W-:Y:S05]  /*1e860*/  BSYNC B0 ;  /* 0x0000000000007941 */ /* 0x000fea0003800000 */
.L_x_15321:
[----:B------:R-:W-:Y:S02]  /*1e870*/  LOP3.LUT R3, R7, 0x80000000, R39, 0xb8, !PT ;  /* 0x8000000007037812 */ /* 0x000fe400078eb827 */
[----:B------:R-:W-:Y:S02]  /*1e880*/  FSEL R6, R4, R6, P1 ;  /* 0x0000000604067208 */ /* 0x000fe40000800000 */
[----:B------:R-:W-:Y:S01]  /*1e890*/  FSEL R7, R5, R3, P1 ;  /* 0x0000000305077208 */ /* 0x000fe20000800000 */
[----:B------:R-:W-:Y:S06]  /*1e8a0*/  BRA `(.L_x_15290) ;  /* 0x00000010004c7947 */ /* 0x000fec0003800000 */
.L_x_15309:
        /* <DEDUP_REMOVED lines=23> */
.L_x_15324:
[----:B------:R-:W-:Y:S05]  /*1ea20*/  BSYNC B3 ;  /* 0x0000000000037941 */ /* 0x000fea0003800000 */
.L_x_15323:
        /* <DEDUP_REMOVED lines=23> */
[----:B------:R-:W-:Y:S05]  /*1eba0*/  CALL.REL.NOINC `($__internal_29_$__cuda_sm20_div_rn_f64_full) ;  /* 0x000008bc00a87944 */ /* 0x000fea0003c00000 */
[----:B------:R-:W-:Y:S02]  /*1ebb0*/  IMAD.MOV.U32 R4, RZ, RZ, R2 ;  /* 0x000000ffff047224 */ /* 0x000fe400078e0002 */
[----:B------:R-:W-:-:S07]  /*1ebc0*/  IMAD.MOV.U32 R5, RZ, RZ, R3 ;  /* 0x000000ffff057224 */ /* 0x000fce00078e0003 */
.L_x_15326:
[----:B------:R-:W-:Y:S05]  /*1ebd0*/  BSYNC B3 ;  /* 0x0000000000037941 */ /* 0x000fea0003800000 */
.L_x_15325:
        /* <DEDUP_REMOVED lines=136> */
.L_x_15328:
[----:B------:R-:W-:Y:S05]  /*1f460*/  BSYNC B0 ;  /* 0x0000000000007941 */ /* 0x000fea0003800000 */
.L_x_15327:
        /* <DEDUP_REMOVED lines=8> */
.L_x_15330:
[----:B------:R-:W-:Y:S05]  /*1f4f0*/  BSYNC B3 ;  /* 0x0000000000037941 */ /* 0x000fea0003800000 */
.L_x_15329:
        /* <DEDUP_REMOVED lines=74> */
.L_x_15332:
[----:B------:R-:W-:Y:S05]  /*1f9a0*/  BSYNC B0 ;  /* 0x0000000000007941 */ /* 0x000fea0003800000 */
.L_x_15331:
[----:B------:R-:W-:Y:S02]  /*1f9b0*/  LOP3.LUT R3, R7, 0x80000000, R39, 0xb8, !PT ;  /* 0x8000000007037812 */ /* 0x000fe400078eb827 */
[----:B------:R-:W-:Y:S02]  /*1f9c0*/  FSEL R6, R4, R6, P1 ;  /* 0x0000000604067208 */ /* 0x000fe40000800000 */
[----:B------:R-:W-:-:S07]  /*1f9d0*/  FSEL R7, R5, R3, P1 ;  /* 0x0000000305077208 */ /* 0x000fce0000800000 */
.L_x_15290:
[----:B------:R-:W-:Y:S05]  /*1f9e0*/  BSYNC B2 ;  /* 0x0000000000027941 */ /* 0x000fea0003800000 */
.L_x_15279:
        /* <DEDUP_REMOVED lines=8> */
.L_x_15200:
        /* <DEDUP_REMOVED lines=17> */
.L_x_15202:
[----:B------:R-:W-:Y:S05]  /*1fb80*/  BSYNC B1 ;  /* 0x0000000000017941 */ /* 0x000fea0003800000 */
.L_x_15199:
        /* <DEDUP_REMOVED lines=56> */
[----:B------:R-:W-:Y:S01]  /*1ff10*/  DSETP.NEU.AND P2, PT, R46, RZ, PT ;  /* 0x000000ff2e00722a */ /* 0x000fe20003f4d000 */
[----:B------:R-:W-:-:S02]  /*1ff20*/  MOV R44, RZ ;  /* 0x000000ff002c7202 */ /* 0x000fc40000000f00 */
[----:B------:R-:W-:Y:S01]  /*1ff30*/  ISETP.GE.U32.AND P3, PT, R47, 0x7ff00000, PT ;  /* 0x7ff000002f00780c */ /* 0x000fe20003f66070 */
[----:B------:R-:W-:Y:S02]  /*1ff40*/  DSETP.MIN.AND P0, P1, R52, UR4, PT ;  /* 0x0000000434007e2a */ /* 0x000fe4000b900000 */
[----:B------:R-:W-:Y:S01]  /*1ff50*/  IMAD.MOV.U32 R8, RZ, RZ, R53 ;  /* 0x000000ffff087224 */ /* 0x000fe200078e0035 */
[C---:B------:R-:W-:Y:S02]  /*1ff60*/  DMUL R2, R44.reuse, R46 ;  /* 0x0000002e2c027228 */ /* 0x040fe40000000000 */
[----:B------:R-:W-:Y:S02]  /*1ff70*/  DMUL R44, R44, R4 ;  /* 0x000000042c2c7228 */ /* 0x000fe40000000000 */
[----:B------:R-:W-:Y:S01]  /*1ff80*/  FSEL R61, R8, UR8, P0 ;  /* 0x00000008083d7c08 */ /* 0x000fe20008000000 */
[----:B------:R-:W-:Y:S01]  /*1ff90*/  IMAD.MOV.U32 R8, RZ, RZ, R52 ;  /* 0x000000ffff087224 */ /* 0x000fe200078e0034 */
[----:B------:R-:W-:-:S02]  /*1ffa0*/  UMOV UR8, UR4 ;  /* 0x0000000400087c82 */ /* 0x000fc40008000000 */
[----:B------:R-:W-:Y:S02]  /*1ffb0*/  DMUL R2, R2, R2 ;  /* 0x0000000202027228 */ /* 0x000fe40000000000 */
[----:B------:R-:W-:Y:S01]  /*1ffc0*/  SEL R60, R8, UR8, P0 ;  /* 0x00000008083c7c07 */ /* 0x000fe20008000000 */
[----:B------:R-:W-:Y:S01]  /*1ffd0*/  UMOV UR8, UR5 ;  /* 0x0000000500087c82 */ /* 0x000fe20008000000 */
[----:B------:R-:W-:Y:S01]  /*1ffe0*/  @P1 LOP3.LUT R61, R9, 0x80000, RZ, 0xfc, !PT ;  /* 0x00080000093d1812 */ /* 0x000fe200078efcff */
[----:B------:R-:W-:-:S03]  /*1fff0*/  IMAD.U32 R8, RZ, RZ, UR8 ;  /* 0x00000008ff087e24 */ /* 0x000fc6000f8e00ff */
[----:B------:R-:W-:Y:S01]  /*20000*/  DFMA R44, R44, R44, R2 ;  /* 0x0000002c2c2c722b */ /* 0x000fe20000000002 */
[----:B------:R-:W0:Y:S07]  /*20010*/  MUFU.RSQ64H R59, R61 ;  /* 0x0000003d003b7308 */ /* 0x000e2e0000001c00 */
        /* <DEDUP_REMOVED lines=9> */
[----:B------:R-:W-:Y:S01]  /*200b0*/  MOV R2, 0x0 ;  /* 0x0000000000027802 */ /* 0x000fe20000000f00 */
[----:B------:R-:W-:Y:S01]  /*200c0*/  IMAD.MOV.U32 R3, RZ, RZ, 0x3fd80000 ;  /* 0x3fd80000ff037424 */ /* 0x000fe200078e00ff */
[----:B------:R-:W-:Y:S01]  /*200d0*/  SEL R54, R8, UR4, P0 ;  /* 0x0000000408367c07 */ /* 0x000fe20008000000 */
[----:B------:R-:W-:Y:S01]  /*200e0*/  IMAD.MOV.U32 R8, RZ, RZ, RZ ;  /* 0x000000ffff087224 */ /* 0x000fe200078e00ff */
[----:B------:R-:W-:Y:S02]  /*200f0*/  DSETP.NEU.AND P0, PT, R50, RZ, PT ;  /* 0x000000ff3200722a */ /* 0x000fe40003f0d000 */
        /* <DEDUP_REMOVED lines=47> */
.L_x_15340:
[----:B------:R-:W-:Y:S05]  /*203f0*/  BSYNC B3 ;  /* 0x0000000000037941 */ /* 0x000fea0003800000 */
.L_x_15339:
        /* <DEDUP_REMOVED lines=82> */
.L_x_15338:
        /* <DEDUP_REMOVED lines=36> */
.L_x_15348:
[----:B------:R-:W-:Y:S05]  /*20b60*/  BSYNC B4 ;  /* 0x0000000000047941 */ /* 0x000fea0003800000 */
.L_x_15347:
[----:B------:R-:W-:Y:S02]  /*20b70*/  IMAD.MOV.U32 R52, RZ, RZ, R2 ;  /* 0x000000ffff347224 */ /* 0x000fe400078e0002 */
[----:B------:R-:W-:Y:S01]  /*20b80*/  IMAD.MOV.U32 R53, RZ, RZ, R3 ;  /* 0x000000ffff357224 */ /* 0x000fe200078e0003 */
[----:B------:R-:W-:Y:S06]  /*20b90*/  BRA `(.L_x_15346) ;  /* 0x0000000000047947 */ /* 0x000fec0003800000 */
.L_x_15345:
[----:B------:R-:W-:-:S11]  /*20ba0*/  DADD R52, -R62, R50 ;  /* 0x000000003e347229 */ /* 0x000fd60000000132 */
.L_x_15346:
[----:B------:R-:W-:Y:S05]  /*20bb0*/  BSYNC B3 ;  /* 0x0000000000037941 */ /* 0x000fea0003800000 */
.L_x_15344:
        /* <DEDUP_REMOVED lines=31> */
.L_x_15353:
[----:B------:R-:W-:Y:S05]  /*20db0*/  BSYNC B4 ;  /* 0x0000000000047941 */ /* 0x000fea0003800000 */
.L_x_15352:
[----:B------:R-:W-:Y:S05]  /*20dc0*/  BRA `(.L_x_15351) ;  /* 0x0000000000047947 */ /* 0x000fea0003800000 */
.L_x_15350:
[----:B------:R-:W-:-:S11]  /*20dd0*/  DADD R2, R46, -R8 ;  /* 0x000000002e027229 */ /* 0x000fd60000000808 */
.L_x_15351:
[----:B------:R-:W-:Y:S05]  /*20de0*/  BSYNC B3 ;  /* 0x0000000000037941 */ /* 0x000fea0003800000 */
.L_x_15349:
        /* <DEDUP_REMOVED lines=27> */
[----:B------:R-:W-:Y:S01]  /*20fa0*/  IMAD.MOV.U32 R6, RZ, RZ, R4 ;  /* 0x000000ffff067224 */ /* 0x000fe200078e0004 */
[----:B------:R-:W-:-:S07]  /*20fb0*/  MOV R7, R3 ;  /* 0x0000000300077202 */ /* 0x000fce0000000f00 */
.L_x_15355:
[----:B------:R-:W-:Y:S05]  /*20fc0*/  BSYNC B3 ;  /* 0x0000000000037941 */ /* 0x000fea0003800000 */
.L_x_15354:
        /* <DEDUP_REMOVED lines=8> */
[----:B------:R-:W-:Y:S01]  /*21050*/  IMAD.MOV.U32 R8, RZ, RZ, R2 ;  /* 0x000000ffff087224 */ /* 0x000fe200078e0002 */
[----:B------:R-:W-:-:S07]  /*21060*/  MOV R2, 0xfffffc01 ;  /* 0xfffffc0100027802 */ /* 0x000fce0000000f00 */
        /* <DEDUP_REMOVED lines=76> */
.L_x_15356:
        /* <DEDUP_REMOVED lines=22> */
.L_x_15358:
[----:B------:R-:W-:Y:S05]  /*21690*/  BSYNC B3 ;  /* 0x0000000000037941 */ /* 0x000fea0003800000 */
.L_x_15357:
        /* <DEDUP_REMOVED lines=30> */
.L_x_15343:
        /* <DEDUP_REMOVED lines=25> */
.L_x_15361:
[----:B------:R-:W-:Y:S05]  /*21a10*/  BSYNC B3 ;  /* 0x0000000000037941 */ /* 0x000fea0003800000 */
.L_x_15360:
        /* <DEDUP_REMOVED lines=27> */
.L_x_15364:
[----:B------:R-:W-:Y:S05]  /*21bd0*/  BSYNC B3 ;  /* 0x0000000000037941 */ /* 0x000fea0003800000 */
.L_x_15363:
        /* <DEDUP_REMOVED lines=30> */
.L_x_15362:
        /* <DEDUP_REMOVED lines=76> */
.L_x_15365:
[----:B------:R-:W-:Y:S01]  /*22280*/  IMAD.MOV.U32 R2, RZ, RZ, 0x0 ;  /* 0x00000000ff027424 */ /* 0x000fe200078e00ff */
[----:B------:R-:W-:Y:S01]  /*22290*/  FSETP.NEU.FTZ.AND P0, PT, R5, RZ, PT ;  /* 0x000000ff0500720b */ /* 0x000fe20003f1d000 */
[----:B------:R-:W-:-:S06]  /*222a0*/  IMAD.MOV.U32 R3, RZ, RZ, 0x7ff00000 ;  /* 0x7ff00000ff037424 */ /* 0x000fcc00078e00ff */
[----:B------:R-:W-:-:S10]  /*222b0*/  DFMA R2, R4, R2, +INF ;  /* 0x7ff000000402742b */ /* 0x000fd40000000002 */
[----:B------:R-:W-:Y:S02]  /*222c0*/  FSEL R64, R2, RZ, P0 ;  /* 0x000000ff02407208 */ /* 0x000fe40000000000 */
[----:B------:R-:W-:Y:S01]  /*222d0*/  FSEL R65, R3, -QNAN , P0 ;  /* 0xfff0000003417808 */ /* 0x000fe20000000000 */
[----:B------:R-:W-:Y:S06]  /*222e0*/  BRA `(.L_x_15341) ;  /* 0x00000004003c7947 */ /* 0x000fec0003800000 */
.L_x_15359:
        /* <DEDUP_REMOVED lines=26> */
.L_x_15367:
[----:B------:R-:W-:Y:S05]  /*22490*/  BSYNC B3 ;  /* 0x0000000000037941 */ /* 0x000fea0003800000 */
.L_x_15366:
        /* <DEDUP_REMOVED lines=21> */
.L_x_15369:
[----:B------:R-:W-:Y:S05]  /*225f0*/  BSYNC B3 ;  /* 0x0000000000037941 */ /* 0x000fea0003800000 */
.L_x_15368:
[----:B------:R-:W-:Y:S02]  /*22600*/  IMAD.MOV.U32 R64, RZ, RZ, R2 ;  /* 0x000000ffff407224 */ /* 0x000fe400078e0002 */
[----:B------:R-:W-:Y:S01]  /*22610*/  IMAD.MOV.U32 R65, RZ, RZ, R3 ;  /* 0x000000ffff417224 */ /* 0x000fe200078e0003 */
[----:B------:R-:W-:Y:S06]  /*22620*/  BRA `(.L_x_15341) ;  /* 0x00000000006c7947 */ /* 0x000fec0003800000 */
.L_x_15342:
        /* <DEDUP_REMOVED lines=24> */
.L_x_15371:
[----:B------:R-:W-:Y:S05]  /*227b0*/  BSYNC B3 ;  /* 0x0000000000037941 */ /* 0x000fea0003800000 */
.L_x_15370:
[----:B------:R-:W-:Y:S02]  /*227c0*/  IMAD.MOV.U32 R64, RZ, RZ, R4 ;  /* 0x000000ffff407224 */ /* 0x000fe400078e0004 */
[----:B------:R-:W-:-:S07]  /*227d0*/  IMAD.MOV.U32 R65, RZ, RZ, R5 ;  /* 0x000000ffff417224 */ /* 0x000fce00078e0005 */
.L_x_15341:
[----:B------:R-:W-:Y:S05]  /*227e0*/  BSYNC B2 ;  /* 0x0000000000027941 */ /* 0x000fea0003800000 */
.L_x_15337:
        /* <DEDUP_REMOVED lines=25> */
.L_x_15376:
[----:B------:R-:W-:Y:S05]  /*22980*/  BSYNC B4 ;  /* 0x0000000000047941 */ /* 0x000fea0003800000 */
.L_x_15375:
        /* <DEDUP_REMOVED lines=49> */
.L_x_15378:
        /* <DEDUP_REMOVED lines=71> */
.L_x_15377:
        /* <DEDUP_REMOVED lines=37> */
.L_x_15387:
[----:B------:R-:W-:Y:S05]  /*23360*/  BSYNC B6 ;  /* 0x0000000000067941 */ /* 0x000fea0003800000 */
.L_x_15386:
[----:B------:R-:W-:Y:S02]  /*23370*/  IMAD.MOV.U32 R52, RZ, RZ, R2 ;  /* 0x000000ffff347224 */ /* 0x000fe400078e0002 */
[----:B------:R-:W-:Y:S01]  /*23380*/  IMAD.MOV.U32 R53, RZ, RZ, R3 ;  /* 0x000000ffff357224 */ /* 0x000fe200078e0003 */
[----:B------:R-:W-:Y:S06]  /*23390*/  BRA `(.L_x_15385) ;  /* 0x0000000000047947 */ /* 0x000fec0003800000 */
.L_x_15384:
[----:B------:R-:W-:-:S11]  /*233a0*/  DADD R52, -R62, R50 ;  /* 0x000000003e347229 */ /* 0x000fd60000000132 */
.L_x_15385:
[----:B------:R-:W-:Y:S05]  /*233b0*/  BSYNC B5 ;  /* 0x0000000000057941 */ /* 0x000fea0003800000 */
.L_x_15383:
        /* <DEDUP_REMOVED lines=28> */
.L_x_15392:
[----:B------:R-:W-:Y:S05]  /*23580*/  BSYNC B6 ;  /* 0x0000000000067941 */ /* 0x000fea0003800000 */
.L_x_15391:
[----:B------:R-:W-:Y:S02]  /*23590*/  IMAD.MOV.U32 R68, RZ, RZ, R2 ;  /* 0x000000ffff447224 */ /* 0x000fe400078e0002 */
[----:B------:R-:W-:Y:S01]  /*235a0*/  IMAD.MOV.U32 R69, RZ, RZ, R3 ;  /* 0x000000ffff457224 */ /* 0x000fe200078e0003 */
[----:B------:R-:W-:Y:S06]  /*235b0*/  BRA `(.L_x_15390) ;  /* 0x0000000000047947 */ /* 0x000fec0003800000 */
.L_x_15389:
[----:B------:R-:W-:-:S11]  /*235c0*/  DADD R68, -R48, R46 ;  /* 0x0000000030447229 */ /* 0x000fd6000000012e */
.L_x_15390:
[----:B------:R-:W-:Y:S05]  /*235d0*/  BSYNC B5 ;  /* 0x0000000000057941 */ /* 0x000fea0003800000 */
.L_x_15388:
[----:B------:R-:W-:Y:S01]  /*235e0*/  DMUL R2, R68, 0.5 ;  /* 0x3fe0000044027828 */ /* 0x000fe20000000000 */
[----:B------:R-:W-:Y:S01]  /*235f0*/  MOV R4, 0x0 ;  /* 0x0000000000047802 */ /* 0x000fe20000000f00 */
        /* <DEDUP_REMOVED lines=25> */
.L_x_15394:
[----:B------:R-:W-:Y:S05]  /*23790*/  BSYNC B5 ;  /* 0x0000000000057941 */ /* 0x000fea0003800000 */
.L_x_15393:
[----:B------:R-:W-:Y:S01]  /*237a0*/  MOV R46, R4 ;  /* 0x00000004002e7202 */ /* 0x000fe20000000f00 */
[----:B------:R-:W-:Y:S01]  /*237b0*/  IMAD.MOV.U32 R47, RZ, RZ, R5 ;  /* 0x000000ffff2f7224 */ /* 0x000fe200078e0005 */
[----:B------:R-:W-:Y:S06]  /*237c0*/  BRA `(.L_x_15395) ;  /* 0x0000000800347947 */ /* 0x000fec0003800000 */
.L_x_15382:
        /* <DEDUP_REMOVED lines=27> */
.L_x_15398:
[----:B------:R-:W-:Y:S05]  /*23980*/  BSYNC B5 ;  /* 0x0000000000057941 */ /* 0x000fea0003800000 */
.L_x_15397:
[----:B------:R-:W-:Y:S02]  /*23990*/  IMAD.MOV.U32 R46, RZ, RZ, R4 ;  /* 0x000000ffff2e7224 */ /* 0x000fe400078e0004 */
[----:B------:R-:W-:Y:S01]  /*239a0*/  IMAD.MOV.U32 R47, RZ, RZ, R5 ;  /* 0x000000ffff2f7224 */ /* 0x000fe200078e0005 */
[----:B------:R-:W-:Y:S06]  /*239b0*/  BRA `(.L_x_15395) ;  /* 0x0000000400b87947 */ /* 0x000fec0003800000 */
.L_x_15396:
        /* <DEDUP_REMOVED lines=26> */
[----:B------:R-:W-:Y:S02]  /*23b60*/  IMAD.MOV.U32 R8, RZ, RZ, R4 ;  /* 0x000000ffff087224 */ /* 0x000fe400078e0004 */
[----:B------:R-:W-:-:S07]  /*23b70*/  IMAD.MOV.U32 R9, RZ, RZ, R3 ;  /* 0x000000ffff097224 */ /* 0x000fce00078e0003 */
.L_x_15400:
[----:B------:R-:W-:Y:S05]  /*23b80*/  BSYNC B5 ;  /* 0x0000000000057941 */ /* 0x000fea0003800000 */
.L_x_15399:
        /* <DEDUP_REMOVED lines=21> */
.L_x_15402:
[----:B------:R-:W-:Y:S05]  /*23ce0*/  BSYNC B5 ;  /* 0x0000000000057941 */ /* 0x000fea0003800000 */
.L_x_15401:
[----:B------:R-:W-:Y:S01]  /*23cf0*/  DMUL R66, R66, 8.11296384146066816958e+31 ;  /* 0x4690000042427828 */ /* 0x000fe20000000000 */
[----:B------:R-:W-:Y:S02]  /*23d00*/  IMAD.MOV.U32 R46, RZ, RZ, R2 ;  /* 0x000000ffff2e7224 */ /* 0x000fe400078e0002 */
[----:B------:R-:W-:Y:S01]  /*23d10*/  IMAD.MOV.U32 R47, RZ, RZ, R3 ;  /* 0x000000ffff2f7224 */ /* 0x000fe200078e0003 */
[----:B------:R-:W-:Y:S07]  /*23d20*/  BRA `(.L_x_15395) ;  /* 0x0000000000dc7947 */ /* 0x000fee0003800000 */
.L_x_15381:
        /* <DEDUP_REMOVED lines=22> */
[----:B------:R-:W-:Y:S01]  /*23e90*/  IMAD.MOV.U32 R46, RZ, RZ, R4 ;  /* 0x000000ffff2e7224 */ /* 0x000fe200078e0004 */
[----:B------:R-:W-:-:S07]  /*23ea0*/  MOV R47, R3 ;  /* 0x00000003002f7202 */ /* 0x000fce0000000f00 */
.L_x_15404:
[----:B------:R-:W-:Y:S05]  /*23eb0*/  BSYNC B5 ;  /* 0x0000000000057941 */ /* 0x000fea0003800000 */
.L_x_15403:
        /* <DEDUP_REMOVED lines=28> */
.L_x_15406:
[----:B------:R-:W-:Y:S05]  /*24080*/  BSYNC B5 ;  /* 0x0000000000057941 */ /* 0x000fea0003800000 */
.L_x_15405:
[----:B------:R-:W-:-:S11]  /*24090*/  DMUL R46, R2, R46 ;  /* 0x0000002e022e7228 */ /* 0x000fd60000000000 */
.L_x_15395:
[----:B------:R-:W-:Y:S05]  /*240a0*/  BSYNC B4 ;  /* 0x0000000000047941 */ /* 0x000fea0003800000 */
.L_x_15380:
[----:B------:R-:W-:Y:S05]  /*240b0*/  BRA `(.L_x_15407) ;  /* 0x0000000000087947 */ /* 0x000fea0003800000 */
.L_x_15374:
[----:B------:R-:W-:Y:S02]  /*240c0*/  DMUL R46, R44, 9.00719925474099200000e+15 ;  /* 0x434000002c2e7828 */ /* 0x000fe40000000000 */
[----:B------:R-:W-:-:S11]  /*240d0*/  DMUL R66, R66, 9.00719925474099200000e+15 ;  /* 0x4340000042427828 */ /* 0x000fd60000000000 */
.L_x_15407:
[----:B------:R-:W-:Y:S05]  /*240e0*/  BSYNC B2 ;  /* 0x0000000000027941 */ /* 0x000fea0003800000 */
.L_x_15373:
        /* <DEDUP_REMOVED lines=28> */
.L_x_15409:
[----:B------:R-:W-:Y:S05]  /*242b0*/  BSYNC B2 ;  /* 0x0000000000027941 */ /* 0x000fea0003800000 */
.L_x_15408:
        /* <DEDUP_REMOVED lines=82> */
.L_x_15411:
[----:B------:R-:W-:Y:S02]  /*247e0*/  FSEL R2, RZ, 3.37028055040000000000e+12, P1 ;  /* 0x54442d18ff027808 */ /* 0x000fe40000800000 */
[----:B------:R-:W-:-:S07]  /*247f0*/  FSEL R3, RZ, 2.1426990032196044922, P1 ;  /* 0x400921fbff037808 */ /* 0x000fce0000800000 */
.L_x_15412:
[----:B------:R-:W-:Y:S05]  /*24800*/  BSYNC B0 ;  /* 0x0000000000007941 */ /* 0x000fea0003800000 */
.L_x_15410:
[----:B------:R-:W-:Y:S01]  /*24810*/  DADD R46, |R46|, |R66| ;  /* 0x000000002e2e7229 */ /* 0x000fe20000000642 */
[----:B------:R-:W-:-:S07]  /*24820*/  LOP3.LUT R67, R3, 0x80000000, R67, 0xb8, !PT ;  /* 0x8000000003437812 */ /* 0x000fce00078eb843 */
[----:B------:R-:W-:-:S06]  /*24830*/  DSETP.GTU.AND P0, PT, |R46|, +INF , PT ;  /* 0x7ff000002e00742a */ /* 0x000fcc0003f0c200 */
[----:B------:R-:W-:Y:S02]  /*24840*/  FSEL R2, R46, R2, P0 ;  /* 0x000000022e027208 */ /* 0x000fe40000000000 */
[----:B------:R-:W-:-:S07]  /*24850*/  FSEL R3, R47, R67, P0 ;  /* 0x000000432f037208 */ /* 0x000fce0000000000 */
.L_x_15379:
[----:B------:R-:W-:Y:S05]  /*24860*/  BSYNC B3 ;  /* 0x0000000000037941 */ /* 0x000fea0003800000 */
.L_x_15372:
[----:B------:R-:W-:Y:S01]  /*24870*/  LOP3.LUT R35, R3, 0x80000000, R35, 0xb8, !PT ;  /* 0x8000000003237812 */ /* 0x000fe200078eb823 */
[----:B------:R-:W-:Y:S01]  /*24880*/  IMAD.MOV.U32 R34, RZ, RZ, R2 ;  /* 0x000000ffff227224 */ /* 0x000fe200078e0002 */
[----:B------:R-:W-:Y:S01]  /*24890*/  LOP3.LUT R33, R65, 0x80000000, R33, 0xb8, !PT ;  /* 0x8000000041217812 */ /* 0x000fe200078eb821 */
[----:B------:R-:W-:Y:S01]  /*248a0*/  IMAD.MOV.U32 R32, RZ, RZ, R64 ;  /* 0x000000ffff207224 */ /* 0x000fe200078e0040 */
[----:B------:R-:W-:Y:S06]  /*248b0*/  BRA `(.L_x_15336) ;  /* 0x0000005800e07947 */ /* 0x000fec0003800000 */
.L_x_15335:
        /* <DEDUP_REMOVED lines=12> */
[----:B------:R-:W-:Y:S01]  /*24980*/  DSETP.GT.AND P0, PT, R50, UR4, PT ;  /* 0x0000000432007e2a */ /* 0x000fe2000bf04000 */
[----:B------:R-:W-:-:S13]  /*24990*/  MOV R11, R3 ;  /* 0x00000003000b7202 */ /* 0x000fda0000000f00 */
        /* <DEDUP_REMOVED lines=99> */
.L_x_15418:
[----:B------:R-:W-:Y:S05]  /*24fd0*/  BSYNC B0 ;  /* 0x0000000000007941 */ /* 0x000fea0003800000 */
.L_x_15417:
        /* <DEDUP_REMOVED lines=8> */
.L_x_15420:
[----:B------:R-:W-:Y:S05]  /*25060*/  BSYNC B3 ;  /* 0x0000000000037941 */ /* 0x000fea0003800000 */
.L_x_15419:
        /* <DEDUP_REMOVED lines=82> */
.L_x_15422:
[----:B------:R-:W-:-:S04]  /*25590*/  ISETP.GE.AND P0, PT, R45, RZ, PT ;  /* 0x000000ff2d00720c */ /* 0x000fc80003f06270 */
[----:B------:R-:W-:Y:S02]  /*255a0*/  FSEL R6, RZ, 3.37028055040000000000e+12, P0 ;  /* 0x54442d18ff067808 */ /* 0x000fe40000000000 */
[----:B------:R-:W-:-:S07]  /*255b0*/  FSEL R7, RZ, 2.1426990032196044922, P0 ;  /* 0x400921fbff077808 */ /* 0x000fce0000000000 */
.L_x_15423:
[----:B------:R-:W-:Y:S05]  /*255c0*/  BSYNC B0 ;  /* 0x0000000000007941 */ /* 0x000fea0003800000 */
.L_x_15421:
[----:B------:R-:W-:Y:S01]  /*255d0*/  DADD R2, |R32|, |R34| ;  /* 0x0000000020027229 */ /* 0x000fe20000000622 */
[----:B------:R-:W-:Y:S01]  /*255e0*/  LOP3.LUT R11, R7, 0x80000000, R11, 0xb8, !PT ;  /* 0x80000000070b7812 */ /* 0x000fe200078eb80b */
[----:B------:R-:W-:-:S06]  /*255f0*/  DMUL R46, R46, 0.5 ;  /* 0x3fe000002e2e7828 */ /* 0x000fcc0000000000 */
[----:B------:R-:W-:-:S06]  /*25600*/  DSETP.GTU.AND P0, PT, |R2|, +INF , PT ;  /* 0x7ff000000200742a */ /* 0x000fcc0003f0c200 */
[----:B------:R-:W-:Y:S02]  /*25610*/  FSEL R6, R2, R6, P0 ;  /* 0x0000000602067208 */ /* 0x000fe40000000000 */
[----:B------:R-:W-:Y:S01]  /*25620*/  FSEL R7, R3, R11, P0 ;  /* 0x0000000b03077208 */ /* 0x000fe20000000000 */
[----:B------:R-:W-:Y:S06]  /*25630*/  BRA `(.L_x_15424) ;  /* 0x0000004c00187947 */ /* 0x000fec0003800000 */
.L_x_15416:
        /* <DEDUP_REMOVED lines=135> */
.L_x_15426:
[----:B------:R-:W-:Y:S05]  /*25eb0*/  BSYNC B0 ;  /* 0x0000000000007941 */ /* 0x000fea0003800000 */
.L_x_15425:
        /* <DEDUP_REMOVED lines=8> */
.L_x_15428:
[----:B------:R-:W-:Y:S05]  /*25f40*/  BSYNC B3 ;  /* 0x0000000000037941 */ /* 0x000fea0003800000 */
.L_x_15427:
        /* <DEDUP_REMOVED lines=82> */
.L_x_15430:
[----:B------:R-:W-:-:S04]  /*26470*/  ISETP.GE.AND P0, PT, R45, RZ, PT ;  /* 0x000000ff2d00720c */ /* 0x000fc80003f06270 */
[----:B------:R-:W-:Y:S02]  /*26480*/  FSEL R6, RZ, 3.37028055040000000000e+12, P0 ;  /* 0x54442d18ff067808 */ /* 0x000fe40000000000 */
[----:B------:R-:W-:-:S07]  /*26490*/  FSEL R7, RZ, 2.1426990032196044922, P0 ;  /* 0x400921fbff077808 */ /* 0x000fce0000000000 */
.L_x_15431:
[----:B------:R-:W-:Y:S05]  /*264a0*/  BSYNC B0 ;  /* 0x0000000000007941 */ /* 0x000fea0003800000 */
.L_x_15429:
[----:B------:R-:W-:Y:S01]  /*264b0*/  DADD R2, |R32|, |R34| ;  /* 0x0000000020027229 */ /* 0x000fe20000000622 */
[----:B------:R-:W-:-:S07]  /*264c0*/  LOP3.LUT R11, R7, 0x80000000, R11, 0xb8, !PT ;  /* 0x80000000070b7812 */ /* 0x000fce00078eb80b */
[----:B------:R-:W-:-:S06]  /*264d0*/  DSETP.GTU.AND P0, PT, |R2|, +INF , PT ;  /* 0x7ff000000200742a */ /* 0x000fcc0003f0c200 */
[----:B------:R-:W-:Y:S02]  /*264e0*/  FSEL R6, R2, R6, P0 ;  /* 0x0000000602067208 */ /* 0x000fe40000000000 */
[----:B------:R-:W-:Y:S01]  /*264f0*/  FSEL R7, R3, R11, P0 ;  /* 0x0000000b03077208 */ /* 0x000fe20000000000 */
[----:B------:R-:W-:Y:S06]  /*26500*/  BRA `(.L_x_15424) ;  /* 0x0000003c00647947 */ /* 0x000fec0003800000 */
.L_x_15415:
        /* <DEDUP_REMOVED lines=22> */
[----:B------:R-:W-:Y:S05]  /*26670*/  CALL.REL.NOINC `($__internal_29_$__cuda_sm20_div_rn_f64_full) ;  /* 0x0000084000f47944 */ /* 0x000fea0003c00000 */
.L_x_15433:
[----:B------:R-:W-:Y:S05]  /*26680*/  BSYNC B3 ;  /* 0x0000000000037941 */ /* 0x000fea0003800000 */
.L_x_15432:
        /* <DEDUP_REMOVED lines=24> */
[----:B------:R-:W-:Y:S02]  /*26810*/  IMAD.MOV.U32 R4, RZ, RZ, R2 ;  /* 0x000000ffff047224 */ /* 0x000fe400078e0002 */
[----:B------:R-:W-:-:S07]  /*26820*/  IMAD.MOV.U32 R5, RZ, RZ, R3 ;  /* 0x000000ffff057224 */ /* 0x000fce00078e0003 */
.L_x_15435:
[----:B------:R-:W-:Y:S05]  /*26830*/  BSYNC B3 ;  /* 0x0000000000037941 */ /* 0x000fea0003800000 */
.L_x_15434:
        /* <DEDUP_REMOVED lines=136> */
.L_x_15437:
[----:B------:R-:W-:Y:S05]  /*270c0*/  BSYNC B0 ;  /* 0x0000000000007941 */ /* 0x000fea0003800000 */
.L_x_15436:
        /* <DEDUP_REMOVED lines=8> */
.L_x_15439:
[----:B------:R-:W-:Y:S05]  /*27150*/  BSYNC B3 ;  /* 0x0000000000037941 */ /* 0x000fea0003800000 */
.L_x_15438:
        /* <DEDUP_REMOVED lines=82> */
.L_x_15441:
[----:B------:R-:W-:-:S04]  /*27680*/  ISETP.GE.AND P0, PT, R45, RZ, PT ;  /* 0x000000ff2d00720c */ /* 0x000fc80003f06270 */
[----:B------:R-:W-:Y:S02]  /*27690*/  FSEL R6, RZ, 3.37028055040000000000e+12, P0 ;  /* 0x54442d18ff067808 */ /* 0x000fe40000000000 */
[----:B------:R-:W-:-:S07]  /*276a0*/  FSEL R7, RZ, 2.1426990032196044922, P0 ;  /* 0x400921fbff077808 */ /* 0x000fce0000000000 */
.L_x_15442:
[----:B------:R-:W-:Y:S05]  /*276b0*/  BSYNC B0 ;  /* 0x0000000000007941 */ /* 0x000fea0003800000 */
.L_x_15440:
[----:B------:R-:W-:Y:S01]  /*276c0*/  DADD R2, |R32|, |R34| ;  /* 0x0000000020027229 */ /* 0x000fe20000000622 */
[----:B------:R-:W-:Y:S01]  /*276d0*/  LOP3.LUT R11, R7, 0x80000000, R11, 0xb8, !PT ;  /* 0x80000000070b7812 */ /* 0x000fe200078eb80b */
[----:B------:R-:W-:-:S06]  /*276e0*/  DADD R46, R46, 1 ;  /* 0x3ff000002e2e7429 */ /* 0x000fcc0000000000 */
[----:B------:R-:W-:-:S06]  /*276f0*/  DSETP.GTU.AND P0, PT, |R2|, +INF , PT ;  /* 0x7ff000000200742a */ /* 0x000fcc0003f0c200 */
[----:B------:R-:W-:Y:S02]  /*27700*/  FSEL R6, R2, R6, P0 ;  /* 0x0000000602067208 */ /* 0x000fe40000000000 */
[----:B------:R-:W-:Y:S01]  /*27710*/  FSEL R7, R3, R11, P0 ;  /* 0x0000000b03077208 */ /* 0x000fe20000000000 */
[----:B------:R-:W-:Y:S06]  /*27720*/  BRA `(.L_x_15424) ;  /* 0x0000002800dc7947 */ /* 0x000fec0003800000 */
.L_x_15414:
        /* <DEDUP_REMOVED lines=28> */
[----:B------:R-:W-:Y:S01]  /*278f0*/  DMUL R8, R44, R2 ;  /* 0x000000022c087228 */ /* 0x000fe20000000000 */
[----:B------:R-:W-:-:S04]  /*27900*/  IADD3 R11, R5, -0x1, RZ ;  /* 0xffffffff050b7810 */ /* 0x000fc80007ffe0ff */
[----:B------:R-:W-:Y:S01]  /*27910*/  ISETP.GE.U32.AND P1, PT, R11, 0x7fefffff, PT ;  /* 0x7fefffff0b00780c */ /* 0x000fe20003f26070 */
[----:B------:R-:W-:Y:S02]  /*27920*/  IMAD.MOV.U32 R11, RZ, RZ, R4 ;  /* 0x000000ffff0b7224 */ /* 0x000fe400078e0004 */
[----:B------:R-:W-:Y:S01]  /*27930*/  DFMA R46, -R48, R8, R44 ;  /* 0x00000008302e722b */ /* 0x000fe2000000012c */
[----:B------:R-:W-:Y:S02]  /*27940*/  IMAD.MOV.U32 R4, RZ, RZ, -0x3ff ;  /* 0xfffffc01ff047424 */ /* 0x000fe400078e00ff */
[----:B------:R-:W-:Y:S02]  /*27950*/  @!P0 IMAD.MOV.U32 R11, RZ, RZ, R6 ;  /* 0x000000ffff0b8224 */ /* 0x000fe400078e0006 */
[----:B------:R-:W-:-:S03]  /*27960*/  @!P0 IMAD.MOV.U32 R4, RZ, RZ, -0x435 ;  /* 0xfffffbcbff048424 */ /* 0x000fc600078e00ff */
        /* <DEDUP_REMOVED lines=72> */
.L_x_15446:
[----:B------:R-:W-:Y:S05]  /*27df0*/  BSYNC B0 ;  /* 0x0000000000007941 */ /* 0x000fea0003800000 */
.L_x_15445:
        /* <DEDUP_REMOVED lines=8> */
.L_x_15448:
[----:B------:R-:W-:Y:S05]  /*27e80*/  BSYNC B3 ;  /* 0x0000000000037941 */ /* 0x000fea0003800000 */
.L_x_15447:
        /* <DEDUP_REMOVED lines=73> */
.L_x_15450:
[----:B------:R-:W-:Y:S05]  /*28320*/  BSYNC B0 ;  /* 0x0000000000007941 */ /* 0x000fea0003800000 */
.L_x_15449:
[----:B------:R-:W-:Y:S01]  /*28330*/  LOP3.LUT R3, R7, 0x80000000, R35, 0xb8, !PT ;  /* 0x8000000007037812 */ /* 0x000fe200078eb823 */
[----:B------:R-:W-:Y:S01]  /*28340*/  DMUL R46, R46, 0.5 ;  /* 0x3fe000002e2e7828 */ /* 0x000fe20000000000 */
[----:B------:R-:W-:Y:S02]  /*28350*/  FSEL R6, R4, R6, P0 ;  /* 0x0000000604067208 */ /* 0x000fe40000000000 */
[----:B------:R-:W-:Y:S01]  /*28360*/  FSEL R7, R5, R3, P0 ;  /* 0x0000000305077208 */ /* 0x000fe20000000000 */
[----:B------:R-:W-:Y:S07]  /*28370*/  BRA `(.L_x_15424) ;  /* 0x0000001c00c87947 */ /* 0x000fee0003800000 */
.L_x_15444:
        /* <DEDUP_REMOVED lines=135> */
.L_x_15452:
[----:B------:R-:W-:Y:S05]  /*28bf0*/  BSYNC B0 ;  /* 0x0000000000007941 */ /* 0x000fea0003800000 */
.L_x_15451:
        /* <DEDUP_REMOVED lines=8> */
.L_x_15454:
[----:B------:R-:W-:Y:S05]  /*28c80*/  BSYNC B3 ;  /* 0x0000000000037941 */ /* 0x000fea0003800000 */
.L_x_15453:
        /* <DEDUP_REMOVED lines=73> */
.L_x_15456:
[----:B------:R-:W-:Y:S05]  /*29120*/  BSYNC B0 ;  /* 0x0000000000007941 */ /* 0x000fea0003800000 */
.L_x_15455:
[----:B------:R-:W-:Y:S02]  /*29130*/  LOP3.LUT R3, R7, 0x80000000, R35, 0xb8, !PT ;  /* 0x8000000007037812 */ /* 0x000fe400078eb823 */
[----:B------:R-:W-:Y:S02]  /*29140*/  FSEL R6, R4, R6, P1 ;  /* 0x0000000604067208 */ /* 0x000fe40000800000 */
[----:B------:R-:W-:Y:S01]  /*29150*/  FSEL R7, R5, R3, P1 ;  /* 0x0000000305077208 */ /* 0x000fe20000800000 */
[----:B------:R-:W-:Y:S06]  /*29160*/  BRA `(.L_x_15424) ;  /* 0x00000010004c7947 */ /* 0x000fec0003800000 */
.L_x_15443:
        /* <DEDUP_REMOVED lines=23> */
.L_x_15458:
[----:B------:R-:W-:Y:S05]  /*292e0*/  BSYNC B3 ;  /* 0x0000000000037941 */ /* 0x000fea0003800000 */
.L_x_15457:
        /* <DEDUP_REMOVED lines=26> */
.L_x_15460:
[----:B------:R-:W-:Y:S05]  /*29490*/  BSYNC B3 ;  /* 0x0000000000037941 */ /* 0x000fea0003800000 */
.L_x_15459:
        /* <DEDUP_REMOVED lines=26> */
[----:B------:R-:W-:Y:S02]  /*29640*/  DFMA R8, R8, R8, R50 ;  /* 0x000000080808722b */ /* 0x000fe40000000032 */
[----:B------:R-:W-:-:S06]  /*29650*/  HFMA2.MMA R50, -RZ, RZ, 0, 0 ;  /* 0x00000000ff327435 */ /* 0x000fcc00000001ff */
        /* <DEDUP_REMOVED lines=108> */
.L_x_15462:
[----:B------:R-:W-:Y:S05]  /*29d20*/  BSYNC B0 ;  /* 0x0000000000007941 */ /* 0x000fea0003800000 */
.L_x_15461:
        /* <DEDUP_REMOVED lines=8> */
.L_x_15464:
[----:B------:R-:W-:Y:S05]  /*29db0*/  BSYNC B3 ;  /* 0x0000000000037941 */ /* 0x000fea0003800000 */
.L_x_15463:
        /* <DEDUP_REMOVED lines=74> */
.L_x_15466:
[----:B------:R-:W-:Y:S05]  /*2a260*/  BSYNC B0 ;  /* 0x0000000000007941 */ /* 0x000fea0003800000 */
.L_x_15465:
[----:B------:R-:W-:Y:S02]  /*2a270*/  LOP3.LUT R3, R7, 0x80000000, R35, 0xb8, !PT ;  /* 0x8000000007037812 */ /* 0x000fe400078eb823 */
[----:B------:R-:W-:Y:S02]  /*2a280*/  FSEL R6, R4, R6, P1 ;  /* 0x0000000604067208 */ /* 0x000fe40000800000 */
[----:B------:R-:W-:-:S07]  /*2a290*/  FSEL R7, R5, R3, P1 ;  /* 0x0000000305077208 */ /* 0x000fce0000800000 */
.L_x_15424:
[----:B------:R-:W-:Y:S05]  /*2a2a0*/  BSYNC B2 ;  /* 0x0000000000027941 */ /* 0x000fea0003800000 */
.L_x_15413:
        /* <DEDUP_REMOVED lines=8> */
.L_x_15334:
        /* <DEDUP_REMOVED lines=17> */
.L_x_15336:
[----:B------:R-:W-:Y:S05]  /*2a440*/  BSYNC B1 ;  /* 0x0000000000017941 */ /* 0x000fea0003800000 */
.L_x_15333:
        /* <DEDUP_REMOVED lines=64> */
[----:B------:R-:W-:Y:S01]  /*2a850*/  UMOV UR8, UR4 ;  /* 0x0000000400087c82 */ /* 0x000fe20008000000 */
[----:B------:R-:W-:Y:S01]  /*2a860*/  DMUL R2, R2, R2 ;  /* 0x0000000202027228 */ /* 0x000fe20000000000 */
[----:B------:R-:W-:-:S03]  /*2a870*/  MOV R8, R52 ;  /* 0x0000003400087202 */ /* 0x000fc60000000f00 */
        /* <DEDUP_REMOVED lines=18> */
[----:B------:R-:W-:Y:S01]  /*2a9a0*/  MOV R8, RZ ;  /* 0x000000ff00087202 */ /* 0x000fe20000000f00 */
        /* <DEDUP_REMOVED lines=48> */
.L_x_15474:
[----:B------:R-:W-:Y:S05]  /*2acb0*/  BSYNC B3 ;  /* 0x0000000000037941 */ /* 0x000fea0003800000 */
.L_x_15473:
        /* <DEDUP_REMOVED lines=82> */
.L_x_15472:
        /* <DEDUP_REMOVED lines=36> */
.L_x_15482:
[----:B------:R-:W-:Y:S05]  /*2b420*/  BSYNC B4 ;  /* 0x0000000000047941 */ /* 0x000fea0003800000 */
.L_x_15481:
[----:B------:R-:W-:Y:S01]  /*2b430*/  MOV R52, R2 ;  /* 0x0000000200347202 */ /* 0x000fe20000000f00 */
[----:B------:R-:W-:Y:S01]  /*2b440*/  IMAD.MOV.U32 R53, RZ, RZ, R3 ;  /* 0x000000ffff357224 */ /* 0x000fe200078e0003 */
[----:B------:R-:W-:Y:S06]  /*2b450*/  BRA `(.L_x_15480) ;  /* 0x0000000000047947 */ /* 0x000fec0003800000 */
.L_x_15479:
[----:B------:R-:W-:-:S11]  /*2b460*/  DADD R52, -R62, R50 ;  /* 0x000000003e347229 */ /* 0x000fd60000000132 */
.L_x_15480:
[----:B------:R-:W-:Y:S05]  /*2b470*/  BSYNC B3 ;  /* 0x0000000000037941 */ /* 0x000fea0003800000 */
.L_x_15478:
        /* <DEDUP_REMOVED lines=31> */
.L_x_15487:
[----:B------:R-:W-:Y:S05]  /*2b670*/  BSYNC B4 ;  /* 0x0000000000047941 */ /* 0x000fea0003800000 */
.L_x_15486:
[----:B------:R-:W-:Y:S05]  /*2b680*/  BRA `(.L_x_15485) ;  /* 0x0000000000047947 */ /* 0x000fea0003800000 */
.L_x_15484:
[----:B------:R-:W-:-:S11]  /*2b690*/  DADD R2, R46, -R8 ;  /* 0x000000002e027229 */ /* 0x000fd60000000808 */
.L_x_15485:
[----:B------:R-:W-:Y:S05]  /*2b6a0*/  BSYNC B3 ;  /* 0x0000000000037941 */ /* 0x000fea0003800000 */
.L_x_15483:
        /* <DEDUP_REMOVED lines=27> */
[----:B------:R-:W-:Y:S02]  /*2b860*/  IMAD.MOV.U32 R6, RZ, RZ, R4 ;  /* 0x000000ffff067224 */ /* 0x000fe400078e0004 */
[----:B------:R-:W-:-:S07]  /*2b870*/  IMAD.MOV.U32 R7, RZ, RZ, R3 ;  /* 0x000000ffff077224 */ /* 0x000fce00078e0003 */
.L_x_15489:
[----:B------:R-:W-:Y:S05]  /*2b880*/  BSYNC B3 ;  /* 0x0000000000037941 */ /* 0x000fea0003800000 */
.L_x_15488:
[----:B------:R-:W-:-:S10]  /*2b890*/  DADD R64, R64, R6 ;  /* 0x0000000040407229 */ /* 0x000fd40000000006 */
        /* <DEDUP_REMOVED lines=8> */
[----:B------:R-:W-:-:S08]  /*2b920*/  IMAD.MOV.U32 R2, RZ, RZ, -0x3ff ;  /* 0xfffffc01ff027424 */ /* 0x000fd000078e00ff */
        /* <DEDUP_REMOVED lines=76> */
.L_x_15490:
        /* <DEDUP_REMOVED lines=22> */
.L_x_15492:
[----:B------:R-:W-:Y:S05]  /*2bf50*/  BSYNC B3 ;  /* 0x0000000000037941 */ /* 0x000fea0003800000 */
.L_x_15491:
        /* <DEDUP_REMOVED lines=30> */
.L_x_15477:
        /* <DEDUP_REMOVED lines=25> */
.L_x_15495:
[----:B------:R-:W-:Y:S05]  /*2c2d0*/  BSYNC B3 ;  /* 0x0000000000037941 */ /* 0x000fea0003800000 */
.L_x_15494:
        /* <DEDUP_REMOVED lines=27> */
.L_x_15498:
[----:B------:R-:W-:Y:S05]  /*2c490*/  BSYNC B3 ;  /* 0x0000000000037941 */ /* 0x000fea0003800000 */
.L_x_15497:
        /* <DEDUP_REMOVED lines=30> */
.L_x_15496:
[----:B------:R-:W-:-:S10]  /*2c680*/  DADD R64, R64, 1 ;  /* 0x3ff0000040407429 */ /* 0x000fd40000000000 */
[----:B------:R-:W-:Y:S01]  /*2c690*/  ISETP.GT.AND P0, PT, R65, 0xfffff, PT ;  /* 0x000fffff4100780c */ /* 0x000fe20003f04270 */
[----:B------:R-:W-:Y:S02]  /*2c6a0*/  IMAD.MOV.U32 R4, RZ, RZ, R64 ;  /* 0x000000ffff047224 */ /* 0x000fe400078e0040 */
[--C-:B------:R-:W-:Y:S02]  /*2c6b0*/  IMAD.MOV.U32 R5, RZ, RZ, R65.reuse ;  /* 0x000000ffff057224 */ /* 0x100fe400078e0041 */
        /* <DEDUP_REMOVED lines=72> */
.L_x_15499:
[----:B------:R-:W-:Y:S01]  /*2cb40*/  IMAD.MOV.U32 R2, RZ, RZ, 0x0 ;  /* 0x00000000ff027424 */ /* 0x000fe200078e00ff */
[----:B------:R-:W-:Y:S02]  /*2cb50*/  MOV R3, 0x7ff00000 ;  /* 0x7ff0000000037802 */ /* 0x000fe40000000f00 */
[----:B------:R-:W-:-:S04]  /*2cb60*/  FSETP.NEU.FTZ.AND P0, PT, R5, RZ, PT ;  /* 0x000000ff0500720b */ /* 0x000fc80003f1d000 */
[----:B------:R-:W-:-:S10]  /*2cb70*/  DFMA R2, R4, R2, +INF ;  /* 0x7ff000000402742b */ /* 0x000fd40000000002 */
[----:B------:R-:W-:Y:S02]  /*2cb80*/  FSEL R64, R2, RZ, P0 ;  /* 0x000000ff02407208 */ /* 0x000fe40000000000 */
[----:B------:R-:W-:Y:S01]  /*2cb90*/  FSEL R65, R3, -QNAN , P0 ;  /* 0xfff0000003417808 */ /* 0x000fe20000000000 */
[----:B------:R-:W-:Y:S06]  /*2cba0*/  BRA `(.L_x_15475) ;  /* 0x00000004003c7947 */ /* 0x000fec0003800000 */
.L_x_15493:
        /* <DEDUP_REMOVED lines=22> */
[----:B------:R-:W-:Y:S02]  /*2cd10*/  IMAD.MOV.U32 R7, RZ, RZ, R57 ;  /* 0x000000ffff077224 */ /* 0x000fe400078e0039 */
[----:B------:R-:W-:-:S07]  /*2cd20*/  IMAD.MOV.U32 R5, RZ, RZ, R55 ;  /* 0x000000ffff057224 */ /* 0x000fce00078e0037 */
[----:B------:R-:W-:Y:S05]  /*2cd30*/  CALL.REL.NOINC `($__internal_30_$__cuda_sm20_dsqrt_rn_f64_mediumpath_v1) ;  /* 0x000007e000d87944 */ /* 0x000fea0003c00000 */
[----:B------:R-:W-:-:S07]  /*2cd40*/  IMAD.MOV.U32 R5, RZ, RZ, R3 ;  /* 0x000000ffff057224 */ /* 0x000fce00078e0003 */
.L_x_15501:
[----:B------:R-:W-:Y:S05]  /*2cd50*/  BSYNC B3 ;  /* 0x0000000000037941 */ /* 0x000fea0003800000 */
.L_x_15500:
        /* <DEDUP_REMOVED lines=21> */
.L_x_15503:
[----:B------:R-:W-:Y:S05]  /*2ceb0*/  BSYNC B3 ;  /* 0x0000000000037941 */ /* 0x000fea0003800000 */
.L_x_15502:
[----:B------:R-:W-:Y:S02]  /*2cec0*/  IMAD.MOV.U32 R64, RZ, RZ, R2 ;  /* 0x000000ffff407224 */ /* 0x000fe400078e0002 */
[----:B------:R-:W-:Y:S01]  /*2ced0*/  IMAD.MOV.U32 R65, RZ, RZ, R3 ;  /* 0x000000ffff417224 */ /* 0x000fe200078e0003 */
[----:B------:R-:W-:Y:S06]  /*2cee0*/  BRA `(.L_x_15475) ;  /* 0x00000000006c7947 */ /* 0x000fec0003800000 */
.L_x_15476:
        /* <DEDUP_REMOVED lines=24> */
.L_x_15505:
[----:B------:R-:W-:Y:S05]  /*2d070*/  BSYNC B3 ;  /* 0x0000000000037941 */ /* 0x000fea0003800000 */
.L_x_15504:
[----:B------:R-:W-:Y:S01]  /*2d080*/  MOV R64, R4 ;  /* 0x0000000400407202 */ /* 0x000fe20000000f00 */
[----:B------:R-:W-:-:S07]  /*2d090*/  IMAD.MOV.U32 R65, RZ, RZ, R5 ;  /* 0x000000ffff417224 */ /* 0x000fce00078e0005 */
.L_x_15475:
[----:B------:R-:W-:Y:S05]  /*2d0a0*/  BSYNC B2 ;  /* 0x0000000000027941 */ /* 0x000fea0003800000 */
.L_x_15471:
        /* <DEDUP_REMOVED lines=25> */
.L_x_15510:
[----:B------:R-:W-:Y:S05]  /*2d240*/  BSYNC B4 ;  /* 0x0000000000047941 */ /* 0x000fea0003800000 */
.L_x_15509:
        /* <DEDUP_REMOVED lines=49> */
.L_x_15512:
        /* <DEDUP_REMOVED lines=71> */
.L_x_15511:
        /* <DEDUP_REMOVED lines=37> */
.L_x_15521:
[----:B------:R-:W-:Y:S05]  /*2dc20*/  BSYNC B6 ;  /* 0x0000000000067941 */ /* 0x000fea0003800000 */
.L_x_15520:
[----:B------:R-:W-:Y:S02]  /*2dc30*/  IMAD.MOV.U32 R52, RZ, RZ, R2 ;  /* 0x000000ffff347224 */ /* 0x000fe400078e0002 */
[----:B------:R-:W-:Y:S01]  /*2dc40*/  IMAD.MOV.U32 R53, RZ, RZ, R3 ;  /* 0x000000ffff357224 */ /* 0x000fe200078e0003 */
[----:B------:R-:W-:Y:S06]  /*2dc50*/  BRA `(.L_x_15519) ;  /* 0x0000000000047947 */ /* 0x000fec0003800000 */
.L_x_15518:
[----:B------:R-:W-:-:S11]  /*2dc60*/  DADD R52, -R62, R50 ;  /* 0x000000003e347229 */ /* 0x000fd60000000132 */
.L_x_15519:
[----:B------:R-:W-:Y:S05]  /*2dc70*/  BSYNC B5 ;  /* 0x0000000000057941 */ /* 0x000fea0003800000 */
.L_x_15517:
        /* <DEDUP_REMOVED lines=28> */
.L_x_15526:
[----:B------:R-:W-:Y:S05]  /*2de40*/  BSYNC B6 ;  /* 0x0000000000067941 */ /* 0x000fea0003800000 */
.L_x_15525:
[----:B------:R-:W-:Y:S02]  /*2de50*/  IMAD.MOV.U32 R68, RZ, RZ, R2 ;  /* 0x000000ffff447224 */ /* 0x000fe400078e0002 */
[----:B------:R-:W-:Y:S01]  /*2de60*/  IMAD.MOV.U32 R69, RZ, RZ, R3 ;  /* 0x000000ffff457224 */ /* 0x000fe200078e0003 */
[----:B------:R-:W-:Y:S06]  /*2de70*/  BRA `(.L_x_15524) ;  /* 0x0000000000047947 */ /* 0x000fec0003800000 */
.L_x_15523:
[----:B------:R-:W-:-:S11]  /*2de80*/  DADD R68, -R48, R46 ;  /* 0x0000000030447229 */ /* 0x000fd6000000012e */
.L_x_15524:
[----:B------:R-:W-:Y:S05]  /*2de90*/  BSYNC B5 ;  /* 0x0000000000057941 */ /* 0x000fea0003800000 */
.L_x_15522:
        /* <DEDUP_REMOVED lines=27> */
.L_x_15528:
[----:B------:R-:W-:Y:S05]  /*2e050*/  BSYNC B5 ;  /* 0x0000000000057941 */ /* 0x000fea0003800000 */
.L_x_15527:
[----:B------:R-:W-:Y:S01]  /*2e060*/  MOV R46, R4 ;  /* 0x00000004002e7202 */ /* 0x000fe20000000f00 */
[----:B------:R-:W-:Y:S01]  /*2e070*/  IMAD.MOV.U32 R47, RZ, RZ, R5 ;  /* 0x000000ffff2f7224 */ /* 0x000fe200078e0005 */
[----:B------:R-:W-:Y:S06]  /*2e080*/  BRA `(.L_x_15529) ;  /* 0x0000000800347947 */ /* 0x000fec0003800000 */
.L_x_15516:
        /* <DEDUP_REMOVED lines=27> */
.L_x_15532:
[----:B------:R-:W-:Y:S05]  /*2e240*/  BSYNC B5 ;  /* 0x0000000000057941 */ /* 0x000fea0003800000 */
.L_x_15531:
[----:B------:R-:W-:Y:S02]  /*2e250*/  IMAD.MOV.U32 R46, RZ, RZ, R4 ;  /* 0x000000ffff2e7224 */ /* 0x000fe400078e0004 */
[----:B------:R-:W-:Y:S01]  /*2e260*/  IMAD.MOV.U32 R47, RZ, RZ, R5 ;  /* 0x000000ffff2f7224 */ /* 0x000fe200078e0005 */
[----:B------:R-:W-:Y:S06]  /*2e270*/  BRA `(.L_x_15529) ;  /* 0x0000000400b87947 */ /* 0x000fec0003800000 */
.L_x_15530:
        /* <DEDUP_REMOVED lines=28> */
.L_x_15534:
[----:B------:R-:W-:Y:S05]  /*2e440*/  BSYNC B5 ;  /* 0x0000000000057941 */ /* 0x000fea0003800000 */
.L_x_15533:
        /* <DEDUP_REMOVED lines=21> */
.L_x_15536:
[----:B------:R-:W-:Y:S05]  /*2e5a0*/  BSYNC B5 ;  /* 0x0000000000057941 */ /* 0x000fea0003800000 */
.L_x_15535:
[----:B------:R-:W-:Y:S01]  /*2e5b0*/  DMUL R66, R66, 8.11296384146066816958e+31 ;  /* 0x4690000042427828 */ /* 0x000fe20000000000 */
[----:B------:R-:W-:Y:S02]  /*2e5c0*/  IMAD.MOV.U32 R46, RZ, RZ, R2 ;  /* 0x000000ffff2e7224 */ /* 0x000fe400078e0002 */
[----:B------:R-:W-:Y:S01]  /*2e5d0*/  IMAD.MOV.U32 R47, RZ, RZ, R3 ;  /* 0x000000ffff2f7224 */ /* 0x000fe200078e0003 */
[----:B------:R-:W-:Y:S07]  /*2e5e0*/  BRA `(.L_x_15529) ;  /* 0x0000000000dc7947 */ /* 0x000fee0003800000 */
.L_x_15515:
        /* <DEDUP_REMOVED lines=22> */
[----:B------:R-:W-:Y:S02]  /*2e750*/  IMAD.MOV.U32 R46, RZ, RZ, R4 ;  /* 0x000000ffff2e7224 */ /* 0x000fe400078e0004 */
[----:B------:R-:W-:-:S07]  /*2e760*/  IMAD.MOV.U32 R47, RZ, RZ, R3 ;  /* 0x000000ffff2f7224 */ /* 0x000fce00078e0003 */
.L_x_15538:
[----:B------:R-:W-:Y:S05]  /*2e770*/  BSYNC B5 ;  /* 0x0000000000057941 */ /* 0x000fea0003800000 */
.L_x_15537:
[----:B------:R-:W-:Y:S01]  /*2e780*/  DADD R54, R44, 1 ;  /* 0x3ff000002c367429 */ /* 0x000fe20000000000 */
[----:B------:R-:W-:Y:S01]  /*2e790*/  MOV R4, 0x0 ;  /* 0x0000000000047802 */ /* 0x000fe20000000f00 */
[----:B------:R-:W-:Y:S01]  /*2e7a0*/  IMAD.MOV.U32 R5, RZ, RZ, 0x3fd80000 ;  /* 0x3fd80000ff057424 */ /* 0x000fe200078e00ff */
        /* <DEDUP_REMOVED lines=25> */
.L_x_15540:
[----:B------:R-:W-:Y:S05]  /*2e940*/  BSYNC B5 ;  /* 0x0000000000057941 */ /* 0x000fea0003800000 */
.L_x_15539:
[----:B------:R-:W-:-:S11]  /*2e950*/  DMUL R46, R2, R46 ;  /* 0x0000002e022e7228 */ /* 0x000fd60000000000 */
.L_x_15529:
[----:B------:R-:W-:Y:S05]  /*2e960*/  BSYNC B4 ;  /* 0x0000000000047941 */ /* 0x000fea0003800000 */
.L_x_15514:
[----:B------:R-:W-:Y:S05]  /*2e970*/  BRA `(.L_x_15541) ;  /* 0x0000000000087947 */ /* 0x000fea0003800000 */
.L_x_15508:
[----:B------:R-:W-:Y:S02]  /*2e980*/  DMUL R46, R44, 9.00719925474099200000e+15 ;  /* 0x434000002c2e7828 */ /* 0x000fe40000000000 */
[----:B------:R-:W-:-:S11]  /*2e990*/  DMUL R66, R66, 9.00719925474099200000e+15 ;  /* 0x4340000042427828 */ /* 0x000fd60000000000 */
.L_x_15541:
[----:B------:R-:W-:Y:S05]  /*2e9a0*/  BSYNC B2 ;  /* 0x0000000000027941 */ /* 0x000fea0003800000 */
.L_x_15507:
        /* <DEDUP_REMOVED lines=28> */
.L_x_15543:
[----:B------:R-:W-:Y:S05]  /*2eb70*/  BSYNC B2 ;  /* 0x0000000000027941 */ /* 0x000fea0003800000 */
.L_x_15542:
        /* <DEDUP_REMOVED lines=82> */
.L_x_15545:
[----:B------:R-:W-:Y:S02]  /*2f0a0*/  FSEL R2, RZ, 3.37028055040000000000e+12, P1 ;  /* 0x54442d18ff027808 */ /* 0x000fe40000800000 */
[----:B------:R-:W-:-:S07]  /*2f0b0*/  FSEL R3, RZ, 2.1426990032196044922, P1 ;  /* 0x400921fbff037808 */ /* 0x000fce0000800000 */
.L_x_15546:
[----:B------:R-:W-:Y:S05]  /*2f0c0*/  BSYNC B0 ;  /* 0x0000000000007941 */ /* 0x000fea0003800000 */
.L_x_15544:
[----:B------:R-:W-:Y:S01]  /*2f0d0*/  DADD R46, |R46|, |R66| ;  /* 0x000000002e2e7229 */ /* 0x000fe20000000642 */
[----:B------:R-:W-:-:S07]  /*2f0e0*/  LOP3.LUT R67, R3, 0x80000000, R67, 0xb8, !PT ;  /* 0x8000000003437812 */ /* 0x000fce00078eb843 */
[----:B------:R-:W-:-:S06]  /*2f0f0*/  DSETP.GTU.AND P0, PT, |R46|, +INF , PT ;  /* 0x7ff000002e00742a */ /* 0x000fcc0003f0c200 */
[----:B------:R-:W-:Y:S02]  /*2f100*/  FSEL R2, R46, R2, P0 ;  /* 0x000000022e027208 */ /* 0x000fe40000000000 */
[----:B------:R-:W-:-:S07]  /*2f110*/  FSEL R3, R47, R67, P0 ;  /* 0x000000432f037208 */ /* 0x000fce0000000000 */
.L_x_15513:
[----:B------:R-:W-:Y:S05]  /*2f120*/  BSYNC B3 ;  /* 0x0000000000037941 */ /* 0x000fea0003800000 */
.L_x_15506:
[----:B------:R-:W-:Y:S01]  /*2f130*/  LOP3.LUT R31, R3, 0x80000000, R31, 0xb8, !PT ;  /* 0x80000000031f7812 */ /* 0x000fe200078eb81f */
[----:B------:R-:W-:Y:S01]  /*2f140*/  IMAD.MOV.U32 R30, RZ, RZ, R2 ;  /* 0x000000ffff1e7224 */ /* 0x000fe200078e0002 */
[----:B------:R-:W-:Y:S02]  /*2f150*/  LOP3.LUT R29, R65, 0x80000000, R29, 0xb8, !PT ;  /* 0x80000000411d7812 */ /* 0x000fe400078eb81d */
[----:B------:R-:W-:Y:S01]  /*2f160*/  MOV R28, R64 ;  /* 0x00000040001c7202 */ /* 0x000fe20000000f00 */
[----:B------:R-:W-:Y:S06]  /*2f170*/  BRA `(.L_x_15470) ;  /* 0x0000005800e07947 */ /* 0x000fec0003800000 */
.L_x_15469:
        /* <DEDUP_REMOVED lines=113> */
.L_x_15552:
[----:B------:R-:W-:Y:S05]  /*2f890*/  BSYNC B0 ;  /* 0x0000000000007941 */ /* 0x000fea0003800000 */
.L_x_15551:
        /* <DEDUP_REMOVED lines=8> */
.L_x_15554:
[----:B------:R-:W-:Y:S05]  /*2f920*/  BSYNC B3 ;  /* 0x0000000000037941 */ /* 0x000fea0003800000 */
.L_x_15553:
        /* <DEDUP_REMOVED lines=82> */
.L_x_15556:
[----:B------:R-:W-:-:S04]  /*2fe50*/  ISETP.GE.AND P0, PT, R45, RZ, PT ;  /* 0x000000ff2d00720c */ /* 0x000fc80003f06270 */
[----:B------:R-:W-:Y:S02]  /*2fe60*/  FSEL R6, RZ, 3.37028055040000000000e+12, P0 ;  /* 0x54442d18ff067808 */ /* 0x000fe40000000000 */
[----:B------:R-:W-:-:S07]  /*2fe70*/  FSEL R7, RZ, 2.1426990032196044922, P0 ;  /* 0x400921fbff077808 */ /* 0x000fce0000000000 */
.L_x_15557:
[----:B------:R-:W-:Y:S05]  /*2fe80*/  BSYNC B0 ;  /* 0x0000000000007941 */ /* 0x000fea0003800000 */
.L_x_15555:
[----:B------:R-:W-:Y:S01]  /*2fe90*/  DADD R2, |R28|, |R30| ;  /* 0x000000001c027229 */ /* 0x000fe2000000061e */
[----:B------:R-:W-:Y:S01]  /*2fea0*/  LOP3.LUT R11, R7, 0x80000000, R11, 0xb8, !PT ;  /* 0x80000000070b7812 */ /* 0x000fe200078eb80b */
[----:B------:R-:W-:-:S06]  /*2feb0*/  DMUL R46, R46, 0.5 ;  /* 0x3fe000002e2e7828 */ /* 0x000fcc0000000000 */
[----:B------:R-:W-:-:S06]  /*2fec0*/  DSETP.GTU.AND P0, PT, |R2|, +INF , PT ;  /* 0x7ff000000200742a */ /* 0x000fcc0003f0c200 */
[----:B------:R-:W-:Y:S02]  /*2fed0*/  FSEL R6, R2, R6, P0 ;  /* 0x0000000602067208 */ /* 0x000fe40000000000 */
[----:B------:R-:W-:Y:S01]  /*2fee0*/  FSEL R7, R3, R11, P0 ;  /* 0x0000000b03077208 */ /* 0x000fe20000000000 */
[----:B------:R-:W-:Y:S06]  /*2fef0*/  BRA `(.L_x_15558) ;  /* 0x0000004c00187947 */ /* 0x000fec0003800000 */
.L_x_15550:
        /* <DEDUP_REMOVED lines=8> */
[-C--:B------:R-:W-:Y:S01]  /*2ff80*/  SEL R3, R67, R69.reuse, P1 ;  /* 0x0000004543037207 */ /* 0x080fe20000800000 */
[----:B------:R-:W-:Y:S01]  /*2ff90*/  IMAD.MOV.U32 R52, RZ, RZ, RZ ;  /* 0x000000ffff347224 */ /* 0x000fe200078e00ff */
[----:B------:R-:W-:Y:S01]  /*2ffa0*/  SEL R4, R66, R68, P0 ;  /* 0x0000004442047207 */ /* 0x000fe20000000000 */
[----:B------:R-:W-:Y:S01]  /*2ffb0*/  IMAD.MOV.U32 R56, RZ, RZ, 0x0 ;  /* 0x00000000ff387424 */ /* 0x000fe200078e00ff */
[----:B------:R-:W-:Y:S01]  /*2ffc0*/  LOP3.LUT R6, R3, 0xffc00000, RZ, 0xc0, !PT ;  /* 0xffc0000003067812 */ /* 0x000fe200078ec0ff */
[----:B------:R-:W-:Y:S01]  /*2ffd0*/  IMAD.MOV.U32 R57, RZ, RZ, 0x3fd80000 ;  /* 0x3fd80000ff397424 */ /* 0x000fe200078e00ff */
[----:B------:R-:W-:Y:S01]  /*2ffe0*/  SEL R5, R67, R69, P0 ;  /* 0x0000004543057207 */ /* 0x000fe20000000000 */
[----:B------:R-:W-:Y:S01]  /*2fff0*/  MUFU.RCP64H R59, R51 ;  /* 0x00000033003b7308 */ /* 0x000fe20000001800 */
[----:B------:R-:W-:Y:S01]  /*30000*/  IADD3 R9, -R6, 0x7fd00000, RZ ;  /* 0x7fd0000006097810 */ /* 0x000fe20007ffe1ff */
[----:B------:R-:W-:Y:S01]  /*30010*/  BSSY B0, `(.L_x_15559) ;  /* 0x0000076000007945 */ /* 0x000fe20003800000 */
[----:B------:R-:W-:-:S02]  /*30020*/  MOV R8, RZ ;  /* 0x000000ff00087202 */ /* 0x000fc40000000f00 */
[----:B------:R-:W-:Y:S02]  /*30030*/  SEL R2, R66, R68, P1 ;  /* 0x0000004442027207 */ /* 0x000fe40000800000 */
        /* <DEDUP_REMOVED lines=115> */
.L_x_15560:
[----:B------:R-:W-:Y:S05]  /*30770*/  BSYNC B0 ;  /* 0x0000000000007941 */ /* 0x000fea0003800000 */
.L_x_15559:
        /* <DEDUP_REMOVED lines=8> */
.L_x_15562:
[----:B------:R-:W-:Y:S05]  /*30800*/  BSYNC B3 ;  /* 0x0000000000037941 */ /* 0x000fea0003800000 */
.L_x_15561:
        /* <DEDUP_REMOVED lines=82> */
.L_x_15564:
[----:B------:R-:W-:-:S04]  /*30d30*/  ISETP.GE.AND P0, PT, R45, RZ, PT ;  /* 0x000000ff2d00720c */ /* 0x000fc80003f06270 */
[----:B------:R-:W-:Y:S02]  /*30d40*/  FSEL R6, RZ, 3.37028055040000000000e+12, P0 ;  /* 0x54442d18ff067808 */ /* 0x000fe40000000000 */
[----:B------:R-:W-:-:S07]  /*30d50*/  FSEL R7, RZ, 2.1426990032196044922, P0 ;  /* 0x400921fbff077808 */ /* 0x000fce0000000000 */
.L_x_15565:
[----:B------:R-:W-:Y:S05]  /*30d60*/  BSYNC B0 ;  /* 0x0000000000007941 */ /* 0x000fea0003800000 */
.L_x_15563:
[----:B------:R-:W-:Y:S01]  /*30d70*/  DADD R2, |R28|, |R30| ;  /* 0x000000001c027229 */ /* 0x000fe2000000061e */
[----:B------:R-:W-:-:S07]  /*30d80*/  LOP3.LUT R11, R7, 0x80000000, R11, 0xb8, !PT ;  /* 0x80000000070b7812 */ /* 0x000fce00078eb80b */
[----:B------:R-:W-:-:S06]  /*30d90*/  DSETP.GTU.AND P0, PT, |R2|, +INF , PT ;  /* 0x7ff000000200742a */ /* 0x000fcc0003f0c200 */
[----:B------:R-:W-:Y:S02]  /*30da0*/  FSEL R6, R2, R6, P0 ;  /* 0x0000000602067208 */ /* 0x000fe40000000000 */
[----:B------:R-:W-:Y:S01]  /*30db0*/  FSEL R7, R3, R11, P0 ;  /* 0x0000000b03077208 */ /* 0x000fe20000000000 */
[----:B------:R-:W-:Y:S06]  /*30dc0*/  BRA `(.L_x_15558) ;  /* 0x0000003c00647947 */ /* 0x000fec0003800000 */
.L_x_15549:
        /* <DEDUP_REMOVED lines=23> */
.L_x_15567:
[----:B------:R-:W-:Y:S05]  /*30f40*/  BSYNC B3 ;  /* 0x0000000000037941 */ /* 0x000fea0003800000 */
.L_x_15566:
        /* <DEDUP_REMOVED lines=24> */
[----:B------:R-:W-:Y:S01]  /*310d0*/  IMAD.MOV.U32 R4, RZ, RZ, R2 ;  /* 0x000000ffff047224 */ /* 0x000fe200078e0002 */
[----:B------:R-:W-:-:S07]  /*310e0*/  MOV R5, R3 ;  /* 0x0000000300057202 */ /* 0x000fce0000000f00 */
.L_x_15569:
[----:B------:R-:W-:Y:S05]  /*310f0*/  BSYNC B3 ;  /* 0x0000000000037941 */ /* 0x000fea0003800000 */
.L_x_15568:
[----:B------:R-:W-:Y:S01]  /*31100*/  DADD R54, -RZ, |R4| ;  /* 0x00000000ff367229 */ /* 0x000fe20000000504 */
[----:B------:R-:W-:Y:S01]  /*31110*/  IMAD.MOV.U32 R8, RZ, RZ, RZ ;  /* 0x000000ffff087224 */ /* 0x000fe200078e00ff */
[----:B------:R-:W-:Y:S01]  /*31120*/  UMOV UR4, 0xffffffff ;  /* 0xffffffff00047882 */ /* 0x000fe20000000000 */
[----:B------:R-:W-:Y:S01]  /*31130*/  UMOV UR5, 0x7fefffff ;  /* 0x7fefffff00057882 */ /* 0x000fe20000000000 */
[----:B------:R-:W-:Y:S01]  /*31140*/  IMAD.MOV.U32 R56, RZ, RZ, 0x0 ;  /* 0x00000000ff387424 */ /* 0x000fe200078e00ff */
[----:B------:R-:W-:Y:S01]  /*31150*/  UMOV UR8, UR5 ;  /* 0x0000000500087c82 */ /* 0x000fe20008000000 */
[----:B------:R-:W-:Y:S01]  /*31160*/  MOV R57, 0x3fd80000 ;  /* 0x3fd8000000397802 */ /* 0x000fe20000000f00 */
[----:B------:R-:W-:Y:S01]  /*31170*/  IMAD.U32 R44, RZ, RZ, UR8 ;  /* 0x00000008ff2c7e24 */ /* 0x000fe2000f8e00ff */
        /* <DEDUP_REMOVED lines=128> */
.L_x_15571:
[----:B------:R-:W-:Y:S05]  /*31980*/  BSYNC B0 ;  /* 0x0000000000007941 */ /* 0x000fea0003800000 */
.L_x_15570:
        /* <DEDUP_REMOVED lines=8> */
.L_x_15573:
[----:B------:R-:W-:Y:S05]  /*31a10*/  BSYNC B3 ;  /* 0x0000000000037941 */ /* 0x000fea0003800000 */
.L_x_15572:
        /* <DEDUP_REMOVED lines=82> */
.L_x_15575:
[----:B------:R-:W-:-:S04]  /*31f40*/  ISETP.GE.AND P0, PT, R45, RZ, PT ;  /* 0x000000ff2d00720c */ /* 0x000fc80003f06270 */
[----:B------:R-:W-:Y:S02]  /*31f50*/  FSEL R6, RZ, 3.37028055040000000000e+12, P0 ;  /* 0x54442d18ff067808 */ /* 0x000fe40000000000 */
[----:B------:R-:W-:-:S07]  /*31f60*/  FSEL R7, RZ, 2.1426990032196044922, P0 ;  /* 0x400921fbff077808 */ /* 0x000fce0000000000 */
.L_x_15576:
[----:B------:R-:W-:Y:S05]  /*31f70*/  BSYNC B0 ;  /* 0x0000000000007941 */ /* 0x000fea0003800000 */
.L_x_15574:
[----:B------:R-:W-:Y:S01]  /*31f80*/  DADD R2, |R28|, |R30| ;  /* 0x000000001c027229 */ /* 0x000fe2000000061e */
[----:B------:R-:W-:Y:S01]  /*31f90*/  LOP3.LUT R11, R7, 0x80000000, R11, 0xb8, !PT ;  /* 0x80000000070b7812 */ /* 0x000fe200078eb80b */
[----:B------:R-:W-:-:S06]  /*31fa0*/  DADD R46, R46, 1 ;  /* 0x3ff000002e2e7429 */ /* 0x000fcc0000000000 */
[----:B------:R-:W-:-:S06]  /*31fb0*/  DSETP.GTU.AND P0, PT, |R2|, +INF , PT ;  /* 0x7ff000000200742a */ /* 0x000fcc0003f0c200 */
[----:B------:R-:W-:Y:S02]  /*31fc0*/  FSEL R6, R2, R6, P0 ;  /* 0x0000000602067208 */ /* 0x000fe40000000000 */
[----:B------:R-:W-:Y:S01]  /*31fd0*/  FSEL R7, R3, R11, P0 ;  /* 0x0000000b03077208 */ /* 0x000fe20000000000 */
[----:B------:R-:W-:Y:S06]  /*31fe0*/  BRA `(.L_x_15558) ;  /* 0x0000002800dc7947 */ /* 0x000fec0003800000 */
.L_x_15548:
        /* <DEDUP_REMOVED lines=108> */
.L_x_15580:
[----:B------:R-:W-:Y:S05]  /*326b0*/  BSYNC B0 ;  /* 0x0000000000007941 */ /* 0x000fea0003800000 */
.L_x_15579:
        /* <DEDUP_REMOVED lines=8> */
.L_x_15582:
[----:B------:R-:W-:Y:S05]  /*32740*/  BSYNC B3 ;  /* 0x0000000000037941 */ /* 0x000fea0003800000 */
.L_x_15581:
        /* <DEDUP_REMOVED lines=73> */
.L_x_15584:
[----:B------:R-:W-:Y:S05]  /*32be0*/  BSYNC B0 ;  /* 0x0000000000007941 */ /* 0x000fea0003800000 */
.L_x_15583:
[----:B------:R-:W-:Y:S01]  /*32bf0*/  LOP3.LUT R3, R7, 0x80000000, R31, 0xb8, !PT ;  /* 0x8000000007037812 */ /* 0x000fe200078eb81f */
[----:B------:R-:W-:Y:S01]  /*32c00*/  DMUL R46, R46, 0.5 ;  /* 0x3fe000002e2e7828 */ /* 0x000fe20000000000 */
[----:B------:R-:W-:Y:S02]  /*32c10*/  FSEL R6, R4, R6, P0 ;  /* 0x0000000604067208 */ /* 0x000fe40000000000 */
[----:B------:R-:W-:Y:S01]  /*32c20*/  FSEL R7, R5, R3, P0 ;  /* 0x0000000305077208 */ /* 0x000fe20000000000 */
[----:B------:R-:W-:Y:S07]  /*32c30*/  BRA `(.L_x_15558) ;  /* 0x0000001c00c87947 */ /* 0x000fee0003800000 */
.L_x_15578:
        /* <DEDUP_REMOVED lines=20> */
[----:B------:R-:W-:-:S02]  /*32d80*/  MOV R11, UR8 ;  /* 0x00000008000b7c02 */ /* 0x000fc40008000f00 */
        /* <DEDUP_REMOVED lines=30> */
[----:B------:R-:W-:Y:S01]  /*32f70*/  MOV R52, 0xfffffc01 ;  /* 0xfffffc0100347802 */ /* 0x000fe20000000f00 */
        /* <DEDUP_REMOVED lines=83> */
.L_x_15586:
[----:B------:R-:W-:Y:S05]  /*334b0*/  BSYNC B0 ;  /* 0x0000000000007941 */ /* 0x000fea0003800000 */
.L_x_15585:
        /* <DEDUP_REMOVED lines=8> */
.L_x_15588:
[----:B------:R-:W-:Y:S05]  /*33540*/  BSYNC B3 ;  /* 0x0000000000037941 */ /* 0x000fea0003800000 */
.L_x_15587:
        /* <DEDUP_REMOVED lines=73> */
.L_x_15590:
[----:B------:R-:W-:Y:S05]  /*339e0*/  BSYNC B0 ;  /* 0x0000000000007941 */ /* 0x000fea0003800000 */
.L_x_15589:
[----:B------:R-:W-:Y:S02]  /*339f0*/  LOP3.LUT R3, R7, 0x80000000, R31, 0xb8, !PT ;  /* 0x8000000007037812 */ /* 0x000fe400078eb81f */
[----:B------:R-:W-:Y:S02]  /*33a00*/  FSEL R6, R4, R6, P1 ;  /* 0x0000000604067208 */ /* 0x000fe40000800000 */
[----:B------:R-:W-:Y:S01]  /*33a10*/  FSEL R7, R5, R3, P1 ;  /* 0x0000000305077208 */ /* 0x000fe20000800000 */
[----:B------:R-:W-:Y:S06]  /*33a20*/  BRA `(.L_x_15558) ;  /* 0x00000010004c7947 */ /* 0x000fec0003800000 */
.L_x_15577:
        /* <DEDUP_REMOVED lines=23> */
.L_x_15592:
[----:B------:R-:W-:Y:S05]  /*33ba0*/  BSYNC B3 ;  /* 0x0000000000037941 */ /* 0x000fea0003800000 */
.L_x_15591:
        /* <DEDUP_REMOVED lines=24> */
[----:B------:R-:W-:Y:S02]  /*33d30*/  IMAD.MOV.U32 R4, RZ, RZ, R2 ;  /* 0x000000ffff047224 */ /* 0x000fe400078e0002 */
[----:B------:R-:W-:-:S07]  /*33d40*/  IMAD.MOV.U32 R5, RZ, RZ, R3 ;  /* 0x000000ffff057224 */ /* 0x000fce00078e0003 */
.L_x_15594:
[----:B------:R-:W-:Y:S05]  /*33d50*/  BSYNC B3 ;  /* 0x0000000000037941 */ /* 0x000fea0003800000 */
.L_x_15593:
        /* <DEDUP_REMOVED lines=9> */
[----:B------:R-:W-:Y:S01]  /*33df0*/  MOV R56, 0x1 ;  /* 0x0000000100387802 */ /* 0x000fe20000000f00 */
        /* <DEDUP_REMOVED lines=126> */
.L_x_15596:
[----:B------:R-:W-:Y:S05]  /*345e0*/  BSYNC B0 ;  /* 0x0000000000007941 */ /* 0x000fea0003800000 */
.L_x_15595:
        /* <DEDUP_REMOVED lines=8> */
.L_x_15598:
[----:B------:R-:W-:Y:S05]  /*34670*/  BSYNC B3 ;  /* 0x0000000000037941 */ /* 0x000fea0003800000 */
.L_x_15597:
        /* <DEDUP_REMOVED lines=74> */
.L_x_15600:
[----:B------:R-:W-:Y:S05]  /*34b20*/  BSYNC B0 ;  /* 0x0000000000007941 */ /* 0x000fea0003800000 */
.L_x_15599:
[----:B------:R-:W-:Y:S02]  /*34b30*/  LOP3.LUT R3, R7, 0x80000000, R31, 0xb8, !PT ;  /* 0x8000000007037812 */ /* 0x000fe400078eb81f */
[----:B------:R-:W-:Y:S02]  /*34b40*/  FSEL R6, R4, R6, P1 ;  /* 0x0000000604067208 */ /* 0x000fe40000800000 */
[----:B------:R-:W-:-:S07]  /*34b50*/  FSEL R7, R5, R3, P1 ;  /* 0x0000000305077208 */ /* 0x000fce0000800000 */
.L_x_15558:
[----:B------:R-:W-:Y:S05]  /*34b60*/  BSYNC B2 ;  /* 0x0000000000027941 */ /* 0x000fea0003800000 */
.L_x_15547:
        /* <DEDUP_REMOVED lines=8> */
.L_x_15468:
        /* <DEDUP_REMOVED lines=17> */
.L_x_15470:
[----:B------:R-:W-:Y:S05]  /*34d00*/  BSYNC B1 ;  /* 0x0000000000017941 */ /* 0x000fea0003800000 */
.L_x_15467:
        /* <DEDUP_REMOVED lines=134> */
.L_x_15608:
[----:B------:R-:W-:Y:S05]  /*35570*/  BSYNC B3 ;  /* 0x0000000000037941 */ /* 0x000fea0003800000 */
.L_x_15607:
[----:B------:R-:W-:-:S10]  /*35580*/  DADD R2, R44, R2 ;  /* 0x000000002c027229 */ /* 0x000fd40000000002 */
[----:B------:R-:W-:Y:S01]  /*35590*/  ISETP.GT.AND P0, PT, R3, 0xfffff, PT ;  /* 0x000fffff0300780c */ /* 0x000fe20003f04270 */
[----:B------:R-:W-:Y:S01]  /*355a0*/  IMAD.MOV.U32 R5, RZ, RZ, R3 ;  /* 0x000000ffff057224 */ /* 0x000fe200078e0003 */
[----:B------:R-:W-:Y:S01]  /*355b0*/  MOV R4, R2 ;  /* 0x0000000200047202 */ /* 0x000fe20000000f00 */
[----:B------:R-:W-:Y:S01]  /*355c0*/  IMAD.MOV.U32 R8, RZ, RZ, R2 ;  /* 0x000000ffff087224 */ /* 0x000fe200078e0002 */
[----:B------:R-:W-:-:S09]  /*355d0*/  MOV R2, 0xfffffc01 ;  /* 0xfffffc0100027802 */ /* 0x000fd20000000f00 */
        /* <DEDUP_REMOVED lines=76> */
.L_x_15606:
        /* <DEDUP_REMOVED lines=36> */
.L_x_15616:
[----:B------:R-:W-:Y:S05]  /*35ce0*/  BSYNC B4 ;  /* 0x0000000000047941 */ /* 0x000fea0003800000 */
.L_x_15615:
[----:B------:R-:W-:Y:S02]  /*35cf0*/  IMAD.MOV.U32 R52, RZ, RZ, R2 ;  /* 0x000000ffff347224 */ /* 0x000fe400078e0002 */
[----:B------:R-:W-:Y:S01]  /*35d00*/  IMAD.MOV.U32 R53, RZ, RZ, R3 ;  /* 0x000000ffff357224 */ /* 0x000fe200078e0003 */
[----:B------:R-:W-:Y:S06]  /*35d10*/  BRA `(.L_x_15614) ;  /* 0x0000000000047947 */ /* 0x000fec0003800000 */
.L_x_15613:
[----:B------:R-:W-:-:S11]  /*35d20*/  DADD R52, -R62, R50 ;  /* 0x000000003e347229 */ /* 0x000fd60000000132 */
.L_x_15614:
[----:B------:R-:W-:Y:S05]  /*35d30*/  BSYNC B3 ;  /* 0x0000000000037941 */ /* 0x000fea0003800000 */
.L_x_15612:
        /* <DEDUP_REMOVED lines=31> */
.L_x_15621:
[----:B------:R-:W-:Y:S05]  /*35f30*/  BSYNC B4 ;  /* 0x0000000000047941 */ /* 0x000fea0003800000 */
.L_x_15620:
[----:B------:R-:W-:Y:S05]  /*35f40*/  BRA `(.L_x_15619) ;  /* 0x0000000000047947 */ /* 0x000fea0003800000 */
.L_x_15618:
[----:B------:R-:W-:-:S11]  /*35f50*/  DADD R2, R46, -R8 ;  /* 0x000000002e027229 */ /* 0x000fd60000000808 */
.L_x_15619:
[----:B------:R-:W-:Y:S05]  /*35f60*/  BSYNC B3 ;  /* 0x0000000000037941 */ /* 0x000fea0003800000 */
.L_x_15617:
        /* <DEDUP_REMOVED lines=29> */
.L_x_15623:
[----:B------:R-:W-:Y:S05]  /*36140*/  BSYNC B3 ;  /* 0x0000000000037941 */ /* 0x000fea0003800000 */
.L_x_15622:
        /* <DEDUP_REMOVED lines=86> */
.L_x_15624:
        /* <DEDUP_REMOVED lines=22> */
.L_x_15626:
[----:B------:R-:W-:Y:S05]  /*36810*/  BSYNC B3 ;  /* 0x0000000000037941 */ /* 0x000fea0003800000 */
.L_x_15625:
        /* <DEDUP_REMOVED lines=30> */
.L_x_15611:
[----:B------:R-:W-:-:S14]  /*36a00*/  DSETP.GEU.AND P0, PT, R66, 1, PT ;  /* 0x3ff000004200742a */ /* 0x000fdc0003f0e000 */
[----:B------:R-:W-:Y:S05]  /*36a10*/  @!P0 BRA `(.L_x_15627) ;  /* 0x0000000800948947 */ /* 0x000fea0003800000 */
[----:B------:R-:W-:Y:S01]  /*36a20*/  DMUL R54, R62, R48 ;  /* 0x000000303e367228 */ /* 0x000fe20000000000 */
        /* <DEDUP_REMOVED lines=21> */
[----:B------:R-:W-:-:S07]  /*36b80*/  MOV R2, R4 ;  /* 0x0000000400027202 */ /* 0x000fce0000000f00 */
.L_x_15629:
[----:B------:R-:W-:Y:S05]  /*36b90*/  BSYNC B3 ;  /* 0x0000000000037941 */ /* 0x000fea0003800000 */
.L_x_15628:
        /* <DEDUP_REMOVED lines=27> */
.L_x_15632:
[----:B------:R-:W-:Y:S05]  /*36d50*/  BSYNC B3 ;  /* 0x0000000000037941 */ /* 0x000fea0003800000 */
.L_x_15631:
        /* <DEDUP_REMOVED lines=30> */
.L_x_15630:
        /* <DEDUP_REMOVED lines=76> */
.L_x_15633:
[----:B------:R-:W-:Y:S01]  /*37400*/  IMAD.MOV.U32 R2, RZ, RZ, 0x0 ;  /* 0x00000000ff027424 */ /* 0x000fe200078e00ff */
[----:B------:R-:W-:Y:S01]  /*37410*/  FSETP.NEU.FTZ.AND P0, PT, R5, RZ, PT ;  /* 0x000000ff0500720b */ /* 0x000fe20003f1d000 */
[----:B------:R-:W-:-:S06]  /*37420*/  IMAD.MOV.U32 R3, RZ, RZ, 0x7ff00000 ;  /* 0x7ff00000ff037424 */ /* 0x000fcc00078e00ff */
[----:B------:R-:W-:-:S10]  /*37430*/  DFMA R2, R4, R2, +INF ;  /* 0x7ff000000402742b */ /* 0x000fd40000000002 */
[----:B------:R-:W-:Y:S02]  /*37440*/  FSEL R64, R2, RZ, P0 ;  /* 0x000000ff02407208 */ /* 0x000fe40000000000 */
[----:B------:R-:W-:Y:S01]  /*37450*/  FSEL R65, R3, -QNAN , P0 ;  /* 0xfff0000003417808 */ /* 0x000fe20000000000 */
[----:B------:R-:W-:Y:S06]  /*37460*/  BRA `(.L_x_15609) ;  /* 0x00000004003c7947 */ /* 0x000fec0003800000 */
.L_x_15627:
        /* <DEDUP_REMOVED lines=25> */
[----:B------:R-:W-:-:S07]  /*37600*/  MOV R5, R3 ;  /* 0x0000000300057202 */ /* 0x000fce0000000f00 */
.L_x_15635:
[----:B------:R-:W-:Y:S05]  /*37610*/  BSYNC B3 ;  /* 0x0000000000037941 */ /* 0x000fea0003800000 */
.L_x_15634:
        /* <DEDUP_REMOVED lines=21> */
.L_x_15637:
[----:B------:R-:W-:Y:S05]  /*37770*/  BSYNC B3 ;  /* 0x0000000000037941 */ /* 0x000fea0003800000 */
.L_x_15636:
[----:B------:R-:W-:Y:S01]  /*37780*/  IMAD.MOV.U32 R64, RZ, RZ, R2 ;  /* 0x000000ffff407224 */ /* 0x000fe200078e0002 */
[----:B------:R-:W-:Y:S01]  /*37790*/  MOV R65, R3 ;  /* 0x0000000300417202 */ /* 0x000fe20000000f00 */
[----:B------:R-:W-:Y:S06]  /*377a0*/  BRA `(.L_x_15609) ;  /* 0x00000000006c7947 */ /* 0x000fec0003800000 */
.L_x_15610:
        /* <DEDUP_REMOVED lines=24> */
.L_x_15639:
[----:B------:R-:W-:Y:S05]  /*37930*/  BSYNC B3 ;  /* 0x0000000000037941 */ /* 0x000fea0003800000 */
.L_x_15638:
[----:B------:R-:W-:Y:S02]  /*37940*/  IMAD.MOV.U32 R64, RZ, RZ, R4 ;  /* 0x000000ffff407224 */ /* 0x000fe400078e0004 */
[----:B------:R-:W-:-:S07]  /*37950*/  IMAD.MOV.U32 R65, RZ, RZ, R5 ;  /* 0x000000ffff417224 */ /* 0x000fce00078e0005 */
.L_x_15609:
[----:B------:R-:W-:Y:S05]  /*37960*/  BSYNC B2 ;  /* 0x0000000000027941 */ /* 0x000fea0003800000 */
.L_x_15605:
        /* <DEDUP_REMOVED lines=25> */
.L_x_15644:
[----:B------:R-:W-:Y:S05]  /*37b00*/  BSYNC B4 ;  /* 0x0000000000047941 */ /* 0x000fea0003800000 */
.L_x_15643:
        /* <DEDUP_REMOVED lines=49> */
.L_x_15646:
        /* <DEDUP_REMOVED lines=71> */
.L_x_15645:
        /* <DEDUP_REMOVED lines=37> */
.L_x_15655:
[----:B------:R-:W-:Y:S05]  /*384e0*/  BSYNC B6 ;  /* 0x0000000000067941 */ /* 0x000fea0003800000 */
.L_x_15654:
[----:B------:R-:W-:Y:S01]  /*384f0*/  MOV R52, R2 ;  /* 0x0000000200347202 */ /* 0x000fe20000000f00 */
[----:B------:R-:W-:Y:S01]  /*38500*/  IMAD.MOV.U32 R53, RZ, RZ, R3 ;  /* 0x000000ffff357224 */ /* 0x000fe200078e0003 */
[----:B------:R-:W-:Y:S06]  /*38510*/  BRA `(.L_x_15653) ;  /* 0x0000000000047947 */ /* 0x000fec0003800000 */
.L_x_15652:
[----:B------:R-:W-:-:S11]  /*38520*/  DADD R52, -R62, R50 ;  /* 0x000000003e347229 */ /* 0x000fd60000000132 */
.L_x_15653:
[----:B------:R-:W-:Y:S05]  /*38530*/  BSYNC B5 ;  /* 0x0000000000057941 */ /* 0x000fea0003800000 */
.L_x_15651:
        /* <DEDUP_REMOVED lines=28> */
.L_x_15660:
[----:B------:R-:W-:Y:S05]  /*38700*/  BSYNC B6 ;  /* 0x0000000000067941 */ /* 0x000fea0003800000 */
.L_x_15659:
[----:B------:R-:W-:Y:S01]  /*38710*/  MOV R68, R2 ;  /* 0x0000000200447202 */ /* 0x000fe20000000f00 */
[----:B------:R-:W-:Y:S01]  /*38720*/  IMAD.MOV.U32 R69, RZ, RZ, R3 ;  /* 0x000000ffff457224 */ /* 0x000fe200078e0003 */
[----:B------:R-:W-:Y:S06]  /*38730*/  BRA `(.L_x_15658) ;  /* 0x0000000000047947 */ /* 0x000fec0003800000 */
.L_x_15657:
[----:B------:R-:W-:-:S11]  /*38740*/  DADD R68, -R48, R46 ;  /* 0x0000000030447229 */ /* 0x000fd6000000012e */
.L_x_15658:
[----:B------:R-:W-:Y:S05]  /*38750*/  BSYNC B5 ;  /* 0x0000000000057941 */ /* 0x000fea0003800000 */
.L_x_15656:
        /* <DEDUP_REMOVED lines=27> */
.L_x_15662:
[----:B------:R-:W-:Y:S05]  /*38910*/  BSYNC B5 ;  /* 0x0000000000057941 */ /* 0x000fea0003800000 */
.L_x_15661:
[----:B------:R-:W-:Y:S02]  /*38920*/  IMAD.MOV.U32 R46, RZ, RZ, R4 ;  /* 0x000000ffff2e7224 */ /* 0x000fe400078e0004 */
[----:B------:R-:W-:Y:S01]  /*38930*/  IMAD.MOV.U32 R47, RZ, RZ, R5 ;  /* 0x000000ffff2f7224 */ /* 0x000fe200078e0005 */
[----:B------:R-:W-:Y:S06]  /*38940*/  BRA `(.L_x_15663) ;  /* 0x0000000800347947 */ /* 0x000fec0003800000 */
.L_x_15650:
[----:B------:R-:W-:-:S14]  /*38950*/  DSETP.GT.AND P0, PT, R66, 1, PT ;  /* 0x3ff000004200742a */ /* 0x000fdc0003f04000 */
[----:B------:R-:W-:Y:S05]  /*38960*/  @P0 BRA `(.L_x_15664) ;  /* 0x0000000000740947 */ /* 0x000fea0003800000 */
[----:B------:R-:W-:Y:S01]  /*38970*/  DADD R2, -R66, 1 ;  /* 0x3ff0000042027429 */ /* 0x000fe20000000100 */
[----:B------:R-:W-:Y:S01]  /*38980*/  MOV R4, 0x0 ;  /* 0x0000000000047802 */ /* 0x000fe20000000f00 */
[----:B------:R-:W-:Y:S01]  /*38990*/  IMAD.MOV.U32 R5, RZ, RZ, 0x3fd80000 ;  /* 0x3fd80000ff057424 */ /* 0x000fe200078e00ff */
        /* <DEDUP_REMOVED lines=22> */
.L_x_15666:
[----:B------:R-:W-:Y:S05]  /*38b00*/  BSYNC B5 ;  /* 0x0000000000057941 */ /* 0x000fea0003800000 */
.L_x_15665:
[----:B------:R-:W-:Y:S02]  /*38b10*/  IMAD.MOV.U32 R46, RZ, RZ, R4 ;  /* 0x000000ffff2e7224 */ /* 0x000fe400078e0004 */
[----:B------:R-:W-:Y:S01]  /*38b20*/  IMAD.MOV.U32 R47, RZ, RZ, R5 ;  /* 0x000000ffff2f7224 */ /* 0x000fe200078e0005 */
[----:B------:R-:W-:Y:S06]  /*38b30*/  BRA `(.L_x_15663) ;  /* 0x0000000400b87947 */ /* 0x000fec0003800000 */
.L_x_15664:
        /* <DEDUP_REMOVED lines=28> */
.L_x_15668:
[----:B------:R-:W-:Y:S05]  /*38d00*/  BSYNC B5 ;  /* 0x0000000000057941 */ /* 0x000fea0003800000 */
.L_x_15667:
        /* <DEDUP_REMOVED lines=21> */
.L_x_15670:
[----:B------:R-:W-:Y:S05]  /*38e60*/  BSYNC B5 ;  /* 0x0000000000057941 */ /* 0x000fea0003800000 */
.L_x_15669:
[----:B------:R-:W-:Y:S01]  /*38e70*/  DMUL R66, R66, 8.11296384146066816958e+31 ;  /* 0x4690000042427828 */ /* 0x000fe20000000000 */
[----:B------:R-:W-:Y:S02]  /*38e80*/  IMAD.MOV.U32 R46, RZ, RZ, R2 ;  /* 0x000000ffff2e7224 */ /* 0x000fe400078e0002 */
[----:B------:R-:W-:Y:S01]  /*38e90*/  IMAD.MOV.U32 R47, RZ, RZ, R3 ;  /* 0x000000ffff2f7224 */ /* 0x000fe200078e0003 */
[----:B------:R-:W-:Y:S07]  /*38ea0*/  BRA `(.L_x_15663) ;  /* 0x0000000000dc7947 */ /* 0x000fee0003800000 */
.L_x_15649:
        /* <DEDUP_REMOVED lines=24> */
.L_x_15672:
[----:B------:R-:W-:Y:S05]  /*39030*/  BSYNC B5 ;  /* 0x0000000000057941 */ /* 0x000fea0003800000 */
.L_x_15671:
        /* <DEDUP_REMOVED lines=28> */
.L_x_15674:
[----:B------:R-:W-:Y:S05]  /*39200*/  BSYNC B5 ;  /* 0x0000000000057941 */ /* 0x000fea0003800000 */
.L_x_15673:
[----:B------:R-:W-:-:S11]  /*39210*/  DMUL R46, R2, R46 ;  /* 0x0000002e022e7228 */ /* 0x000fd60000000000 */
.L_x_15663:
[----:B------:R-:W-:Y:S05]  /*39220*/  BSYNC B4 ;  /* 0x0000000000047941 */ /* 0x000fea0003800000 */
.L_x_15648:
[----:B------:R-:W-:Y:S05]  /*39230*/  BRA `(.L_x_15675) ;  /* 0x0000000000087947 */ /* 0x000fea0003800000 */
.L_x_15642:
[----:B------:R-:W-:Y:S02]  /*39240*/  DMUL R46, R44, 9.00719925474099200000e+15 ;  /* 0x434000002c2e7828 */ /* 0x000fe40000000000 */
[----:B------:R-:W-:-:S11]  /*39250*/  DMUL R66, R66, 9.00719925474099200000e+15 ;  /* 0x4340000042427828 */ /* 0x000fd60000000000 */
.L_x_15675:
[----:B------:R-:W-:Y:S05]  /*39260*/  BSYNC B2 ;  /* 0x0000000000027941 */ /* 0x000fea0003800000 */
.L_x_15641:
        /* <DEDUP_REMOVED lines=28> */
.L_x_15677:
[----:B------:R-:W-:Y:S05]  /*39430*/  BSYNC B2 ;  /* 0x0000000000027941 */ /* 0x000fea0003800000 */
.L_x_15676:
[----:B------:R-:W-:Y:S01]  /*39440*/  DMUL R4, R2, R2 ;  /* 0x0000000202047228 */ /* 0x000fe20000000000 */
[----:B------:R-:W-:Y:S01]  /*39450*/  IMAD.MOV.U32 R6, RZ, RZ, -0x2449a4b7 ;  /* 0xdbb65b49ff067424 */ /* 0x000fe200078e00ff */
[----:B------:R-:W-:Y:S01]  /*39460*/  MOV R7, 0x3f2d3b63 ;  /* 0x3f2d3b6300077802 */ /* 0x000fe20000000f00 */
        /* <DEDUP_REMOVED lines=79> */
.L_x_15679:
[----:B------:R-:W-:Y:S02]  /*39960*/  FSEL R2, RZ, 3.37028055040000000000e+12, P1 ;  /* 0x54442d18ff027808 */ /* 0x000fe40000800000 */
[----:B------:R-:W-:-:S07]  /*39970*/  FSEL R3, RZ, 2.1426990032196044922, P1 ;  /* 0x400921fbff037808 */ /* 0x000fce0000800000 */
.L_x_15680:
[----:B------:R-:W-:Y:S05]  /*39980*/  BSYNC B0 ;  /* 0x0000000000007941 */ /* 0x000fea0003800000 */
.L_x_15678:
[----:B------:R-:W-:Y:S01]  /*39990*/  DADD R46, |R46|, |R66| ;  /* 0x000000002e2e7229 */ /* 0x000fe20000000642 */
[----:B------:R-:W-:-:S07]  /*399a0*/  LOP3.LUT R67, R3, 0x80000000, R67, 0xb8, !PT ;  /* 0x8000000003437812 */ /* 0x000fce00078eb843 */
[----:B------:R-:W-:-:S06]  /*399b0*/  DSETP.GTU.AND P0, PT, |R46|, +INF , PT ;  /* 0x7ff000002e00742a */ /* 0x000fcc0003f0c200 */
[----:B------:R-:W-:Y:S02]  /*399c0*/  FSEL R2, R46, R2, P0 ;  /* 0x000000022e027208 */ /* 0x000fe40000000000 */
[----:B------:R-:W-:-:S07]  /*399d0*/  FSEL R3, R47, R67, P0 ;  /* 0x000000432f037208 */ /* 0x000fce0000000000 */
.L_x_15647:
[----:B------:R-:W-:Y:S05]  /*399e0*/  BSYNC B3 ;  /* 0x0000000000037941 */ /* 0x000fea0003800000 */
.L_x_15640:
[----:B------:R-:W-:Y:S01]  /*399f0*/  LOP3.LUT R27, R3, 0x80000000, R27, 0xb8, !PT ;  /* 0x80000000031b7812 */ /* 0x000fe200078eb81b */
[----:B------:R-:W-:Y:S01]  /*39a00*/  IMAD.MOV.U32 R26, RZ, RZ, R2 ;  /* 0x000000ffff1a7224 */ /* 0x000fe200078e0002 */
[----:B------:R-:W-:Y:S01]  /*39a10*/  LOP3.LUT R25, R65, 0x80000000, R25, 0xb8, !PT ;  /* 0x8000000041197812 */ /* 0x000fe200078eb819 */
[----:B------:R-:W-:Y:S01]  /*39a20*/  IMAD.MOV.U32 R24, RZ, RZ, R64 ;  /* 0x000000ffff187224 */ /* 0x000fe200078e0040 */
[----:B------:R-:W-:Y:S06]  /*39a30*/  BRA `(.L_x_15604) ;  /* 0x0000005800e07947 */ /* 0x000fec0003800000 */
.L_x_15603:
        /* <DEDUP_REMOVED lines=30> */
[----:B------:R-:W-:Y:S01]  /*39c20*/  MOV R4, R52 ;  /* 0x0000003400047202 */ /* 0x000fe20000000f00 */
[----:B------:R-:W-:-:S06]  /*39c30*/  IMAD.MOV.U32 R5, RZ, RZ, R53 ;  /* 0x000000ffff057224 */ /* 0x000fcc00078e0035 */
        /* <DEDUP_REMOVED lines=81> */
.L_x_15686:
[----:B------:R-:W-:Y:S05]  /*3a150*/  BSYNC B0 ;  /* 0x0000000000007941 */ /* 0x000fea0003800000 */
.L_x_15685:
        /* <DEDUP_REMOVED lines=8> */
.L_x_15688:
[----:B------:R-:W-:Y:S05]  /*3a1e0*/  BSYNC B3 ;  /* 0x0000000000037941 */ /* 0x000fea0003800000 */
.L_x_15687:
        /* <DEDUP_REMOVED lines=82> */
.L_x_15690:
[----:B------:R-:W-:-:S04]  /*3a710*/  ISETP.GE.AND P0, PT, R45, RZ, PT ;  /* 0x000000ff2d00720c */ /* 0x000fc80003f06270 */
[----:B------:R-:W-:Y:S02]  /*3a720*/  FSEL R6, RZ, 3.37028055040000000000e+12, P0 ;  /* 0x54442d18ff067808 */ /* 0x000fe40000000000 */
[----:B------:R-:W-:-:S07]  /*3a730*/  FSEL R7, RZ, 2.1426990032196044922, P0 ;  /* 0x400921fbff077808 */ /* 0x000fce0000000000 */
.L_x_15691:
[----:B------:R-:W-:Y:S05]  /*3a740*/  BSYNC B0 ;  /* 0x0000000000007941 */ /* 0x000fea0003800000 */
.L_x_15689:
[----:B------:R-:W-:Y:S01]  /*3a750*/  DADD R2, |R24|, |R26| ;  /* 0x0000000018027229 */ /* 0x000fe2000000061a */
[----:B------:R-:W-:Y:S01]  /*3a760*/  LOP3.LUT R11, R7, 0x80000000, R11, 0xb8, !PT ;  /* 0x80000000070b7812 */ /* 0x000fe200078eb80b */
[----:B------:R-:W-:-:S06]  /*3a770*/  DMUL R46, R46, 0.5 ;  /* 0x3fe000002e2e7828 */ /* 0x000fcc0000000000 */
[----:B------:R-:W-:-:S06]  /*3a780*/  DSETP.GTU.AND P0, PT, |R2|, +INF , PT ;  /* 0x7ff000000200742a */ /* 0x000fcc0003f0c200 */
[----:B------:R-:W-:Y:S02]  /*3a790*/  FSEL R6, R2, R6, P0 ;  /* 0x0000000602067208 */ /* 0x000fe40000000000 */
[----:B------:R-:W-:Y:S01]  /*3a7a0*/  FSEL R7, R3, R11, P0 ;  /* 0x0000000b03077208 */ /* 0x000fe20000000000 */
[----:B------:R-:W-:Y:S06]  /*3a7b0*/  BRA `(.L_x_15692) ;  /* 0x0000004c00187947 */ /* 0x000fec0003800000 */
.L_x_15684:
        /* <DEDUP_REMOVED lines=135> */
.L_x_15694:
[----:B------:R-:W-:Y:S05]  /*3b030*/  BSYNC B0 ;  /* 0x0000000000007941 */ /* 0x000fea0003800000 */
.L_x_15693:
        /* <DEDUP_REMOVED lines=8> */
.L_x_15696:
[----:B------:R-:W-:Y:S05]  /*3b0c0*/  BSYNC B3 ;  /* 0x0000000000037941 */ /* 0x000fea0003800000 */
.L_x_15695:
        /* <DEDUP_REMOVED lines=82> */
.L_x_15698:
[----:B------:R-:W-:-:S04]  /*3b5f0*/  ISETP.GE.AND P0, PT, R45, RZ, PT ;  /* 0x000000ff2d00720c */ /* 0x000fc80003f06270 */
[----:B------:R-:W-:Y:S02]  /*3b600*/  FSEL R6, RZ, 3.37028055040000000000e+12, P0 ;  /* 0x54442d18ff067808 */ /* 0x000fe40000000000 */
[----:B------:R-:W-:-:S07]  /*3b610*/  FSEL R7, RZ, 2.1426990032196044922, P0 ;  /* 0x400921fbff077808 */ /* 0x000fce0000000000 */
.L_x_15699:
[----:B------:R-:W-:Y:S05]  /*3b620*/  BSYNC B0 ;  /* 0x0000000000007941 */ /* 0x000fea0003800000 */
.L_x_15697:
[----:B------:R-:W-:Y:S01]  /*3b630*/  DADD R2, |R24|, |R26| ;  /* 0x0000000018027229 */ /* 0x000fe2000000061a */
[----:B------:R-:W-:-:S07]  /*3b640*/  LOP3.LUT R11, R7, 0x80000000, R11, 0xb8, !PT ;  /* 0x80000000070b7812 */ /* 0x000fce00078eb80b */
[----:B------:R-:W-:-:S06]  /*3b650*/  DSETP.GTU.AND P0, PT, |R2|, +INF , PT ;  /* 0x7ff000000200742a */ /* 0x000fcc0003f0c200 */
[----:B------:R-:W-:Y:S02]  /*3b660*/  FSEL R6, R2, R6, P0 ;  /* 0x0000000602067208 */ /* 0x000fe40000000000 */
[----:B------:R-:W-:Y:S01]  /*3b670*/  FSEL R7, R3, R11, P0 ;  /* 0x0000000b03077208 */ /* 0x000fe20000000000 */
[----:B------:R-:W-:Y:S06]  /*3b680*/  BRA `(.L_x_15692) ;  /* 0x0000003c00647947 */ /* 0x000fec0003800000 */
.L_x_15683:
        /* <DEDUP_REMOVED lines=22> */
[----:B------:R-:W-:Y:S05]  /*3b7f0*/  CALL.REL.NOINC `($__internal_29_$__cuda_sm20_div_rn_f64_full) ;  /* 0x000006f000947944 */ /* 0x000fea0003c00000 */
.L_x_15701:
[----:B------:R-:W-:Y:S05]  /*3b800*/  BSYNC B3 ;  /* 0x0000000000037941 */ /* 0x000fea0003800000 */
.L_x_15700:
        /* <DEDUP_REMOVED lines=24> */
[----:B------:R-:W-:Y:S02]  /*3b990*/  IMAD.MOV.U32 R4, RZ, RZ, R2 ;  /* 0x000000ffff047224 */ /* 0x000fe400078e0002 */
[----:B------:R-:W-:-:S07]  /*3b9a0*/  IMAD.MOV.U32 R5, RZ, RZ, R3 ;  /* 0x000000ffff057224 */ /* 0x000fce00078e0003 */
.L_x_15703:
[----:B------:R-:W-:Y:S05]  /*3b9b0*/  BSYNC B3 ;  /* 0x0000000000037941 */ /* 0x000fea0003800000 */
.L_x_15702:
        /* <DEDUP_REMOVED lines=136> */
.L_x_15705:
[----:B------:R-:W-:Y:S05]  /*3c240*/  BSYNC B0 ;  /* 0x0000000000007941 */ /* 0x000fea0003800000 */
.L_x_15704:
        /* <DEDUP_REMOVED lines=8> */
.L_x_15707:
[----:B------:R-:W-:Y:S05]  /*3c2d0*/  BSYNC B3 ;  /* 0x0000000000037941 */ /* 0x000fea0003800000 */
.L_x_15706:
        /* <DEDUP_REMOVED lines=82> */
.L_x_15709:
[----:B------:R-:W-:-:S04]  /*3c800*/  ISETP.GE.AND P0, PT, R45, RZ, PT ;  /* 0x000000ff2d00720c */ /* 0x000fc80003f06270 */
[----:B------:R-:W-:Y:S02]  /*3c810*/  FSEL R6, RZ, 3.37028055040000000000e+12, P0 ;  /* 0x54442d18ff067808 */ /* 0x000fe40000000000 */
[----:B------:R-:W-:-:S07]  /*3c820*/  FSEL R7, RZ, 2.1426990032196044922, P0 ;  /* 0x400921fbff077808 */ /* 0x000fce0000000000 */
.L_x_15710:
[----:B------:R-:W-:Y:S05]  /*3c830*/  BSYNC B0 ;  /* 0x0000000000007941 */ /* 0x000fea0003800000 */
.L_x_15708:
[----:B------:R-:W-:Y:S01]  /*3c840*/  DADD R2, |R24|, |R26| ;  /* 0x0000000018027229 */ /* 0x000fe2000000061a */
[----:B------:R-:W-:Y:S01]  /*3c850*/  LOP3.LUT R11, R7, 0x80000000, R11, 0xb8, !PT ;  /* 0x80000000070b7812 */ /* 0x000fe200078eb80b */
[----:B------:R-:W-:-:S06]  /*3c860*/  DADD R46, R46, 1 ;  /* 0x3ff000002e2e7429 */ /* 0x000fcc0000000000 */
[----:B------:R-:W-:-:S06]  /*3c870*/  DSETP.GTU.AND P0, PT, |R2|, +INF , PT ;  /* 0x7ff000000200742a */ /* 0x000fcc0003f0c200 */
[----:B------:R-:W-:Y:S02]  /*3c880*/  FSEL R6, R2, R6, P0 ;  /* 0x0000000602067208 */ /* 0x000fe40000000000 */
[----:B------:R-:W-:Y:S01]  /*3c890*/  FSEL R7, R3, R11, P0 ;  /* 0x0000000b03077208 */ /* 0x000fe20000000000 */
[----:B------:R-:W-:Y:S06]  /*3c8a0*/  BRA `(.L_x_15692) ;  /* 0x0000002800dc7947 */ /* 0x000fec0003800000 */
.L_x_15682:
        /* <DEDUP_REMOVED lines=27> */
[----:B------:R-:W-:-:S04]  /*3ca60*/  @!P0 MOV R5, R7 ;  /* 0x0000000700058202 */ /* 0x000fc80000000f00 */
[----:B------:R-:W-:Y:S01]  /*3ca70*/  DMUL R8, R44, R2 ;  /* 0x000000022c087228 */ /* 0x000fe20000000000 */
[----:B------:R-:W-:-:S05]  /*3ca80*/  VIADD R11, R5, 0xffffffff ;  /* 0xffffffff050b7836 */ /* 0x000fca0000000000 */
[----:B------:R-:W-:Y:S01]  /*3ca90*/  ISETP.GE.U32.AND P1, PT, R11, 0x7fefffff, PT ;  /* 0x7fefffff0b00780c */ /* 0x000fe20003f26070 */
[----:B------:R-:W-:Y:S01]  /*3caa0*/  IMAD.MOV.U32 R11, RZ, RZ, R4 ;  /* 0x000000ffff0b7224 */ /* 0x000fe200078e0004 */
[----:B------:R-:W-:Y:S01]  /*3cab0*/  DFMA R46, -R48, R8, R44 ;  /* 0x00000008302e722b */ /* 0x000fe2000000012c */
[----:B------:R-:W-:Y:S01]  /*3cac0*/  IMAD.MOV.U32 R4, RZ, RZ, -0x3ff ;  /* 0xfffffc01ff047424 */ /* 0x000fe200078e00ff */
[----:B------:R-:W-:Y:S01]  /*3cad0*/  @!P0 MOV R4, 0xfffffbcb ;  /* 0xfffffbcb00048802 */ /* 0x000fe20000000f00 */
[----:B------:R-:W-:-:S05]  /*3cae0*/  @!P0 IMAD.MOV.U32 R11, RZ, RZ, R6 ;  /* 0x000000ffff0b8224 */ /* 0x000fca00078e0006 */
[----:B------:R-:W-:-:S03]  /*3caf0*/  DFMA R2, R2, R46, R8 ;  /* 0x0000002e0202722b */ /* 0x000fc60000000008 */
[----:B------:R-:W-:Y:S01]  /*3cb00*/  @P1 IMAD.MOV.U32 R8, RZ, RZ, 0x0 ;  /* 0x00000000ff081424 */ /* 0x000fe200078e00ff */
[----:B------:R-:W-:Y:S01]  /*3cb10*/  @P1 FSETP.NEU.FTZ.AND P2, PT, R7, RZ, PT ;  /* 0x000000ff0700120b */ /* 0x000fe20003f5d000 */
[----:B------:R-:W-:-:S05]  /*3cb20*/  @P1 IMAD.MOV.U32 R9, RZ, RZ, 0x7ff00000 ;  /* 0x7ff00000ff091424 */ /* 0x000fca00078e00ff */
[----:B------:R-:W-:Y:S01]  /*3cb30*/  FFMA R46, RZ, R49, R3 ;  /* 0x00000031ff2e7223 */ /* 0x000fe20000000003 */
[----:B------:R-:W-:-:S04]  /*3cb40*/  @P1 DFMA R8, R6, R8, +INF ;  /* 0x7ff000000608142b */ /* 0x000fc80000000008 */
[----:B------:R-:W-:-:S06]  /*3cb50*/  FSETP.GT.AND P3, PT, |R46|, 1.469367938527859385e-39, PT ;  /* 0x001000002e00780b */ /* 0x000fcc0003f64200 */
        /* <DEDUP_REMOVED lines=65> */
.L_x_15714:
[----:B------:R-:W-:Y:S05]  /*3cf70*/  BSYNC B0 ;  /* 0x0000000000007941 */ /* 0x000fea0003800000 */
.L_x_15713:
        /* <DEDUP_REMOVED lines=8> */
.L_x_15716:
[----:B------:R-:W-:Y:S05]  /*3d000*/  BSYNC B3 ;  /* 0x0000000000037941 */ /* 0x000fea0003800000 */
.L_x_15715:
        /* <DEDUP_REMOVED lines=73> */
.L_x_15718:
[----:B------:R-:W-:Y:S05]  /*3d4a0*/  BSYNC B0 ;  /* 0x0000000000007941 */ /* 0x000fea0003800000 */
.L_x_15717:
[----:B------:R-:W-:Y:S01]  /*3d4b0*/  LOP3.LUT R3, R7, 0x80000000, R27, 0xb8, !PT ;  /* 0x8000000007037812 */ /* 0x000fe200078eb81b */
[----:B------:R-:W-:Y:S01]  /*3d4c0*/  DMUL R46, R46, 0.5 ;  /* 0x3fe000002e2e7828 */ /* 0x000fe20000000000 */
[----:B------:R-:W-:Y:S02]  /*3d4d0*/  FSEL R6, R4, R6, P0 ;  /* 0x0000000604067208 */ /* 0x000fe40000000000 */
[----:B------:R-:W-:Y:S01]  /*3d4e0*/  FSEL R7, R5, R3, P0 ;  /* 0x0000000305077208 */ /* 0x000fe20000000000 */
[----:B------:R-:W-:Y:S07]  /*3d4f0*/  BRA `(.L_x_15692) ;  /* 0x0000001c00c87947 */ /* 0x000fee0003800000 */
.L_x_15712:
        /* <DEDUP_REMOVED lines=135> */
.L_x_15720:
[----:B------:R-:W-:Y:S05]  /*3dd70*/  BSYNC B0 ;  /* 0x0000000000007941 */ /* 0x000fea0003800000 */
.L_x_15719:
        /* <DEDUP_REMOVED lines=8> */
.L_x_15722:
[----:B------:R-:W-:Y:S05]  /*3de00*/  BSYNC B3 ;  /* 0x0000000000037941 */ /* 0x000fea0003800000 */
.L_x_15721:
        /* <DEDUP_REMOVED lines=73> */
.L_x_15724:
[----:B------:R-:W-:Y:S05]  /*3e2a0*/  BSYNC B0 ;  /* 0x0000000000007941 */ /* 0x000fea0003800000 */
.L_x_15723:
[----:B------:R-:W-:Y:S02]  /*3e2b0*/  LOP3.LUT R3, R7, 0x80000000, R27, 0xb8, !PT ;  /* 0x8000000007037812 */ /* 0x000fe400078eb81b */
[----:B------:R-:W-:Y:S02]  /*3e2c0*/  FSEL R6, R4, R6, P1 ;  /* 0x0000000604067208 */ /* 0x000fe40000800000 */
[----:B------:R-:W-:Y:S01]  /*3e2d0*/  FSEL R7, R5, R3, P1 ;  /* 0x0000000305077208 */ /* 0x000fe20000800000 */
[----:B------:R-:W-:Y:S06]  /*3e2e0*/  BRA `(.L_x_15692) ;  /* 0x00000010004c7947 */ /* 0x000fec0003800000 */
.L_x_15711:
        /* <DEDUP_REMOVED lines=21> */
[----:B------:R-:W-:-:S07]  /*3e440*/  IMAD.MOV.U32 R3, RZ, RZ, 0x4005bf0a ;  /* 0x4005bf0aff037424 */ /* 0x000fce00078e00ff */
[----:B------:R-:W-:Y:S05]  /*3e450*/  CALL.REL.NOINC `($__internal_29_$__cuda_sm20_div_rn_f64_full) ;  /* 0x000006c4007c7944 */ /* 0x000fea0003c00000 */
.L_x_15726:
[----:B------:R-:W-:Y:S05]  /*3e460*/  BSYNC B3 ;  /* 0x0000000000037941 */ /* 0x000fea0003800000 */
.L_x_15725:
        /* <DEDUP_REMOVED lines=24> */
[----:B------:R-:W-:Y:S02]  /*3e5f0*/  IMAD.MOV.U32 R4, RZ, RZ, R2 ;  /* 0x000000ffff047224 */ /* 0x000fe400078e0002 */
[----:B------:R-:W-:-:S07]  /*3e600*/  IMAD.MOV.U32 R5, RZ, RZ, R3 ;  /* 0x000000ffff057224 */ /* 0x000fce00078e0003 */
.L_x_15728:
[----:B------:R-:W-:Y:S05]  /*3e610*/  BSYNC B3 ;  /* 0x0000000000037941 */ /* 0x000fea0003800000 */
.L_x_15727:
        /* <DEDUP_REMOVED lines=136> */
.L_x_15730:
[----:B------:R-:W-:Y:S05]  /*3eea0*/  BSYNC B0 ;  /* 0x0000000000007941 */ /* 0x000fea0003800000 */
.L_x_15729:
        /* <DEDUP_REMOVED lines=8> */
.L_x_15732:
[----:B------:R-:W-:Y:S05]  /*3ef30*/  BSYNC B3 ;  /* 0x0000000000037941 */ /* 0x000fea0003800000 */
.L_x_15731:
        /* <DEDUP_REMOVED lines=74> */
.L_x_15734:
[----:B------:R-:W-:Y:S05]  /*3f3e0*/  BSYNC B0 ;  /* 0x0000000000007941 */ /* 0x000fea0003800000 */
.L_x_15733:
[----:B------:R-:W-:Y:S02]  /*3f3f0*/  LOP3.LUT R3, R7, 0x80000000, R27, 0xb8, !PT ;  /* 0x8000000007037812 */ /* 0x000fe400078eb81b */
[----:B------:R-:W-:Y:S02]  /*3f400*/  FSEL R6, R4, R6, P1 ;  /* 0x0000000604067208 */ /* 0x000fe40000800000 */
[----:B------:R-:W-:-:S07]  /*3f410*/  FSEL R7, R5, R3, P1 ;  /* 0x0000000305077208 */ /* 0x000fce0000800000 */
.L_x_15692:
[----:B------:R-:W-:Y:S05]  /*3f420*/  BSYNC B2 ;  /* 0x0000000000027941 */ /* 0x000fea0003800000 */
.L_x_15681:
        /* <DEDUP_REMOVED lines=8> */
.L_x_15602:
        /* <DEDUP_REMOVED lines=17> */
.L_x_15604:
[----:B------:R-:W-:Y:S05]  /*3f5c0*/  BSYNC B1 ;  /* 0x0000000000017941 */ /* 0x000fea0003800000 */
.L_x_15601:
        /* <DEDUP_REMOVED lines=61> */
[----:B------:R-:W-:Y:S01]  /*3f9a0*/  MOV R8, R53 ;  /* 0x0000003500087202 */ /* 0x000fe20000000f00 */
[----:B------:R-:W-:-:S03]  /*3f9b0*/  DMUL R44, R44, R4 ;  /* 0x000000042c2c7228 */ /* 0x000fc60000000000 */
[----:B------:R-:W-:Y:S01]  /*3f9c0*/  FSEL R61, R8, UR8, P0 ;  /* 0x00000008083d7c08 */ /* 0x000fe20008000000 */
[----:B------:R-:W-:Y:S01]  /*3f9d0*/  IMAD.MOV.U32 R8, RZ, RZ, R52 ;  /* 0x000000ffff087224 */ /* 0x000fe200078e0034 */
[----:B------:R-:W-:Y:S01]  /*3f9e0*/  UMOV UR8, UR4 ;  /* 0x0000000400087c82 */ /* 0x000fe20008000000 */
[----:B------:R-:W-:-:S03]  /*3f9f0*/  DMUL R2, R2, R2 ;  /* 0x0000000202027228 */ /* 0x000fc60000000000 */
[----:B------:R-:W-:Y:S01]  /*3fa00*/  SEL R60, R8, UR8, P0 ;  /* 0x00000008083c7c07 */ /* 0x000fe20008000000 */
[----:B------:R-:W-:Y:S01]  /*3fa10*/  UMOV UR8, UR5 ;  /* 0x0000000500087c82 */ /* 0x000fe20008000000 */
[----:B------:R-:W-:Y:S01]  /*3fa20*/  @P1 LOP3.LUT R61, R9, 0x80000, RZ, 0xfc, !PT ;  /* 0x00080000093d1812 */ /* 0x000fe200078efcff */
[----:B------:R-:W-:Y:S02]  /*3fa30*/  IMAD.U32 R8, RZ, RZ, UR8 ;  /* 0x00000008ff087e24 */ /* 0x000fe4000f8e00ff */
[----:B------:R-:W-:Y:S01]  /*3fa40*/  DFMA R44, R44, R44, R2 ;  /* 0x0000002c2c2c722b */ /* 0x000fe20000000002 */
[----:B------:R-:W0:Y:S07]  /*3fa50*/  MUFU.RSQ64H R59, R61 ;  /* 0x0000003d003b7308 */ /* 0x000e2e0000001c00 */
[----:B------:R-:W-:-:S02]  /*3fa60*/  DSETP.MIN.AND P0, P1, R44, UR4, PT ;  /* 0x000000042c007e2a */ /* 0x000fc4000b900000 */
        /* <DEDUP_REMOVED lines=9> */
[----:B------:R-:W-:Y:S02]  /*3fb00*/  MOV R3, 0x3fd80000 ;  /* 0x3fd8000000037802 */ /* 0x000fe40000000f00 */
[----:B------:R-:W-:Y:S01]  /*3fb10*/  SEL R54, R8, UR4, P0 ;  /* 0x0000000408367c07 */ /* 0x000fe20008000000 */
        /* <DEDUP_REMOVED lines=49> */
.L_x_15742:
[----:B------:R-:W-:Y:S05]  /*3fe30*/  BSYNC B3 ;  /* 0x0000000000037941 */ /* 0x000fea0003800000 */
.L_x_15741:
        /* <DEDUP_REMOVED lines=82> */
.L_x_15740:
        /* <DEDUP_REMOVED lines=36> */
.L_x_15750:
[----:B------:R-:W-:Y:S05]  /*405a0*/  BSYNC B4 ;  /* 0x0000000000047941 */ /* 0x000fea0003800000 */
.L_x_15749:
[----:B------:R-:W-:Y:S02]  /*405b0*/  IMAD.MOV.U32 R52, RZ, RZ, R2 ;  /* 0x000000ffff347224 */ /* 0x000fe400078e0002 */
[----:B------:R-:W-:Y:S01]  /*405c0*/  IMAD.MOV.U32 R53, RZ, RZ, R3 ;  /* 0x000000ffff357224 */ /* 0x000fe200078e0003 */
[----:B------:R-:W-:Y:S06]  /*405d0*/  BRA `(.L_x_15748) ;  /* 0x0000000000047947 */ /* 0x000fec0003800000 */
.L_x_15747:
[----:B------:R-:W-:-:S11]  /*405e0*/  DADD R52, -R62, R50 ;  /* 0x000000003e347229 */ /* 0x000fd60000000132 */
.L_x_15748:
[----:B------:R-:W-:Y:S05]  /*405f0*/  BSYNC B3 ;  /* 0x0000000000037941 */ /* 0x000fea0003800000 */
.L_x_15746:
        /* <DEDUP_REMOVED lines=31> */
.L_x_15755:
[----:B------:R-:W-:Y:S05]  /*407f0*/  BSYNC B4 ;  /* 0x0000000000047941 */ /* 0x000fea0003800000 */
.L_x_15754:
[----:B------:R-:W-:Y:S05]  /*40800*/  BRA `(.L_x_15753) ;  /* 0x0000000000047947 */ /* 0x000fea0003800000 */
.L_x_15752:
[----:B------:R-:W-:-:S11]  /*40810*/  DADD R2, R46, -R8 ;  /* 0x000000002e027229 */ /* 0x000fd60000000808 */
.L_x_15753:
[----:B------:R-:W-:Y:S05]  /*40820*/  BSYNC B3 ;  /* 0x0000000000037941 */ /* 0x000fea0003800000 */
.L_x_15751:
        /* <DEDUP_REMOVED lines=27> */
[----:B------:R-:W-:Y:S02]  /*409e0*/  IMAD.MOV.U32 R6, RZ, RZ, R4 ;  /* 0x000000ffff067224 */ /* 0x000fe400078e0004 */
[----:B------:R-:W-:-:S07]  /*409f0*/  IMAD.MOV.U32 R7, RZ, RZ, R3 ;  /* 0x000000ffff077224 */ /* 0x000fce00078e0003 */
.L_x_15757:
[----:B------:R-:W-:Y:S05]  /*40a00*/  BSYNC B3 ;  /* 0x0000000000037941 */ /* 0x000fea0003800000 */
.L_x_15756:
        /* <DEDUP_REMOVED lines=86> */
.L_x_15758:
        /* <DEDUP_REMOVED lines=22> */
.L_x_15760:
[----:B------:R-:W-:Y:S05]  /*410d0*/  BSYNC B3 ;  /* 0x0000000000037941 */ /* 0x000fea0003800000 */
.L_x_15759:
        /* <DEDUP_REMOVED lines=30> */
.L_x_15745:
        /* <DEDUP_REMOVED lines=25> */
.L_x_15763:
[----:B------:R-:W-:Y:S05]  /*41450*/  BSYNC B3 ;  /* 0x0000000000037941 */ /* 0x000fea0003800000 */
.L_x_15762:
        /* <DEDUP_REMOVED lines=27> */
.L_x_15766:
[----:B------:R-:W-:Y:S05]  /*41610*/  BSYNC B3 ;  /* 0x0000000000037941 */ /* 0x000fea0003800000 */
.L_x_15765:
        /* <DEDUP_REMOVED lines=30> */
.L_x_15764:
        /* <DEDUP_REMOVED lines=76> */
.L_x_15767:
[----:B------:R-:W-:Y:S01]  /*41cc0*/  MOV R2, 0x0 ;  /* 0x0000000000027802 */ /* 0x000fe20000000f00 */
[----:B------:R-:W-:Y:S01]  /*41cd0*/  IMAD.MOV.U32 R3, RZ, RZ, 0x7ff00000 ;  /* 0x7ff00000ff037424 */ /* 0x000fe200078e00ff */
[----:B------:R-:W-:-:S05]  /*41ce0*/  FSETP.NEU.FTZ.AND P0, PT, R5, RZ, PT ;  /* 0x000000ff0500720b */ /* 0x000fca0003f1d000 */
[----:B------:R-:W-:-:S10]  /*41cf0*/  DFMA R2, R4, R2, +INF ;  /* 0x7ff000000402742b */ /* 0x000fd40000000002 */
[----:B------:R-:W-:Y:S02]  /*41d00*/  FSEL R64, R2, RZ, P0 ;  /* 0x000000ff02407208 */ /* 0x000fe40000000000 */
[----:B------:R-:W-:Y:S01]  /*41d10*/  FSEL R65, R3, -QNAN , P0 ;  /* 0xfff0000003417808 */ /* 0x000fe20000000000 */
[----:B------:R-:W-:Y:S06]  /*41d20*/  BRA `(.L_x_15743) ;  /* 0x00000004003c7947 */ /* 0x000fec0003800000 */
.L_x_15761:
        /* <DEDUP_REMOVED lines=26> */
.L_x_15769:
[----:B------:R-:W-:Y:S05]  /*41ed0*/  BSYNC B3 ;  /* 0x0000000000037941 */ /* 0x000fea0003800000 */
.L_x_15768:
        /* <DEDUP_REMOVED lines=21> */
.L_x_15771:
[----:B------:R-:W-:Y:S05]  /*42030*/  BSYNC B3 ;  /* 0x0000000000037941 */ /* 0x000fea0003800000 */
.L_x_15770:
[----:B------:R-:W-:Y:S02]  /*42040*/  IMAD.MOV.U32 R64, RZ, RZ, R2 ;  /* 0x000000ffff407224 */ /* 0x000fe400078e0002 */
[----:B------:R-:W-:Y:S01]  /*42050*/  IMAD.MOV.U32 R65, RZ, RZ, R3 ;  /* 0x000000ffff417224 */ /* 0x000fe200078e0003 */
[----:B------:R-:W-:Y:S06]  /*42060*/  BRA `(.L_x_15743) ;  /* 0x00000000006c7947 */ /* 0x000fec0003800000 */
.L_x_15744:
        /* <DEDUP_REMOVED lines=24> */
.L_x_15773:
[----:B------:R-:W-:Y:S05]  /*421f0*/  BSYNC B3 ;  /* 0x0000000000037941 */ /* 0x000fea0003800000 */
.L_x_15772:
[----:B------:R-:W-:Y:S02]  /*42200*/  IMAD.MOV.U32 R64, RZ, RZ, R4 ;  /* 0x000000ffff407224 */ /* 0x000fe400078e0004 */
[----:B------:R-:W-:-:S07]  /*42210*/  IMAD.MOV.U32 R65, RZ, RZ, R5 ;  /* 0x000000ffff417224 */ /* 0x000fce00078e0005 */
.L_x_15743:
[----:B------:R-:W-:Y:S05]  /*42220*/  BSYNC B2 ;  /* 0x0000000000027941 */ /* 0x000fea0003800000 */
.L_x_15739:
        /* <DEDUP_REMOVED lines=25> */
.L_x_15778:
[----:B------:R-:W-:Y:S05]  /*423c0*/  BSYNC B4 ;  /* 0x0000000000047941 */ /* 0x000fea0003800000 */
.L_x_15777:
        /* <DEDUP_REMOVED lines=49> */
.L_x_15780:
        /* <DEDUP_REMOVED lines=21> */
[----:B------:R-:W-:-:S04]  /*42830*/  MOV R6, RZ ;  /* 0x000000ff00067202 */ /* 0x000fc80000000f00 */
        /* <DEDUP_REMOVED lines=49> */
.L_x_15779:
        /* <DEDUP_REMOVED lines=37> */
.L_x_15789:
[----:B------:R-:W-:Y:S05]  /*42da0*/  BSYNC B6 ;  /* 0x0000000000067941 */ /* 0x000fea0003800000 */
.L_x_15788:
[----:B------:R-:W-:Y:S02]  /*42db0*/  IMAD.MOV.U32 R52, RZ, RZ, R2 ;  /* 0x000000ffff347224 */ /* 0x000fe400078e0002 */
[----:B------:R-:W-:Y:S01]  /*42dc0*/  IMAD.MOV.U32 R53, RZ, RZ, R3 ;  /* 0x000000ffff357224 */ /* 0x000fe200078e0003 */
[----:B------:R-:W-:Y:S06]  /*42dd0*/  BRA `(.L_x_15787) ;  /* 0x0000000000047947 */ /* 0x000fec0003800000 */
.L_x_15786:
[----:B------:R-:W-:-:S11]  /*42de0*/  DADD R52, -R62, R50 ;  /* 0x000000003e347229 */ /* 0x000fd60000000132 */
.L_x_15787:
[----:B------:R-:W-:Y:S05]  /*42df0*/  BSYNC B5 ;  /* 0x0000000000057941 */ /* 0x000fea0003800000 */
.L_x_15785:
        /* <DEDUP_REMOVED lines=28> */
.L_x_15794:
[----:B------:R-:W-:Y:S05]  /*42fc0*/  BSYNC B6 ;  /* 0x0000000000067941 */ /* 0x000fea0003800000 */
.L_x_15793:
[----:B------:R-:W-:Y:S02]  /*42fd0*/  IMAD.MOV.U32 R68, RZ, RZ, R2 ;  /* 0x000000ffff447224 */ /* 0x000fe400078e0002 */
[----:B------:R-:W-:Y:S01]  /*42fe0*/  IMAD.MOV.U32 R69, RZ, RZ, R3 ;  /* 0x000000ffff457224 */ /* 0x000fe200078e0003 */
[----:B------:R-:W-:Y:S06]  /*42ff0*/  BRA `(.L_x_15792) ;  /* 0x0000000000047947 */ /* 0x000fec0003800000 */
.L_x_15791:
[----:B------:R-:W-:-:S11]  /*43000*/  DADD R68, -R48, R46 ;  /* 0x0000000030447229 */ /* 0x000fd6000000012e */
.L_x_15792:
[----:B------:R-:W-:Y:S05]  /*43010*/  BSYNC B5 ;  /* 0x0000000000057941 */ /* 0x000fea0003800000 */
.L_x_15790:
        /* <DEDUP_REMOVED lines=27> */
.L_x_15796:
[----:B------:R-:W-:Y:S05]  /*431d0*/  BSYNC B5 ;  /* 0x0000000000057941 */ /* 0x000fea0003800000 */
.L_x_15795:
[----:B------:R-:W-:Y:S02]  /*431e0*/  IMAD.MOV.U32 R46, RZ, RZ, R4 ;  /* 0x000000ffff2e7224 */ /* 0x000fe400078e0004 */
[----:B------:R-:W-:Y:S01]  /*431f0*/  IMAD.MOV.U32 R47, RZ, RZ, R5 ;  /* 0x000000ffff2f7224 */ /* 0x000fe200078e0005 */
[----:B------:R-:W-:Y:S06]  /*43200*/  BRA `(.L_x_15797) ;  /* 0x0000000800347947 */ /* 0x000fec0003800000 */
.L_x_15784:
        /* <DEDUP_REMOVED lines=27> */
.L_x_15800:
[----:B------:R-:W-:Y:S05]  /*433c0*/  BSYNC B5 ;  /* 0x0000000000057941 */ /* 0x000fea0003800000 */
.L_x_15799:
[----:B------:R-:W-:Y:S02]  /*433d0*/  IMAD.MOV.U32 R46, RZ, RZ, R4 ;  /* 0x000000ffff2e7224 */ /* 0x000fe400078e0004 */
[----:B------:R-:W-:Y:S01]  /*433e0*/  IMAD.MOV.U32 R47, RZ, RZ, R5 ;  /* 0x000000ffff2f7224 */ /* 0x000fe200078e0005 */
[----:B------:R-:W-:Y:S06]  /*433f0*/  BRA `(.L_x_15797) ;  /* 0x0000000400b87947 */ /* 0x000fec0003800000 */
.L_x_15798:
        /* <DEDUP_REMOVED lines=28> */
.L_x_15802:
[----:B------:R-:W-:Y:S05]  /*435c0*/  BSYNC B5 ;  /* 0x0000000000057941 */ /* 0x000fea0003800000 */
.L_x_15801:
        /* <DEDUP_REMOVED lines=21> */
.L_x_15804:
[----:B------:R-:W-:Y:S05]  /*43720*/  BSYNC B5 ;  /* 0x0000000000057941 */ /* 0x000fea0003800000 */
.L_x_15803:
[----:B------:R-:W-:Y:S01]  /*43730*/  DMUL R66, R66, 8.11296384146066816958e+31 ;  /* 0x4690000042427828 */ /* 0x000fe20000000000 */
[----:B------:R-:W-:Y:S02]  /*43740*/  IMAD.MOV.U32 R46, RZ, RZ, R2 ;  /* 0x000000ffff2e7224 */ /* 0x000fe400078e0002 */
[----:B------:R-:W-:Y:S01]  /*43750*/  IMAD.MOV.U32 R47, RZ, RZ, R3 ;  /* 0x000000ffff2f7224 */ /* 0x000fe200078e0003 */
[----:B------:R-:W-:Y:S07]  /*43760*/  BRA `(.L_x_15797) ;  /* 0x0000000000dc7947 */ /* 0x000fee0003800000 */
.L_x_15783:
        /* <DEDUP_REMOVED lines=24> */
.L_x_15806:
[----:B------:R-:W-:Y:S05]  /*438f0*/  BSYNC B5 ;  /* 0x0000000000057941 */ /* 0x000fea0003800000 */
.L_x_15805:
        /* <DEDUP_REMOVED lines=28> */
.L_x_15808:
[----:B------:R-:W-:Y:S05]  /*43ac0*/  BSYNC B5 ;  /* 0x0000000000057941 */ /* 0x000fea0003800000 */
.L_x_15807:
[----:B------:R-:W-:-:S11]  /*43ad0*/  DMUL R46, R2, R46 ;  /* 0x0000002e022e7228 */ /* 0x000fd60000000000 */
.L_x_15797:
[----:B------:R-:W-:Y:S05]  /*43ae0*/  BSYNC B4 ;  /* 0x0000000000047941 */ /* 0x000fea0003800000 */
.L_x_15782:
[----:B------:R-:W-:Y:S05]  /*43af0*/  BRA `(.L_x_15809) ;  /* 0x0000000000087947 */ /* 0x000fea0003800000 */
.L_x_15776:
[----:B------:R-:W-:Y:S02]  /*43b00*/  DMUL R46, R44, 9.00719925474099200000e+15 ;  /* 0x434000002c2e7828 */ /* 0x000fe40000000000 */
[----:B------:R-:W-:-:S11]  /*43b10*/  DMUL R66, R66, 9.00719925474099200000e+15 ;  /* 0x4340000042427828 */ /* 0x000fd60000000000 */
.L_x_15809:
[----:B------:R-:W-:Y:S05]  /*43b20*/  BSYNC B2 ;  /* 0x0000000000027941 */ /* 0x000fea0003800000 */
.L_x_15775:
        /* <DEDUP_REMOVED lines=28> */
.L_x_15811:
[----:B------:R-:W-:Y:S05]  /*43cf0*/  BSYNC B2 ;  /* 0x0000000000027941 */ /* 0x000fea0003800000 */
.L_x_15810:
        /* <DEDUP_REMOVED lines=82> */
.L_x_15813:
[----:B------:R-:W-:Y:S02]  /*44220*/  FSEL R2, RZ, 3.37028055040000000000e+12, P1 ;  /* 0x54442d18ff027808 */ /* 0x000fe40000800000 */
[----:B------:R-:W-:-:S07]  /*44230*/  FSEL R3, RZ, 2.1426990032196044922, P1 ;  /* 0x400921fbff037808 */ /* 0x000fce0000800000 */
.L_x_15814:
[----:B------:R-:W-:Y:S05]  /*44240*/  BSYNC B0 ;  /* 0x0000000000007941 */ /* 0x000fea0003800000 */
.L_x_15812:
[----:B------:R-:W-:Y:S01]  /*44250*/  DADD R46, |R46|, |R66| ;  /* 0x000000002e2e7229 */ /* 0x000fe20000000642 */
[----:B------:R-:W-:-:S07]  /*44260*/  LOP3.LUT R67, R3, 0x80000000, R67, 0xb8, !PT ;  /* 0x8000000003437812 */ /* 0x000fce00078eb843 */
[----:B------:R-:W-:-:S06]  /*44270*/  DSETP.GTU.AND P0, PT, |R46|, +INF , PT ;  /* 0x7ff000002e00742a */ /* 0x000fcc0003f0c200 */
[----:B------:R-:W-:Y:S02]  /*44280*/  FSEL R2, R46, R2, P0 ;  /* 0x000000022e027208 */ /* 0x000fe40000000000 */
[----:B------:R-:W-:-:S07]  /*44290*/  FSEL R3, R47, R67, P0 ;  /* 0x000000432f037208 */ /* 0x000fce0000000000 */
.L_x_15781:
[----:B------:R-:W-:Y:S05]  /*442a0*/  BSYNC B3 ;  /* 0x0000000000037941 */ /* 0x000fea0003800000 */
.L_x_15774:
[----:B------:R-:W-:Y:S01]  /*442b0*/  LOP3.LUT R23, R3, 0x80000000, R23, 0xb8, !PT ;  /* 0x8000000003177812 */ /* 0x000fe200078eb817 */
[----:B------:R-:W-:Y:S01]  /*442c0*/  IMAD.MOV.U32 R20, RZ, RZ, R64 ;  /* 0x000000ffff147224 */ /* 0x000fe200078e0040 */
[----:B------:R-:W-:Y:S02]  /*442d0*/  LOP3.LUT R21, R65, 0x80000000, R21, 0xb8, !PT ;  /* 0x8000000041157812 */ /* 0x000fe400078eb815 */
[----:B------:R-:W-:Y:S01]  /*442e0*/  MOV R22, R2 ;  /* 0x0000000200167202 */ /* 0x000fe20000000f00 */
[----:B------:R-:W-:Y:S06]  /*442f0*/  BRA `(.L_x_15738) ;  /* 0x0000005800e07947 */ /* 0x000fec0003800000 */
.L_x_15737:
        /* <DEDUP_REMOVED lines=113> */
.L_x_15820:
[----:B------:R-:W-:Y:S05]  /*44a10*/  BSYNC B0 ;  /* 0x0000000000007941 */ /* 0x000fea0003800000 */
.L_x_15819:
        /* <DEDUP_REMOVED lines=8> */
.L_x_15822:
[----:B------:R-:W-:Y:S05]  /*44aa0*/  BSYNC B3 ;  /* 0x0000000000037941 */ /* 0x000fea0003800000 */
.L_x_15821:
        /* <DEDUP_REMOVED lines=82> */
.L_x_15824:
[----:B------:R-:W-:-:S04]  /*44fd0*/  ISETP.GE.AND P0, PT, R45, RZ, PT ;  /* 0x000000ff2d00720c */ /* 0x000fc80003f06270 */
[----:B------:R-:W-:Y:S02]  /*44fe0*/  FSEL R6, RZ, 3.37028055040000000000e+12, P0 ;  /* 0x54442d18ff067808 */ /* 0x000fe40000000000 */
[----:B------:R-:W-:-:S07]  /*44ff0*/  FSEL R7, RZ, 2.1426990032196044922, P0 ;  /* 0x400921fbff077808 */ /* 0x000fce0000000000 */
.L_x_15825:
[----:B------:R-:W-:Y:S05]  /*45000*/  BSYNC B0 ;  /* 0x0000000000007941 */ /* 0x000fea0003800000 */
.L_x_15823:
[----:B------:R-:W-:Y:S01]  /*45010*/  DADD R2, |R20|, |R22| ;  /* 0x0000000014027229 */ /* 0x000fe20000000616 */
[----:B------:R-:W-:Y:S01]  /*45020*/  LOP3.LUT R11, R7, 0x80000000, R11, 0xb8, !PT ;  /* 0x80000000070b7812 */ /* 0x000fe200078eb80b */
[----:B------:R-:W-:-:S06]  /*45030*/  DMUL R46, R46, 0.5 ;  /* 0x3fe000002e2e7828 */ /* 0x000fcc0000000000 */
[----:B------:R-:W-:-:S06]  /*45040*/  DSETP.GTU.AND P0, PT, |R2|, +INF , PT ;  /* 0x7ff000000200742a */ /* 0x000fcc0003f0c200 */
[----:B------:R-:W-:Y:S02]  /*45050*/  FSEL R6, R2, R6, P0 ;  /* 0x0000000602067208 */ /* 0x000fe40000000000 */
[----:B------:R-:W-:Y:S01]  /*45060*/  FSEL R7, R3, R11, P0 ;  /* 0x0000000b03077208 */ /* 0x000fe20000000000 */
[----:B------:R-:W-:Y:S06]  /*45070*/  BRA `(.L_x_15826) ;  /* 0x0000004c00187947 */ /* 0x000fec0003800000 */
.L_x_15818:
        /* <DEDUP_REMOVED lines=135> */
.L_x_15828:
[----:B------:R-:W-:Y:S05]  /*458f0*/  BSYNC B0 ;  /* 0x0000000000007941 */ /* 0x000fea0003800000 */
.L_x_15827:
        /* <DEDUP_REMOVED lines=8> */
.L_x_15830:
[----:B------:R-:W-:Y:S05]  /*45980*/  BSYNC B3 ;  /* 0x0000000000037941 */ /* 0x000fea0003800000 */
.L_x_15829:
        /* <DEDUP_REMOVED lines=82> */
.L_x_15832:
[----:B------:R-:W-:-:S04]  /*45eb0*/  ISETP.GE.AND P0, PT, R45, RZ, PT ;  /* 0x000000ff2d00720c */ /* 0x000fc80003f06270 */
[----:B------:R-:W-:Y:S02]  /*45ec0*/  FSEL R6, RZ, 3.37028055040000000000e+12, P0 ;  /* 0x54442d18ff067808 */ /* 0x000fe40000000000 */
[----:B------:R-:W-:-:S07]  /*45ed0*/  FSEL R7, RZ, 2.1426990032196044922, P0 ;  /* 0x400921fbff077808 */ /* 0x000fce0000000000 */
.L_x_15833:
[----:B------:R-:W-:Y:S05]  /*45ee0*/  BSYNC B0 ;  /* 0x0000000000007941 */ /* 0x000fea0003800000 */
.L_x_15831:
[----:B------:R-:W-:Y:S01]  /*45ef0*/  DADD R2, |R20|, |R22| ;  /* 0x0000000014027229 */ /* 0x000fe20000000616 */
[----:B------:R-:W-:-:S07]  /*45f00*/  LOP3.LUT R11, R7, 0x80000000, R11, 0xb8, !PT ;  /* 0x80000000070b7812 */ /* 0x000fce00078eb80b */
[----:B------:R-:W-:-:S06]  /*45f10*/  DSETP.GTU.AND P0, PT, |R2|, +INF , PT ;  /* 0x7ff000000200742a */ /* 0x000fcc0003f0c200 */
[----:B------:R-:W-:Y:S02]  /*45f20*/  FSEL R6, R2, R6, P0 ;  /* 0x0000000602067208 */ /* 0x000fe40000000000 */
[----:B------:R-:W-:Y:S01]  /*45f30*/  FSEL R7, R3, R11, P0 ;  /* 0x0000000b03077208 */ /* 0x000fe20000000000 */
[----:B------:R-:W-:Y:S06]  /*45f40*/  BRA `(.L_x_15826) ;  /* 0x0000003c00647947 */ /* 0x000fec0003800000 */
.L_x_15817:
        /* <DEDUP_REMOVED lines=23> */
.L_x_15835:
[----:B------:R-:W-:Y:S05]  /*460c0*/  BSYNC B3 ;  /* 0x0000000000037941 */ /* 0x000fea0003800000 */
.L_x_15834:
        /* <DEDUP_REMOVED lines=24> */
[----:B------:R-:W-:Y:S01]  /*46250*/  MOV R4, R2 ;  /* 0x0000000200047202 */ /* 0x000fe20000000f00 */
[----:B------:R-:W-:-:S07]  /*46260*/  IMAD.MOV.U32 R5, RZ, RZ, R3 ;  /* 0x000000ffff057224 */ /* 0x000fce00078e0003 */
.L_x_15837:
[----:B------:R-:W-:Y:S05]  /*46270*/  BSYNC B3 ;  /* 0x0000000000037941 */ /* 0x000fea0003800000 */
.L_x_15836:
[----:B------:R-:W-:Y:S01]  /*46280*/  DADD R54, -RZ, |R4| ;  /* 0x00000000ff367229 */ /* 0x000fe20000000504 */
[----:B------:R-:W-:Y:S01]  /*46290*/  IMAD.MOV.U32 R8, RZ, RZ, RZ ;  /* 0x000000ffff087224 */ /* 0x000fe200078e00ff */
[----:B------:R-:W-:Y:S01]  /*462a0*/  UMOV UR4, 0xffffffff ;  /* 0xffffffff00047882 */ /* 0x000fe20000000000 */
[----:B------:R-:W-:Y:S01]  /*462b0*/  UMOV UR5, 0x7fefffff ;  /* 0x7fefffff00057882 */ /* 0x000fe20000000000 */
[----:B------:R-:W-:Y:S01]  /*462c0*/  MOV R56, 0x0 ;  /* 0x0000000000387802 */ /* 0x000fe20000000f00 */
        /* <DEDUP_REMOVED lines=131> */
.L_x_15839:
[----:B------:R-:W-:Y:S05]  /*46b00*/  BSYNC B0 ;  /* 0x0000000000007941 */ /* 0x000fea0003800000 */
.L_x_15838:
        /* <DEDUP_REMOVED lines=8> */
.L_x_15841:
[----:B------:R-:W-:Y:S05]  /*46b90*/  BSYNC B3 ;  /* 0x0000000000037941 */ /* 0x000fea0003800000 */
.L_x_15840:
        /* <DEDUP_REMOVED lines=82> */
.L_x_15843:
[----:B------:R-:W-:-:S04]  /*470c0*/  ISETP.GE.AND P0, PT, R45, RZ, PT ;  /* 0x000000ff2d00720c */ /* 0x000fc80003f06270 */
[----:B------:R-:W-:Y:S02]  /*470d0*/  FSEL R6, RZ, 3.37028055040000000000e+12, P0 ;  /* 0x54442d18ff067808 */ /* 0x000fe40000000000 */
[----:B------:R-:W-:-:S07]  /*470e0*/  FSEL R7, RZ, 2.1426990032196044922, P0 ;  /* 0x400921fbff077808 */ /* 0x000fce0000000000 */
.L_x_15844:
[----:B------:R-:W-:Y:S05]  /*470f0*/  BSYNC B0 ;  /* 0x0000000000007941 */ /* 0x000fea0003800000 */
.L_x_15842:
[----:B------:R-:W-:Y:S01]  /*47100*/  DADD R2, |R20|, |R22| ;  /* 0x0000000014027229 */ /* 0x000fe20000000616 */
[----:B------:R-:W-:Y:S01]  /*47110*/  LOP3.LUT R11, R7, 0x80000000, R11, 0xb8, !PT ;  /* 0x80000000070b7812 */ /* 0x000fe200078eb80b */
[----:B------:R-:W-:-:S06]  /*47120*/  DADD R46, R46, 1 ;  /* 0x3ff000002e2e7429 */ /* 0x000fcc0000000000 */
[----:B------:R-:W-:-:S06]  /*47130*/  DSETP.GTU.AND P0, PT, |R2|, +INF , PT ;  /* 0x7ff000000200742a */ /* 0x000fcc0003f0c200 */
[----:B------:R-:W-:Y:S02]  /*47140*/  FSEL R6, R2, R6, P0 ;  /* 0x0000000602067208 */ /* 0x000fe40000000000 */
[----:B------:R-:W-:Y:S01]  /*47150*/  FSEL R7, R3, R11, P0 ;  /* 0x0000000b03077208 */ /* 0x000fe20000000000 */
[----:B------:R-:W-:Y:S06]  /*47160*/  BRA `(.L_x_15826) ;  /* 0x0000002800dc7947 */ /* 0x000fec0003800000 */
.L_x_15816:
        /* <DEDUP_REMOVED lines=108> */
.L_x_15848:
[----:B------:R-:W-:Y:S05]  /*47830*/  BSYNC B0 ;  /* 0x0000000000007941 */ /* 0x000fea0003800000 */
.L_x_15847:
        /* <DEDUP_REMOVED lines=8> */
.L_x_15850:
[----:B------:R-:W-:Y:S05]  /*478c0*/  BSYNC B3 ;  /* 0x0000000000037941 */ /* 0x000fea0003800000 */
.L_x_15849:
        /* <DEDUP_REMOVED lines=73> */
.L_x_15852:
[----:B------:R-:W-:Y:S05]  /*47d60*/  BSYNC B0 ;  /* 0x0000000000007941 */ /* 0x000fea0003800000 */
.L_x_15851:
[----:B------:R-:W-:Y:S01]  /*47d70*/  LOP3.LUT R3, R7, 0x80000000, R23, 0xb8, !PT ;  /* 0x8000000007037812 */ /* 0x000fe200078eb817 */
[----:B------:R-:W-:Y:S01]  /*47d80*/  DMUL R46, R46, 0.5 ;  /* 0x3fe000002e2e7828 */ /* 0x000fe20000000000 */
[----:B------:R-:W-:Y:S02]  /*47d90*/  FSEL R6, R4, R6, P0 ;  /* 0x0000000604067208 */ /* 0x000fe40000000000 */
[----:B------:R-:W-:Y:S01]  /*47da0*/  FSEL R7, R5, R3, P0 ;  /* 0x0000000305077208 */ /* 0x000fe20000000000 */
[----:B------:R-:W-:Y:S07]  /*47db0*/  BRA `(.L_x_15826) ;  /* 0x0000001c00c87947 */ /* 0x000fee0003800000 */
.L_x_15846:
        /* <DEDUP_REMOVED lines=135> */
.L_x_15854:
[----:B------:R-:W-:Y:S05]  /*48630*/  BSYNC B0 ;  /* 0x0000000000007941 */ /* 0x000fea0003800000 */
.L_x_15853:
        /* <DEDUP_REMOVED lines=8> */
.L_x_15856:
[----:B------:R-:W-:Y:S05]  /*486c0*/  BSYNC B3 ;  /* 0x0000000000037941 */ /* 0x000fea0003800000 */
.L_x_15855:
        /* <DEDUP_REMOVED lines=73> */
.L_x_15858:
[----:B------:R-:W-:Y:S05]  /*48b60*/  BSYNC B0 ;  /* 0x0000000000007941 */ /* 0x000fea0003800000 */
.L_x_15857:
[----:B------:R-:W-:Y:S02]  /*48b70*/  LOP3.LUT R3, R7, 0x80000000, R23, 0xb8, !PT ;  /* 0x8000000007037812 */ /* 0x000fe400078eb817 */
[----:B------:R-:W-:Y:S02]  /*48b80*/  FSEL R6, R4, R6, P1 ;  /* 0x0000000604067208 */ /* 0x000fe40000800000 */
[----:B------:R-:W-:Y:S01]  /*48b90*/  FSEL R7, R5, R3, P1 ;  /* 0x0000000305077208 */ /* 0x000fe20000800000 */
[----:B------:R-:W-:Y:S06]  /*48ba0*/  BRA `(.L_x_15826) ;  /* 0x00000010004c7947 */ /* 0x000fec0003800000 */
.L_x_15845:
        /* <DEDUP_REMOVED lines=23> */
.L_x_15860:
[----:B------:R-:W-:Y:S05]  /*48d20*/  BSYNC B3 ;  /* 0x0000000000037941 */ /* 0x000fea0003800000 */
.L_x_15859:
        /* <DEDUP_REMOVED lines=24> */
[----:B------:R-:W-:Y:S01]  /*48eb0*/  IMAD.MOV.U32 R4, RZ, RZ, R2 ;  /* 0x000000ffff047224 */ /* 0x000fe200078e0002 */
[----:B------:R-:W-:-:S07]  /*48ec0*/  MOV R5, R3 ;  /* 0x0000000300057202 */ /* 0x000fce0000000f00 */
.L_x_15862:
[----:B------:R-:W-:Y:S05]  /*48ed0*/  BSYNC B3 ;  /* 0x0000000000037941 */ /* 0x000fea0003800000 */
.L_x_15861:
        /* <DEDUP_REMOVED lines=136> */
.L_x_15864:
[----:B------:R-:W-:Y:S05]  /*49760*/  BSYNC B0 ;  /* 0x0000000000007941 */ /* 0x000fea0003800000 */
.L_x_15863:
        /* <DEDUP_REMOVED lines=8> */
.L_x_15866:
[----:B------:R-:W-:Y:S05]  /*497f0*/  BSYNC B3 ;  /* 0x0000000000037941 */ /* 0x000fea0003800000 */
.L_x_15865:
        /* <DEDUP_REMOVED lines=74> */
.L_x_15868:
[----:B------:R-:W-:Y:S05]  /*49ca0*/  BSYNC B0 ;  /* 0x0000000000007941 */ /* 0x000fea0003800000 */
.L_x_15867:
[----:B------:R-:W-:Y:S02]  /*49cb0*/  LOP3.LUT R3, R7, 0x80000000, R23, 0xb8, !PT ;  /* 0x8000000007037812 */ /* 0x000fe400078eb817 */
[----:B------:R-:W-:Y:S02]  /*49cc0*/  FSEL R6, R4, R6, P1 ;  /* 0x0000000604067208 */ /* 0x000fe40000800000 */
[----:B------:R-:W-:-:S07]  /*49cd0*/  FSEL R7, R5, R3, P1 ;  /* 0x0000000305077208 */ /* 0x000fce0000800000 */
.L_x_15826:
[----:B------:R-:W-:Y:S05]  /*49ce0*/  BSYNC B2 ;  /* 0x0000000000027941 */ /* 0x000fea0003800000 */
.L_x_15815:
        /* <DEDUP_REMOVED lines=8> */
.L_x_15736:
        /* <DEDUP_REMOVED lines=17> */
.L_x_15738:
[----:B------:R-:W-:Y:S05]  /*49e80*/  BSYNC B1 ;  /* 0x0000000000017941 */ /* 0x000fea0003800000 */
.L_x_15735:
        /* <DEDUP_REMOVED lines=134> */
.L_x_15876:
[----:B------:R-:W-:Y:S05]  /*4a6f0*/  BSYNC B3 ;  /* 0x0000000000037941 */ /* 0x000fea0003800000 */
.L_x_15875:
[----:B------:R-:W-:-:S10]  /*4a700*/  DADD R2, R44, R2 ;  /* 0x000000002c027229 */ /* 0x000fd40000000002 */
        /* <DEDUP_REMOVED lines=81> */
.L_x_15874:
        /* <DEDUP_REMOVED lines=36> */
.L_x_15884:
[----:B------:R-:W-:Y:S05]  /*4ae60*/  BSYNC B4 ;  /* 0x0000000000047941 */ /* 0x000fea0003800000 */
.L_x_15883:
[----:B------:R-:W-:Y:S02]  /*4ae70*/  IMAD.MOV.U32 R52, RZ, RZ, R2 ;  /* 0x000000ffff347224 */ /* 0x000fe400078e0002 */
[----:B------:R-:W-:Y:S01]  /*4ae80*/  IMAD.MOV.U32 R53, RZ, RZ, R3 ;  /* 0x000000ffff357224 */ /* 0x000fe200078e0003 */
[----:B------:R-:W-:Y:S06]  /*4ae90*/  BRA `(.L_x_15882) ;  /* 0x0000000000047947 */ /* 0x000fec0003800000 */
.L_x_15881:
[----:B------:R-:W-:-:S11]  /*4aea0*/  DADD R52, -R62, R50 ;  /* 0x000000003e347229 */ /* 0x000fd60000000132 */
.L_x_15882:
[----:B------:R-:W-:Y:S05]  /*4aeb0*/  BSYNC B3 ;  /* 0x0000000000037941 */ /* 0x000fea0003800000 */
.L_x_15880:
        /* <DEDUP_REMOVED lines=31> */
.L_x_15889:
[----:B------:R-:W-:Y:S05]  /*4b0b0*/  BSYNC B4 ;  /* 0x0000000000047941 */ /* 0x000fea0003800000 */
.L_x_15888:
[----:B------:R-:W-:Y:S05]  /*4b0c0*/  BRA `(.L_x_15887) ;  /* 0x0000000000047947 */ /* 0x000fea0003800000 */
.L_x_15886:
[----:B------:R-:W-:-:S11]  /*4b0d0*/  DADD R2, R46, -R8 ;  /* 0x000000002e027229 */ /* 0x000fd60000000808 */
.L_x_15887:
[----:B------:R-:W-:Y:S05]  /*4b0e0*/  BSYNC B3 ;  /* 0x0000000000037941 */ /* 0x000fea0003800000 */
.L_x_15885:
        /* <DEDUP_REMOVED lines=29> */
.L_x_15891:
[----:B------:R-:W-:Y:S05]  /*4b2c0*/  BSYNC B3 ;  /* 0x0000000000037941 */ /* 0x000fea0003800000 */
.L_x_15890:
        /* <DEDUP_REMOVED lines=86> */
.L_x_15892:
        /* <DEDUP_REMOVED lines=22> */
.L_x_15894:
[----:B------:R-:W-:Y:S05]  /*4b990*/  BSYNC B3 ;  /* 0x0000000000037941 */ /* 0x000fea0003800000 */
.L_x_15893:
        /* <DEDUP_REMOVED lines=30> */
.L_x_15879:
        /* <DEDUP_REMOVED lines=25> */
.L_x_15897:
[----:B------:R-:W-:Y:S05]  /*4bd10*/  BSYNC B3 ;  /* 0x0000000000037941 */ /* 0x000fea0003800000 */
.L_x_15896:
        /* <DEDUP_REMOVED lines=27> */
.L_x_15900:
[----:B------:R-:W-:Y:S05]  /*4bed0*/  BSYNC B3 ;  /* 0x0000000000037941 */ /* 0x000fea0003800000 */
.L_x_15899:
        /* <DEDUP_REMOVED lines=30> */
.L_x_15898:
        /* <DEDUP_REMOVED lines=76> */
.L_x_15901:
[----:B------:R-:W-:Y:S01]  /*4c580*/  IMAD.MOV.U32 R2, RZ, RZ, 0x0 ;  /* 0x00000000ff027424 */ /* 0x000fe200078e00ff */
[----:B------:R-:W-:Y:S01]  /*4c590*/  FSETP.NEU.FTZ.AND P0, PT, R5, RZ, PT ;  /* 0x000000ff0500720b */ /* 0x000fe20003f1d000 */
[----:B------:R-:W-:-:S06]  /*4c5a0*/  IMAD.MOV.U32 R3, RZ, RZ, 0x7ff00000 ;  /* 0x7ff00000ff037424 */ /* 0x000fcc00078e00ff */
[----:B------:R-:W-:-:S10]  /*4c5b0*/  DFMA R2, R4, R2, +INF ;  /* 0x7ff000000402742b */ /* 0x000fd40000000002 */
[----:B------:R-:W-:Y:S02]  /*4c5c0*/  FSEL R64, R2, RZ, P0 ;  /* 0x000000ff02407208 */ /* 0x000fe40000000000 */
[----:B------:R-:W-:Y:S01]  /*4c5d0*/  FSEL R65, R3, -QNAN , P0 ;  /* 0xfff0000003417808 */ /* 0x000fe20000000000 */
[----:B------:R-:W-:Y:S06]  /*4c5e0*/  BRA `(.L_x_15877) ;  /* 0x00000004003c7947 */ /* 0x000fec0003800000 */
.L_x_15895:
        /* <DEDUP_REMOVED lines=26> */
.L_x_15903:
[----:B------:R-:W-:Y:S05]  /*4c790*/  BSYNC B3 ;  /* 0x0000000000037941 */ /* 0x000fea0003800000 */
.L_x_15902:
        /* <DEDUP_REMOVED lines=21> */
.L_x_15905:
[----:B------:R-:W-:Y:S05]  /*4c8f0*/  BSYNC B3 ;  /* 0x0000000000037941 */ /* 0x000fea0003800000 */
.L_x_15904:
[----:B------:R-:W-:Y:S01]  /*4c900*/  MOV R64, R2 ;  /* 0x0000000200407202 */ /* 0x000fe20000000f00 */
[----:B------:R-:W-:Y:S01]  /*4c910*/  IMAD.MOV.U32 R65, RZ, RZ, R3 ;  /* 0x000000ffff417224 */ /* 0x000fe200078e0003 */
[----:B------:R-:W-:Y:S06]  /*4c920*/  BRA `(.L_x_15877) ;  /* 0x00000000006c7947 */ /* 0x000fec0003800000 */
.L_x_15878:
        /* <DEDUP_REMOVED lines=24> */
.L_x_15907:
[----:B------:R-:W-:Y:S05]  /*4cab0*/  BSYNC B3 ;  /* 0x0000000000037941 */ /* 0x000fea0003800000 */
.L_x_15906:
[----:B------:R-:W-:Y:S02]  /*4cac0*/  IMAD.MOV.U32 R64, RZ, RZ, R4 ;  /* 0x000000ffff407224 */ /* 0x000fe400078e0004 */
[----:B------:R-:W-:-:S07]  /*4cad0*/  IMAD.MOV.U32 R65, RZ, RZ, R5 ;  /* 0x000000ffff417224 */ /* 0x000fce00078e0005 */
.L_x_15877:
[----:B------:R-:W-:Y:S05]  /*4cae0*/  BSYNC B2 ;  /* 0x0000000000027941 */ /* 0x000fea0003800000 */
.L_x_15873:
        /* <DEDUP_REMOVED lines=25> */
.L_x_15912:
[----:B------:R-:W-:Y:S05]  /*4cc80*/  BSYNC B4 ;  /* 0x0000000000047941 */ /* 0x000fea0003800000 */
.L_x_15911:
        /* <DEDUP_REMOVED lines=49> */
.L_x_15914:
        /* <DEDUP_REMOVED lines=71> */
.L_x_15913:
        /* <DEDUP_REMOVED lines=37> */
.L_x_15923:
[----:B------:R-:W-:Y:S05]  /*4d660*/  BSYNC B6 ;  /* 0x0000000000067941 */ /* 0x000fea0003800000 */
.L_x_15922:
[----:B------:R-:W-:Y:S02]  /*4d670*/  IMAD.MOV.U32 R52, RZ, RZ, R2 ;  /* 0x000000ffff347224 */ /* 0x000fe400078e0002 */
[----:B------:R-:W-:Y:S01]  /*4d680*/  IMAD.MOV.U32 R53, RZ, RZ, R3 ;  /* 0x000000ffff357224 */ /* 0x000fe200078e0003 */
[----:B------:R-:W-:Y:S06]  /*4d690*/  BRA `(.L_x_15921) ;  /* 0x0000000000047947 */ /* 0x000fec0003800000 */
.L_x_15920:
[----:B------:R-:W-:-:S11]  /*4d6a0*/  DADD R52, -R62, R50 ;  /* 0x000000003e347229 */ /* 0x000fd60000000132 */
.L_x_15921:
[----:B------:R-:W-:Y:S05]  /*4d6b0*/  BSYNC B5 ;  /* 0x0000000000057941 */ /* 0x000fea0003800000 */
.L_x_15919:
        /* <DEDUP_REMOVED lines=28> */
.L_x_15928:
[----:B------:R-:W-:Y:S05]  /*4d880*/  BSYNC B6 ;  /* 0x0000000000067941 */ /* 0x000fea0003800000 */
.L_x_15927:
[----:B------:R-:W-:Y:S02]  /*4d890*/  IMAD.MOV.U32 R68, RZ, RZ, R2 ;  /* 0x000000ffff447224 */ /* 0x000fe400078e0002 */
[----:B------:R-:W-:Y:S01]  /*4d8a0*/  IMAD.MOV.U32 R69, RZ, RZ, R3 ;  /* 0x000000ffff457224 */ /* 0x000fe200078e0003 */
[----:B------:R-:W-:Y:S06]  /*4d8b0*/  BRA `(.L_x_15926) ;  /* 0x0000000000047947 */ /* 0x000fec0003800000 */
.L_x_15925:
[----:B------:R-:W-:-:S11]  /*4d8c0*/  DADD R68, -R48, R46 ;  /* 0x0000000030447229 */ /* 0x000fd6000000012e */
.L_x_15926:
[----:B------:R-:W-:Y:S05]  /*4d8d0*/  BSYNC B5 ;  /* 0x0000000000057941 */ /* 0x000fea0003800000 */
.L_x_15924:
        /* <DEDUP_REMOVED lines=27> */
.L_x_15930:
[----:B------:R-:W-:Y:S05]  /*4da90*/  BSYNC B5 ;  /* 0x0000000000057941 */ /* 0x000fea0003800000 */
.L_x_15929:
[----:B------:R-:W-:Y:S02]  /*4daa0*/  IMAD.MOV.U32 R46, RZ, RZ, R4 ;  /* 0x000000ffff2e7224 */ /* 0x000fe400078e0004 */
[----:B------:R-:W-:Y:S01]  /*4dab0*/  IMAD.MOV.U32 R47, RZ, RZ, R5 ;  /* 0x000000ffff2f7224 */ /* 0x000fe200078e0005 */
[----:B------:R-:W-:Y:S06]  /*4dac0*/  BRA `(.L_x_15931) ;  /* 0x0000000800347947 */ /* 0x000fec0003800000 */
.L_x_15918:
        /* <DEDUP_REMOVED lines=27> */
.L_x_15934:
[----:B------:R-:W-:Y:S05]  /*4dc80*/  BSYNC B5 ;  /* 0x0000000000057941 */ /* 0x000fea0003800000 */
.L_x_15933:
[----:B------:R-:W-:Y:S02]  /*4dc90*/  IMAD.MOV.U32 R46, RZ, RZ, R4 ;  /* 0x000000ffff2e7224 */ /* 0x000fe400078e0004 */
[----:B------:R-:W-:Y:S01]  /*4dca0*/  IMAD.MOV.U32 R47, RZ, RZ, R5 ;  /* 0x000000ffff2f7224 */ /* 0x000fe200078e0005 */
[----:B------:R-:W-:Y:S06]  /*4dcb0*/  BRA `(.L_x_15931) ;  /* 0x0000000400b87947 */ /* 0x000fec0003800000 */
.L_x_15932:
        /* <DEDUP_REMOVED lines=28> */
.L_x_15936:
[----:B------:R-:W-:Y:S05]  /*4de80*/  BSYNC B5 ;  /* 0x0000000000057941 */ /* 0x000fea0003800000 */
.L_x_15935:
        /* <DEDUP_REMOVED lines=21> */
.L_x_15938:
[----:B------:R-:W-:Y:S05]  /*4dfe0*/  BSYNC B5 ;  /* 0x0000000000057941 */ /* 0x000fea0003800000 */
.L_x_15937:
[----:B------:R-:W-:Y:S01]  /*4dff0*/  DMUL R66, R66, 8.11296384146066816958e+31 ;  /* 0x4690000042427828 */ /* 0x000fe20000000000 */
[----:B------:R-:W-:Y:S01]  /*4e000*/  IMAD.MOV.U32 R46, RZ, RZ, R2 ;  /* 0x000000ffff2e7224 */ /* 0x000fe200078e0002 */
[----:B------:R-:W-:Y:S01]  /*4e010*/  MOV R47, R3 ;  /* 0x00000003002f7202 */ /* 0x000fe20000000f00 */
[----:B------:R-:W-:Y:S08]  /*4e020*/  BRA `(.L_x_15931) ;  /* 0x0000000000dc7947 */ /* 0x000ff00003800000 */
.L_x_15917:
        /* <DEDUP_REMOVED lines=24> */
.L_x_15940:
[----:B------:R-:W-:Y:S05]  /*4e1b0*/  BSYNC B5 ;  /* 0x0000000000057941 */ /* 0x000fea0003800000 */
.L_x_15939:
        /* <DEDUP_REMOVED lines=28> */
.L_x_15942:
[----:B------:R-:W-:Y:S05]  /*4e380*/  BSYNC B5 ;  /* 0x0000000000057941 */ /* 0x000fea0003800000 */
.L_x_15941:
[----:B------:R-:W-:-:S11]  /*4e390*/  DMUL R46, R2, R46 ;  /* 0x0000002e022e7228 */ /* 0x000fd60000000000 */
.L_x_15931:
[----:B------:R-:W-:Y:S05]  /*4e3a0*/  BSYNC B4 ;  /* 0x0000000000047941 */ /* 0x000fea0003800000 */
.L_x_15916:
[----:B------:R-:W-:Y:S05]  /*4e3b0*/  BRA `(.L_x_15943) ;  /* 0x0000000000087947 */ /* 0x000fea0003800000 */
.L_x_15910:
[----:B------:R-:W-:Y:S02]  /*4e3c0*/  DMUL R46, R44, 9.00719925474099200000e+15 ;  /* 0x434000002c2e7828 */ /* 0x000fe40000000000 */
[----:B------:R-:W-:-:S11]  /*4e3d0*/  DMUL R66, R66, 9.00719925474099200000e+15 ;  /* 0x4340000042427828 */ /* 0x000fd60000000000 */
.L_x_15943:
[----:B------:R-:W-:Y:S05]  /*4e3e0*/  BSYNC B2 ;  /* 0x0000000000027941 */ /* 0x000fea0003800000 */
.L_x_15909:
        /* <DEDUP_REMOVED lines=28> */
.L_x_15945:
[----:B------:R-:W-:Y:S05]  /*4e5b0*/  BSYNC B2 ;  /* 0x0000000000027941 */ /* 0x000fea0003800000 */
.L_x_15944:
        /* <DEDUP_REMOVED lines=82> */
.L_x_15947:
[----:B------:R-:W-:Y:S02]  /*4eae0*/  FSEL R2, RZ, 3.37028055040000000000e+12, P1 ;  /* 0x54442d18ff027808 */ /* 0x000fe40000800000 */
[----:B------:R-:W-:-:S07]  /*4eaf0*/  FSEL R3, RZ, 2.1426990032196044922, P1 ;  /* 0x400921fbff037808 */ /* 0x000fce0000800000 */
.L_x_15948:
[----:B------:R-:W-:Y:S05]  /*4eb00*/  BSYNC B0 ;  /* 0x0000000000007941 */ /* 0x000fea0003800000 */
.L_x_15946:
[----:B------:R-:W-:Y:S01]  /*4eb10*/  DADD R46, |R46|, |R66| ;  /* 0x000000002e2e7229 */ /* 0x000fe20000000642 */
[----:B------:R-:W-:-:S07]  /*4eb20*/  LOP3.LUT R67, R3, 0x80000000, R67, 0xb8, !PT ;  /* 0x8000000003437812 */ /* 0x000fce00078eb843 */
[----:B------:R-:W-:-:S06]  /*4eb30*/  DSETP.GTU.AND P0, PT, |R46|, +INF , PT ;  /* 0x7ff000002e00742a */ /* 0x000fcc0003f0c200 */
[----:B------:R-:W-:Y:S02]  /*4eb40*/  FSEL R2, R46, R2, P0 ;  /* 0x000000022e027208 */ /* 0x000fe40000000000 */
[----:B------:R-:W-:-:S07]  /*4eb50*/  FSEL R3, R47, R67, P0 ;  /* 0x000000432f037208 */ /* 0x000fce0000000000 */
.L_x_15915:
[----:B------:R-:W-:Y:S05]  /*4eb60*/  BSYNC B3 ;  /* 0x0000000000037941 */ /* 0x000fea0003800000 */
.L_x_15908:
[----:B------:R-:W-:Y:S01]  /*4eb70*/  LOP3.LUT R19, R3, 0x80000000, R19, 0xb8, !PT ;  /* 0x8000000003137812 */ /* 0x000fe200078eb813 */
[----:B------:R-:W-:Y:S01]  /*4eb80*/  IMAD.MOV.U32 R18, RZ, RZ, R2 ;  /* 0x000000ffff127224 */ /* 0x000fe200078e0002 */
[----:B------:R-:W-:Y:S01]  /*4eb90*/  LOP3.LUT R17, R65, 0x80000000, R17, 0xb8, !PT ;  /* 0x8000000041117812 */ /* 0x000fe200078eb811 */
[----:B------:R-:W-:Y:S01]  /*4eba0*/  IMAD.MOV.U32 R16, RZ, RZ, R64 ;  /* 0x000000ffff107224 */ /* 0x000fe200078e0040 */
[----:B------:R-:W-:Y:S06]  /*4ebb0*/  BRA `(.L_x_15872) ;  /* 0x0000005800e07947 */ /* 0x000fec0003800000 */
.L_x_15871:
        /* <DEDUP_REMOVED lines=113> */
.L_x_15954:
[----:B------:R-:W-:Y:S05]  /*4f2d0*/  BSYNC B0 ;  /* 0x0000000000007941 */ /* 0x000fea0003800000 */
.L_x_15953:
        /* <DEDUP_REMOVED lines=8> */
.L_x_15956:
[----:B------:R-:W-:Y:S05]  /*4f360*/  BSYNC B3 ;  /* 0x0000000000037941 */ /* 0x000fea0003800000 */
.L_x_15955:
        /* <DEDUP_REMOVED lines=82> */
.L_x_15958:
[----:B------:R-:W-:-:S04]  /*4f890*/  ISETP.GE.AND P0, PT, R45, RZ, PT ;  /* 0x000000ff2d00720c */ /* 0x000fc80003f06270 */
[----:B------:R-:W-:Y:S02]  /*4f8a0*/  FSEL R6, RZ, 3.37028055040000000000e+12, P0 ;  /* 0x54442d18ff067808 */ /* 0x000fe40000000000 */
[----:B------:R-:W-:-:S07]  /*4f8b0*/  FSEL R7, RZ, 2.1426990032196044922, P0 ;  /* 0x400921fbff077808 */ /* 0x000fce0000000000 */
.L_x_15959:
[----:B------:R-:W-:Y:S05]  /*4f8c0*/  BSYNC B0 ;  /* 0x0000000000007941 */ /* 0x000fea0003800000 */
.L_x_15957:
[----:B------:R-:W-:Y:S01]  /*4f8d0*/  DADD R2, |R16|, |R18| ;  /* 0x0000000010027229 */ /* 0x000fe20000000612 */
[----:B------:R-:W-:Y:S01]  /*4f8e0*/  LOP3.LUT R11, R7, 0x80000000, R11, 0xb8, !PT ;  /* 0x80000000070b7812 */ /* 0x000fe200078eb80b */
[----:B------:R-:W-:-:S06]  /*4f8f0*/  DMUL R46, R46, 0.5 ;  /* 0x3fe000002e2e7828 */ /* 0x000fcc0000000000 */
[----:B------:R-:W-:-:S06]  /*4f900*/  DSETP.GTU.AND P0, PT, |R2|, +INF , PT ;  /* 0x7ff000000200742a */ /* 0x000fcc0003f0c200 */
[----:B------:R-:W-:Y:S02]  /*4f910*/  FSEL R6, R2, R6, P0 ;  /* 0x0000000602067208 */ /* 0x000fe40000000000 */
[----:B------:R-:W-:Y:S01]  /*4f920*/  FSEL R7, R3, R11, P0 ;  /* 0x0000000b03077208 */ /* 0x000fe20000000000 */
[----:B------:R-:W-:Y:S06]  /*4f930*/  BRA `(.L_x_15960) ;  /* 0x0000004c00187947 */ /* 0x000fec0003800000 */
.L_x_15952:
        /* <DEDUP_REMOVED lines=135> */
.L_x_15962:
[----:B------:R-:W-:Y:S05]  /*501b0*/  BSYNC B0 ;  /* 0x0000000000007941 */ /* 0x000fea0003800000 */
.L_x_15961:
        /* <DEDUP_REMOVED lines=8> */
.L_x_15964:
[----:B------:R-:W-:Y:S05]  /*50240*/  BSYNC B3 ;  /* 0x0000000000037941 */ /* 0x000fea0003800000 */
.L_x_15963:
        /* <DEDUP_REMOVED lines=82> */
.L_x_15966:
[----:B------:R-:W-:-:S04]  /*50770*/  ISETP.GE.AND P0, PT, R45, RZ, PT ;  /* 0x000000ff2d00720c */ /* 0x000fc80003f06270 */
[----:B------:R-:W-:Y:S02]  /*50780*/  FSEL R6, RZ, 3.37028055040000000000e+12, P0 ;  /* 0x54442d18ff067808 */ /* 0x000fe40000000000 */
[----:B------:R-:W-:-:S07]  /*50790*/  FSEL R7, RZ, 2.1426990032196044922, P0 ;  /* 0x400921fbff077808 */ /* 0x000fce0000000000 */
.L_x_15967:
[----:B------:R-:W-:Y:S05]  /*507a0*/  BSYNC B0 ;  /* 0x0000000000007941 */ /* 0x000fea0003800000 */
.L_x_15965:
[----:B------:R-:W-:Y:S01]  /*507b0*/  DADD R2, |R16|, |R18| ;  /* 0x0000000010027229 */ /* 0x000fe20000000612 */
[----:B------:R-:W-:-:S07]  /*507c0*/  LOP3.LUT R11, R7, 0x80000000, R11, 0xb8, !PT ;  /* 0x80000000070b7812 */ /* 0x000fce00078eb80b */
[----:B------:R-:W-:-:S06]  /*507d0*/  DSETP.GTU.AND P0, PT, |R2|, +INF , PT ;  /* 0x7ff000000200742a */ /* 0x000fcc0003f0c200 */
[----:B------:R-:W-:Y:S02]  /*507e0*/  FSEL R6, R2, R6, P0 ;  /* 0x0000000602067208 */ /* 0x000fe40000000000 */
[----:B------:R-:W-:Y:S01]  /*507f0*/  FSEL R7, R3, R11, P0 ;  /* 0x0000000b03077208 */ /* 0x000fe20000000000 */
[----:B------:R-:W-:Y:S06]  /*50800*/  BRA `(.L_x_15960) ;  /* 0x0000003c00647947 */ /* 0x000fec0003800000 */
.L_x_15951:
        /* <DEDUP_REMOVED lines=23> */
.L_x_15969:
[----:B------:R-:W-:Y:S05]  /*50980*/  BSYNC B3 ;  /* 0x0000000000037941 */ /* 0x000fea0003800000 */
.L_x_15968:
        /* <DEDUP_REMOVED lines=26> */
.L_x_15971:
[----:B------:R-:W-:Y:S05]  /*50b30*/  BSYNC B3 ;  /* 0x0000000000037941 */ /* 0x000fea0003800000 */
.L_x_15970:
        /* <DEDUP_REMOVED lines=136> */
.L_x_15973:
[----:B------:R-:W-:Y:S05]  /*513c0*/  BSYNC B0 ;  /* 0x0000000000007941 */ /* 0x000fea0003800000 */
.L_x_15972:
        /* <DEDUP_REMOVED lines=8> */
.L_x_15975:
[----:B------:R-:W-:Y:S05]  /*51450*/  BSYNC B3 ;  /* 0x0000000000037941 */ /* 0x000fea0003800000 */
.L_x_15974:
        /* <DEDUP_REMOVED lines=82> */
.L_x_15977:
[----:B------:R-:W-:-:S04]  /*51980*/  ISETP.GE.AND P0, PT, R45, RZ, PT ;  /* 0x000000ff2d00720c */ /* 0x000fc80003f06270 */
[----:B------:R-:W-:Y:S02]  /*51990*/  FSEL R6, RZ, 3.37028055040000000000e+12, P0 ;  /* 0x54442d18ff067808 */ /* 0x000fe40000000000 */
[----:B------:R-:W-:-:S07]  /*519a0*/  FSEL R7, RZ, 2.1426990032196044922, P0 ;  /* 0x400921fbff077808 */ /* 0x000fce0000000000 */
.L_x_15978:
[----:B------:R-:W-:Y:S05]  /*519b0*/  BSYNC B0 ;  /* 0x0000000000007941 */ /* 0x000fea0003800000 */
.L_x_15976:
[----:B------:R-:W-:Y:S01]  /*519c0*/  DADD R2, |R16|, |R18| ;  /* 0x0000000010027229 */ /* 0x000fe20000000612 */
[----:B------:R-:W-:Y:S01]  /*519d0*/  LOP3.LUT R11, R7, 0x80000000, R11, 0xb8, !PT ;  /* 0x80000000070b7812 */ /* 0x000fe200078eb80b */
[----:B------:R-:W-:-:S06]  /*519e0*/  DADD R46, R46, 1 ;  /* 0x3ff000002e2e7429 */ /* 0x000fcc0000000000 */
[----:B------:R-:W-:-:S06]  /*519f0*/  DSETP.GTU.AND P0, PT, |R2|, +INF , PT ;  /* 0x7ff000000200742a */ /* 0x000fcc0003f0c200 */
[----:B------:R-:W-:Y:S02]  /*51a00*/  FSEL R6, R2, R6, P0 ;  /* 0x0000000602067208 */ /* 0x000fe40000000000 */
[----:B------:R-:W-:Y:S01]  /*51a10*/  FSEL R7, R3, R11, P0 ;  /* 0x0000000b03077208 */ /* 0x000fe20000000000 */
[----:B------:R-:W-:Y:S06]  /*51a20*/  BRA `(.L_x_15960) ;  /* 0x0000002800dc7947 */ /* 0x000fec0003800000 */
.L_x_15950:
        /* <DEDUP_REMOVED lines=22> */
[----:B------:R-:W-:Y:S01]  /*51b90*/  IMAD.MOV.U32 R6, RZ, RZ, R4 ;  /* 0x000000ffff067224 */ /* 0x000fe200078e0004 */
[----:B------:R-:W-:-:S06]  /*51ba0*/  MOV R7, R5 ;  /* 0x0000000500077202 */ /* 0x000fcc0000000f00 */
        /* <DEDUP_REMOVED lines=8> */
[----:B------:R-:W-:Y:S01]  /*51c30*/  @!P0 MOV R11, R6 ;  /* 0x00000006000b8202 */ /* 0x000fe20000000f00 */
[----:B------:R-:W-:Y:S01]  /*51c40*/  IMAD.MOV.U32 R4, RZ, RZ, -0x3ff ;  /* 0xfffffc01ff047424 */ /* 0x000fe200078e00ff */
        /* <DEDUP_REMOVED lines=74> */
.L_x_15982:
[----:B------:R-:W-:Y:S05]  /*520f0*/  BSYNC B0 ;  /* 0x0000000000007941 */ /* 0x000fea0003800000 */
.L_x_15981:
        /* <DEDUP_REMOVED lines=8> */
.L_x_15984:
[----:B------:R-:W-:Y:S05]  /*52180*/  BSYNC B3 ;  /* 0x0000000000037941 */ /* 0x000fea0003800000 */
.L_x_15983:
        /* <DEDUP_REMOVED lines=73> */
.L_x_15986:
[----:B------:R-:W-:Y:S05]  /*52620*/  BSYNC B0 ;  /* 0x0000000000007941 */ /* 0x000fea0003800000 */
.L_x_15985:
[----:B------:R-:W-:Y:S01]  /*52630*/  LOP3.LUT R3, R7, 0x80000000, R19, 0xb8, !PT ;  /* 0x8000000007037812 */ /* 0x000fe200078eb813 */
[----:B------:R-:W-:Y:S01]  /*52640*/  DMUL R46, R46, 0.5 ;  /* 0x3fe000002e2e7828 */ /* 0x000fe20000000000 */
[----:B------:R-:W-:Y:S02]  /*52650*/  FSEL R6, R4, R6, P0 ;  /* 0x0000000604067208 */ /* 0x000fe40000000000 */
[----:B------:R-:W-:Y:S01]  /*52660*/  FSEL R7, R5, R3, P0 ;  /* 0x0000000305077208 */ /* 0x000fe20000000000 */
[----:B------:R-:W-:Y:S07]  /*52670*/  BRA `(.L_x_15960) ;  /* 0x0000001c00c87947 */ /* 0x000fee0003800000 */
.L_x_15980:
        /* <DEDUP_REMOVED lines=135> */
.L_x_15988:
[----:B------:R-:W-:Y:S05]  /*52ef0*/  BSYNC B0 ;  /* 0x0000000000007941 */ /* 0x000fea0003800000 */
.L_x_15987:
        /* <DEDUP_REMOVED lines=8> */
.L_x_15990:
[----:B------:R-:W-:Y:S05]  /*52f80*/  BSYNC B3 ;  /* 0x0000000000037941 */ /* 0x000fea0003800000 */
.L_x_15989:
        /* <DEDUP_REMOVED lines=73> */
.L_x_15992:
[----:B------:R-:W-:Y:S05]  /*53420*/  BSYNC B0 ;  /* 0x0000000000007941 */ /* 0x000fea0003800000 */
.L_x_15991:
[----:B------:R-:W-:Y:S02]  /*53430*/  LOP3.LUT R3, R7, 0x80000000, R19, 0xb8, !PT ;  /* 0x8000000007037812 */ /* 0x000fe400078eb813 */
[----:B------:R-:W-:Y:S02]  /*53440*/  FSEL R6, R4, R6, P1 ;  /* 0x0000000604067208 */ /* 0x000fe40000800000 */
[----:B------:R-:W-:Y:S01]  /*53450*/  FSEL R7, R5, R3, P1 ;  /* 0x0000000305077208 */ /* 0x000fe20000800000 */
[----:B------:R-:W-:Y:S06]  /*53460*/  BRA `(.L_x_15960) ;  /* 0x00000010004c7947 */ /* 0x000fec0003800000 */
.L_x_15979:
        /* <DEDUP_REMOVED lines=23> */
.L_x_15994:
[----:B------:R-:W-:Y:S05]  /*535e0*/  BSYNC B3 ;  /* 0x0000000000037941 */ /* 0x000fea0003800000 */
.L_x_15993:
        /* <DEDUP_REMOVED lines=26> */
.L_x_15996:
[----:B------:R-:W-:Y:S05]  /*53790*/  BSYNC B3 ;  /* 0x0000000000037941 */ /* 0x000fea0003800000 */
.L_x_15995:
        /* <DEDUP_REMOVED lines=56> */
[----:B------:R-:W-:Y:S01]  /*53b20*/  @!P0 IMAD.MOV.U32 R52, RZ, RZ, -0x435 ;  /* 0xfffffbcbff348424 */ /* 0x000fe200078e00ff */
        /* <DEDUP_REMOVED lines=79> */
.L_x_15998:
[----:B------:R-:W-:Y:S05]  /*54020*/  BSYNC B0 ;  /* 0x0000000000007941 */ /* 0x000fea0003800000 */
.L_x_15997:
        /* <DEDUP_REMOVED lines=8> */
.L_x_16000:
[----:B------:R-:W-:Y:S05]  /*540b0*/  BSYNC B3 ;  /* 0x0000000000037941 */ /* 0x000fea0003800000 */
.L_x_15999:
        /* <DEDUP_REMOVED lines=74> */
.L_x_16002:
[----:B------:R-:W-:Y:S05]  /*54560*/  BSYNC B0 ;  /* 0x0000000000007941 */ /* 0x000fea0003800000 */
.L_x_16001:
[----:B------:R-:W-:Y:S02]  /*54570*/  LOP3.LUT R3, R7, 0x80000000, R19, 0xb8, !PT ;  /* 0x8000000007037812 */ /* 0x000fe400078eb813 */
[----:B------:R-:W-:Y:S02]  /*54580*/  FSEL R6, R4, R6, P1 ;  /* 0x0000000604067208 */ /* 0x000fe40000800000 */
[----:B------:R-:W-:-:S07]  /*54590*/  FSEL R7, R5, R3, P1 ;  /* 0x0000000305077208 */ /* 0x000fce0000800000 */
.L_x_15960:
[----:B------:R-:W-:Y:S05]  /*545a0*/  BSYNC B2 ;  /* 0x0000000000027941 */ /* 0x000fea0003800000 */
.L_x_15949:
        /* <DEDUP_REMOVED lines=8> */
.L_x_15870:
        /* <DEDUP_REMOVED lines=17> */
.L_x_15872:
[----:B------:R-:W-:Y:S05]  /*54740*/  BSYNC B1 ;  /* 0x0000000000017941 */ /* 0x000fea0003800000 */
.L_x_15869:
[----:B------:R-:W-:Y:S05]  /*54750*/  WARPSYNC.ALL ;  /* 0x0000000000007948 */ /* 0x000fea0003800000 */
[----:B------:R-:W0:Y:S02]  /*54760*/  LDC.64 R2, c[0x0][0x218] ;  /* 0x00008600ff027b82 */ /* 0x000e240000000a00 */
[----:B0-----:R-:W-:-:S04]  /*54770*/  IMAD.WIDE.U32 R2, R0, 0x10, R2 ;  /* 0x0000001000027825 */ /* 0x001fc800078e0002 */
[----:B------:R-:W-:-:S05]  /*54780*/  IMAD.WIDE R2, R10, 0x20, R2 ;  /* 0x000000200a027825 */ /* 0x000fca00078e0202 */
[----:B------:R-:W-:Y:S04]  /*54790*/  STG.E.128 desc[UR6][R2.64], R12 ;  /* 0x0000000c02007986 */ /* 0x000fe8000c101d06 */
[----:B------:R-:W-:Y:S04]  /*547a0*/  STG.E.128 desc[UR6][R2.64+0x10], R40 ;  /* 0x0000102802007986 */ /* 0x000fe8000c101d06 */
[----:B------:R-:W-:Y:S04]  /*547b0*/  STG.E.128 desc[UR6][R2.64+0x1000], R36 ;  /* 0x0010002402007986 */ /* 0x000fe8000c101d06 */
[----:B------:R-:W-:Y:S04]  /*547c0*/  STG.E.128 desc[UR6][R2.64+0x1010], R32 ;  /* 0x0010102002007986 */ /* 0x000fe8000c101d06 */
[----:B------:R-:W-:Y:S04]  /*547d0*/  STG.E.128 desc[UR6][R2.64+0x2000], R28 ;  /* 0x0020001c02007986 */ /* 0x000fe8000c101d06 */
[----:B------:R-:W-:Y:S04]  /*547e0*/  STG.E.128 desc[UR6][R2.64+0x2010], R24 ;  /* 0x0020101802007986 */ /* 0x000fe8000c101d06 */
[----:B------:R-:W-:Y:S04]  /*547f0*/  STG.E.128 desc[UR6][R2.64+0x3000], R20 ;  /* 0x0030001402007986 */ /* 0x000fe8000c101d06 */
[----:B------:R-:W-:Y:S01]  /*54800*/  STG.E.128 desc[UR6][R2.64+0x3010], R16 ;  /* 0x0030101002007986 */ /* 0x000fe2000c101d06 */
[----:B------:R-:W-:Y:S05]  /*54810*/  EXIT ;  /* 0x000000000000794d */ /* 0x000fea0003800000 */
.L_x_14930:
[----:B------:R-:W0:Y:S01]  /*54820*/  S2R R16, SR_TID.X ;  /* 0x0000000000107919 */ /* 0x000e220000002100 */
[----:B------:R-:W-:Y:S02]  /*54830*/  CS2R R26, SRZ ;  /* 0x00000000001a7805 */ /* 0x000fe4000001ff00 */
[----:B------:R-:W-:Y:S02]  /*54840*/  CS2R R24, SRZ ;  /* 0x0000000000187805 */ /* 0x000fe4000001ff00 */
[----:B0-----:R-:W-:-:S13]  /*54850*/  ISETP.GE.AND P0, PT, R16, R53, PT ;  /* 0x000000351000720c */ /* 0x001fda0003f06270 */
[----:B------:R-:W-:Y:S02]  /*54860*/  @!P0 IMAD.IADD R31, R0, 0x1, R16 ;  /* 0x00000001001f8824 */ /* 0x000fe400078e0210 */
[----:B------:R-:W-:-:S05]  /*54870*/  @!P0 VIADD R16, R16, 0x80 ;  /* 0x0000008010108836 */ /* 0x000fca0000000000 */
[----:B------:R-:W-:-:S13]  /*54880*/  ISETP.GE.AND P6, PT, R16, R53, PT ;  /* 0x000000351000720c */ /* 0x000fda0003fc6270 */
[----:B------:R-:W-:Y:S01]  /*54890*/  @!P6 IADD3 R5, R0, R16, RZ ;  /* 0x000000100005e210 */ /* 0x000fe20007ffe0ff */
[----:B------:R-:W-:Y:S01]  /*548a0*/  @!P6 VIADD R16, R16, 0x80 ;  /* 0x000000801010e836 */ /* 0x000fe20000000000 */
[----:B------:R-:W0:Y:S04]  /*548b0*/  @!P6 LDC.64 R2, c[0x0][0x220] ;  /* 0x00008800ff02eb82 */ /* 0x000e280000000a00 */
[----:B------:R-:W-:-:S13]  /*548c0*/  ISETP.GE.AND P5, PT, R16, R53, PT ;  /* 0x000000351000720c */ /* 0x000fda0003fa6270 */
[----:B------:R-:W-:Y:S01]  /*548d0*/  @!P5 IMAD.IADD R17, R0, 0x1, R16 ;  /* 0x000000010011d824 */ /* 0x000fe200078e0210 */
[----:B------:R-:W1:Y:S01]  /*548e0*/  @!P5 LDC.64 R6, c[0x0][0x220] ;  /* 0x00008800ff06db82 */ /* 0x000e620000000a00 */
[----:B------:R-:W-:-:S05]  /*548f0*/  @!P5 VIADD R16, R16, 0x80 ;  /* 0x000000801010d836 */ /* 0x000fca0000000000 */
[----:B------:R-:W-:Y:S01]  /*54900*/  ISETP.GE.AND P4, PT, R16, R53, PT ;  /* 0x000000351000720c */ /* 0x000fe20003f86270 */
[----:B0-----:R-:W-:Y:S02]  /*54910*/  @!P6 IMAD.WIDE.U32 R4, R5, 0x10, R2 ;  /* 0x000000100504e825 */ /* 0x001fe400078e0002 */
[----:B------:R-:W0:Y:S03]  /*54920*/  @!P0 LDC.64 R2, c[0x0][0x220] ;  /* 0x00008800ff028b82 */ /* 0x000e260000000a00 */
[----:B------:R2:W5:Y:S07]  /*54930*/  @!P6 LDG.E.128 R24, desc[UR6][R4.64] ;  /* 0x000000060418e981 */ /* 0x00056e000c1e1d00 */
[----:B------:R-:W-:Y:S01]  /*54940*/  @!P4 IMAD.IADD R19, R0, 0x1, R16 ;  /* 0x000000010013c824 */ /* 0x000fe200078e0210 */
[----:B------:R-:W3:Y:S01]  /*54950*/  @!P4 LDC.64 R8, c[0x0][0x220] ;  /* 0x00008800ff08cb82 */ /* 0x000ee20000000a00 */
[----:B------:R-:W-:-:S05]  /*54960*/  @!P4 VIADD R16, R16, 0x80 ;  /* 0x000000801010c836 */ /* 0x000fca0000000000 */
[----:B------:R-:W-:-:S13]  /*54970*/  ISETP.GE.AND P3, PT, R16, R53, PT ;  /* 0x000000351000720c */ /* 0x000fda0003f66270 */
[----:B------:R-:W-:Y:S01]  /*54980*/  @!P3 IMAD.IADD R21, R0, 0x1, R16 ;  /* 0x000000010015b824 */ /* 0x000fe200078e0210 */
[----:B------:R-:W-:Y:S01]  /*54990*/  @!P3 IADD3 R16, R16, 0x80, RZ ;  /* 0x000000801010b810 */ /* 0x000fe20007ffe0ff */
[----:B------:R-:W4:Y:S03]  /*549a0*/  @!P3 LDC.64 R10, c[0x0][0x220] ;  /* 0x00008800ff0abb82 */ /* 0x000f260000000a00 */
        /* <DEDUP_REMOVED lines=10> */
[----:B--2---:R-:W-:Y:S01]  /*54a50*/  @!P6 IMAD.IADD R5, R0, 0x1, R16 ;  /* 0x000000010005e824 */ /* 0x004fe200078e0210 */
[----:B------:R-:W-:Y:S01]  /*54a60*/  CS2R R22, SRZ ;  /* 0x0000000000167805 */ /* 0x000fe2000001ff00 */
[----:B-1----:R-:W-:Y:S01]  /*54a70*/  @!P5 IMAD.WIDE.U32 R6, R17, 0x10, R6 ;  /* 0x000000101106d825 */ /* 0x002fe200078e0006 */
[----:B------:R-:W-:Y:S02]  /*54a80*/  CS2R R16, SRZ ;  /* 0x0000000000107805 */ /* 0x000fe4000001ff00 */
[----:B------:R-:W-:Y:S02]  /*54a90*/  CS2R R46, SRZ ;  /* 0x00000000002e7805 */ /* 0x000fe4000001ff00 */
[----:B------:R-:W-:Y:S01]  /*54aa0*/  CS2R R44, SRZ ;  /* 0x00000000002c7805 */ /* 0x000fe2000001ff00 */
[----:B---3--:R-:W-:Y:S01]  /*54ab0*/  @!P4 IMAD.WIDE.U32 R8, R19, 0x10, R8 ;  /* 0x000000101308c825 */ /* 0x008fe200078e0008 */
[----:B------:R-:W-:-:S02]  /*54ac0*/  CS2R R18, SRZ ;  /* 0x0000000000127805 */ /* 0x000fc4000001ff00 */
[----:B------:R-:W-:Y:S02]  /*54ad0*/  CS2R R50, SRZ ;  /* 0x0000000000327805 */ /* 0x000fe4000001ff00 */
[----:B------:R-:W-:Y:S01]  /*54ae0*/  CS2R R48, SRZ ;  /* 0x0000000000307805 */ /* 0x000fe2000001ff00 */
[----:B----4-:R-:W-:Y:S01]  /*54af0*/  @!P3 IMAD.WIDE.U32 R10, R21, 0x10, R10 ;  /* 0x00000010150ab825 */ /* 0x010fe200078e000a */
[----:B------:R-:W-:Y:S02]  /*54b00*/  CS2R R20, SRZ ;  /* 0x0000000000147805 */ /* 0x000fe4000001ff00 */
[----:B------:R-:W-:Y:S02]  /*54b10*/  CS2R R42, SRZ ;  /* 0x00000000002a7805 */ /* 0x000fe4000001ff00 */
[----:B------:R-:W-:Y:S01]  /*54b20*/  CS2R R40, SRZ ;  /* 0x0000000000287805 */ /* 0x000fe2000001ff00 */
[----:B0-----:R-:W-:Y:S01]  /*54b30*/  @!P2 IMAD.WIDE.U32 R32, R33, 0x10, R12 ;  /* 0x000000102120a825 */ /* 0x001fe200078e000c */
[----:B------:R-:W-:Y:S01]  /*54b40*/  CS2R R12, SRZ ;  /* 0x00000000000c7805 */ /* 0x000fe2000001ff00 */
[----:B------:R0:W5:Y:S02]  /*54b50*/  @!P4 LDG.E.128 R16, desc[UR6][R8.64] ;  /* 0x000000060810c981 */ /* 0x000164000c1e1d00 */
[----:B------:R-:W-:Y:S01]  /*54b60*/  @!P1 IMAD.WIDE.U32 R34, R35, 0x10, R14 ;  /* 0x0000001023229825 */ /* 0x000fe200078e000e */
[----:B------:R-:W-:Y:S01]  /*54b70*/  CS2R R14, SRZ ;  /* 0x00000000000e7805 */ /* 0x000fe2000001ff00 */
[----:B------:R0:W5:Y:S02]  /*54b80*/  @!P5 LDG.E.128 R20, desc[UR6][R6.64] ;  /* 0x000000060614d981 */ /* 0x000164000c1e1d00 */
[----:B------:R-:W-:Y:S01]  /*54b90*/  @!P0 IMAD.WIDE.U32 R2, R31, 0x10, R2 ;  /* 0x000000101f028825 */ /* 0x000fe200078e0002 */
[----:B------:R-:W-:Y:S01]  /*54ba0*/  CS2R R30, SRZ ;  /* 0x00000000001e7805 */ /* 0x000fe2000001ff00 */
[----:B------:R0:W5:Y:S02]  /*54bb0*/  @!P3 LDG.E.128 R44, desc[UR6][R10.64] ;  /* 0x000000060a2cb981 */ /* 0x000164000c1e1d00 */
[----:B------:R-:W-:Y:S01]  /*54bc0*/  @!P6 IMAD.WIDE.U32 R4, R5, 0x10, R28 ;  /* 0x000000100504e825 */ /* 0x000fe200078e001c */
[----:B------:R-:W-:Y:S01]  /*54bd0*/  CS2R R28, SRZ ;  /* 0x00000000001c7805 */ /* 0x000fe2000001ff00 */
[----:B------:R0:W5:Y:S04]  /*54be0*/  @!P2 LDG.E.128 R48, desc[UR6][R32.64] ;  /* 0x000000062030a981 */ /* 0x000168000c1e1d00 */
[----:B------:R0:W5:Y:S04]  /*54bf0*/  @!P1 LDG.E.128 R12, desc[UR6][R34.64] ;  /* 0x00000006220c9981 */ /* 0x000168000c1e1d00 */
[----:B------:R0:W5:Y:S04]  /*54c00*/  @!P6 LDG.E.128 R40, desc[UR6][R4.64] ;  /* 0x000000060428e981 */ /* 0x000168000c1e1d00 */
[----:B------:R0:W5:Y:S01]  /*54c10*/  @!P0 LDG.E.128 R28, desc[UR6][R2.64] ;  /* 0x00000006021c8981 */ /* 0x000162000c1e1d00 */
[----:B------:R-:W-:Y:S01]  /*54c20*/  BSSY B1, `(.L_x_16003) ;  /* 0x0000acc000017945 */ /* 0x000fe20003800000 */
[----:B------:R-:W-:-:S02]  /*54c30*/  CS2R R38, SRZ ;  /* 0x0000000000267805 */ /* 0x000fc4000001ff00 */
[----:B------:R-:W-:Y:S01]  /*54c40*/  CS2R R36, SRZ ;  /* 0x0000000000247805 */ /* 0x000fe2000001ff00 */
[----:B------:R-:W-:Y:S06]  /*54c50*/  @P0 BRA `(.L_x_16004) ;  /* 0x000000ac00200947 */ /* 0x000fec0003800000 */
[----:B-----5:R-:W-:Y:S02]  /*54c60*/  DSETP.GTU.AND P0, PT, |R30|, +INF , PT ;  /* 0x7ff000001e00742a */ /* 0x020fe40003f0c200 */
[----:B0-----:R-:W-:Y:S02]  /*54c70*/  DADD R2, -RZ, |R30| ;  /* 0x00000000ff027229 */ /* 0x001fe4000000051e */
[----:B------:R-:W-:Y:S02]  /*54c80*/  DADD R32, -RZ, |R28| ;  /* 0x00000000ff207229 */ /* 0x000fe4000000051c */
[----:B------:R-:W-:-:S06]  /*54c90*/  DSETP.GTU.OR P0, PT, |R28|, +INF , P0 ;  /* 0x7ff000001c00742a */ /* 0x000fcc000070c600 */
[----:B------:R-:W-:Y:S01]  /*54ca0*/  IMAD.MOV.U32 R10, RZ, RZ, R2 ;  /* 0x000000ffff0a7224 */ /* 0x000fe200078e0002 */
[----:B------:R-:W-:-:S07]  /*54cb0*/  MOV R11, R3 ;  /* 0x00000003000b7202 */ /* 0x000fce0000000f00 */
        /* <DEDUP_REMOVED lines=17> */
[----:B------:R-:W-:Y:S01]  /*54dd0*/  MOV R38, R30 ;  /* 0x0000001e00267202 */ /* 0x000fe20000000f00 */
[----:B------:R-:W-:-:S12]  /*54de0*/  IMAD.MOV.U32 R39, RZ, RZ, R31 ;  /* 0x000000ffff277224 */ /* 0x000fd800078e001f */
[----:B------:R-:W-:Y:S05]  /*54df0*/  @!P0 BRA P1, `(.L_x_16004) ;  /* 0x000000a800b88947 */ /* 0x000fea0000800000 */
        /* <DEDUP_REMOVED lines=54> */
[----:B------:R-:W-:-:S06]  /*55160*/  MOV R8, UR8 ;  /* 0x0000000800087c02 */ /* 0x000fcc0008000f00 */
        /* <DEDUP_REMOVED lines=60> */
[----:B------:R-:W-:Y:S05]  /*55530*/  CALL.REL.NOINC `($__internal_30_$__cuda_sm20_dsqrt_rn_f64_mediumpath_v1) ;  /* 0x0000055800d87944 */ /* 0x000fea0003c00000 */
[----:B------:R-:W-:-:S07]  /*55540*/  IMAD.MOV.U32 R2, RZ, RZ, R4 ;  /* 0x000000ffff027224 */ /* 0x000fce00078e0004 */
.L_x_16010:
[----:B------:R-:W-:Y:S05]  /*55550*/  BSYNC B3 ;  /* 0x0000000000037941 */ /* 0x000fea0003800000 */
.L_x_16009:
        /* <DEDUP_REMOVED lines=82> */
.L_x_16008:
        /* <DEDUP_REMOVED lines=36> */
.L_x_16018:
[----:B------:R-:W-:Y:S05]  /*55cc0*/  BSYNC B4 ;  /* 0x0000000000047941 */ /* 0x000fea0003800000 */
.L_x_16017:
[----:B------:R-:W-:Y:S01]  /*55cd0*/  MOV R36, R2 ;  /* 0x0000000200247202 */ /* 0x000fe20000000f00 */
[----:B------:R-:W-:Y:S01]  /*55ce0*/  IMAD.MOV.U32 R37, RZ, RZ, R3 ;  /* 0x000000ffff257224 */ /* 0x000fe200078e0003 */
[----:B------:R-:W-:Y:S06]  /*55cf0*/  BRA `(.L_x_16016) ;  /* 0x0000000000047947 */ /* 0x000fec0003800000 */
.L_x_16015:
[----:B------:R-:W-:-:S11]  /*55d00*/  DADD R36, -R66, R64 ;  /* 0x0000000042247229 */ /* 0x000fd60000000140 */
.L_x_16016:
[----:B------:R-:W-:Y:S05]  /*55d10*/  BSYNC B3 ;  /* 0x0000000000037941 */ /* 0x000fea0003800000 */
.L_x_16014:
        /* <DEDUP_REMOVED lines=31> */
.L_x_16023:
[----:B------:R-:W-:Y:S05]  /*55f10*/  BSYNC B4 ;  /* 0x0000000000047941 */ /* 0x000fea0003800000 */
.L_x_16022:
[----:B------:R-:W-:Y:S05]  /*55f20*/  BRA `(.L_x_16021) ;  /* 0x0000000000047947 */ /* 0x000fea0003800000 */
.L_x_16020:
[----:B------:R-:W-:-:S11]  /*55f30*/  DADD R2, R38, -R8 ;  /* 0x0000000026027229 */ /* 0x000fd60000000808 */
.L_x_16021:
[----:B------:R-:W-:Y:S05]  /*55f40*/  BSYNC B3 ;  /* 0x0000000000037941 */ /* 0x000fea0003800000 */
.L_x_16019:
        /* <DEDUP_REMOVED lines=30> */
.L_x_16025:
[----:B------:R-:W-:Y:S05]  /*56130*/  BSYNC B3 ;  /* 0x0000000000037941 */ /* 0x000fea0003800000 */
.L_x_16024:
        /* <DEDUP_REMOVED lines=86> */
.L_x_16026:
        /* <DEDUP_REMOVED lines=22> */
.L_x_16028:
[----:B------:R-:W-:Y:S05]  /*56800*/  BSYNC B3 ;  /* 0x0000000000037941 */ /* 0x000fea0003800000 */
.L_x_16027:
        /* <DEDUP_REMOVED lines=30> */
.L_x_16013:
        /* <DEDUP_REMOVED lines=26> */
.L_x_16031:
[----:B------:R-:W-:Y:S05]  /*56b90*/  BSYNC B3 ;  /* 0x0000000000037941 */ /* 0x000fea0003800000 */
.L_x_16030:
        /* <DEDUP_REMOVED lines=27> */
.L_x_16034:
[----:B------:R-:W-:Y:S05]  /*56d50*/  BSYNC B3 ;  /* 0x0000000000037941 */ /* 0x000fea0003800000 */
.L_x_16033:
        /* <DEDUP_REMOVED lines=30> */
.L_x_16032:
        /* <DEDUP_REMOVED lines=76> */
.L_x_16035:
[----:B------:R-:W-:Y:S01]  /*57400*/  IMAD.MOV.U32 R2, RZ, RZ, 0x0 ;  /* 0x00000000ff027424 */ /* 0x000fe200078e00ff */
[----:B------:R-:W-:Y:S01]  /*57410*/  FSETP.NEU.FTZ.AND P0, PT, R5, RZ, PT ;  /* 0x000000ff0500720b */ /* 0x000fe20003f1d000 */
[----:B------:R-:W-:-:S06]  /*57420*/  IMAD.MOV.U32 R3, RZ, RZ, 0x7ff00000 ;  /* 0x7ff00000ff037424 */ /* 0x000fcc00078e00ff */
[----:B------:R-:W-:-:S10]  /*57430*/  DFMA R2, R4, R2, +INF ;  /* 0x7ff000000402742b */ /* 0x000fd40000000002 */
[----:B------:R-:W-:Y:S02]  /*57440*/  FSEL R36, R2, RZ, P0 ;  /* 0x000000ff02247208 */ /* 0x000fe40000000000 */
[----:B------:R-:W-:Y:S01]  /*57450*/  FSEL R37, R3, -QNAN , P0 ;  /* 0xfff0000003257808 */ /* 0x000fe20000000000 */
[----:B------:R-:W-:Y:S06]  /*57460*/  BRA `(.L_x_16011) ;  /* 0x0000000400447947 */ /* 0x000fec0003800000 */
.L_x_16029:
        /* <DEDUP_REMOVED lines=27> */
.L_x_16037:
[----:B------:R-:W-:Y:S05]  /*57620*/  BSYNC B3 ;  /* 0x0000000000037941 */ /* 0x000fea0003800000 */
.L_x_16036:
        /* <DEDUP_REMOVED lines=21> */
.L_x_16039:
[----:B------:R-:W-:Y:S05]  /*57780*/  BSYNC B3 ;  /* 0x0000000000037941 */ /* 0x000fea0003800000 */
.L_x_16038:
[----:B------:R-:W-:Y:S02]  /*57790*/  IMAD.MOV.U32 R36, RZ, RZ, R2 ;  /* 0x000000ffff247224 */ /* 0x000fe400078e0002 */
[----:B------:R-:W-:Y:S01]  /*577a0*/  IMAD.MOV.U32 R37, RZ, RZ, R3 ;  /* 0x000000ffff257224 */ /* 0x000fe200078e0003 */
[----:B------:R-:W-:Y:S06]  /*577b0*/  BRA `(.L_x_16011) ;  /* 0x0000000000707947 */ /* 0x000fec0003800000 */
.L_x_16012:
[----:B------:R-:W0:Y:S01]  /*577c0*/  MUFU.RSQ64H R37, R33 ;  /* 0x0000002100257308 */ /* 0x000e220000001c00 */
[----:B------:R-:W-:Y:S01]  /*577d0*/  IADD3 R36, R33, -0x3500000, RZ ;  /* 0xfcb0000021247810 */ /* 0x000fe20007ffe0ff */
[----:B------:R-:W-:Y:S03]  /*577e0*/  BSSY B3, `(.L_x_16040) ;  /* 0x0000017000037945 */ /* 0x000fe60003800000 */
        /* <DEDUP_REMOVED lines=22> */
.L_x_16041:
[----:B------:R-:W-:Y:S05]  /*57950*/  BSYNC B3 ;  /* 0x0000000000037941 */ /* 0x000fea0003800000 */
.L_x_16040:
[----:B------:R-:W-:Y:S02]  /*57960*/  IMAD.MOV.U32 R36, RZ, RZ, R4 ;  /* 0x000000ffff247224 */ /* 0x000fe400078e0004 */
[----:B------:R-:W-:-:S07]  /*57970*/  IMAD.MOV.U32 R37, RZ, RZ, R5 ;  /* 0x000000ffff257224 */ /* 0x000fce00078e0005 */
.L_x_16011:
[----:B------:R-:W-:Y:S05]  /*57980*/  BSYNC B2 ;  /* 0x0000000000027941 */ /* 0x000fea0003800000 */
.L_x_16007:
        /* <DEDUP_REMOVED lines=25> */
.L_x_16046:
[----:B------:R-:W-:Y:S05]  /*57b20*/  BSYNC B4 ;  /* 0x0000000000047941 */ /* 0x000fea0003800000 */
.L_x_16045:
        /* <DEDUP_REMOVED lines=49> */
.L_x_16048:
        /* <DEDUP_REMOVED lines=71> */
.L_x_16047:
        /* <DEDUP_REMOVED lines=38> */
.L_x_16057:
[----:B------:R-:W-:Y:S05]  /*58510*/  BSYNC B6 ;  /* 0x0000000000067941 */ /* 0x000fea0003800000 */
.L_x_16056:
[----:B------:R-:W-:Y:S01]  /*58520*/  MOV R68, R2 ;  /* 0x0000000200447202 */ /* 0x000fe20000000f00 */
[----:B------:R-:W-:Y:S01]  /*58530*/  IMAD.MOV.U32 R69, RZ, RZ, R3 ;  /* 0x000000ffff457224 */ /* 0x000fe200078e0003 */
[----:B------:R-:W-:Y:S06]  /*58540*/  BRA `(.L_x_16055) ;  /* 0x0000000000047947 */ /* 0x000fec0003800000 */
.L_x_16054:
[----:B------:R-:W-:-:S11]  /*58550*/  DADD R68, -R66, R64 ;  /* 0x0000000042447229 */ /* 0x000fd60000000140 */
.L_x_16055:
[----:B------:R-:W-:Y:S05]  /*58560*/  BSYNC B5 ;  /* 0x0000000000057941 */ /* 0x000fea0003800000 */
.L_x_16053:
        /* <DEDUP_REMOVED lines=28> */
.L_x_16062:
[----:B------:R-:W-:Y:S05]  /*58730*/  BSYNC B6 ;  /* 0x0000000000067941 */ /* 0x000fea0003800000 */
.L_x_16061:
[----:B------:R-:W-:Y:S01]  /*58740*/  MOV R32, R2 ;  /* 0x0000000200207202 */ /* 0x000fe20000000f00 */
[----:B------:R-:W-:Y:S01]  /*58750*/  IMAD.MOV.U32 R33, RZ, RZ, R3 ;  /* 0x000000ffff217224 */ /* 0x000fe200078e0003 */
[----:B------:R-:W-:Y:S06]  /*58760*/  BRA `(.L_x_16060) ;  /* 0x0000000000047947 */ /* 0x000fec0003800000 */
.L_x_16059:
[----:B------:R-:W-:-:S11]  /*58770*/  DADD R32, -R62, R38 ;  /* 0x000000003e207229 */ /* 0x000fd60000000126 */
.L_x_16060:
[----:B------:R-:W-:Y:S05]  /*58780*/  BSYNC B5 ;  /* 0x0000000000057941 */ /* 0x000fea0003800000 */
.L_x_16058:
        /* <DEDUP_REMOVED lines=30> */
.L_x_16064:
[----:B------:R-:W-:Y:S05]  /*58970*/  BSYNC B5 ;  /* 0x0000000000057941 */ /* 0x000fea0003800000 */
.L_x_16063:
[----:B------:R-:W-:Y:S01]  /*58980*/  MOV R34, R4 ;  /* 0x0000000400227202 */ /* 0x000fe20000000f00 */
[----:B------:R-:W-:Y:S01]  /*58990*/  IMAD.MOV.U32 R35, RZ, RZ, R5 ;  /* 0x000000ffff237224 */ /* 0x000fe200078e0005 */
[----:B------:R-:W-:Y:S06]  /*589a0*/  BRA `(.L_x_16065) ;  /* 0x0000000800607947 */ /* 0x000fec0003800000 */
.L_x_16052:
        /* <DEDUP_REMOVED lines=30> */
.L_x_16068:
[----:B------:R-:W-:Y:S05]  /*58b90*/  BSYNC B5 ;  /* 0x0000000000057941 */ /* 0x000fea0003800000 */
.L_x_16067:
[----:B------:R-:W-:Y:S01]  /*58ba0*/  MOV R34, R4 ;  /* 0x0000000400227202 */ /* 0x000fe20000000f00 */
[----:B------:R-:W-:Y:S01]  /*58bb0*/  IMAD.MOV.U32 R35, RZ, RZ, R5 ;  /* 0x000000ffff237224 */ /* 0x000fe200078e0005 */
[----:B------:R-:W-:Y:S06]  /*58bc0*/  BRA `(.L_x_16065) ;  /* 0x0000000400d87947 */ /* 0x000fec0003800000 */
.L_x_16066:
        /* <DEDUP_REMOVED lines=29> */
[----:B------:R-:W-:Y:S01]  /*58da0*/  MOV R8, R4 ;  /* 0x0000000400087202 */ /* 0x000fe20000000f00 */
[----:B------:R-:W-:-:S07]  /*58db0*/  IMAD.MOV.U32 R9, RZ, RZ, R3 ;  /* 0x000000ffff097224 */ /* 0x000fce00078e0003 */
.L_x_16070:
[----:B------:R-:W-:Y:S05]  /*58dc0*/  BSYNC B5 ;  /* 0x0000000000057941 */ /* 0x000fea0003800000 */
.L_x_16069:
        /* <DEDUP_REMOVED lines=21> */
.L_x_16072:
[----:B------:R-:W-:Y:S05]  /*58f20*/  BSYNC B5 ;  /* 0x0000000000057941 */ /* 0x000fea0003800000 */
.L_x_16071:
[----:B------:R-:W-:Y:S01]  /*58f30*/  DMUL R10, R10, 8.11296384146066816958e+31 ;  /* 0x469000000a0a7828 */ /* 0x000fe20000000000 */
[----:B------:R-:W-:Y:S01]  /*58f40*/  MOV R34, R2 ;  /* 0x0000000200227202 */ /* 0x000fe20000000f00 */
[----:B------:R-:W-:Y:S01]  /*58f50*/  IMAD.MOV.U32 R35, RZ, RZ, R3 ;  /* 0x000000ffff237224 */ /* 0x000fe200078e0003 */
[----:B------:R-:W-:Y:S08]  /*58f60*/  BRA `(.L_x_16065) ;  /* 0x0000000000f07947 */ /* 0x000ff00003800000 */
.L_x_16051:
        /* <DEDUP_REMOVED lines=25> */
[----:B------:R-:W-:Y:S01]  /*59100*/  IMAD.MOV.U32 R38, RZ, RZ, R4 ;  /* 0x000000ffff267224 */ /* 0x000fe200078e0004 */
[----:B------:R-:W-:-:S07]  /*59110*/  MOV R39, R3 ;  /* 0x0000000300277202 */ /* 0x000fce0000000f00 */
.L_x_16074:
[----:B------:R-:W-:Y:S05]  /*59120*/  BSYNC B5 ;  /* 0x0000000000057941 */ /* 0x000fea0003800000 */
.L_x_16073:
        /* <DEDUP_REMOVED lines=28> */
[----:B------:R-:W-:Y:S05]  /*592f0*/  CALL.REL.NOINC `($__internal_30_$__cuda_sm20_dsqrt_rn_f64_mediumpath_v1) ;  /* 0x0000051c00687944 */ /* 0x000fea0003c00000 */
[----:B------:R-:W-:-:S07]  /*59300*/  MOV R5, R3 ;  /* 0x0000000300057202 */ /* 0x000fce0000000f00 */
.L_x_16076:
[----:B------:R-:W-:Y:S05]  /*59310*/  BSYNC B5 ;  /* 0x0000000000057941 */ /* 0x000fea0003800000 */
.L_x_16075:
[----:B------:R-:W-:-:S11]  /*59320*/  DMUL R34, R4, R38 ;  /* 0x0000002604227228 */ /* 0x000fd60000000000 */
.L_x_16065:
[----:B------:R-:W-:Y:S05]  /*59330*/  BSYNC B4 ;  /* 0x0000000000047941 */ /* 0x000fea0003800000 */
.L_x_16050:
[----:B------:R-:W-:Y:S05]  /*59340*/  BRA `(.L_x_16077) ;  /* 0x0000000000087947 */ /* 0x000fea0003800000 */
.L_x_16044:
[----:B------:R-:W-:Y:S02]  /*59350*/  DMUL R34, R34, 9.00719925474099200000e+15 ;  /* 0x4340000022227828 */ /* 0x000fe40000000000 */
[----:B------:R-:W-:-:S11]  /*59360*/  DMUL R10, R10, 9.00719925474099200000e+15 ;  /* 0x434000000a0a7828 */ /* 0x000fd60000000000 */
.L_x_16077:
[----:B------:R-:W-:Y:S05]  /*59370*/  BSYNC B2 ;  /* 0x0000000000027941 */ /* 0x000fea0003800000 */
.L_x_16043:
        /* <DEDUP_REMOVED lines=28> */
.L_x_16079:
[----:B------:R-:W-:Y:S05]  /*59540*/  BSYNC B2 ;  /* 0x0000000000027941 */ /* 0x000fea0003800000 */
.L_x_16078:
        /* <DEDUP_REMOVED lines=82> */
.L_x_16081:
[----:B------:R-:W-:Y:S02]  /*59a70*/  FSEL R2, RZ, 3.37028055040000000000e+12, P0 ;  /* 0x54442d18ff027808 */ /* 0x000fe40000000000 */
[----:B------:R-:W-:-:S07]  /*59a80*/  FSEL R3, RZ, 2.1426990032196044922, P0 ;  /* 0x400921fbff037808 */ /* 0x000fce0000000000 */
.L_x_16082:
[----:B------:R-:W-:Y:S05]  /*59a90*/  BSYNC B0 ;  /* 0x0000000000007941 */ /* 0x000fea0003800000 */
.L_x_16080:
[----:B------:R-:W-:Y:S01]  /*59aa0*/  DADD R34, |R34|, |R10| ;  /* 0x0000000022227229 */ /* 0x000fe2000000060a */
[----:B------:R-:W-:-:S07]  /*59ab0*/  LOP3.LUT R11, R3, 0x80000000, R11, 0xb8, !PT ;  /* 0x80000000030b7812 */ /* 0x000fce00078eb80b */
[----:B------:R-:W-:-:S06]  /*59ac0*/  DSETP.GTU.AND P0, PT, |R34|, +INF , PT ;  /* 0x7ff000002200742a */ /* 0x000fcc0003f0c200 */
[----:B------:R-:W-:Y:S02]  /*59ad0*/  FSEL R2, R34, R2, P0 ;  /* 0x0000000222027208 */ /* 0x000fe40000000000 */
[----:B------:R-:W-:-:S07]  /*59ae0*/  FSEL R3, R35, R11, P0 ;  /* 0x0000000b23037208 */ /* 0x000fce0000000000 */
.L_x_16049:
[----:B------:R-:W-:Y:S05]  /*59af0*/  BSYNC B3 ;  /* 0x0000000000037941 */ /* 0x000fea0003800000 */
.L_x_16042:
[----:B------:R-:W-:Y:S01]  /*59b00*/  LOP3.LUT R39, R3, 0x80000000, R31, 0xb8, !PT ;  /* 0x8000000003277812 */ /* 0x000fe200078eb81f */
[----:B------:R-:W-:Y:S01]  /*59b10*/  IMAD.MOV.U32 R38, RZ, RZ, R2 ;  /* 0x000000ffff267224 */ /* 0x000fe200078e0002 */
[----:B------:R-:W-:Y:S01]  /*59b20*/  LOP3.LUT R37, R37, 0x80000000, R29, 0xb8, !PT ;  /* 0x8000000025257812 */ /* 0x000fe200078eb81d */
[----:B------:R-:W-:Y:S06]  /*59b30*/  BRA `(.L_x_16004) ;  /* 0x0000005c00687947 */ /* 0x000fec0003800000 */
.L_x_16006:
        /* <DEDUP_REMOVED lines=17> */
[----:B------:R-:W-:Y:S01]  /*59c50*/  IMAD.MOV.U32 R32, RZ, RZ, R8 ;  /* 0x000000ffff207224 */ /* 0x000fe200078e0008 */
[----:B------:R-:W-:Y:S01]  /*59c60*/  BSSY B0, `(.L_x_16087) ;  /* 0x0000060000007945 */ /* 0x000fe20003800000 */
[----:B------:R-:W-:Y:S01]  /*59c70*/  IMAD.MOV.U32 R33, RZ, RZ, R9 ;  /* 0x000000ffff217224 */ /* 0x000fe200078e0009 */
[----:B------:R-:W-:Y:S01]  /*59c80*/  FSETP.GEU.AND P3, PT, |R5|, 6.5827683646048100446e-37, PT ;  /* 0x036000000500780b */ /* 0x000fe20003f6e200 */
[----:B------:R-:W-:-:S03]  /*59c90*/  IMAD.MOV.U32 R10, RZ, RZ, 0x1 ;  /* 0x00000001ff0a7424 */ /* 0x000fc600078e00ff */
[----:B------:R-:W-:-:S03]  /*59ca0*/  DFMA R6, R8, R8, R2 ;  /* 0x000000080806722b */ /* 0x000fc60000000002 */
[----:B0-----:R-:W-:-:S07]  /*59cb0*/  DFMA R2, -R32, R10, 1 ;  /* 0x3ff000002002742b */ /* 0x001fce000000010a */
[----:B------:R-:W-:Y:S01]  /*59cc0*/  ISETP.GT.AND P0, PT, R7, 0xfffff, PT ;  /* 0x000fffff0700780c */ /* 0x000fe20003f04270 */
[----:B------:R-:W-:Y:S01]  /*59cd0*/  IMAD.MOV.U32 R37, RZ, RZ, R7 ;  /* 0x000000ffff257224 */ /* 0x000fe200078e0007 */
[----:B------:R-:W-:Y:S01]  /*59ce0*/  MOV R36, R6 ;  /* 0x0000000600247202 */ /* 0x000fe20000000f00 */
[----:B------:R-:W-:-:S10]  /*59cf0*/  DFMA R2, R2, R2, R2 ;  /* 0x000000020202722b */ /* 0x000fd40000000002 */
[----:B------:R-:W-:Y:S02]  /*59d00*/  @!P0 DMUL R36, R36, 1.80143985094819840000e+16 ;  /* 0x4350000024248828 */ /* 0x000fe40000000000 */
[----:B------:R-:W-:-:S08]  /*59d10*/  DFMA R2, R10, R2, R10 ;  /* 0x000000020a02722b */ /* 0x000fd0000000000a */
[----:B------:R-:W-:Y:S01]  /*59d20*/  DFMA R10, -R32, R2, 1 ;  /* 0x3ff00000200a742b */ /* 0x000fe20000000102 */
[----:B------:R-:W-:-:S07]  /*59d30*/  @!P0 IMAD.MOV.U32 R7, RZ, RZ, R37 ;  /* 0x000000ffff078224 */ /* 0x000fce00078e0025 */
[----:B------:R-:W-:Y:S01]  /*59d40*/  DFMA R2, R2, R10, R2 ;  /* 0x0000000a0202722b */ /* 0x000fe20000000002 */
[----:B------:R-:W-:-:S05]  /*59d50*/  VIADD R10, R7, 0xffffffff ;  /* 0xffffffff070a7836 */ /* 0x000fca0000000000 */
[----:B------:R-:W-:Y:S02]  /*59d60*/  ISETP.GE.U32.AND P1, PT, R10, 0x7fefffff, PT ;  /* 0x7fefffff0a00780c */ /* 0x000fe40003f26070 */
[----:B------:R-:W-:-:S08]  /*59d70*/  DMUL R10, R4, R2 ;  /* 0x00000002040a7228 */ /* 0x000fd00000000000 */
[----:B------:R-:W-:-:S03]  /*59d80*/  DFMA R34, -R32, R10, R4 ;  /* 0x0000000a2022722b */ /* 0x000fc60000000104 */
[----:B------:R-:W-:Y:S01]  /*59d90*/  @P1 IMAD.MOV.U32 R38, RZ, RZ, 0x0 ;  /* 0x00000000ff261424 */ /* 0x000fe200078e00ff */
[----:B------:R-:W-:Y:S01]  /*59da0*/  @P1 FSETP.NEU.FTZ.AND P2, PT, R37, RZ, PT ;  /* 0x000000ff2500120b */ /* 0x000fe20003f5d000 */
[----:B------:R-:W-:-:S03]  /*59db0*/  @P1 IMAD.MOV.U32 R39, RZ, RZ, 0x7ff00000 ;  /* 0x7ff00000ff271424 */ /* 0x000fc600078e00ff */
[----:B------:R-:W-:-:S03]  /*59dc0*/  DFMA R2, R2, R34, R10 ;  /* 0x000000220202722b */ /* 0x000fc6000000000a */
[----:B------:R-:W-:Y:S01]  /*59dd0*/  @P1 DFMA R10, R36, R38, +INF ;  /* 0x7ff00000240a142b */ /* 0x000fe20000000026 */
[----:B------:R-:W-:Y:S01]  /*59de0*/  IMAD.MOV.U32 R37, RZ, RZ, R6 ;  /* 0x000000ffff257224 */ /* 0x000fe200078e0006 */
[----:B------:R-:W-:Y:S01]  /*59df0*/  MOV R6, 0xfffffc01 ;  /* 0xfffffc0100067802 */ /* 0x000fe20000000f00 */
[----:B------:R-:W-:-:S04]  /*59e00*/  @!P0 IMAD.MOV.U32 R37, RZ, RZ, R36 ;  /* 0x000000ffff258224 */ /* 0x000fc800078e0024 */
[----:B------:R-:W-:Y:S01]  /*59e10*/  FFMA R38, RZ, R9, R3 ;  /* 0x00000009ff267223 */ /* 0x000fe20000000003 */
[----:B------:R-:W-:Y:S02]  /*59e20*/  @!P0 IMAD.MOV.U32 R6, RZ, RZ, -0x435 ;  /* 0xfffffbcbff068424 */ /* 0x000fe400078e00ff */
[----:B------:R-:W-:Y:S02]  /*59e30*/  @P1 FSEL R34, R10, RZ, P2 ;  /* 0x000000ff0a221208 */ /* 0x000fe40001000000 */
[----:B------:R-:W-:Y:S01]  /*59e40*/  @P1 FSEL R35, R11, -QNAN , P2 ;  /* 0xfff000000b231808 */ /* 0x000fe20001000000 */
[----:B------:R-:W-:Y:S01]  /*59e50*/  DADD R10, -RZ, -R28 ;  /* 0x00000000ff0a7229 */ /* 0x000fe2000000091c */
[----:B------:R-:W-:Y:S01]  /*59e60*/  FSETP.GT.AND P2, PT, |R38|, 1.469367938527859385e-39, PT ;  /* 0x001000002600780b */ /* 0x000fe20003f44200 */
        /* <DEDUP_REMOVED lines=63> */
.L_x_16088:
[----:B------:R-:W-:Y:S05]  /*5a260*/  BSYNC B0 ;  /* 0x0000000000007941 */ /* 0x000fea0003800000 */
.L_x_16087:
[----:B------:R-:W-:Y:S04]  /*5a270*/  BSSY B3, `(.L_x_16089) ;  /* 0x0000007000037945 */ /* 0x000fe80003800000 */
[----:B------:R-:W-:Y:S05]  /*5a280*/  @P2 BRA P3, `(.L_x_16090) ;  /* 0x0000000000142947 */ /* 0x000fea0001800000 */
[----:B------:R-:W-:Y:S01]  /*5a290*/  IMAD.MOV.U32 R6, RZ, RZ, R4 ;  /* 0x000000ffff067224 */ /* 0x000fe200078e0004 */
[----:B------:R-:W-:Y:S01]  /*5a2a0*/  MOV R4, 0x5a2e0 ;  /* 0x0005a2e000047802 */ /* 0x000fe20000000f00 */
[----:B------:R-:W-:Y:S02]  /*5a2b0*/  IMAD.MOV.U32 R2, RZ, RZ, R8 ;  /* 0x000000ffff027224 */ /* 0x000fe400078e0008 */
[----:B------:R-:W-:-:S07]  /*5a2c0*/  IMAD.MOV.U32 R3, RZ, RZ, R9 ;  /* 0x000000ffff037224 */ /* 0x000fce00078e0009 */
[----:B------:R-:W-:Y:S05]  /*5a2d0*/  CALL.REL.NOINC `($__internal_29_$__cuda_sm20_div_rn_f64_full) ;  /* 0x0000050400dc7944 */ /* 0x000fea0003c00000 */
.L_x_16090:
[----:B------:R-:W-:Y:S05]  /*5a2e0*/  BSYNC B3 ;  /* 0x0000000000037941 */ /* 0x000fea0003800000 */
.L_x_16089:
        /* <DEDUP_REMOVED lines=12> */
[----:B------:R-:W-:Y:S01]  /*5a3b0*/  UMOV UR5, 0x3f531278 ;  /* 0x3f53127800057882 */ /* 0x000fe20000000000 */
[----:B------:R-:W-:-:S05]  /*5a3c0*/  DSETP.GEU.AND P2, PT, |R28|, |R30|, PT ;  /* 0x4000001e1c00722a */ /* 0x000fca0003f4e200 */
        /* <DEDUP_REMOVED lines=69> */
.L_x_16092:
[----:B------:R-:W-:-:S04]  /*5a820*/  ISETP.GE.AND P0, PT, R11, RZ, PT ;  /* 0x000000ff0b00720c */ /* 0x000fc80003f06270 */
[----:B------:R-:W-:Y:S02]  /*5a830*/  FSEL R6, RZ, 3.37028055040000000000e+12, P0 ;  /* 0x54442d18ff067808 */ /* 0x000fe40000000000 */
[----:B------:R-:W-:-:S07]  /*5a840*/  FSEL R7, RZ, 2.1426990032196044922, P0 ;  /* 0x400921fbff077808 */ /* 0x000fce0000000000 */
.L_x_16093:
[----:B------:R-:W-:Y:S05]  /*5a850*/  BSYNC B0 ;  /* 0x0000000000007941 */ /* 0x000fea0003800000 */
.L_x_16091:
        /* <DEDUP_REMOVED lines=8> */
.L_x_16086:
        /* <DEDUP_REMOVED lines=20> */
[----:B------:R-:W-:-:S02]  /*5aa20*/  IMAD.MOV.U32 R52, RZ, RZ, -0x3ff ;  /* 0xfffffc01ff347424 */ /* 0x000fc400078e00ff */
        /* <DEDUP_REMOVED lines=8> */
[----:B------:R-:W-:Y:S01]  /*5aab0*/  SEL R32, R32, UR4, P0 ;  /* 0x0000000420207c07 */ /* 0x000fe20008000000 */
[----:B------:R-:W-:Y:S01]  /*5aac0*/  DSETP.NEU.AND P0, PT, R6, RZ, PT ;  /* 0x000000ff0600722a */ /* 0x000fe20003f0d000 */
[----:B------:R-:W-:Y:S02]  /*5aad0*/  @P1 LOP3.LUT R33, R35, 0x80000, RZ, 0xfc, !PT ;  /* 0x0008000023211812 */ /* 0x000fe400078efcff */
[----:B------:R-:W-:Y:S01]  /*5aae0*/  LOP3.LUT R35, R34, 0x100000, RZ, 0xfc, !PT ;  /* 0x0010000022237812 */ /* 0x000fe200078efcff */
[----:B------:R-:W-:Y:S01]  /*5aaf0*/  IMAD.MOV.U32 R34, RZ, RZ, RZ ;  /* 0x000000ffff227224 */ /* 0x000fe200078e00ff */
[----:B------:R-:W0:Y:S01]  /*5ab00*/  MUFU.RSQ64H R37, R33 ;  /* 0x0000002100257308 */ /* 0x000e220000001c00 */
[----:B------:R-:W-:Y:S01]  /*5ab10*/  ISETP.GE.U32.AND P1, PT, R7, 0x7ff00000, PT ;  /* 0x7ff000000700780c */ /* 0x000fe20003f26070 */
[----:B0-----:R-:W-:-:S08]  /*5ab20*/  DMUL R38, R36, R36 ;  /* 0x0000002424267228 */ /* 0x001fd00000000000 */
[----:B------:R-:W-:Y:S01]  /*5ab30*/  DFMA R38, R32, -R38, 1 ;  /* 0x3ff000002026742b */ /* 0x000fe20000000826 */
[----:B------:R-:W-:Y:S02]  /*5ab40*/  IMAD.MOV.U32 R32, RZ, RZ, R8 ;  /* 0x000000ffff207224 */ /* 0x000fe400078e0008 */
[----:B------:R-:W-:-:S05]  /*5ab50*/  IMAD.MOV.U32 R33, RZ, RZ, R9 ;  /* 0x000000ffff217224 */ /* 0x000fca00078e0009 */
[----:B------:R-:W-:Y:S02]  /*5ab60*/  DFMA R54, R38, R54, 0.5 ;  /* 0x3fe000002636742b */ /* 0x000fe40000000036 */
[----:B------:R-:W-:-:S08]  /*5ab70*/  DMUL R38, R36, R38 ;  /* 0x0000002624267228 */ /* 0x000fd00000000000 */
[----:B------:R-:W-:-:S08]  /*5ab80*/  DFMA R38, R54, R38, R36 ;  /* 0x000000263626722b */ /* 0x000fd00000000024 */
[----:B------:R-:W-:Y:S02]  /*5ab90*/  DMUL R38, R2, R38 ;  /* 0x0000002602267228 */ /* 0x000fe40000000000 */
[----:B------:R-:W-:-:S06]  /*5aba0*/  DFMA R2, -R32, R56, 1 ;  /* 0x3ff000002002742b */ /* 0x000fcc0000000138 */
[----:B------:R-:W-:Y:S02]  /*5abb0*/  DMUL R38, R38, R34 ;  /* 0x0000002226267228 */ /* 0x000fe40000000000 */
[----:B------:R-:W-:Y:S01]  /*5abc0*/  DFMA R2, R2, R2, R2 ;  /* 0x000000020202722b */ /* 0x000fe20000000002 */
[----:B------:R-:W-:Y:S02]  /*5abd0*/  IMAD.MOV.U32 R34, RZ, RZ, R4 ;  /* 0x000000ffff227224 */ /* 0x000fe400078e0004 */
[----:B------:R-:W-:-:S05]  /*5abe0*/  IMAD.MOV.U32 R35, RZ, RZ, R5 ;  /* 0x000000ffff237224 */ /* 0x000fca00078e0005 */
[----:B------:R-:W-:Y:S01]  /*5abf0*/  @!P1 FSEL R7, R11, R39, !P0 ;  /* 0x000000270b079208 */ /* 0x000fe20004000000 */
[----:B------:R-:W-:Y:S01]  /*5ac00*/  DFMA R2, R56, R2, R56 ;  /* 0x000000023802722b */ /* 0x000fe20000000038 */
[----:B------:R-:W-:Y:S02]  /*5ac10*/  @!P1 FSEL R6, R10, R38, !P0 ;  /* 0x000000260a069208 */ /* 0x000fe40004000000 */
        /* <DEDUP_REMOVED lines=22> */
[----:B------:R-:W-:Y:S01]  /*5ad80*/  DADD R10, -RZ, -R28 ;  /* 0x00000000ff0a7229 */ /* 0x000fe2000000091c */
[----:B------:R-:W-:Y:S01]  /*5ad90*/  FSETP.GEU.AND P1, PT, |R5|, 6.5827683646048100446e-37, PT ;  /* 0x036000000500780b */ /* 0x000fe20003f2e200 */
[----:B------:R-:W-:-:S12]  /*5ada0*/  @P0 BRA `(.L_x_16096) ;  /* 0x0000000000f80947 */ /* 0x000fd80003800000 */
        /* <DEDUP_REMOVED lines=62> */
.L_x_16096:
[----:B------:R-:W-:Y:S05]  /*5b190*/  BSYNC B0 ;  /* 0x0000000000007941 */ /* 0x000fea0003800000 */
.L_x_16095:
[----:B------:R-:W-:Y:S04]  /*5b1a0*/  BSSY B3, `(.L_x_16097) ;  /* 0x0000007000037945 */ /* 0x000fe80003800000 */
[----:B------:R-:W-:Y:S05]  /*5b1b0*/  @P3 BRA P1, `(.L_x_16098) ;  /* 0x0000000000143947 */ /* 0x000fea0000800000 */
[----:B------:R-:W-:Y:S01]  /*5b1c0*/  IMAD.MOV.U32 R6, RZ, RZ, R4 ;  /* 0x000000ffff067224 */ /* 0x000fe200078e0004 */
[----:B------:R-:W-:Y:S01]  /*5b1d0*/  MOV R3, R9 ;  /* 0x0000000900037202 */ /* 0x000fe20000000f00 */
[----:B------:R-:W-:Y:S01]  /*5b1e0*/  IMAD.MOV.U32 R2, RZ, RZ, R8 ;  /* 0x000000ffff027224 */ /* 0x000fe200078e0008 */
[----:B------:R-:W-:-:S07]  /*5b1f0*/  MOV R4, 0x5b210 ;  /* 0x0005b21000047802 */ /* 0x000fce0000000f00 */
[----:B------:R-:W-:Y:S05]  /*5b200*/  CALL.REL.NOINC `($__internal_29_$__cuda_sm20_div_rn_f64_full) ;  /* 0x000004f800107944 */ /* 0x000fea0003c00000 */
.L_x_16098:
[----:B------:R-:W-:Y:S05]  /*5b210*/  BSYNC B3 ;  /* 0x0000000000037941 */ /* 0x000fea0003800000 */
.L_x_16097:
        /* <DEDUP_REMOVED lines=83> */
.L_x_16100:
[----:B------:R-:W-:-:S04]  /*5b750*/  ISETP.GE.AND P0, PT, R11, RZ, PT ;  /* 0x000000ff0b00720c */ /* 0x000fc80003f06270 */
[----:B------:R-:W-:Y:S02]  /*5b760*/  FSEL R6, RZ, 3.37028055040000000000e+12, P0 ;  /* 0x54442d18ff067808 */ /* 0x000fe40000000000 */
[----:B------:R-:W-:-:S07]  /*5b770*/  FSEL R7, RZ, 2.1426990032196044922, P0 ;  /* 0x400921fbff077808 */ /* 0x000fce0000000000 */
.L_x_16101:
[----:B------:R-:W-:Y:S05]  /*5b780*/  BSYNC B0 ;  /* 0x0000000000007941 */ /* 0x000fea0003800000 */
.L_x_16099:
[--C-:B------:R-:W-:Y:S02]  /*5b790*/  DADD R2, |R28|, |R30|.reuse ;  /* 0x000000001c027229 */ /* 0x100fe4000000061e */
[----:B------:R-:W-:-:S06]  /*5b7a0*/  DADD R4, -RZ, -R30 ;  /* 0x00000000ff047229 */ /* 0x000fcc000000091e */
[----:B------:R-:W-:-:S04]  /*5b7b0*/  DSETP.GTU.AND P0, PT, |R2|, +INF , PT ;  /* 0x7ff000000200742a */ /* 0x000fc80003f0c200 */
[----:B------:R-:W-:Y:S02]  /*5b7c0*/  LOP3.LUT R5, R7, 0x80000000, R5, 0xb8, !PT ;  /* 0x8000000007057812 */ /* 0x000fe400078eb805 */
[----:B------:R-:W-:Y:S02]  /*5b7d0*/  FSEL R6, R2, R6, P0 ;  /* 0x0000000602067208 */ /* 0x000fe40000000000 */
[----:B------:R-:W-:Y:S01]  /*5b7e0*/  FSEL R7, R3, R5, P0 ;  /* 0x0000000503077208 */ /* 0x000fe20000000000 */
[----:B------:R-:W-:Y:S06]  /*5b7f0*/  BRA `(.L_x_16094) ;  /* 0x0000003c00c87947 */ /* 0x000fec0003800000 */
.L_x_16085:
        /* <DEDUP_REMOVED lines=23> */
.L_x_16103:
[----:B------:R-:W-:Y:S05]  /*5b970*/  BSYNC B3 ;  /* 0x0000000000037941 */ /* 0x000fea0003800000 */
.L_x_16102:
        /* <DEDUP_REMOVED lines=26> */
.L_x_16105:
[----:B------:R-:W-:Y:S05]  /*5bb20*/  BSYNC B3 ;  /* 0x0000000000037941 */ /* 0x000fea0003800000 */
.L_x_16104:
[----:B------:R-:W-:Y:S01]  /*5bb30*/  DADD R32, -RZ, |R4| ;  /* 0x00000000ff207229 */ /* 0x000fe20000000504 */
[----:B------:R-:W-:Y:S01]  /*5bb40*/  MOV R6, RZ ;  /* 0x000000ff00067202 */ /* 0x000fe20000000f00 */
        /* <DEDUP_REMOVED lines=8> */
[CC--:B------:R-:W-:Y:S01]  /*5bbd0*/  ISETP.GT.U32.AND P1, PT, R32.reuse, R10.reuse, PT ;  /* 0x0000000a2000720c */ /* 0x0c0fe20003f24070 */
[----:B------:R-:W-:Y:S01]  /*5bbe0*/  IMAD.MOV.U32 R52, RZ, RZ, -0x3ff ;  /* 0xfffffc01ff347424 */ /* 0x000fe200078e00ff */
        /* <DEDUP_REMOVED lines=9> */
[----:B------:R-:W-:Y:S01]  /*5bc80*/  LOP3.LUT R35, R34, 0x100000, RZ, 0xfc, !PT ;  /* 0x0010000022237812 */ /* 0x000fe200078efcff */
[----:B------:R-:W-:Y:S01]  /*5bc90*/  IMAD.MOV.U32 R34, RZ, RZ, RZ ;  /* 0x000000ffff227224 */ /* 0x000fe200078e00ff */
[C---:B------:R-:W-:Y:S01]  /*5bca0*/  DMUL R8, R6.reuse, R4 ;  /* 0x0000000406087228 */ /* 0x040fe20000000000 */
[----:B------:R-:W-:Y:S01]  /*5bcb0*/  ISETP.GE.U32.AND P2, PT, R5, 0x7ff00000, PT ;  /* 0x7ff000000500780c */ /* 0x000fe20003f46070 */
        /* <DEDUP_REMOVED lines=16> */
[----:B------:R-:W-:Y:S02]  /*5bdc0*/  FSEL R33, R7, R9, !P3 ;  /* 0x0000000907217208 */ /* 0x000fe40005800000 */
[----:B------:R-:W-:Y:S02]  /*5bdd0*/  FSEL R32, R6, R8, !P3 ;  /* 0x0000000806207208 */ /* 0x000fe40005800000 */
[----:B------:R-:W0:Y:S01]  /*5bde0*/  MUFU.RCP64H R37, R33 ;  /* 0x0000002100257308 */ /* 0x000e220000001800 */
[----:B------:R-:W-:Y:S02]  /*5bdf0*/  MOV R36, 0x1 ;  /* 0x0000000100247802 */ /* 0x000fe40000000f00 */
[----:B------:R-:W-:Y:S01]  /*5be00*/  DFMA R56, R54, R56, 0.5 ;  /* 0x3fe000003638742b */ /* 0x000fe20000000038 */
[----:B------:R-:W-:Y:S01]  /*5be10*/  FSEL R7, R9, R7, !P3 ;  /* 0x0000000709077208 */ /* 0x000fe20005800000 */
[----:B------:R-:W-:Y:S01]  /*5be20*/  DMUL R54, R38, R54 ;  /* 0x0000003626367228 */ /* 0x000fe20000000000 */
[----:B------:R-:W-:-:S07]  /*5be30*/  FSEL R6, R8, R6, !P3 ;  /* 0x0000000608067208 */ /* 0x000fce0005800000 */
[----:B------:R-:W-:-:S08]  /*5be40*/  DFMA R54, R56, R54, R38 ;  /* 0x000000363836722b */ /* 0x000fd00000000026 */
[----:B------:R-:W-:Y:S02]  /*5be50*/  DMUL R54, R10, R54 ;  /* 0x000000360a367228 */ /* 0x000fe40000000000 */
[----:B0-----:R-:W-:-:S06]  /*5be60*/  DFMA R10, -R32, R36, 1 ;  /* 0x3ff00000200a742b */ /* 0x001fcc0000000124 */
        /* <DEDUP_REMOVED lines=25> */
[----:B------:R-:W-:-:S05]  /*5c000*/  DADD R10, -RZ, -R28 ;  /* 0x00000000ff0a7229 */ /* 0x000fca000000091c */
[----:B------:R-:W-:Y:S02]  /*5c010*/  @P1 FSEL R34, R8, RZ, P2 ;  /* 0x000000ff08221208 */ /* 0x000fe40001000000 */
[----:B------:R-:W-:Y:S02]  /*5c020*/  @P1 FSEL R35, R9, -QNAN , P2 ;  /* 0xfff0000009231808 */ /* 0x000fe40001000000 */
        /* <DEDUP_REMOVED lines=64> */
.L_x_16107:
[----:B------:R-:W-:Y:S05]  /*5c430*/  BSYNC B0 ;  /* 0x0000000000007941 */ /* 0x000fea0003800000 */
.L_x_16106:
[----:B------:R-:W-:Y:S04]  /*5c440*/  BSSY B3, `(.L_x_16108) ;  /* 0x0000007000037945 */ /* 0x000fe80003800000 */
[----:B------:R-:W-:Y:S05]  /*5c450*/  @P3 BRA P2, `(.L_x_16109) ;  /* 0x0000000000143947 */ /* 0x000fea0001000000 */
[----:B------:R-:W-:Y:S01]  /*5c460*/  IMAD.MOV.U32 R5, RZ, RZ, R7 ;  /* 0x000000ffff057224 */ /* 0x000fe200078e0007 */
[----:B------:R-:W-:Y:S01]  /*5c470*/  MOV R3, R33 ;  /* 0x0000002100037202 */ /* 0x000fe20000000f00 */
[----:B------:R-:W-:Y:S01]  /*5c480*/  IMAD.MOV.U32 R2, RZ, RZ, R32 ;  /* 0x000000ffff027224 */ /* 0x000fe200078e0020 */
[----:B------:R-:W-:-:S07]  /*5c490*/  MOV R4, 0x5c4b0 ;  /* 0x0005c4b000047802 */ /* 0x000fce0000000f00 */
[----:B------:R-:W-:Y:S05]  /*5c4a0*/  CALL.REL.NOINC `($__internal_29_$__cuda_sm20_div_rn_f64_full) ;  /* 0x000004e400687944 */ /* 0x000fea0003c00000 */
.L_x_16109:
[----:B------:R-:W-:Y:S05]  /*5c4b0*/  BSYNC B3 ;  /* 0x0000000000037941 */ /* 0x000fea0003800000 */
.L_x_16108:
        /* <DEDUP_REMOVED lines=83> */
.L_x_16111:
[----:B------:R-:W-:-:S04]  /*5c9f0*/  ISETP.GE.AND P0, PT, R11, RZ, PT ;  /* 0x000000ff0b00720c */ /* 0x000fc80003f06270 */
[----:B------:R-:W-:Y:S02]  /*5ca00*/  FSEL R6, RZ, 3.37028055040000000000e+12, P0 ;  /* 0x54442d18ff067808 */ /* 0x000fe40000000000 */
[----:B------:R-:W-:-:S07]  /*5ca10*/  FSEL R7, RZ, 2.1426990032196044922, P0 ;  /* 0x400921fbff077808 */ /* 0x000fce0000000000 */
.L_x_16112:
[----:B------:R-:W-:Y:S05]  /*5ca20*/  BSYNC B0 ;  /* 0x0000000000007941 */ /* 0x000fea0003800000 */
.L_x_16110:
        /* <DEDUP_REMOVED lines=8> */
.L_x_16084:
        /* <DEDUP_REMOVED lines=12> */
[----:B------:R-:W-:Y:S01]  /*5cb70*/  DSETP.GEU.AND P1, PT, |R28|, |R30|, PT ;  /* 0x4000001e1c00722a */ /* 0x000fe20003f2e200 */
[----:B------:R-:W-:Y:S01]  /*5cb80*/  IMAD.MOV.U32 R8, RZ, RZ, 0x1 ;  /* 0x00000001ff087424 */ /* 0x000fe200078e00ff */
[----:B------:R-:W-:Y:S01]  /*5cb90*/  DMUL R4, R4, R4 ;  /* 0x0000000404047228 */ /* 0x000fe20000000000 */
[----:B------:R-:W-:Y:S03]  /*5cba0*/  BSSY B0, `(.L_x_16115) ;  /* 0x0000061000007945 */ /* 0x000fe60003800000 */
[----:B------:R-:W-:Y:S02]  /*5cbb0*/  FSEL R11, R3, R33, !P1 ;  /* 0x00000021030b7208 */ /* 0x000fe40004800000 */
[----:B------:R-:W-:Y:S02]  /*5cbc0*/  FSEL R10, R2, R32, !P1 ;  /* 0x00000020020a7208 */ /* 0x000fe40004800000 */
[----:B------:R-:W0:Y:S01]  /*5cbd0*/  MUFU.RCP64H R9, R11 ;  /* 0x0000000b00097308 */ /* 0x000e220000001800 */
[----:B------:R-:W-:-:S10]  /*5cbe0*/  DFMA R6, R6, R6, R4 ;  /* 0x000000060606722b */ /* 0x000fd40000000004 */
[----:B------:R-:W-:Y:S01]  /*5cbf0*/  ISETP.GT.AND P0, PT, R7, 0xfffff, PT ;  /* 0x000fffff0700780c */ /* 0x000fe20003f04270 */
[----:B------:R-:W-:Y:S01]  /*5cc00*/  IMAD.MOV.U32 R36, RZ, RZ, R6 ;  /* 0x000000ffff247224 */ /* 0x000fe200078e0006 */
[----:B0-----:R-:W-:-:S08]  /*5cc10*/  DFMA R34, -R10, R8, 1 ;  /* 0x3ff000000a22742b */ /* 0x001fd00000000108 */
[----:B------:R-:W-:-:S08]  /*5cc20*/  DFMA R34, R34, R34, R34 ;  /* 0x000000222222722b */ /* 0x000fd00000000022 */
[----:B------:R-:W-:Y:S01]  /*5cc30*/  DFMA R34, R8, R34, R8 ;  /* 0x000000220822722b */ /* 0x000fe20000000008 */
[----:B------:R-:W-:Y:S01]  /*5cc40*/  IMAD.MOV.U32 R8, RZ, RZ, R6 ;  /* 0x000000ffff087224 */ /* 0x000fe200078e0006 */
[----:B------:R-:W-:Y:S01]  /*5cc50*/  MOV R9, R7 ;  /* 0x0000000700097202 */ /* 0x000fe20000000f00 */
[----:B------:R-:W-:Y:S02]  /*5cc60*/  IMAD.MOV.U32 R6, RZ, RZ, -0x3ff ;  /* 0xfffffc01ff067424 */ /* 0x000fe400078e00ff */
[----:B------:R-:W-:-:S03]  /*5cc70*/  @!P0 IMAD.MOV.U32 R6, RZ, RZ, -0x435 ;  /* 0xfffffbcbff068424 */ /* 0x000fc600078e00ff */
[----:B------:R-:W-:Y:S02]  /*5cc80*/  DFMA R4, -R10, R34, 1 ;  /* 0x3ff000000a04742b */ /* 0x000fe40000000122 */
[----:B------:R-:W-:-:S06]  /*5cc90*/  @!P0 DMUL R8, R8, 1.80143985094819840000e+16 ;  /* 0x4350000008088828 */ /* 0x000fcc0000000000 */
[----:B------:R-:W-:Y:S01]  /*5cca0*/  DFMA R34, R34, R4, R34 ;  /* 0x000000042222722b */ /* 0x000fe20000000022 */
[----:B------:R-:W-:Y:S02]  /*5ccb0*/  FSEL R4, R32, R2, !P1 ;  /* 0x0000000220047208 */ /* 0x000fe40004800000 */
[----:B------:R-:W-:Y:S01]  /*5ccc0*/  FSEL R5, R33, R3, !P1 ;  /* 0x0000000321057208 */ /* 0x000fe20004800000 */
[----:B------:R-:W-:Y:S01]  /*5ccd0*/  @!P0 IMAD.MOV.U32 R7, RZ, RZ, R9 ;  /* 0x000000ffff078224 */ /* 0x000fe200078e0009 */
[----:B------:R-:W-:Y:S02]  /*5cce0*/  @!P0 MOV R36, R8 ;  /* 0x0000000800248202 */ /* 0x000fe40000000f00 */
[----:B------:R-:W-:Y:S01]  /*5ccf0*/  FSETP.GEU.AND P4, PT, |R5|, 6.5827683646048100446e-37, PT ;  /* 0x036000000500780b */ /* 0x000fe20003f8e200 */
        /* <DEDUP_REMOVED lines=20> */
[----:B------:R-:W-:Y:S01]  /*5ce40*/  UMOV UR5, 0x3eb1380b ;  /* 0x3eb1380b00057882 */ /* 0x000fe20000000000 */
[----:B------:R-:W-:Y:S01]  /*5ce50*/  UMOV UR8, 0x80000000 ;  /* 0x8000000000087882 */ /* 0x000fe20000000000 */
[----:B------:R-:W-:Y:S01]  /*5ce60*/  ISETP.GE.AND P0, PT, R37, 0x3ff6a09f, PT ;  /* 0x3ff6a09f2500780c */ /* 0x000fe20003f06270 */
[----:B------:R-:W-:-:S12]  /*5ce70*/  UMOV UR9, 0x43300000 ;  /* 0x4330000000097882 */ /* 0x000fd80000000000 */
        /* <DEDUP_REMOVED lines=14> */
[----:B------:R-:W-:Y:S01]  /*5cf60*/  LEA.HI R54, R7, R6, RZ, 0xc ;  /* 0x0000000607367211 */ /* 0x000fe200078f60ff */
[----:B------:R-:W-:Y:S01]  /*5cf70*/  DADD R6, R36, -R8 ;  /* 0x0000000024067229 */ /* 0x000fe20000000808 */
[----:B------:R-:W-:Y:S02]  /*5cf80*/  IMAD.MOV.U32 R55, RZ, RZ, 0x43300000 ;  /* 0x43300000ff377424 */ /* 0x000fe400078e00ff */
[----:B------:R-:W-:Y:S01]  /*5cf90*/  @P0 IADD3 R54, R54, 0x1, RZ ;  /* 0x0000000136360810 */ /* 0x000fe20007ffe0ff */
[----:B------:R-:W-:Y:S01]  /*5cfa0*/  DFMA R38, R34, R38, UR4 ;  /* 0x0000000422267e2b */ /* 0x000fe20008000026 */
[----:B------:R-:W-:Y:S01]  /*5cfb0*/  UMOV UR4, 0xa9ab0956 ;  /* 0xa9ab095600047882 */ /* 0x000fe20000000000 */
[----:B------:R-:W-:Y:S01]  /*5cfc0*/  UMOV UR5, 0x3f1745cb ;  /* 0x3f1745cb00057882 */ /* 0x000fe20000000000 */
[----:B------:R-:W-:Y:S01]  /*5cfd0*/  LOP3.LUT R54, R54, 0x80000000, RZ, 0x3c, !PT ;  /* 0x8000000036367812 */ /* 0x000fe200078e3cff */
[----:B------:R-:W-:-:S04]  /*5cfe0*/  DADD R6, R6, R6 ;  /* 0x0000000006067229 */ /* 0x000fc80000000006 */
        /* <DEDUP_REMOVED lines=28> */
.L_x_16116:
[----:B------:R-:W-:Y:S05]  /*5d1b0*/  BSYNC B0 ;  /* 0x0000000000007941 */ /* 0x000fea0003800000 */
.L_x_16115:
[----:B------:R-:W-:Y:S04]  /*5d1c0*/  BSSY B3, `(.L_x_16117) ;  /* 0x0000007000037945 */ /* 0x000fe80003800000 */
[----:B------:R-:W-:Y:S05]  /*5d1d0*/  @P3 BRA P4, `(.L_x_16118) ;  /* 0x0000000000143947 */ /* 0x000fea0002000000 */
[----:B------:R-:W-:Y:S01]  /*5d1e0*/  IMAD.MOV.U32 R6, RZ, RZ, R4 ;  /* 0x000000ffff067224 */ /* 0x000fe200078e0004 */
[----:B------:R-:W-:Y:S01]  /*5d1f0*/  MOV R4, 0x5d230 ;  /* 0x0005d23000047802 */ /* 0x000fe20000000f00 */
[----:B------:R-:W-:Y:S02]  /*5d200*/  IMAD.MOV.U32 R2, RZ, RZ, R10 ;  /* 0x000000ffff027224 */ /* 0x000fe400078e000a */
[----:B------:R-:W-:-:S07]  /*5d210*/  IMAD.MOV.U32 R3, RZ, RZ, R11 ;  /* 0x000000ffff037224 */ /* 0x000fce00078e000b */
[----:B------:R-:W-:Y:S05]  /*5d220*/  CALL.REL.NOINC `($__internal_29_$__cuda_sm20_div_rn_f64_full) ;  /* 0x000004d800087944 */ /* 0x000fea0003c00000 */
.L_x_16118:
[----:B------:R-:W-:Y:S05]  /*5d230*/  BSYNC B3 ;  /* 0x0000000000037941 */ /* 0x000fea0003800000 */
.L_x_16117:
        /* <DEDUP_REMOVED lines=74> */
.L_x_16120:
[----:B------:R-:W-:Y:S05]  /*5d6e0*/  BSYNC B0 ;  /* 0x0000000000007941 */ /* 0x000fea0003800000 */
.L_x_16119:
[----:B------:R-:W-:Y:S01]  /*5d6f0*/  LOP3.LUT R3, R7, 0x80000000, R31, 0xb8, !PT ;  /* 0x8000000007037812 */ /* 0x000fe200078eb81f */
[----:B------:R-:W-:Y:S01]  /*5d700*/  DMUL R34, R34, 0.5 ;  /* 0x3fe0000022227828 */ /* 0x000fe20000000000 */
[----:B------:R-:W-:Y:S02]  /*5d710*/  FSEL R6, R4, R6, P2 ;  /* 0x0000000604067208 */ /* 0x000fe40001000000 */
[----:B------:R-:W-:Y:S01]  /*5d720*/  FSEL R7, R5, R3, P2 ;  /* 0x0000000305077208 */ /* 0x000fe20001000000 */
[----:B------:R-:W-:Y:S07]  /*5d730*/  BRA `(.L_x_16094) ;  /* 0x0000001c00f87947 */ /* 0x000fee0003800000 */
.L_x_16114:
        /* <DEDUP_REMOVED lines=13> */
[----:B------:R-:W-:Y:S01]  /*5d810*/  DSETP.GEU.AND P3, PT, |R28|, |R30|, PT ;  /* 0x4000001e1c00722a */ /* 0x000fe20003f6e200 */
[----:B------:R-:W-:Y:S01]  /*5d820*/  SEL R5, R11, R33, P0 ;  /* 0x000000210b057207 */ /* 0x000fe20000000000 */
[----:B------:R-:W-:Y:S01]  /*5d830*/  IMAD.MOV.U32 R58, RZ, RZ, 0x1 ;  /* 0x00000001ff3a7424 */ /* 0x000fe200078e00ff */
[----:B------:R-:W-:Y:S01]  /*5d840*/  IADD3 R35, -R8, 0x7fd00000, RZ ;  /* 0x7fd0000008237810 */ /* 0x000fe20007ffe1ff */
[----:B------:R-:W-:Y:S01]  /*5d850*/  BSSY B0, `(.L_x_16121) ;  /* 0x000007b000007945 */ /* 0x000fe20003800000 */
[----:B------:R-:W-:Y:S01]  /*5d860*/  SEL R6, R10, R32, P1 ;  /* 0x000000200a067207 */ /* 0x000fe20000800000 */
[----:B------:R-:W-:Y:S01]  /*5d870*/  IMAD.U32 R10, RZ, RZ, UR8 ;  /* 0x00000008ff0a7e24 */ /* 0x000fe2000f8e00ff */
        /* <DEDUP_REMOVED lines=19> */
[----:B------:R-:W-:Y:S01]  /*5d9b0*/  DMUL R56, R38, R10 ;  /* 0x0000000a26387228 */ /* 0x000fe20000000000 */
[----:B------:R-:W-:Y:S02]  /*5d9c0*/  FSEL R11, R3, R33, !P3 ;  /* 0x00000021030b7208 */ /* 0x000fe40005800000 */
[----:B------:R-:W-:Y:S02]  /*5d9d0*/  FSEL R10, R2, R32, !P3 ;  /* 0x00000020020a7208 */ /* 0x000fe40005800000 */
[----:B------:R-:W0:Y:S03]  /*5d9e0*/  MUFU.RCP64H R59, R11 ;  /* 0x0000000b003b7308 */ /* 0x000e260000001800 */
[----:B------:R-:W-:Y:S01]  /*5d9f0*/  DFMA R54, R54, R56, R38 ;  /* 0x000000383636722b */ /* 0x000fe20000000026 */
[----:B------:R-:W-:-:S07]  /*5da00*/  IMAD.MOV.U32 R38, RZ, RZ, -0x3ff ;  /* 0xfffffc01ff267424 */ /* 0x000fce00078e00ff */
[----:B------:R-:W-:Y:S02]  /*5da10*/  DMUL R54, R34, R54 ;  /* 0x0000003622367228 */ /* 0x000fe40000000000 */
[----:B0-----:R-:W-:-:S06]  /*5da20*/  DFMA R34, -R10, R58, 1 ;  /* 0x3ff000000a22742b */ /* 0x001fcc000000013a */
[----:B------:R-:W-:Y:S02]  /*5da30*/  DMUL R54, R54, R8 ;  /* 0x0000000836367228 */ /* 0x000fe40000000000 */
[----:B------:R-:W-:-:S08]  /*5da40*/  DFMA R34, R34, R34, R34 ;  /* 0x000000222222722b */ /* 0x000fd00000000022 */
[----:B------:R-:W-:Y:S02]  /*5da50*/  @!P2 FSEL R5, R7, R55, !P1 ;  /* 0x000000370705a208 */ /* 0x000fe40004800000 */
[----:B------:R-:W-:Y:S02]  /*5da60*/  @!P2 FSEL R4, R6, R54, !P1 ;  /* 0x000000360604a208 */ /* 0x000fe40004800000 */
[----:B------:R-:W-:Y:S01]  /*5da70*/  ISETP.GT.AND P0, PT, R5, 0xfffff, PT ;  /* 0x000fffff0500780c */ /* 0x000fe20003f04270 */
[----:B------:R-:W-:Y:S01]  /*5da80*/  DFMA R34, R58, R34, R58 ;  /* 0x000000223a22722b */ /* 0x000fe2000000003a */
[----:B------:R-:W-:Y:S02]  /*5da90*/  IMAD.MOV.U32 R9, RZ, RZ, R5 ;  /* 0x000000ffff097224 */ /* 0x000fe400078e0005 */
[----:B------:R-:W-:-:S05]  /*5daa0*/  IMAD.MOV.U32 R8, RZ, RZ, R4 ;  /* 0x000000ffff087224 */ /* 0x000fca00078e0004 */
[----:B------:R-:W-:-:S04]  /*5dab0*/  DFMA R6, -R10, R34, 1 ;  /* 0x3ff000000a06742b */ /* 0x000fc80000000122 */
[----:B------:R-:W-:Y:S01]  /*5dac0*/  @!P0 DMUL R8, R8, 1.80143985094819840000e+16 ;  /* 0x4350000008088828 */ /* 0x000fe20000000000 */
[----:B------:R-:W-:-:S03]  /*5dad0*/  @!P0 IMAD.MOV.U32 R38, RZ, RZ, -0x435 ;  /* 0xfffffbcbff268424 */ /* 0x000fc600078e00ff */
[----:B------:R-:W-:Y:S01]  /*5dae0*/  DFMA R34, R34, R6, R34 ;  /* 0x000000062222722b */ /* 0x000fe20000000022 */
[----:B------:R-:W-:Y:S02]  /*5daf0*/  FSEL R6, R32, R2, !P3 ;  /* 0x0000000220067208 */ /* 0x000fe40005800000 */
[----:B------:R-:W-:-:S03]  /*5db00*/  FSEL R7, R33, R3, !P3 ;  /* 0x0000000321077208 */ /* 0x000fc60005800000 */
[----:B------:R-:W-:Y:S01]  /*5db10*/  @!P0 IMAD.MOV.U32 R5, RZ, RZ, R9 ;  /* 0x000000ffff058224 */ /* 0x000fe200078e0009 */
[----:B------:R-:W-:Y:S01]  /*5db20*/  FSETP.GEU.AND P4, PT, |R7|, 6.5827683646048100446e-37, PT ;  /* 0x036000000700780b */ /* 0x000fe20003f8e200 */
[----:B------:R-:W-:Y:S01]  /*5db30*/  @!P0 IMAD.MOV.U32 R4, RZ, RZ, R8 ;  /* 0x000000ffff048224 */ /* 0x000fe200078e0008 */
[----:B------:R-:W-:Y:S02]  /*5db40*/  DMUL R2, R34, R6 ;  /* 0x0000000622027228 */ /* 0x000fe40000000000 */
[----:B------:R-:W-:-:S04]  /*5db50*/  IADD3 R32, R5, -0x1, RZ ;  /* 0xffffffff05207810 */ /* 0x000fc80007ffe0ff */
[----:B------:R-:W-:Y:S02]  /*5db60*/  ISETP.GE.U32.AND P1, PT, R32, 0x7fefffff, PT ;  /* 0x7fefffff2000780c */ /* 0x000fe40003f26070 */
[----:B------:R-:W-:-:S08]  /*5db70*/  DFMA R32, -R10, R2, R6 ;  /* 0x000000020a20722b */ /* 0x000fd00000000106 */
[----:B------:R-:W-:-:S03]  /*5db80*/  DFMA R2, R34, R32, R2 ;  /* 0x000000202202722b */ /* 0x000fc60000000002 */
        /* <DEDUP_REMOVED lines=71> */
.L_x_16122:
[----:B------:R-:W-:Y:S05]  /*5e000*/  BSYNC B0 ;  /* 0x0000000000007941 */ /* 0x000fea0003800000 */
.L_x_16121:
[----:B------:R-:W-:Y:S04]  /*5e010*/  BSSY B3, `(.L_x_16123) ;  /* 0x0000007000037945 */ /* 0x000fe80003800000 */
[----:B------:R-:W-:Y:S05]  /*5e020*/  @P3 BRA P4, `(.L_x_16124) ;  /* 0x0000000000143947 */ /* 0x000fea0002000000 */
[----:B------:R-:W-:Y:S01]  /*5e030*/  MOV R5, R7 ;  /* 0x0000000700057202 */ /* 0x000fe20000000f00 */
[----:B------:R-:W-:Y:S01]  /*5e040*/  IMAD.MOV.U32 R2, RZ, RZ, R10 ;  /* 0x000000ffff027224 */ /* 0x000fe200078e000a */
[----:B------:R-:W-:Y:S01]  /*5e050*/  MOV R4, 0x5e080 ;  /* 0x0005e08000047802 */ /* 0x000fe20000000f00 */
[----:B------:R-:W-:-:S07]  /*5e060*/  IMAD.MOV.U32 R3, RZ, RZ, R11 ;  /* 0x000000ffff037224 */ /* 0x000fce00078e000b */
[----:B------:R-:W-:Y:S05]  /*5e070*/  CALL.REL.NOINC `($__internal_29_$__cuda_sm20_div_rn_f64_full) ;  /* 0x000004c800747944 */ /* 0x000fea0003c00000 */
.L_x_16124:
[----:B------:R-:W-:Y:S05]  /*5e080*/  BSYNC B3 ;  /* 0x0000000000037941 */ /* 0x000fea0003800000 */
.L_x_16123:
        /* <DEDUP_REMOVED lines=74> */
.L_x_16126:
[----:B------:R-:W-:Y:S05]  /*5e530*/  BSYNC B0 ;  /* 0x0000000000007941 */ /* 0x000fea0003800000 */
.L_x_16125:
[----:B------:R-:W-:Y:S02]  /*5e540*/  LOP3.LUT R3, R7, 0x80000000, R31, 0xb8, !PT ;  /* 0x8000000007037812 */ /* 0x000fe400078eb81f */
[----:B------:R-:W-:Y:S02]  /*5e550*/  FSEL R6, R4, R6, P2 ;  /* 0x0000000604067208 */ /* 0x000fe40001000000 */
[----:B------:R-:W-:Y:S01]  /*5e560*/  FSEL R7, R5, R3, P2 ;  /* 0x0000000305077208 */ /* 0x000fe20001000000 */
[----:B------:R-:W-:Y:S06]  /*5e570*/  BRA `(.L_x_16094) ;  /* 0x0000001000687947 */ /* 0x000fec0003800000 */
.L_x_16113:
        /* <DEDUP_REMOVED lines=23> */
.L_x_16128:
[----:B------:R-:W-:Y:S05]  /*5e6f0*/  BSYNC B3 ;  /* 0x0000000000037941 */ /* 0x000fea0003800000 */
.L_x_16127:
        /* <DEDUP_REMOVED lines=24> */
[----:B------:R-:W-:Y:S01]  /*5e880*/  MOV R4, R2 ;  /* 0x0000000200047202 */ /* 0x000fe20000000f00 */
[----:B------:R-:W-:-:S07]  /*5e890*/  IMAD.MOV.U32 R5, RZ, RZ, R3 ;  /* 0x000000ffff057224 */ /* 0x000fce00078e0003 */
.L_x_16130:
[----:B------:R-:W-:Y:S05]  /*5e8a0*/  BSYNC B3 ;  /* 0x0000000000037941 */ /* 0x000fea0003800000 */
.L_x_16129:
[----:B------:R-:W-:Y:S01]  /*5e8b0*/  DADD R34, -RZ, |R4| ;  /* 0x00000000ff227229 */ /* 0x000fe20000000504 */
[----:B------:R-:W-:Y:S01]  /*5e8c0*/  IMAD.MOV.U32 R6, RZ, RZ, RZ ;  /* 0x000000ffff067224 */ /* 0x000fe200078e00ff */
[----:B------:R-:W-:Y:S01]  /*5e8d0*/  UMOV UR4, 0xffffffff ;  /* 0xffffffff00047882 */ /* 0x000fe20000000000 */
        /* <DEDUP_REMOVED lines=46> */
[----:B------:R-:W-:Y:S01]  /*5ebc0*/  DFMA R54, R56, R54, R38 ;  /* 0x000000363836722b */ /* 0x000fe20000000026 */
[----:B------:R-:W-:-:S07]  /*5ebd0*/  IMAD.MOV.U32 R38, RZ, RZ, -0x3ff ;  /* 0xfffffc01ff267424 */ /* 0x000fce00078e00ff */
        /* <DEDUP_REMOVED lines=92> */
.L_x_16132:
[----:B------:R-:W-:Y:S05]  /*5f1a0*/  BSYNC B0 ;  /* 0x0000000000007941 */ /* 0x000fea0003800000 */
.L_x_16131:
[----:B------:R-:W-:Y:S04]  /*5f1b0*/  BSSY B3, `(.L_x_16133) ;  /* 0x0000007000037945 */ /* 0x000fe80003800000 */
[----:B------:R-:W-:Y:S05]  /*5f1c0*/  @P3 BRA P4, `(.L_x_16134) ;  /* 0x0000000000143947 */ /* 0x000fea0002000000 */
[----:B------:R-:W-:Y:S01]  /*5f1d0*/  MOV R5, R7 ;  /* 0x0000000700057202 */ /* 0x000fe20000000f00 */
[----:B------:R-:W-:Y:S01]  /*5f1e0*/  IMAD.MOV.U32 R2, RZ, RZ, R10 ;  /* 0x000000ffff027224 */ /* 0x000fe200078e000a */
[----:B------:R-:W-:Y:S01]  /*5f1f0*/  MOV R4, 0x5f220 ;  /* 0x0005f22000047802 */ /* 0x000fe20000000f00 */
[----:B------:R-:W-:-:S07]  /*5f200*/  IMAD.MOV.U32 R3, RZ, RZ, R11 ;  /* 0x000000ffff037224 */ /* 0x000fce00078e000b */
[----:B------:R-:W-:Y:S05]  /*5f210*/  CALL.REL.NOINC `($__internal_29_$__cuda_sm20_div_rn_f64_full) ;  /* 0x000004b8000c7944 */ /* 0x000fea0003c00000 */
.L_x_16134:
[----:B------:R-:W-:Y:S05]  /*5f220*/  BSYNC B3 ;  /* 0x0000000000037941 */ /* 0x000fea0003800000 */
.L_x_16133:
        /* <DEDUP_REMOVED lines=75> */
.L_x_16136:
[----:B------:R-:W-:Y:S05]  /*5f6e0*/  BSYNC B0 ;  /* 0x0000000000007941 */ /* 0x000fea0003800000 */
.L_x_16135:
[----:B------:R-:W-:Y:S02]  /*5f6f0*/  LOP3.LUT R3, R7, 0x80000000, R31, 0xb8, !PT ;  /* 0x8000000007037812 */ /* 0x000fe400078eb81f */
[----:B------:R-:W-:Y:S02]  /*5f700*/  FSEL R6, R4, R6, P2 ;  /* 0x0000000604067208 */ /* 0x000fe40001000000 */
[----:B------:R-:W-:-:S07]  /*5f710*/  FSEL R7, R5, R3, P2 ;  /* 0x0000000305077208 */ /* 0x000fce0001000000 */
.L_x_16094:
[----:B------:R-:W-:Y:S05]  /*5f720*/  BSYNC B2 ;  /* 0x0000000000027941 */ /* 0x000fea0003800000 */
.L_x_16083:
        /* <DEDUP_REMOVED lines=8> */
.L_x_16005:
        /* <DEDUP_REMOVED lines=19> */
.L_x_16004:
[----:B------:R-:W-:Y:S05]  /*5f8e0*/  BSYNC B1 ;  /* 0x0000000000017941 */ /* 0x000fea0003800000 */
.L_x_16003:
[----:B------:R-:W-:Y:S05]  /*5f8f0*/  WARPSYNC.ALL ;  /* 0x0000000000007948 */ /* 0x000fea0003800000 */
[----:B0-----:R-:W0:Y:S01]  /*5f900*/  S2R R2, SR_TID.X ;  /* 0x0000000000027919 */ /* 0x001e220000002100 */
[----:B------:R-:W-:Y:S01]  /*5f910*/  BSSY B1, `(.L_x_16137) ;  /* 0x0000aaf000017945 */ /* 0x000fe20003800000 */
[----:B------:R-:W-:Y:S02]  /*5f920*/  CS2R R34, SRZ ;  /* 0x0000000000227805 */ /* 0x000fe4000001ff00 */
[----:B------:R-:W-:Y:S01]  /*5f930*/  CS2R R32, SRZ ;  /* 0x0000000000207805 */ /* 0x000fe2000001ff00 */
[----:B0-----:R-:W-:-:S05]  /*5f940*/  VIADD R2, R2, 0x80 ;  /* 0x0000008002027836 */ /* 0x001fca0000000000 */
[----:B------:R-:W-:-:S13]  /*5f950*/  ISETP.GE.AND P0, PT, R2, R53, PT ;  /* 0x000000350200720c */ /* 0x000fda0003f06270 */
[----:B------:R-:W-:Y:S05]  /*5f960*/  @P0 BRA `(.L_x_16138) ;  /* 0x000000a800a40947 */ /* 0x000fea0003800000 */
[----:B-----5:R-:W-:Y:S02]  /*5f970*/  DSETP.GTU.AND P0, PT, |R26|, +INF , PT ;  /* 0x7ff000001a00742a */ /* 0x020fe40003f0c200 */
[----:B------:R-:W-:Y:S02]  /*5f980*/  DADD R54, -RZ, |R24| ;  /* 0x00000000ff367229 */ /* 0x000fe40000000518 */
[----:B------:R-:W-:Y:S02]  /*5f990*/  DADD R56, -RZ, |R26| ;  /* 0x00000000ff387229 */ /* 0x000fe4000000051a */
[----:B------:R-:W-:-:S06]  /*5f9a0*/  DSETP.GTU.OR P0, PT, |R24|, +INF , P0 ;  /* 0x7ff000001800742a */ /* 0x000fcc000070c600 */
[----:B------:R-:W-:Y:S02]  /*5f9b0*/  IMAD.MOV.U32 R28, RZ, RZ, R54 ;  /* 0x000000ffff1c7224 */ /* 0x000fe400078e0036 */
[----:B------:R-:W-:Y:S01]  /*5f9c0*/  IMAD.MOV.U32 R29, RZ, RZ, R55 ;  /* 0x000000ffff1d7224 */ /* 0x000fe200078e0037 */
[----:B------:R-:W-:Y:S01]  /*5f9d0*/  MOV R11, R57 ;  /* 0x00000039000b7202 */ /* 0x000fe20000000f00 */
[----:B------:R-:W-:-:S04]  /*5f9e0*/  IMAD.MOV.U32 R10, RZ, RZ, R56 ;  /* 0x000000ffff0a7224 */ /* 0x000fc800078e0038 */
        /* <DEDUP_REMOVED lines=137> */
.L_x_16144:
[----:B------:R-:W-:Y:S05]  /*60280*/  BSYNC B3 ;  /* 0x0000000000037941 */ /* 0x000fea0003800000 */
.L_x_16143:
        /* <DEDUP_REMOVED lines=82> */
.L_x_16142:
        /* <DEDUP_REMOVED lines=36> */
.L_x_16152:
[----:B------:R-:W-:Y:S05]  /*609f0*/  BSYNC B4 ;  /* 0x0000000000047941 */ /* 0x000fea0003800000 */
.L_x_16151:
[----:B------:R-:W-:Y:S01]  /*60a00*/  MOV R32, R2 ;  /* 0x0000000200207202 */ /* 0x000fe20000000f00 */
[----:B------:R-:W-:Y:S01]  /*60a10*/  IMAD.MOV.U32 R33, RZ, RZ, R3 ;  /* 0x000000ffff217224 */ /* 0x000fe200078e0003 */
[----:B------:R-:W-:Y:S06]  /*60a20*/  BRA `(.L_x_16150) ;  /* 0x0000000000047947 */ /* 0x000fec0003800000 */
.L_x_16149:
[----:B------:R-:W-:-:S11]  /*60a30*/  DADD R32, -R66, R64 ;  /* 0x0000000042207229 */ /* 0x000fd60000000140 */
.L_x_16150:
[----:B------:R-:W-:Y:S05]  /*60a40*/  BSYNC B3 ;  /* 0x0000000000037941 */ /* 0x000fea0003800000 */
.L_x_16148:
        /* <DEDUP_REMOVED lines=31> */
.L_x_16157:
[----:B------:R-:W-:Y:S05]  /*60c40*/  BSYNC B4 ;  /* 0x0000000000047941 */ /* 0x000fea0003800000 */
.L_x_16156:
[----:B------:R-:W-:Y:S05]  /*60c50*/  BRA `(.L_x_16155) ;  /* 0x0000000000047947 */ /* 0x000fea0003800000 */
.L_x_16154:
[----:B------:R-:W-:-:S11]  /*60c60*/  DADD R2, R34, -R8 ;  /* 0x0000000022027229 */ /* 0x000fd60000000808 */
.L_x_16155:
[----:B------:R-:W-:Y:S05]  /*60c70*/  BSYNC B3 ;  /* 0x0000000000037941 */ /* 0x000fea0003800000 */
.L_x_16153:
        /* <DEDUP_REMOVED lines=30> */
.L_x_16159:
[----:B------:R-:W-:Y:S05]  /*60e60*/  BSYNC B3 ;  /* 0x0000000000037941 */ /* 0x000fea0003800000 */
.L_x_16158:
        /* <DEDUP_REMOVED lines=86> */
.L_x_16160:
        /* <DEDUP_REMOVED lines=22> */
.L_x_16162:
[----:B------:R-:W-:Y:S05]  /*61530*/  BSYNC B3 ;  /* 0x0000000000037941 */ /* 0x000fea0003800000 */
.L_x_16161:
        /* <DEDUP_REMOVED lines=30> */
.L_x_16147:
        /* <DEDUP_REMOVED lines=26> */
.L_x_16165:
[----:B------:R-:W-:Y:S05]  /*618c0*/  BSYNC B3 ;  /* 0x0000000000037941 */ /* 0x000fea0003800000 */
.L_x_16164:
        /* <DEDUP_REMOVED lines=27> */
.L_x_16168:
[----:B------:R-:W-:Y:S05]  /*61a80*/  BSYNC B3 ;  /* 0x0000000000037941 */ /* 0x000fea0003800000 */
.L_x_16167:
        /* <DEDUP_REMOVED lines=30> */
.L_x_16166:
        /* <DEDUP_REMOVED lines=76> */
.L_x_16169:
[----:B------:R-:W-:Y:S01]  /*62130*/  IMAD.MOV.U32 R2, RZ, RZ, 0x0 ;  /* 0x00000000ff027424 */ /* 0x000fe200078e00ff */
[----:B------:R-:W-:Y:S01]  /*62140*/  FSETP.NEU.FTZ.AND P0, PT, R5, RZ, PT ;  /* 0x000000ff0500720b */ /* 0x000fe20003f1d000 */
[----:B------:R-:W-:-:S06]  /*62150*/  IMAD.MOV.U32 R3, RZ, RZ, 0x7ff00000 ;  /* 0x7ff00000ff037424 */ /* 0x000fcc00078e00ff */
[----:B------:R-:W-:-:S10]  /*62160*/  DFMA R2, R4, R2, +INF ;  /* 0x7ff000000402742b */ /* 0x000fd40000000002 */
[----:B------:R-:W-:Y:S02]  /*62170*/  FSEL R32, R2, RZ, P0 ;  /* 0x000000ff02207208 */ /* 0x000fe40000000000 */
[----:B------:R-:W-:Y:S01]  /*62180*/  FSEL R33, R3, -QNAN , P0 ;  /* 0xfff0000003217808 */ /* 0x000fe20000000000 */
[----:B------:R-:W-:Y:S06]  /*62190*/  BRA `(.L_x_16145) ;  /* 0x0000000400447947 */ /* 0x000fec0003800000 */
.L_x_16163:
        /* <DEDUP_REMOVED lines=27> */
.L_x_16171:
[----:B------:R-:W-:Y:S05]  /*62350*/  BSYNC B3 ;  /* 0x0000000000037941 */ /* 0x000fea0003800000 */
.L_x_16170:
        /* <DEDUP_REMOVED lines=21> */
.L_x_16173:
[----:B------:R-:W-:Y:S05]  /*624b0*/  BSYNC B3 ;  /* 0x0000000000037941 */ /* 0x000fea0003800000 */
.L_x_16172:
[----:B------:R-:W-:Y:S02]  /*624c0*/  IMAD.MOV.U32 R32, RZ, RZ, R2 ;  /* 0x000000ffff207224 */ /* 0x000fe400078e0002 */
[----:B------:R-:W-:Y:S01]  /*624d0*/  IMAD.MOV.U32 R33, RZ, RZ, R3 ;  /* 0x000000ffff217224 */ /* 0x000fe200078e0003 */
[----:B------:R-:W-:Y:S06]  /*624e0*/  BRA `(.L_x_16145) ;  /* 0x0000000000707947 */ /* 0x000fec0003800000 */
.L_x_16146:
        /* <DEDUP_REMOVED lines=25> */
.L_x_16175:
[----:B------:R-:W-:Y:S05]  /*62680*/  BSYNC B3 ;  /* 0x0000000000037941 */ /* 0x000fea0003800000 */
.L_x_16174:
[----:B------:R-:W-:Y:S02]  /*62690*/  IMAD.MOV.U32 R32, RZ, RZ, R4 ;  /* 0x000000ffff207224 */ /* 0x000fe400078e0004 */
[----:B------:R-:W-:-:S07]  /*626a0*/  IMAD.MOV.U32 R33, RZ, RZ, R5 ;  /* 0x000000ffff217224 */ /* 0x000fce00078e0005 */
.L_x_16145:
[----:B------:R-:W-:Y:S05]  /*626b0*/  BSYNC B2 ;  /* 0x0000000000027941 */ /* 0x000fea0003800000 */
.L_x_16141:
        /* <DEDUP_REMOVED lines=25> */
.L_x_16180:
[----:B------:R-:W-:Y:S05]  /*62850*/  BSYNC B4 ;  /* 0x0000000000047941 */ /* 0x000fea0003800000 */
.L_x_16179:
        /* <DEDUP_REMOVED lines=49> */
.L_x_16182:
        /* <DEDUP_REMOVED lines=71> */
.L_x_16181:
        /* <DEDUP_REMOVED lines=38> */
.L_x_16191:
[----:B------:R-:W-:Y:S05]  /*63240*/  BSYNC B6 ;  /* 0x0000000000067941 */ /* 0x000fea0003800000 */
.L_x_16190:
[----:B------:R-:W-:Y:S01]  /*63250*/  MOV R68, R2 ;  /* 0x0000000200447202 */ /* 0x000fe20000000f00 */
[----:B------:R-:W-:Y:S01]  /*63260*/  IMAD.MOV.U32 R69, RZ, RZ, R3 ;  /* 0x000000ffff457224 */ /* 0x000fe200078e0003 */
[----:B------:R-:W-:Y:S06]  /*63270*/  BRA `(.L_x_16189) ;  /* 0x0000000000047947 */ /* 0x000fec0003800000 */
.L_x_16188:
[----:B------:R-:W-:-:S11]  /*63280*/  DADD R68, -R66, R64 ;  /* 0x0000000042447229 */ /* 0x000fd60000000140 */
.L_x_16189:
[----:B------:R-:W-:Y:S05]  /*63290*/  BSYNC B5 ;  /* 0x0000000000057941 */ /* 0x000fea0003800000 */
.L_x_16187:
        /* <DEDUP_REMOVED lines=28> */
.L_x_16196:
[----:B------:R-:W-:Y:S05]  /*63460*/  BSYNC B6 ;  /* 0x0000000000067941 */ /* 0x000fea0003800000 */
.L_x_16195:
[----:B------:R-:W-:Y:S01]  /*63470*/  MOV R28, R2 ;  /* 0x00000002001c7202 */ /* 0x000fe20000000f00 */
[----:B------:R-:W-:Y:S01]  /*63480*/  IMAD.MOV.U32 R29, RZ, RZ, R3 ;  /* 0x000000ffff1d7224 */ /* 0x000fe200078e0003 */
[----:B------:R-:W-:Y:S06]  /*63490*/  BRA `(.L_x_16194) ;  /* 0x0000000000047947 */ /* 0x000fec0003800000 */
.L_x_16193:
[----:B------:R-:W-:-:S11]  /*634a0*/  DADD R28, -R62, R34 ;  /* 0x000000003e1c7229 */ /* 0x000fd60000000122 */
.L_x_16194:
[----:B------:R-:W-:Y:S05]  /*634b0*/  BSYNC B5 ;  /* 0x0000000000057941 */ /* 0x000fea0003800000 */
.L_x_16192:
        /* <DEDUP_REMOVED lines=30> */
.L_x_16198:
[----:B------:R-:W-:Y:S05]  /*636a0*/  BSYNC B5 ;  /* 0x0000000000057941 */ /* 0x000fea0003800000 */
.L_x_16197:
[----:B------:R-:W-:Y:S01]  /*636b0*/  MOV R30, R4 ;  /* 0x00000004001e7202 */ /* 0x000fe20000000f00 */
[----:B------:R-:W-:Y:S01]  /*636c0*/  IMAD.MOV.U32 R31, RZ, RZ, R5 ;  /* 0x000000ffff1f7224 */ /* 0x000fe200078e0005 */
[----:B------:R-:W-:Y:S06]  /*636d0*/  BRA `(.L_x_16199) ;  /* 0x0000000800607947 */ /* 0x000fec0003800000 */
.L_x_16186:
        /* <DEDUP_REMOVED lines=30> */
.L_x_16202:
[----:B------:R-:W-:Y:S05]  /*638c0*/  BSYNC B5 ;  /* 0x0000000000057941 */ /* 0x000fea0003800000 */
.L_x_16201:
[----:B------:R-:W-:Y:S01]  /*638d0*/  MOV R30, R4 ;  /* 0x00000004001e7202 */ /* 0x000fe20000000f00 */
[----:B------:R-:W-:Y:S01]  /*638e0*/  IMAD.MOV.U32 R31, RZ, RZ, R5 ;  /* 0x000000ffff1f7224 */ /* 0x000fe200078e0005 */
[----:B------:R-:W-:Y:S06]  /*638f0*/  BRA `(.L_x_16199) ;  /* 0x0000000400d87947 */ /* 0x000fec0003800000 */
.L_x_16200:
        /* <DEDUP_REMOVED lines=31> */
.L_x_16204:
[----:B------:R-:W-:Y:S05]  /*63af0*/  BSYNC B5 ;  /* 0x0000000000057941 */ /* 0x000fea0003800000 */
.L_x_16203:
        /* <DEDUP_REMOVED lines=21> */
.L_x_16206:
[----:B------:R-:W-:Y:S05]  /*63c50*/  BSYNC B5 ;  /* 0x0000000000057941 */ /* 0x000fea0003800000 */
.L_x_16205:
[----:B------:R-:W-:Y:S01]  /*63c60*/  DMUL R10, R10, 8.11296384146066816958e+31 ;  /* 0x469000000a0a7828 */ /* 0x000fe20000000000 */
[----:B------:R-:W-:Y:S01]  /*63c70*/  MOV R30, R2 ;  /* 0x00000002001e7202 */ /* 0x000fe20000000f00 */
[----:B------:R-:W-:Y:S01]  /*63c80*/  IMAD.MOV.U32 R31, RZ, RZ, R3 ;  /* 0x000000ffff1f7224 */ /* 0x000fe200078e0003 */
[----:B------:R-:W-:Y:S08]  /*63c90*/  BRA `(.L_x_16199) ;  /* 0x0000000000f07947 */ /* 0x000ff00003800000 */
.L_x_16185:
        /* <DEDUP_REMOVED lines=27> */
.L_x_16208:
[----:B------:R-:W-:Y:S05]  /*63e50*/  BSYNC B5 ;  /* 0x0000000000057941 */ /* 0x000fea0003800000 */
.L_x_16207:
        /* <DEDUP_REMOVED lines=30> */
.L_x_16210:
[----:B------:R-:W-:Y:S05]  /*64040*/  BSYNC B5 ;  /* 0x0000000000057941 */ /* 0x000fea0003800000 */
.L_x_16209:
[----:B------:R-:W-:-:S11]  /*64050*/  DMUL R30, R4, R34 ;  /* 0x00000022041e7228 */ /* 0x000fd60000000000 */
.L_x_16199:
[----:B------:R-:W-:Y:S05]  /*64060*/  BSYNC B4 ;  /* 0x0000000000047941 */ /* 0x000fea0003800000 */
.L_x_16184:
[----:B------:R-:W-:Y:S05]  /*64070*/  BRA `(.L_x_16211) ;  /* 0x0000000000087947 */ /* 0x000fea0003800000 */
.L_x_16178:
[----:B------:R-:W-:Y:S02]  /*64080*/  DMUL R30, R30, 9.00719925474099200000e+15 ;  /* 0x434000001e1e7828 */ /* 0x000fe40000000000 */
[----:B------:R-:W-:-:S11]  /*64090*/  DMUL R10, R10, 9.00719925474099200000e+15 ;  /* 0x434000000a0a7828 */ /* 0x000fd60000000000 */
.L_x_16211:
[----:B------:R-:W-:Y:S05]  /*640a0*/  BSYNC B2 ;  /* 0x0000000000027941 */ /* 0x000fea0003800000 */
.L_x_16177:
        /* <DEDUP_REMOVED lines=28> */
.L_x_16213:
[----:B------:R-:W-:Y:S05]  /*64270*/  BSYNC B2 ;  /* 0x0000000000027941 */ /* 0x000fea0003800000 */
.L_x_16212:
        /* <DEDUP_REMOVED lines=82> */
.L_x_16215:
[----:B------:R-:W-:Y:S02]  /*647a0*/  FSEL R2, RZ, 3.37028055040000000000e+12, P0 ;  /* 0x54442d18ff027808 */ /* 0x000fe40000000000 */
[----:B------:R-:W-:-:S07]  /*647b0*/  FSEL R3, RZ, 2.1426990032196044922, P0 ;  /* 0x400921fbff037808 */ /* 0x000fce0000000000 */
.L_x_16216:
[----:B------:R-:W-:Y:S05]  /*647c0*/  BSYNC B0 ;  /* 0x0000000000007941 */ /* 0x000fea0003800000 */
.L_x_16214:
[----:B------:R-:W-:Y:S01]  /*647d0*/  DADD R30, |R30|, |R10| ;  /* 0x000000001e1e7229 */ /* 0x000fe2000000060a */
[----:B------:R-:W-:-:S07]  /*647e0*/  LOP3.LUT R11, R3, 0x80000000, R11, 0xb8, !PT ;  /* 0x80000000030b7812 */ /* 0x000fce00078eb80b */
[----:B------:R-:W-:-:S06]  /*647f0*/  DSETP.GTU.AND P0, PT, |R30|, +INF , PT ;  /* 0x7ff000001e00742a */ /* 0x000fcc0003f0c200 */
[----:B------:R-:W-:Y:S02]  /*64800*/  FSEL R2, R30, R2, P0 ;  /* 0x000000021e027208 */ /* 0x000fe40000000000 */
[----:B------:R-:W-:-:S07]  /*64810*/  FSEL R3, R31, R11, P0 ;  /* 0x0000000b1f037208 */ /* 0x000fce0000000000 */
.L_x_16183:
[----:B------:R-:W-:Y:S05]  /*64820*/  BSYNC B3 ;  /* 0x0000000000037941 */ /* 0x000fea0003800000 */
.L_x_16176:
[----:B------:R-:W-:Y:S01]  /*64830*/  LOP3.LUT R35, R3, 0x80000000, R27, 0xb8, !PT ;  /* 0x8000000003237812 */ /* 0x000fe200078eb81b */
[----:B------:R-:W-:Y:S01]  /*64840*/  IMAD.MOV.U32 R34, RZ, RZ, R2 ;  /* 0x000000ffff227224 */ /* 0x000fe200078e0002 */
[----:B------:R-:W-:Y:S01]  /*64850*/  LOP3.LUT R33, R33, 0x80000000, R25, 0xb8, !PT ;  /* 0x8000000021217812 */ /* 0x000fe200078eb819 */
[----:B------:R-:W-:Y:S06]  /*64860*/  BRA `(.L_x_16138) ;  /* 0x0000005800e47947 */ /* 0x000fec0003800000 */
.L_x_16140:
        /* <DEDUP_REMOVED lines=112> */
.L_x_16222:
[----:B------:R-:W-:Y:S05]  /*64f70*/  BSYNC B0 ;  /* 0x0000000000007941 */ /* 0x000fea0003800000 */
.L_x_16221:
        /* <DEDUP_REMOVED lines=8> */
.L_x_16224:
[----:B------:R-:W-:Y:S05]  /*65000*/  BSYNC B3 ;  /* 0x0000000000037941 */ /* 0x000fea0003800000 */
.L_x_16223:
        /* <DEDUP_REMOVED lines=82> */
.L_x_16226:
[----:B------:R-:W-:-:S04]  /*65530*/  ISETP.GE.AND P0, PT, R29, RZ, PT ;  /* 0x000000ff1d00720c */ /* 0x000fc80003f06270 */
[----:B------:R-:W-:Y:S02]  /*65540*/  FSEL R6, RZ, 3.37028055040000000000e+12, P0 ;  /* 0x54442d18ff067808 */ /* 0x000fe40000000000 */
[----:B------:R-:W-:-:S07]  /*65550*/  FSEL R7, RZ, 2.1426990032196044922, P0 ;  /* 0x400921fbff077808 */ /* 0x000fce0000000000 */
.L_x_16227:
[----:B------:R-:W-:Y:S05]  /*65560*/  BSYNC B0 ;  /* 0x0000000000007941 */ /* 0x000fea0003800000 */
.L_x_16225:
[----:B------:R-:W-:Y:S01]  /*65570*/  DADD R2, |R24|, |R26| ;  /* 0x0000000018027229 */ /* 0x000fe2000000061a */
[----:B------:R-:W-:Y:S01]  /*65580*/  LOP3.LUT R11, R7, 0x80000000, R11, 0xb8, !PT ;  /* 0x80000000070b7812 */ /* 0x000fe200078eb80b */
[----:B------:R-:W-:-:S06]  /*65590*/  DMUL R30, R30, 0.5 ;  /* 0x3fe000001e1e7828 */ /* 0x000fcc0000000000 */
[----:B------:R-:W-:-:S06]  /*655a0*/  DSETP.GTU.AND P0, PT, |R2|, +INF , PT ;  /* 0x7ff000000200742a */ /* 0x000fcc0003f0c200 */
[----:B------:R-:W-:Y:S02]  /*655b0*/  FSEL R6, R2, R6, P0 ;  /* 0x0000000602067208 */ /* 0x000fe40000000000 */
[----:B------:R-:W-:Y:S01]  /*655c0*/  FSEL R7, R3, R11, P0 ;  /* 0x0000000b03077208 */ /* 0x000fe20000000000 */
[----:B------:R-:W-:Y:S06]  /*655d0*/  BRA `(.L_x_16228) ;  /* 0x0000004c00187947 */ /* 0x000fec0003800000 */
.L_x_16220:
        /* <DEDUP_REMOVED lines=19> */
[----:B------:R-:W-:Y:S01]  /*65710*/  IMAD.MOV.U32 R54, RZ, RZ, RZ ;  /* 0x000000ffff367224 */ /* 0x000fe200078e00ff */
        /* <DEDUP_REMOVED lines=115> */
.L_x_16230:
[----:B------:R-:W-:Y:S05]  /*65e50*/  BSYNC B0 ;  /* 0x0000000000007941 */ /* 0x000fea0003800000 */
.L_x_16229:
        /* <DEDUP_REMOVED lines=8> */
.L_x_16232:
[----:B------:R-:W-:Y:S05]  /*65ee0*/  BSYNC B3 ;  /* 0x0000000000037941 */ /* 0x000fea0003800000 */
.L_x_16231:
        /* <DEDUP_REMOVED lines=82> */
.L_x_16234:
[----:B------:R-:W-:-:S04]  /*66410*/  ISETP.GE.AND P0, PT, R29, RZ, PT ;  /* 0x000000ff1d00720c */ /* 0x000fc80003f06270 */
[----:B------:R-:W-:Y:S02]  /*66420*/  FSEL R6, RZ, 3.37028055040000000000e+12, P0 ;  /* 0x54442d18ff067808 */ /* 0x000fe40000000000 */
[----:B------:R-:W-:-:S07]  /*66430*/  FSEL R7, RZ, 2.1426990032196044922, P0 ;  /* 0x400921fbff077808 */ /* 0x000fce0000000000 */
.L_x_16235:
[----:B------:R-:W-:Y:S05]  /*66440*/  BSYNC B0 ;  /* 0x0000000000007941 */ /* 0x000fea0003800000 */
.L_x_16233:
[----:B------:R-:W-:Y:S01]  /*66450*/  DADD R2, |R24|, |R26| ;  /* 0x0000000018027229 */ /* 0x000fe2000000061a */
[----:B------:R-:W-:-:S07]  /*66460*/  LOP3.LUT R11, R7, 0x80000000, R11, 0xb8, !PT ;  /* 0x80000000070b7812 */ /* 0x000fce00078eb80b */
[----:B------:R-:W-:-:S06]  /*66470*/  DSETP.GTU.AND P0, PT, |R2|, +INF , PT ;  /* 0x7ff000000200742a */ /* 0x000fcc0003f0c200 */
[----:B------:R-:W-:Y:S02]  /*66480*/  FSEL R6, R2, R6, P0 ;  /* 0x0000000602067208 */ /* 0x000fe40000000000 */
[----:B------:R-:W-:Y:S01]  /*66490*/  FSEL R7, R3, R11, P0 ;  /* 0x0000000b03077208 */ /* 0x000fe20000000000 */
[----:B------:R-:W-:Y:S06]  /*664a0*/  BRA `(.L_x_16228) ;  /* 0x0000003c00647947 */ /* 0x000fec0003800000 */
.L_x_16219:
        /* <DEDUP_REMOVED lines=23> */
.L_x_16237:
[----:B------:R-:W-:Y:S05]  /*66620*/  BSYNC B3 ;  /* 0x0000000000037941 */ /* 0x000fea0003800000 */
.L_x_16236:
        /* <DEDUP_REMOVED lines=26> */
.L_x_16239:
[----:B------:R-:W-:Y:S05]  /*667d0*/  BSYNC B3 ;  /* 0x0000000000037941 */ /* 0x000fea0003800000 */
.L_x_16238:
        /* <DEDUP_REMOVED lines=136> */
.L_x_16241:
[----:B------:R-:W-:Y:S05]  /*67060*/  BSYNC B0 ;  /* 0x0000000000007941 */ /* 0x000fea0003800000 */
.L_x_16240:
        /* <DEDUP_REMOVED lines=8> */
.L_x_16243:
[----:B------:R-:W-:Y:S05]  /*670f0*/  BSYNC B3 ;  /* 0x0000000000037941 */ /* 0x000fea0003800000 */
.L_x_16242:
        /* <DEDUP_REMOVED lines=82> */
.L_x_16245:
[----:B------:R-:W-:-:S04]  /*67620*/  ISETP.GE.AND P0, PT, R29, RZ, PT ;  /* 0x000000ff1d00720c */ /* 0x000fc80003f06270 */
[----:B------:R-:W-:Y:S02]  /*67630*/  FSEL R6, RZ, 3.37028055040000000000e+12, P0 ;  /* 0x54442d18ff067808 */ /* 0x000fe40000000000 */
[----:B------:R-:W-:-:S07]  /*67640*/  FSEL R7, RZ, 2.1426990032196044922, P0 ;  /* 0x400921fbff077808 */ /* 0x000fce0000000000 */
.L_x_16246:
[----:B------:R-:W-:Y:S05]  /*67650*/  BSYNC B0 ;  /* 0x0000000000007941 */ /* 0x000fea0003800000 */
.L_x_16244:
[----:B------:R-:W-:Y:S01]  /*67660*/  DADD R2, |R24|, |R26| ;  /* 0x0000000018027229 */ /* 0x000fe2000000061a */
[----:B------:R-:W-:Y:S01]  /*67670*/  LOP3.LUT R11, R7, 0x80000000, R11, 0xb8, !PT ;  /* 0x80000000070b7812 */ /* 0x000fe200078eb80b */
[----:B------:R-:W-:-:S06]  /*67680*/  DADD R30, R30, 1 ;  /* 0x3ff000001e1e7429 */ /* 0x000fcc0000000000 */
[----:B------:R-:W-:-:S06]  /*67690*/  DSETP.GTU.AND P0, PT, |R2|, +INF , PT ;  /* 0x7ff000000200742a */ /* 0x000fcc0003f0c200 */
[----:B------:R-:W-:Y:S02]  /*676a0*/  FSEL R6, R2, R6, P0 ;  /* 0x0000000602067208 */ /* 0x000fe40000000000 */
[----:B------:R-:W-:Y:S01]  /*676b0*/  FSEL R7, R3, R11, P0 ;  /* 0x0000000b03077208 */ /* 0x000fe20000000000 */
[----:B------:R-:W-:Y:S06]  /*676c0*/  BRA `(.L_x_16228) ;  /* 0x0000002800dc7947 */ /* 0x000fec0003800000 */
.L_x_16218:
        /* <DEDUP_REMOVED lines=20> */
[----:B------:R-:W-:Y:S01]  /*67810*/  IMAD.MOV.U32 R52, RZ, RZ, R4 ;  /* 0x000000ffff347224 */ /* 0x000fe200078e0004 */
[----:B------:R-:W-:-:S08]  /*67820*/  DFMA R8, R8, R8, R8 ;  /* 0x000000080808722b */ /* 0x000fd00000000008 */
[----:B------:R-:W-:Y:S01]  /*67830*/  DFMA R8, R6, R8, R6 ;  /* 0x000000080608722b */ /* 0x000fe20000000006 */
[----:B------:R-:W-:Y:S02]  /*67840*/  IMAD.MOV.U32 R6, RZ, RZ, R4 ;  /* 0x000000ffff067224 */ /* 0x000fe400078e0004 */
[----:B------:R-:W-:Y:S02]  /*67850*/  IMAD.MOV.U32 R7, RZ, RZ, R5 ;  /* 0x000000ffff077224 */ /* 0x000fe400078e0005 */
[----:B------:R-:W-:-:S03]  /*67860*/  IMAD.MOV.U32 R4, RZ, RZ, -0x3ff ;  /* 0xfffffc01ff047424 */ /* 0x000fc600078e00ff */
[----:B------:R-:W-:Y:S01]  /*67870*/  DFMA R2, -R34, R8, 1 ;  /* 0x3ff000002202742b */ /* 0x000fe20000000108 */
[----:B------:R-:W-:Y:S01]  /*67880*/  @!P0 IMAD.MOV.U32 R4, RZ, RZ, -0x435 ;  /* 0xfffffbcbff048424 */ /* 0x000fe200078e00ff */
        /* <DEDUP_REMOVED lines=80> */
.L_x_16250:
[----:B------:R-:W-:Y:S05]  /*67d90*/  BSYNC B0 ;  /* 0x0000000000007941 */ /* 0x000fea0003800000 */
.L_x_16249:
        /* <DEDUP_REMOVED lines=8> */
.L_x_16252:
[----:B------:R-:W-:Y:S05]  /*67e20*/  BSYNC B3 ;  /* 0x0000000000037941 */ /* 0x000fea0003800000 */
.L_x_16251:
        /* <DEDUP_REMOVED lines=73> */
.L_x_16254:
[----:B------:R-:W-:Y:S05]  /*682c0*/  BSYNC B0 ;  /* 0x0000000000007941 */ /* 0x000fea0003800000 */
.L_x_16253:
[----:B------:R-:W-:Y:S01]  /*682d0*/  LOP3.LUT R3, R7, 0x80000000, R27, 0xb8, !PT ;  /* 0x8000000007037812 */ /* 0x000fe200078eb81b */
[----:B------:R-:W-:Y:S01]  /*682e0*/  DMUL R30, R30, 0.5 ;  /* 0x3fe000001e1e7828 */ /* 0x000fe20000000000 */
[----:B------:R-:W-:Y:S02]  /*682f0*/  FSEL R6, R4, R6, P0 ;  /* 0x0000000604067208 */ /* 0x000fe40000000000 */
[----:B------:R-:W-:Y:S01]  /*68300*/  FSEL R7, R5, R3, P0 ;  /* 0x0000000305077208 */ /* 0x000fe20000000000 */
[----:B------:R-:W-:Y:S07]  /*68310*/  BRA `(.L_x_16228) ;  /* 0x0000001c00c87947 */ /* 0x000fee0003800000 */
.L_x_16248:
        /* <DEDUP_REMOVED lines=36> */
[----:B------:R-:W0:Y:S01]  /*68560*/  MUFU.RSQ64H R55, R31 ;  /* 0x0000001f00377308 */ /* 0x000e220000001c00 */
[----:B------:R-:W-:Y:S01]  /*68570*/  IMAD.MOV.U32 R52, RZ, RZ, -0x3ff ;  /* 0xfffffc01ff347424 */ /* 0x000fe200078e00ff */
        /* <DEDUP_REMOVED lines=97> */
.L_x_16256:
[----:B------:R-:W-:Y:S05]  /*68b90*/  BSYNC B0 ;  /* 0x0000000000007941 */ /* 0x000fea0003800000 */
.L_x_16255:
        /* <DEDUP_REMOVED lines=8> */
.L_x_16258:
[----:B------:R-:W-:Y:S05]  /*68c20*/  BSYNC B3 ;  /* 0x0000000000037941 */ /* 0x000fea0003800000 */
.L_x_16257:
        /* <DEDUP_REMOVED lines=73> */
.L_x_16260:
[----:B------:R-:W-:Y:S05]  /*690c0*/  BSYNC B0 ;  /* 0x0000000000007941 */ /* 0x000fea0003800000 */
.L_x_16259:
[----:B------:R-:W-:Y:S02]  /*690d0*/  LOP3.LUT R3, R7, 0x80000000, R27, 0xb8, !PT ;  /* 0x8000000007037812 */ /* 0x000fe400078eb81b */
[----:B------:R-:W-:Y:S02]  /*690e0*/  FSEL R6, R4, R6, P1 ;  /* 0x0000000604067208 */ /* 0x000fe40000800000 */
[----:B------:R-:W-:Y:S01]  /*690f0*/  FSEL R7, R5, R3, P1 ;  /* 0x0000000305077208 */ /* 0x000fe20000800000 */
[----:B------:R-:W-:Y:S06]  /*69100*/  BRA `(.L_x_16228) ;  /* 0x00000010004c7947 */ /* 0x000fec0003800000 */
.L_x_16247:
        /* <DEDUP_REMOVED lines=23> */
.L_x_16262:
[----:B------:R-:W-:Y:S05]  /*69280*/  BSYNC B3 ;  /* 0x0000000000037941 */ /* 0x000fea0003800000 */
.L_x_16261:
        /* <DEDUP_REMOVED lines=26> */
.L_x_16264:
[----:B------:R-:W-:Y:S05]  /*69430*/  BSYNC B3 ;  /* 0x0000000000037941 */ /* 0x000fea0003800000 */
.L_x_16263:
        /* <DEDUP_REMOVED lines=136> */
.L_x_16266:
[----:B------:R-:W-:Y:S05]  /*69cc0*/  BSYNC B0 ;  /* 0x0000000000007941 */ /* 0x000fea0003800000 */
.L_x_16265:
        /* <DEDUP_REMOVED lines=8> */
.L_x_16268:
[----:B------:R-:W-:Y:S05]  /*69d50*/  BSYNC B3 ;  /* 0x0000000000037941 */ /* 0x000fea0003800000 */
.L_x_16267:
        /* <DEDUP_REMOVED lines=74> */
.L_x_16270:
[----:B------:R-:W-:Y:S05]  /*6a200*/  BSYNC B0 ;  /* 0x0000000000007941 */ /* 0x000fea0003800000 */
.L_x_16269:
[----:B------:R-:W-:Y:S02]  /*6a210*/  LOP3.LUT R3, R7, 0x80000000, R27, 0xb8, !PT ;  /* 0x8000000007037812 */ /* 0x000fe400078eb81b */
[----:B------:R-:W-:Y:S02]  /*6a220*/  FSEL R6, R4, R6, P1 ;  /* 0x0000000604067208 */ /* 0x000fe40000800000 */
[----:B------:R-:W-:-:S07]  /*6a230*/  FSEL R7, R5, R3, P1 ;  /* 0x0000000305077208 */ /* 0x000fce0000800000 */
.L_x_16228:
[----:B------:R-:W-:Y:S05]  /*6a240*/  BSYNC B2 ;  /* 0x0000000000027941 */ /* 0x000fea0003800000 */
.L_x_16217:
        /* <DEDUP_REMOVED lines=8> */
.L_x_16139:
        /* <DEDUP_REMOVED lines=19> */
.L_x_16138:
[----:B------:R-:W-:Y:S05]  /*6a400*/  BSYNC B1 ;  /* 0x0000000000017941 */ /* 0x000fea0003800000 */
.L_x_16137:
[----:B------:R-:W-:Y:S05]  /*6a410*/  WARPSYNC.ALL ;  /* 0x0000000000007948 */ /* 0x000fea0003800000 */
[----:B------:R-:W0:Y:S01]  /*6a420*/  S2R R2, SR_TID.X ;  /* 0x0000000000027919 */ /* 0x000e220000002100 */
        /* <DEDUP_REMOVED lines=29> */
[----:B------:R-:W-:Y:S01]  /*6a600*/  MOV R29, R21 ;  /* 0x00000015001d7202 */ /* 0x000fe20000000f00 */
        /* <DEDUP_REMOVED lines=121> */
.L_x_16278:
[----:B------:R-:W-:Y:S05]  /*6ada0*/  BSYNC B3 ;  /* 0x0000000000037941 */ /* 0x000fea0003800000 */
.L_x_16277:
        /* <DEDUP_REMOVED lines=82> */
.L_x_16276:
        /* <DEDUP_REMOVED lines=36> */
.L_x_16286:
[----:B------:R-:W-:Y:S05]  /*6b510*/  BSYNC B4 ;  /* 0x0000000000047941 */ /* 0x000fea0003800000 */
.L_x_16285:
[----:B------:R-:W-:Y:S02]  /*6b520*/  IMAD.MOV.U32 R28, RZ, RZ, R2 ;  /* 0x000000ffff1c7224 */ /* 0x000fe400078e0002 */
[----:B------:R-:W-:Y:S01]  /*6b530*/  IMAD.MOV.U32 R29, RZ, RZ, R3 ;  /* 0x000000ffff1d7224 */ /* 0x000fe200078e0003 */
[----:B------:R-:W-:Y:S06]  /*6b540*/  BRA `(.L_x_16284) ;  /* 0x0000000000047947 */ /* 0x000fec0003800000 */
.L_x_16283:
[----:B------:R-:W-:-:S11]  /*6b550*/  DADD R28, -R66, R64 ;  /* 0x00000000421c7229 */ /* 0x000fd60000000140 */
.L_x_16284:
[----:B------:R-:W-:Y:S05]  /*6b560*/  BSYNC B3 ;  /* 0x0000000000037941 */ /* 0x000fea0003800000 */
.L_x_16282:
        /* <DEDUP_REMOVED lines=31> */
.L_x_16291:
[----:B------:R-:W-:Y:S05]  /*6b760*/  BSYNC B4 ;  /* 0x0000000000047941 */ /* 0x000fea0003800000 */
.L_x_16290:
[----:B------:R-:W-:Y:S05]  /*6b770*/  BRA `(.L_x_16289) ;  /* 0x0000000000047947 */ /* 0x000fea0003800000 */
.L_x_16288:
[----:B------:R-:W-:-:S11]  /*6b780*/  DADD R2, R30, -R8 ;  /* 0x000000001e027229 */ /* 0x000fd60000000808 */
.L_x_16289:
[----:B------:R-:W-:Y:S05]  /*6b790*/  BSYNC B3 ;  /* 0x0000000000037941 */ /* 0x000fea0003800000 */
.L_x_16287:
        /* <DEDUP_REMOVED lines=30> */
.L_x_16293:
[----:B------:R-:W-:Y:S05]  /*6b980*/  BSYNC B3 ;  /* 0x0000000000037941 */ /* 0x000fea0003800000 */
.L_x_16292:
        /* <DEDUP_REMOVED lines=86> */
.L_x_16294:
        /* <DEDUP_REMOVED lines=22> */
.L_x_16296:
[----:B------:R-:W-:Y:S05]  /*6c050*/  BSYNC B3 ;  /* 0x0000000000037941 */ /* 0x000fea0003800000 */
.L_x_16295:
        /* <DEDUP_REMOVED lines=30> */
.L_x_16281:
        /* <DEDUP_REMOVED lines=26> */
.L_x_16299:
[----:B------:R-:W-:Y:S05]  /*6c3e0*/  BSYNC B3 ;  /* 0x0000000000037941 */ /* 0x000fea0003800000 */
.L_x_16298:
        /* <DEDUP_REMOVED lines=27> */
.L_x_16302:
[----:B------:R-:W-:Y:S05]  /*6c5a0*/  BSYNC B3 ;  /* 0x0000000000037941 */ /* 0x000fea0003800000 */
.L_x_16301:
        /* <DEDUP_REMOVED lines=30> */
.L_x_16300:
[----:B------:R-:W-:-:S10]  /*6c790*/  DADD R28, R28, 1 ;  /* 0x3ff000001c1c7429 */ /* 0x000fd40000000000 */
[----:B------:R-:W-:Y:S01]  /*6c7a0*/  ISETP.GT.AND P0, PT, R29, 0xfffff, PT ;  /* 0x000fffff1d00780c */ /* 0x000fe20003f04270 */
[--C-:B------:R-:W-:Y:S01]  /*6c7b0*/  IMAD.MOV.U32 R5, RZ, RZ, R29.reuse ;  /* 0x000000ffff057224 */ /* 0x100fe200078e001d */
[----:B------:R-:W-:Y:S01]  /*6c7c0*/  MOV R4, R28 ;  /* 0x0000001c00047202 */ /* 0x000fe20000000f00 */
        /* <DEDUP_REMOVED lines=72> */
.L_x_16303:
[----:B------:R-:W-:Y:S01]  /*6cc50*/  IMAD.MOV.U32 R2, RZ, RZ, 0x0 ;  /* 0x00000000ff027424 */ /* 0x000fe200078e00ff */
[----:B------:R-:W-:Y:S01]  /*6cc60*/  FSETP.NEU.FTZ.AND P0, PT, R5, RZ, PT ;  /* 0x000000ff0500720b */ /* 0x000fe20003f1d000 */
[----:B------:R-:W-:-:S06]  /*6cc70*/  IMAD.MOV.U32 R3, RZ, RZ, 0x7ff00000 ;  /* 0x7ff00000ff037424 */ /* 0x000fcc00078e00ff */
[----:B------:R-:W-:-:S10]  /*6cc80*/  DFMA R2, R4, R2, +INF ;  /* 0x7ff000000402742b */ /* 0x000fd40000000002 */
[----:B------:R-:W-:Y:S02]  /*6cc90*/  FSEL R28, R2, RZ, P0 ;  /* 0x000000ff021c7208 */ /* 0x000fe40000000000 */
[----:B------:R-:W-:Y:S01]  /*6cca0*/  FSEL R29, R3, -QNAN , P0 ;  /* 0xfff00000031d7808 */ /* 0x000fe20000000000 */
[----:B------:R-:W-:Y:S06]  /*6ccb0*/  BRA `(.L_x_16279) ;  /* 0x0000000400447947 */ /* 0x000fec0003800000 */
.L_x_16297:
        /* <DEDUP_REMOVED lines=27> */
.L_x_16305:
[----:B------:R-:W-:Y:S05]  /*6ce70*/  BSYNC B3 ;  /* 0x0000000000037941 */ /* 0x000fea0003800000 */
.L_x_16304:
        /* <DEDUP_REMOVED lines=21> */
.L_x_16307:
[----:B------:R-:W-:Y:S05]  /*6cfd0*/  BSYNC B3 ;  /* 0x0000000000037941 */ /* 0x000fea0003800000 */
.L_x_16306:
[----:B------:R-:W-:Y:S01]  /*6cfe0*/  IMAD.MOV.U32 R28, RZ, RZ, R2 ;  /* 0x000000ffff1c7224 */ /* 0x000fe200078e0002 */
[----:B------:R-:W-:Y:S01]  /*6cff0*/  MOV R29, R3 ;  /* 0x00000003001d7202 */ /* 0x000fe20000000f00 */
[----:B------:R-:W-:Y:S06]  /*6d000*/  BRA `(.L_x_16279) ;  /* 0x0000000000707947 */ /* 0x000fec0003800000 */
.L_x_16280:
        /* <DEDUP_REMOVED lines=25> */
.L_x_16309:
[----:B------:R-:W-:Y:S05]  /*6d1a0*/  BSYNC B3 ;  /* 0x0000000000037941 */ /* 0x000fea0003800000 */
.L_x_16308:
[----:B------:R-:W-:Y:S02]  /*6d1b0*/  IMAD.MOV.U32 R28, RZ, RZ, R4 ;  /* 0x000000ffff1c7224 */ /* 0x000fe400078e0004 */
[----:B------:R-:W-:-:S07]  /*6d1c0*/  IMAD.MOV.U32 R29, RZ, RZ, R5 ;  /* 0x000000ffff1d7224 */ /* 0x000fce00078e0005 */
.L_x_16279:
[----:B------:R-:W-:Y:S05]  /*6d1d0*/  BSYNC B2 ;  /* 0x0000000000027941 */ /* 0x000fea0003800000 */
.L_x_16275:
        /* <DEDUP_REMOVED lines=25> */
.L_x_16314:
[----:B------:R-:W-:Y:S05]  /*6d370*/  BSYNC B4 ;  /* 0x0000000000047941 */ /* 0x000fea0003800000 */
.L_x_16313:
        /* <DEDUP_REMOVED lines=49> */
.L_x_16316:
        /* <DEDUP_REMOVED lines=71> */
.L_x_16315:
        /* <DEDUP_REMOVED lines=38> */
.L_x_16325:
[----:B------:R-:W-:Y:S05]  /*6dd60*/  BSYNC B6 ;  /* 0x0000000000067941 */ /* 0x000fea0003800000 */
.L_x_16324:
[----:B------:R-:W-:Y:S02]  /*6dd70*/  IMAD.MOV.U32 R68, RZ, RZ, R2 ;  /* 0x000000ffff447224 */ /* 0x000fe400078e0002 */
[----:B------:R-:W-:Y:S01]  /*6dd80*/  IMAD.MOV.U32 R69, RZ, RZ, R3 ;  /* 0x000000ffff457224 */ /* 0x000fe200078e0003 */
[----:B------:R-:W-:Y:S06]  /*6dd90*/  BRA `(.L_x_16323) ;  /* 0x0000000000047947 */ /* 0x000fec0003800000 */
.L_x_16322:
[----:B------:R-:W-:-:S11]  /*6dda0*/  DADD R68, -R66, R64 ;  /* 0x0000000042447229 */ /* 0x000fd60000000140 */
.L_x_16323:
[----:B------:R-:W-:Y:S05]  /*6ddb0*/  BSYNC B5 ;  /* 0x0000000000057941 */ /* 0x000fea0003800000 */
.L_x_16321:
        /* <DEDUP_REMOVED lines=28> */
.L_x_16330:
[----:B------:R-:W-:Y:S05]  /*6df80*/  BSYNC B6 ;  /* 0x0000000000067941 */ /* 0x000fea0003800000 */
.L_x_16329:
[----:B------:R-:W-:Y:S02]  /*6df90*/  IMAD.MOV.U32 R24, RZ, RZ, R2 ;  /* 0x000000ffff187224 */ /* 0x000fe400078e0002 */
[----:B------:R-:W-:Y:S01]  /*6dfa0*/  IMAD.MOV.U32 R25, RZ, RZ, R3 ;  /* 0x000000ffff197224 */ /* 0x000fe200078e0003 */
[----:B------:R-:W-:Y:S06]  /*6dfb0*/  BRA `(.L_x_16328) ;  /* 0x0000000000047947 */ /* 0x000fec0003800000 */
.L_x_16327:
[----:B------:R-:W-:-:S11]  /*6dfc0*/  DADD R24, -R62, R30 ;  /* 0x000000003e187229 */ /* 0x000fd6000000011e */
.L_x_16328:
[----:B------:R-:W-:Y:S05]  /*6dfd0*/  BSYNC B5 ;  /* 0x0000000000057941 */ /* 0x000fea0003800000 */
.L_x_16326:
        /* <DEDUP_REMOVED lines=30> */
.L_x_16332:
[----:B------:R-:W-:Y:S05]  /*6e1c0*/  BSYNC B5 ;  /* 0x0000000000057941 */ /* 0x000fea0003800000 */
.L_x_16331:
[----:B------:R-:W-:Y:S02]  /*6e1d0*/  IMAD.MOV.U32 R26, RZ, RZ, R4 ;  /* 0x000000ffff1a7224 */ /* 0x000fe400078e0004 */
[----:B------:R-:W-:Y:S01]  /*6e1e0*/  IMAD.MOV.U32 R27, RZ, RZ, R5 ;  /* 0x000000ffff1b7224 */ /* 0x000fe200078e0005 */
[----:B------:R-:W-:Y:S06]  /*6e1f0*/  BRA `(.L_x_16333) ;  /* 0x0000000800607947 */ /* 0x000fec0003800000 */
.L_x_16320:
        /* <DEDUP_REMOVED lines=30> */
.L_x_16336:
[----:B------:R-:W-:Y:S05]  /*6e3e0*/  BSYNC B5 ;  /* 0x0000000000057941 */ /* 0x000fea0003800000 */
.L_x_16335:
[----:B------:R-:W-:Y:S02]  /*6e3f0*/  IMAD.MOV.U32 R26, RZ, RZ, R4 ;  /* 0x000000ffff1a7224 */ /* 0x000fe400078e0004 */
[----:B------:R-:W-:Y:S01]  /*6e400*/  IMAD.MOV.U32 R27, RZ, RZ, R5 ;  /* 0x000000ffff1b7224 */ /* 0x000fe200078e0005 */
[----:B------:R-:W-:Y:S06]  /*6e410*/  BRA `(.L_x_16333) ;  /* 0x0000000400d87947 */ /* 0x000fec0003800000 */
.L_x_16334:
        /* <DEDUP_REMOVED lines=29> */
[----:B------:R-:W-:Y:S02]  /*6e5f0*/  IMAD.MOV.U32 R8, RZ, RZ, R4 ;  /* 0x000000ffff087224 */ /* 0x000fe400078e0004 */
[----:B------:R-:W-:-:S07]  /*6e600*/  IMAD.MOV.U32 R9, RZ, RZ, R3 ;  /* 0x000000ffff097224 */ /* 0x000fce00078e0003 */
.L_x_16338:
[----:B------:R-:W-:Y:S05]  /*6e610*/  BSYNC B5 ;  /* 0x0000000000057941 */ /* 0x000fea0003800000 */
.L_x_16337:
        /* <DEDUP_REMOVED lines=21> */
.L_x_16340:
[----:B------:R-:W-:Y:S05]  /*6e770*/  BSYNC B5 ;  /* 0x0000000000057941 */ /* 0x000fea0003800000 */
.L_x_16339:
[----:B------:R-:W-:Y:S01]  /*6e780*/  DMUL R10, R10, 8.11296384146066816958e+31 ;  /* 0x469000000a0a7828 */ /* 0x000fe20000000000 */
[----:B------:R-:W-:Y:S02]  /*6e790*/  IMAD.MOV.U32 R26, RZ, RZ, R2 ;  /* 0x000000ffff1a7224 */ /* 0x000fe400078e0002 */
[----:B------:R-:W-:Y:S01]  /*6e7a0*/  IMAD.MOV.U32 R27, RZ, RZ, R3 ;  /* 0x000000ffff1b7224 */ /* 0x000fe200078e0003 */
[----:B------:R-:W-:Y:S07]  /*6e7b0*/  BRA `(.L_x_16333) ;  /* 0x0000000000f07947 */ /* 0x000fee0003800000 */
.L_x_16319:
        /* <DEDUP_REMOVED lines=25> */
[----:B------:R-:W-:Y:S01]  /*6e950*/  MOV R30, R4 ;  /* 0x00000004001e7202 */ /* 0x000fe20000000f00 */
[----:B------:R-:W-:-:S07]  /*6e960*/  IMAD.MOV.U32 R31, RZ, RZ, R3 ;  /* 0x000000ffff1f7224 */ /* 0x000fce00078e0003 */
.L_x_16342:
[----:B------:R-:W-:Y:S05]  /*6e970*/  BSYNC B5 ;  /* 0x0000000000057941 */ /* 0x000fea0003800000 */
.L_x_16341:
        /* <DEDUP_REMOVED lines=30> */
.L_x_16344:
[----:B------:R-:W-:Y:S05]  /*6eb60*/  BSYNC B5 ;  /* 0x0000000000057941 */ /* 0x000fea0003800000 */
.L_x_16343:
[----:B------:R-:W-:-:S11]  /*6eb70*/  DMUL R26, R4, R30 ;  /* 0x0000001e041a7228 */ /* 0x000fd60000000000 */
.L_x_16333:
[----:B------:R-:W-:Y:S05]  /*6eb80*/  BSYNC B4 ;  /* 0x0000000000047941 */ /* 0x000fea0003800000 */
.L_x_16318:
[----:B------:R-:W-:Y:S05]  /*6eb90*/  BRA `(.L_x_16345) ;  /* 0x0000000000087947 */ /* 0x000fea0003800000 */
.L_x_16312:
[----:B------:R-:W-:Y:S02]  /*6eba0*/  DMUL R26, R26, 9.00719925474099200000e+15 ;  /* 0x434000001a1a7828 */ /* 0x000fe40000000000 */
[----:B------:R-:W-:-:S11]  /*6ebb0*/  DMUL R10, R10, 9.00719925474099200000e+15 ;  /* 0x434000000a0a7828 */ /* 0x000fd60000000000 */
.L_x_16345:
[----:B------:R-:W-:Y:S05]  /*6ebc0*/  BSYNC B2 ;  /* 0x0000000000027941 */ /* 0x000fea0003800000 */
.L_x_16311:
        /* <DEDUP_REMOVED lines=28> */
.L_x_16347:
[----:B------:R-:W-:Y:S05]  /*6ed90*/  BSYNC B2 ;  /* 0x0000000000027941 */ /* 0x000fea0003800000 */
.L_x_16346:
        /* <DEDUP_REMOVED lines=82> */
.L_x_16349:
[----:B------:R-:W-:Y:S02]  /*6f2c0*/  FSEL R2, RZ, 3.37028055040000000000e+12, P0 ;  /* 0x54442d18ff027808 */ /* 0x000fe40000000000 */
[----:B------:R-:W-:-:S07]  /*6f2d0*/  FSEL R3, RZ, 2.1426990032196044922, P0 ;  /* 0x400921fbff037808 */ /* 0x000fce0000000000 */
.L_x_16350:
[----:B------:R-:W-:Y:S05]  /*6f2e0*/  BSYNC B0 ;  /* 0x0000000000007941 */ /* 0x000fea0003800000 */
.L_x_16348:
[----:B------:R-:W-:Y:S01]  /*6f2f0*/  DADD R26, |R26|, |R10| ;  /* 0x000000001a1a7229 */ /* 0x000fe2000000060a */
[----:B------:R-:W-:-:S07]  /*6f300*/  LOP3.LUT R11, R3, 0x80000000, R11, 0xb8, !PT ;  /* 0x80000000030b7812 */ /* 0x000fce00078eb80b */
[----:B------:R-:W-:-:S06]  /*6f310*/  DSETP.GTU.AND P0, PT, |R26|, +INF , PT ;  /* 0x7ff000001a00742a */ /* 0x000fcc0003f0c200 */
[----:B------:R-:W-:Y:S02]  /*6f320*/  FSEL R2, R26, R2, P0 ;  /* 0x000000021a027208 */ /* 0x000fe40000000000 */
[----:B------:R-:W-:-:S07]  /*6f330*/  FSEL R3, R27, R11, P0 ;  /* 0x0000000b1b037208 */ /* 0x000fce0000000000 */
.L_x_16317:
[----:B------:R-:W-:Y:S05]  /*6f340*/  BSYNC B3 ;  /* 0x0000000000037941 */ /* 0x000fea0003800000 */
.L_x_16310:
[----:B------:R-:W-:Y:S01]  /*6f350*/  LOP3.LUT R31, R3, 0x80000000, R23, 0xb8, !PT ;  /* 0x80000000031f7812 */ /* 0x000fe200078eb817 */
[----:B------:R-:W-:Y:S01]  /*6f360*/  IMAD.MOV.U32 R30, RZ, RZ, R2 ;  /* 0x000000ffff1e7224 */ /* 0x000fe200078e0002 */
[----:B------:R-:W-:Y:S01]  /*6f370*/  LOP3.LUT R29, R29, 0x80000000, R21, 0xb8, !PT ;  /* 0x800000001d1d7812 */ /* 0x000fe200078eb815 */
[----:B------:R-:W-:Y:S06]  /*6f380*/  BRA `(.L_x_16272) ;  /* 0x0000005800e47947 */ /* 0x000fec0003800000 */
.L_x_16274:
        /* <DEDUP_REMOVED lines=27> */
[----:B------:R-:W-:Y:S01]  /*6f540*/  @!P0 MOV R10, 0xfffffbcb ;  /* 0xfffffbcb000a8802 */ /* 0x000fe20000000f00 */
        /* <DEDUP_REMOVED lines=84> */
.L_x_16356:
[----:B------:R-:W-:Y:S05]  /*6fa90*/  BSYNC B0 ;  /* 0x0000000000007941 */ /* 0x000fea0003800000 */
.L_x_16355:
        /* <DEDUP_REMOVED lines=8> */
.L_x_16358:
[----:B------:R-:W-:Y:S05]  /*6fb20*/  BSYNC B3 ;  /* 0x0000000000037941 */ /* 0x000fea0003800000 */
.L_x_16357:
        /* <DEDUP_REMOVED lines=82> */
.L_x_16360:
[----:B------:R-:W-:-:S04]  /*70050*/  ISETP.GE.AND P0, PT, R25, RZ, PT ;  /* 0x000000ff1900720c */ /* 0x000fc80003f06270 */
[----:B------:R-:W-:Y:S02]  /*70060*/  FSEL R6, RZ, 3.37028055040000000000e+12, P0 ;  /* 0x54442d18ff067808 */ /* 0x000fe40000000000 */
[----:B------:R-:W-:-:S07]  /*70070*/  FSEL R7, RZ, 2.1426990032196044922, P0 ;  /* 0x400921fbff077808 */ /* 0x000fce0000000000 */
.L_x_16361:
[----:B------:R-:W-:Y:S05]  /*70080*/  BSYNC B0 ;  /* 0x0000000000007941 */ /* 0x000fea0003800000 */
.L_x_16359:
[----:B------:R-:W-:Y:S01]  /*70090*/  DADD R2, |R20|, |R22| ;  /* 0x0000000014027229 */ /* 0x000fe20000000616 */
[----:B------:R-:W-:Y:S01]  /*700a0*/  LOP3.LUT R11, R7, 0x80000000, R11, 0xb8, !PT ;  /* 0x80000000070b7812 */ /* 0x000fe200078eb80b */
[----:B------:R-:W-:-:S06]  /*700b0*/  DMUL R26, R26, 0.5 ;  /* 0x3fe000001a1a7828 */ /* 0x000fcc0000000000 */
[----:B------:R-:W-:-:S06]  /*700c0*/  DSETP.GTU.AND P0, PT, |R2|, +INF , PT ;  /* 0x7ff000000200742a */ /* 0x000fcc0003f0c200 */
[----:B------:R-:W-:Y:S02]  /*700d0*/  FSEL R6, R2, R6, P0 ;  /* 0x0000000602067208 */ /* 0x000fe40000000000 */
[----:B------:R-:W-:Y:S01]  /*700e0*/  FSEL R7, R3, R11, P0 ;  /* 0x0000000b03077208 */ /* 0x000fe20000000000 */
[----:B------:R-:W-:Y:S06]  /*700f0*/  BRA `(.L_x_16362) ;  /* 0x0000004c00187947 */ /* 0x000fec0003800000 */
.L_x_16354:
        /* <DEDUP_REMOVED lines=135> */
.L_x_16364:
[----:B------:R-:W-:Y:S05]  /*70970*/  BSYNC B0 ;  /* 0x0000000000007941 */ /* 0x000fea0003800000 */
.L_x_16363:
        /* <DEDUP_REMOVED lines=8> */
.L_x_16366:
[----:B------:R-:W-:Y:S05]  /*70a00*/  BSYNC B3 ;  /* 0x0000000000037941 */ /* 0x000fea0003800000 */
.L_x_16365:
        /* <DEDUP_REMOVED lines=82> */
.L_x_16368:
[----:B------:R-:W-:-:S04]  /*70f30*/  ISETP.GE.AND P0, PT, R25, RZ, PT ;  /* 0x000000ff1900720c */ /* 0x000fc80003f06270 */
[----:B------:R-:W-:Y:S02]  /*70f40*/  FSEL R6, RZ, 3.37028055040000000000e+12, P0 ;  /* 0x54442d18ff067808 */ /* 0x000fe40000000000 */
[----:B------:R-:W-:-:S07]  /*70f50*/  FSEL R7, RZ, 2.1426990032196044922, P0 ;  /* 0x400921fbff077808 */ /* 0x000fce0000000000 */
.L_x_16369:
[----:B------:R-:W-:Y:S05]  /*70f60*/  BSYNC B0 ;  /* 0x0000000000007941 */ /* 0x000fea0003800000 */
.L_x_16367:
[----:B------:R-:W-:Y:S01]  /*70f70*/  DADD R2, |R20|, |R22| ;  /* 0x0000000014027229 */ /* 0x000fe20000000616 */
[----:B------:R-:W-:-:S07]  /*70f80*/  LOP3.LUT R11, R7, 0x80000000, R11, 0xb8, !PT ;  /* 0x80000000070b7812 */ /* 0x000fce00078eb80b */
[----:B------:R-:W-:-:S06]  /*70f90*/  DSETP.GTU.AND P0, PT, |R2|, +INF , PT ;  /* 0x7ff000000200742a */ /* 0x000fcc0003f0c200 */
[----:B------:R-:W-:Y:S02]  /*70fa0*/  FSEL R6, R2, R6, P0 ;  /* 0x0000000602067208 */ /* 0x000fe40000000000 */
[----:B------:R-:W-:Y:S01]  /*70fb0*/  FSEL R7, R3, R11, P0 ;  /* 0x0000000b03077208 */ /* 0x000fe20000000000 */
[----:B------:R-:W-:Y:S06]  /*70fc0*/  BRA `(.L_x_16362) ;  /* 0x0000003c00647947 */ /* 0x000fec0003800000 */
.L_x_16353:
        /* <DEDUP_REMOVED lines=23> */
.L_x_16371:
[----:B------:R-:W-:Y:S05]  /*71140*/  BSYNC B3 ;  /* 0x0000000000037941 */ /* 0x000fea0003800000 */
.L_x_16370:
        /* <DEDUP_REMOVED lines=26> */
.L_x_16373:
[----:B------:R-:W-:Y:S05]  /*712f0*/  BSYNC B3 ;  /* 0x0000000000037941 */ /* 0x000fea0003800000 */
.L_x_16372:
        /* <DEDUP_REMOVED lines=136> */
.L_x_16375:
[----:B------:R-:W-:Y:S05]  /*71b80*/  BSYNC B0 ;  /* 0x0000000000007941 */ /* 0x000fea0003800000 */
.L_x_16374:
        /* <DEDUP_REMOVED lines=8> */
.L_x_16377:
[----:B------:R-:W-:Y:S05]  /*71c10*/  BSYNC B3 ;  /* 0x0000000000037941 */ /* 0x000fea0003800000 */
.L_x_16376:
        /* <DEDUP_REMOVED lines=82> */
.L_x_16379:
[----:B------:R-:W-:-:S04]  /*72140*/  ISETP.GE.AND P0, PT, R25, RZ, PT ;  /* 0x000000ff1900720c */ /* 0x000fc80003f06270 */
[----:B------:R-:W-:Y:S02]  /*72150*/  FSEL R6, RZ, 3.37028055040000000000e+12, P0 ;  /* 0x54442d18ff067808 */ /* 0x000fe40000000000 */
[----:B------:R-:W-:-:S07]  /*72160*/  FSEL R7, RZ, 2.1426990032196044922, P0 ;  /* 0x400921fbff077808 */ /* 0x000fce0000000000 */
.L_x_16380:
[----:B------:R-:W-:Y:S05]  /*72170*/  BSYNC B0 ;  /* 0x0000000000007941 */ /* 0x000fea0003800000 */
.L_x_16378:
[----:B------:R-:W-:Y:S01]  /*72180*/  DADD R2, |R20|, |R22| ;  /* 0x0000000014027229 */ /* 0x000fe20000000616 */
[----:B------:R-:W-:Y:S01]  /*72190*/  LOP3.LUT R11, R7, 0x80000000, R11, 0xb8, !PT ;  /* 0x80000000070b7812 */ /* 0x000fe200078eb80b */
[----:B------:R-:W-:-:S06]  /*721a0*/  DADD R26, R26, 1 ;  /* 0x3ff000001a1a7429 */ /* 0x000fcc0000000000 */
[----:B------:R-:W-:-:S06]  /*721b0*/  DSETP.GTU.AND P0, PT, |R2|, +INF , PT ;  /* 0x7ff000000200742a */ /* 0x000fcc0003f0c200 */
[----:B------:R-:W-:Y:S02]  /*721c0*/  FSEL R6, R2, R6, P0 ;  /* 0x0000000602067208 */ /* 0x000fe40000000000 */
[----:B------:R-:W-:Y:S01]  /*721d0*/  FSEL R7, R3, R11, P0 ;  /* 0x0000000b03077208 */ /* 0x000fe20000000000 */
[----:B------:R-:W-:Y:S06]  /*721e0*/  BRA `(.L_x_16362) ;  /* 0x0000002800dc7947 */ /* 0x000fec0003800000 */
.L_x_16352:
        /* <DEDUP_REMOVED lines=108> */
.L_x_16384:
[----:B------:R-:W-:Y:S05]  /*728b0*/  BSYNC B0 ;  /* 0x0000000000007941 */ /* 0x000fea0003800000 */
.L_x_16383:
        /* <DEDUP_REMOVED lines=8> */
.L_x_16386:
[----:B------:R-:W-:Y:S05]  /*72940*/  BSYNC B3 ;  /* 0x0000000000037941 */ /* 0x000fea0003800000 */
.L_x_16385:
        /* <DEDUP_REMOVED lines=73> */
.L_x_16388:
[----:B------:R-:W-:Y:S05]  /*72de0*/  BSYNC B0 ;  /* 0x0000000000007941 */ /* 0x000fea0003800000 */
.L_x_16387:
[----:B------:R-:W-:Y:S01]  /*72df0*/  LOP3.LUT R3, R7, 0x80000000, R23, 0xb8, !PT ;  /* 0x8000000007037812 */ /* 0x000fe200078eb817 */
[----:B------:R-:W-:Y:S01]  /*72e00*/  DMUL R26, R26, 0.5 ;  /* 0x3fe000001a1a7828 */ /* 0x000fe20000000000 */
[----:B------:R-:W-:Y:S02]  /*72e10*/  FSEL R6, R4, R6, P0 ;  /* 0x0000000604067208 */ /* 0x000fe40000000000 */
[----:B------:R-:W-:Y:S01]  /*72e20*/  FSEL R7, R5, R3, P0 ;  /* 0x0000000305077208 */ /* 0x000fe20000000000 */
[----:B------:R-:W-:Y:S07]  /*72e30*/  BRA `(.L_x_16362) ;  /* 0x0000001c00c87947 */ /* 0x000fee0003800000 */
.L_x_16382:
        /* <DEDUP_REMOVED lines=135> */
.L_x_16390:
[----:B------:R-:W-:Y:S05]  /*736b0*/  BSYNC B0 ;  /* 0x0000000000007941 */ /* 0x000fea0003800000 */
.L_x_16389:
        /* <DEDUP_REMOVED lines=8> */
.L_x_16392:
[----:B------:R-:W-:Y:S05]  /*73740*/  BSYNC B3 ;  /* 0x0000000000037941 */ /* 0x000fea0003800000 */
.L_x_16391:
        /* <DEDUP_REMOVED lines=73> */
.L_x_16394:
[----:B------:R-:W-:Y:S05]  /*73be0*/  BSYNC B0 ;  /* 0x0000000000007941 */ /* 0x000fea0003800000 */
.L_x_16393:
[----:B------:R-:W-:Y:S02]  /*73bf0*/  LOP3.LUT R3, R7, 0x80000000, R23, 0xb8, !PT ;  /* 0x8000000007037812 */ /* 0x000fe400078eb817 */
[----:B------:R-:W-:Y:S02]  /*73c00*/  FSEL R6, R4, R6, P1 ;  /* 0x0000000604067208 */ /* 0x000fe40000800000 */
[----:B------:R-:W-:Y:S01]  /*73c10*/  FSEL R7, R5, R3, P1 ;  /* 0x0000000305077208 */ /* 0x000fe20000800000 */
[----:B------:R-:W-:Y:S06]  /*73c20*/  BRA `(.L_x_16362) ;  /* 0x00000010004c7947 */ /* 0x000fec0003800000 */
.L_x_16381:
        /* <DEDUP_REMOVED lines=23> */
.L_x_16396:
[----:B------:R-:W-:Y:S05]  /*73da0*/  BSYNC B3 ;  /* 0x0000000000037941 */ /* 0x000fea0003800000 */
.L_x_16395:
        /* <DEDUP_REMOVED lines=26> */
.L_x_16398:
[----:B------:R-:W-:Y:S05]  /*73f50*/  BSYNC B3 ;  /* 0x0000000000037941 */ /* 0x000fea0003800000 */
.L_x_16397:
        /* <DEDUP_REMOVED lines=136> */
.L_x_16400:
[----:B------:R-:W-:Y:S05]  /*747e0*/  BSYNC B0 ;  /* 0x0000000000007941 */ /* 0x000fea0003800000 */
.L_x_16399:
        /* <DEDUP_REMOVED lines=8> */
.L_x_16402:
[----:B------:R-:W-:Y:S05]  /*74870*/  BSYNC B3 ;  /* 0x0000000000037941 */ /* 0x000fea0003800000 */
.L_x_16401:
        /* <DEDUP_REMOVED lines=74> */
.L_x_16404:
[----:B------:R-:W-:Y:S05]  /*74d20*/  BSYNC B0 ;  /* 0x0000000000007941 */ /* 0x000fea0003800000 */
.L_x_16403:
[----:B------:R-:W-:Y:S02]  /*74d30*/  LOP3.LUT R3, R7, 0x80000000, R23, 0xb8, !PT ;  /* 0x8000000007037812 */ /* 0x000fe400078eb817 */
[----:B------:R-:W-:Y:S02]  /*74d40*/  FSEL R6, R4, R6, P1 ;  /* 0x0000000604067208 */ /* 0x000fe40000800000 */
[----:B------:R-:W-:-:S07]  /*74d50*/  FSEL R7, R5, R3, P1 ;  /* 0x0000000305077208 */ /* 0x000fce0000800000 */
.L_x_16362:
[----:B------:R-:W-:Y:S05]  /*74d60*/  BSYNC B2 ;  /* 0x0000000000027941 */ /* 0x000fea0003800000 */
.L_x_16351:
        /* <DEDUP_REMOVED lines=8> */
.L_x_16273:
        /* <DEDUP_REMOVED lines=19> */
.L_x_16272:
[----:B------:R-:W-:Y:S05]  /*74f20*/  BSYNC B1 ;  /* 0x0000000000017941 */ /* 0x000fea0003800000 */
.L_x_16271:
        /* <DEDUP_REMOVED lines=12> */
[----:B------:R-:W-:Y:S01]  /*74ff0*/  IMAD.MOV.U32 R20, RZ, RZ, R54 ;  /* 0x000000ffff147224 */ /* 0x000fe200078e0036 */
[----:B------:R-:W-:Y:S01]  /*75000*/  MOV R21, R55 ;  /* 0x0000003700157202 */ /* 0x000fe20000000f00 */
[----:B------:R-:W-:Y:S02]  /*75010*/  IMAD.MOV.U32 R10, RZ, RZ, R56 ;  /* 0x000000ffff0a7224 */ /* 0x000fe400078e0038 */
        /* <DEDUP_REMOVED lines=138> */
.L_x_16412:
[----:B------:R-:W-:Y:S05]  /*758c0*/  BSYNC B3 ;  /* 0x0000000000037941 */ /* 0x000fea0003800000 */
.L_x_16411:
[----:B------:R-:W-:-:S10]  /*758d0*/  DADD R2, R22, R2 ;  /* 0x0000000016027229 */ /* 0x000fd40000000002 */
[----:B------:R-:W-:Y:S01]  /*758e0*/  ISETP.GT.AND P0, PT, R3, 0xfffff, PT ;  /* 0x000fffff0300780c */ /* 0x000fe20003f04270 */
[--C-:B------:R-:W-:Y:S02]  /*758f0*/  IMAD.MOV.U32 R4, RZ, RZ, R2.reuse ;  /* 0x000000ffff047224 */ /* 0x100fe400078e0002 */
[----:B------:R-:W-:Y:S02]  /*75900*/  IMAD.MOV.U32 R5, RZ, RZ, R3 ;  /* 0x000000ffff057224 */ /* 0x000fe400078e0003 */
[----:B------:R-:W-:Y:S02]  /*75910*/  IMAD.MOV.U32 R8, RZ, RZ, R2 ;  /* 0x000000ffff087224 */ /* 0x000fe400078e0002 */
[----:B------:R-:W-:-:S06]  /*75920*/  IMAD.MOV.U32 R2, RZ, RZ, -0x3ff ;  /* 0xfffffc01ff027424 */ /* 0x000fcc00078e00ff */
[----:B------:R-:W-:Y:S01]  /*75930*/  @!P0 DMUL R4, R4, 1.80143985094819840000e+16 ;  /* 0x4350000004048828 */ /* 0x000fe20000000000 */
[----:B------:R-:W-:-:S09]  /*75940*/  @!P0 MOV R2, 0xfffffbcb ;  /* 0xfffffbcb00028802 */ /* 0x000fd20000000f00 */
        /* <DEDUP_REMOVED lines=74> */
.L_x_16410:
        /* <DEDUP_REMOVED lines=36> */
.L_x_16420:
[----:B------:R-:W-:Y:S05]  /*76030*/  BSYNC B4 ;  /* 0x0000000000047941 */ /* 0x000fea0003800000 */
.L_x_16419:
[----:B------:R-:W-:Y:S02]  /*76040*/  IMAD.MOV.U32 R24, RZ, RZ, R2 ;  /* 0x000000ffff187224 */ /* 0x000fe400078e0002 */
[----:B------:R-:W-:Y:S01]  /*76050*/  IMAD.MOV.U32 R25, RZ, RZ, R3 ;  /* 0x000000ffff197224 */ /* 0x000fe200078e0003 */
[----:B------:R-:W-:Y:S06]  /*76060*/  BRA `(.L_x_16418) ;  /* 0x0000000000047947 */ /* 0x000fec0003800000 */
.L_x_16417:
[----:B------:R-:W-:-:S11]  /*76070*/  DADD R24, -R66, R64 ;  /* 0x0000000042187229 */ /* 0x000fd60000000140 */
.L_x_16418:
[----:B------:R-:W-:Y:S05]  /*76080*/  BSYNC B3 ;  /* 0x0000000000037941 */ /* 0x000fea0003800000 */
.L_x_16416:
        /* <DEDUP_REMOVED lines=31> */
.L_x_16425:
[----:B------:R-:W-:Y:S05]  /*76280*/  BSYNC B4 ;  /* 0x0000000000047941 */ /* 0x000fea0003800000 */
.L_x_16424:
[----:B------:R-:W-:Y:S05]  /*76290*/  BRA `(.L_x_16423) ;  /* 0x0000000000047947 */ /* 0x000fea0003800000 */
.L_x_16422:
[----:B------:R-:W-:-:S11]  /*762a0*/  DADD R2, R26, -R8 ;  /* 0x000000001a027229 */ /* 0x000fd60000000808 */
.L_x_16423:
[----:B------:R-:W-:Y:S05]  /*762b0*/  BSYNC B3 ;  /* 0x0000000000037941 */ /* 0x000fea0003800000 */
.L_x_16421:
        /* <DEDUP_REMOVED lines=30> */
.L_x_16427:
[----:B------:R-:W-:Y:S05]  /*764a0*/  BSYNC B3 ;  /* 0x0000000000037941 */ /* 0x000fea0003800000 */
.L_x_16426:
        /* <DEDUP_REMOVED lines=86> */
.L_x_16428:
        /* <DEDUP_REMOVED lines=22> */
.L_x_16430:
[----:B------:R-:W-:Y:S05]  /*76b70*/  BSYNC B3 ;  /* 0x0000000000037941 */ /* 0x000fea0003800000 */
.L_x_16429:
        /* <DEDUP_REMOVED lines=30> */
.L_x_16415:
        /* <DEDUP_REMOVED lines=26> */
.L_x_16433:
[----:B------:R-:W-:Y:S05]  /*76f00*/  BSYNC B3 ;  /* 0x0000000000037941 */ /* 0x000fea0003800000 */
.L_x_16432:
        /* <DEDUP_REMOVED lines=27> */
.L_x_16436:
[----:B------:R-:W-:Y:S05]  /*770c0*/  BSYNC B3 ;  /* 0x0000000000037941 */ /* 0x000fea0003800000 */
.L_x_16435:
        /* <DEDUP_REMOVED lines=30> */
.L_x_16434:
        /* <DEDUP_REMOVED lines=76> */
.L_x_16437:
[----:B------:R-:W-:Y:S01]  /*77770*/  IMAD.MOV.U32 R2, RZ, RZ, 0x0 ;  /* 0x00000000ff027424 */ /* 0x000fe200078e00ff */
[----:B------:R-:W-:Y:S01]  /*77780*/  FSETP.NEU.FTZ.AND P0, PT, R5, RZ, PT ;  /* 0x000000ff0500720b */ /* 0x000fe20003f1d000 */
[----:B------:R-:W-:-:S06]  /*77790*/  IMAD.MOV.U32 R3, RZ, RZ, 0x7ff00000 ;  /* 0x7ff00000ff037424 */ /* 0x000fcc00078e00ff */
[----:B------:R-:W-:-:S10]  /*777a0*/  DFMA R2, R4, R2, +INF ;  /* 0x7ff000000402742b */ /* 0x000fd40000000002 */
[----:B------:R-:W-:Y:S02]  /*777b0*/  FSEL R24, R2, RZ, P0 ;  /* 0x000000ff02187208 */ /* 0x000fe40000000000 */
[----:B------:R-:W-:Y:S01]  /*777c0*/  FSEL R25, R3, -QNAN , P0 ;  /* 0xfff0000003197808 */ /* 0x000fe20000000000 */
[----:B------:R-:W-:Y:S06]  /*777d0*/  BRA `(.L_x_16413) ;  /* 0x0000000400447947 */ /* 0x000fec0003800000 */
.L_x_16431:
        /* <DEDUP_REMOVED lines=27> */
.L_x_16439:
[----:B------:R-:W-:Y:S05]  /*77990*/  BSYNC B3 ;  /* 0x0000000000037941 */ /* 0x000fea0003800000 */
.L_x_16438:
        /* <DEDUP_REMOVED lines=21> */
.L_x_16441:
[----:B------:R-:W-:Y:S05]  /*77af0*/  BSYNC B3 ;  /* 0x0000000000037941 */ /* 0x000fea0003800000 */
.L_x_16440:
[----:B------:R-:W-:Y:S01]  /*77b00*/  MOV R24, R2 ;  /* 0x0000000200187202 */ /* 0x000fe20000000f00 */
[----:B------:R-:W-:Y:S01]  /*77b10*/  IMAD.MOV.U32 R25, RZ, RZ, R3 ;  /* 0x000000ffff197224 */ /* 0x000fe200078e0003 */
[----:B------:R-:W-:Y:S06]  /*77b20*/  BRA `(.L_x_16413) ;  /* 0x0000000000707947 */ /* 0x000fec0003800000 */
.L_x_16414:
        /* <DEDUP_REMOVED lines=25> */
.L_x_16443:
[----:B------:R-:W-:Y:S05]  /*77cc0*/  BSYNC B3 ;  /* 0x0000000000037941 */ /* 0x000fea0003800000 */
.L_x_16442:
[----:B------:R-:W-:Y:S01]  /*77cd0*/  IMAD.MOV.U32 R24, RZ, RZ, R4 ;  /* 0x000000ffff187224 */ /* 0x000fe200078e0004 */
[----:B------:R-:W-:-:S07]  /*77ce0*/  MOV R25, R5 ;  /* 0x0000000500197202 */ /* 0x000fce0000000f00 */
.L_x_16413:
[----:B------:R-:W-:Y:S05]  /*77cf0*/  BSYNC B2 ;  /* 0x0000000000027941 */ /* 0x000fea0003800000 */
.L_x_16409:
        /* <DEDUP_REMOVED lines=25> */
.L_x_16448:
[----:B------:R-:W-:Y:S05]  /*77e90*/  BSYNC B4 ;  /* 0x0000000000047941 */ /* 0x000fea0003800000 */
.L_x_16447:
        /* <DEDUP_REMOVED lines=49> */
.L_x_16450:
        /* <DEDUP_REMOVED lines=71> */
.L_x_16449:
        /* <DEDUP_REMOVED lines=37> */
.L_x_16459:
[----:B------:R-:W-:Y:S05]  /*78870*/  BSYNC B6 ;  /* 0x0000000000067941 */ /* 0x000fea0003800000 */
.L_x_16458:
[----:B------:R-:W-:Y:S02]  /*78880*/  IMAD.MOV.U32 R68, RZ, RZ, R2 ;  /* 0x000000ffff447224 */ /* 0x000fe400078e0002 */
[----:B------:R-:W-:Y:S01]  /*78890*/  IMAD.MOV.U32 R69, RZ, RZ, R3 ;  /* 0x000000ffff457224 */ /* 0x000fe200078e0003 */
[----:B------:R-:W-:Y:S06]  /*788a0*/  BRA `(.L_x_16457) ;  /* 0x0000000000047947 */ /* 0x000fec0003800000 */
.L_x_16456:
[----:B------:R-:W-:-:S11]  /*788b0*/  DADD R68, -R66, R64 ;  /* 0x0000000042447229 */ /* 0x000fd60000000140 */
.L_x_16457:
[----:B------:R-:W-:Y:S05]  /*788c0*/  BSYNC B5 ;  /* 0x0000000000057941 */ /* 0x000fea0003800000 */
.L_x_16455:
        /* <DEDUP_REMOVED lines=28> */
.L_x_16464:
[----:B------:R-:W-:Y:S05]  /*78a90*/  BSYNC B6 ;  /* 0x0000000000067941 */ /* 0x000fea0003800000 */
.L_x_16463:
[----:B------:R-:W-:Y:S02]  /*78aa0*/  IMAD.MOV.U32 R20, RZ, RZ, R2 ;  /* 0x000000ffff147224 */ /* 0x000fe400078e0002 */
[----:B------:R-:W-:Y:S01]  /*78ab0*/  IMAD.MOV.U32 R21, RZ, RZ, R3 ;  /* 0x000000ffff157224 */ /* 0x000fe200078e0003 */
[----:B------:R-:W-:Y:S06]  /*78ac0*/  BRA `(.L_x_16462) ;  /* 0x0000000000047947 */ /* 0x000fec0003800000 */
.L_x_16461:
[----:B------:R-:W-:-:S11]  /*78ad0*/  DADD R20, -R62, R26 ;  /* 0x000000003e147229 */ /* 0x000fd6000000011a */
.L_x_16462:
[----:B------:R-:W-:Y:S05]  /*78ae0*/  BSYNC B5 ;  /* 0x0000000000057941 */ /* 0x000fea0003800000 */
.L_x_16460:
        /* <DEDUP_REMOVED lines=30> */
.L_x_16466:
[----:B------:R-:W-:Y:S05]  /*78cd0*/  BSYNC B5 ;  /* 0x0000000000057941 */ /* 0x000fea0003800000 */
.L_x_16465:
[----:B------:R-:W-:Y:S02]  /*78ce0*/  IMAD.MOV.U32 R22, RZ, RZ, R4 ;  /* 0x000000ffff167224 */ /* 0x000fe400078e0004 */
[----:B------:R-:W-:Y:S01]  /*78cf0*/  IMAD.MOV.U32 R23, RZ, RZ, R5 ;  /* 0x000000ffff177224 */ /* 0x000fe200078e0005 */
[----:B------:R-:W-:Y:S06]  /*78d00*/  BRA `(.L_x_16467) ;  /* 0x0000000800607947 */ /* 0x000fec0003800000 */
.L_x_16454:
        /* <DEDUP_REMOVED lines=30> */
.L_x_16470:
[----:B------:R-:W-:Y:S05]  /*78ef0*/  BSYNC B5 ;  /* 0x0000000000057941 */ /* 0x000fea0003800000 */
.L_x_16469:
[----:B------:R-:W-:Y:S02]  /*78f00*/  IMAD.MOV.U32 R22, RZ, RZ, R4 ;  /* 0x000000ffff167224 */ /* 0x000fe400078e0004 */
[----:B------:R-:W-:Y:S01]  /*78f10*/  IMAD.MOV.U32 R23, RZ, RZ, R5 ;  /* 0x000000ffff177224 */ /* 0x000fe200078e0005 */
[----:B------:R-:W-:Y:S06]  /*78f20*/  BRA `(.L_x_16467) ;  /* 0x0000000400d87947 */ /* 0x000fec0003800000 */
.L_x_16468:
        /* <DEDUP_REMOVED lines=31> */
.L_x_16472:
[----:B------:R-:W-:Y:S05]  /*79120*/  BSYNC B5 ;  /* 0x0000000000057941 */ /* 0x000fea0003800000 */
.L_x_16471:
        /* <DEDUP_REMOVED lines=21> */
.L_x_16474:
[----:B------:R-:W-:Y:S05]  /*79280*/  BSYNC B5 ;  /* 0x0000000000057941 */ /* 0x000fea0003800000 */
.L_x_16473:
[----:B------:R-:W-:Y:S01]  /*79290*/  DMUL R10, R10, 8.11296384146066816958e+31 ;  /* 0x469000000a0a7828 */ /* 0x000fe20000000000 */
[----:B------:R-:W-:Y:S02]  /*792a0*/  IMAD.MOV.U32 R22, RZ, RZ, R2 ;  /* 0x000000ffff167224 */ /* 0x000fe400078e0002 */
[----:B------:R-:W-:Y:S01]  /*792b0*/  IMAD.MOV.U32 R23, RZ, RZ, R3 ;  /* 0x000000ffff177224 */ /* 0x000fe200078e0003 */
[----:B------:R-:W-:Y:S07]  /*792c0*/  BRA `(.L_x_16467) ;  /* 0x0000000000f07947 */ /* 0x000fee0003800000 */
.L_x_16453:
        /* <DEDUP_REMOVED lines=27> */
.L_x_16476:
[----:B------:R-:W-:Y:S05]  /*79480*/  BSYNC B5 ;  /* 0x0000000000057941 */ /* 0x000fea0003800000 */
.L_x_16475:
        /* <DEDUP_REMOVED lines=30> */
.L_x_16478:
[----:B------:R-:W-:Y:S05]  /*79670*/  BSYNC B5 ;  /* 0x0000000000057941 */ /* 0x000fea0003800000 */
.L_x_16477:
[----:B------:R-:W-:-:S11]  /*79680*/  DMUL R22, R4, R26 ;  /* 0x0000001a04167228 */ /* 0x000fd60000000000 */
.L_x_16467:
[----:B------:R-:W-:Y:S05]  /*79690*/  BSYNC B4 ;  /* 0x0000000000047941 */ /* 0x000fea0003800000 */
.L_x_16452:
[----:B------:R-:W-:Y:S05]  /*796a0*/  BRA `(.L_x_16479) ;  /* 0x0000000000087947 */ /* 0x000fea0003800000 */
.L_x_16446:
[----:B------:R-:W-:Y:S02]  /*796b0*/  DMUL R22, R22, 9.00719925474099200000e+15 ;  /* 0x4340000016167828 */ /* 0x000fe40000000000 */
[----:B------:R-:W-:-:S11]  /*796c0*/  DMUL R10, R10, 9.00719925474099200000e+15 ;  /* 0x434000000a0a7828 */ /* 0x000fd60000000000 */
.L_x_16479:
[----:B------:R-:W-:Y:S05]  /*796d0*/  BSYNC B2 ;  /* 0x0000000000027941 */ /* 0x000fea0003800000 */
.L_x_16445:
        /* <DEDUP_REMOVED lines=28> */
.L_x_16481:
[----:B------:R-:W-:Y:S05]  /*798a0*/  BSYNC B2 ;  /* 0x0000000000027941 */ /* 0x000fea0003800000 */
.L_x_16480:
        /* <DEDUP_REMOVED lines=82> */
.L_x_16483:
[----:B------:R-:W-:Y:S02]  /*79dd0*/  FSEL R2, RZ, 3.37028055040000000000e+12, P1 ;  /* 0x54442d18ff027808 */ /* 0x000fe40000800000 */
[----:B------:R-:W-:-:S07]  /*79de0*/  FSEL R3, RZ, 2.1426990032196044922, P1 ;  /* 0x400921fbff037808 */ /* 0x000fce0000800000 */
.L_x_16484:
[----:B------:R-:W-:Y:S05]  /*79df0*/  BSYNC B0 ;  /* 0x0000000000007941 */ /* 0x000fea0003800000 */
.L_x_16482:
[----:B------:R-:W-:Y:S01]  /*79e00*/  DADD R22, |R22|, |R10| ;  /* 0x0000000016167229 */ /* 0x000fe2000000060a */
[----:B------:R-:W-:-:S07]  /*79e10*/  LOP3.LUT R11, R3, 0x80000000, R11, 0xb8, !PT ;  /* 0x80000000030b7812 */ /* 0x000fce00078eb80b */
[----:B------:R-:W-:-:S06]  /*79e20*/  DSETP.GTU.AND P0, PT, |R22|, +INF , PT ;  /* 0x7ff000001600742a */ /* 0x000fcc0003f0c200 */
[----:B------:R-:W-:Y:S02]  /*79e30*/  FSEL R2, R22, R2, P0 ;  /* 0x0000000216027208 */ /* 0x000fe40000000000 */
[----:B------:R-:W-:-:S07]  /*79e40*/  FSEL R3, R23, R11, P0 ;  /* 0x0000000b17037208 */ /* 0x000fce0000000000 */
.L_x_16451:
[----:B------:R-:W-:Y:S05]  /*79e50*/  BSYNC B3 ;  /* 0x0000000000037941 */ /* 0x000fea0003800000 */
.L_x_16444:
[----:B------:R-:W-:Y:S01]  /*79e60*/  LOP3.LUT R27, R3, 0x80000000, R19, 0xb8, !PT ;  /* 0x80000000031b7812 */ /* 0x000fe200078eb813 */
[----:B------:R-:W-:Y:S01]  /*79e70*/  IMAD.MOV.U32 R26, RZ, RZ, R2 ;  /* 0x000000ffff1a7224 */ /* 0x000fe200078e0002 */
[----:B------:R-:W-:Y:S01]  /*79e80*/  LOP3.LUT R25, R25, 0x80000000, R17, 0xb8, !PT ;  /* 0x8000000019197812 */ /* 0x000fe200078eb811 */
[----:B------:R-:W-:Y:S06]  /*79e90*/  BRA `(.L_x_16406) ;  /* 0x0000005800e47947 */ /* 0x000fec0003800000 */
.L_x_16408:
        /* <DEDUP_REMOVED lines=112> */
.L_x_16490:
[----:B------:R-:W-:Y:S05]  /*7a5a0*/  BSYNC B0 ;  /* 0x0000000000007941 */ /* 0x000fea0003800000 */
.L_x_16489:
        /* <DEDUP_REMOVED lines=8> */
.L_x_16492:
[----:B------:R-:W-:Y:S05]  /*7a630*/  BSYNC B3 ;  /* 0x0000000000037941 */ /* 0x000fea0003800000 */
.L_x_16491:
        /* <DEDUP_REMOVED lines=82> */
.L_x_16494:
[----:B------:R-:W-:-:S04]  /*7ab60*/  ISETP.GE.AND P0, PT, R21, RZ, PT ;  /* 0x000000ff1500720c */ /* 0x000fc80003f06270 */
[----:B------:R-:W-:Y:S02]  /*7ab70*/  FSEL R6, RZ, 3.37028055040000000000e+12, P0 ;  /* 0x54442d18ff067808 */ /* 0x000fe40000000000 */
[----:B------:R-:W-:-:S07]  /*7ab80*/  FSEL R7, RZ, 2.1426990032196044922, P0 ;  /* 0x400921fbff077808 */ /* 0x000fce0000000000 */
.L_x_16495:
[----:B------:R-:W-:Y:S05]  /*7ab90*/  BSYNC B0 ;  /* 0x0000000000007941 */ /* 0x000fea0003800000 */
.L_x_16493:
[----:B------:R-:W-:Y:S01]  /*7aba0*/  DADD R2, |R16|, |R18| ;  /* 0x0000000010027229 */ /* 0x000fe20000000612 */
[----:B------:R-:W-:Y:S01]  /*7abb0*/  LOP3.LUT R11, R7, 0x80000000, R11, 0xb8, !PT ;  /* 0x80000000070b7812 */ /* 0x000fe200078eb80b */
[----:B------:R-:W-:-:S06]  /*7abc0*/  DMUL R22, R22, 0.5 ;  /* 0x3fe0000016167828 */ /* 0x000fcc0000000000 */
[----:B------:R-:W-:-:S06]  /*7abd0*/  DSETP.GTU.AND P0, PT, |R2|, +INF , PT ;  /* 0x7ff000000200742a */ /* 0x000fcc0003f0c200 */
[----:B------:R-:W-:Y:S02]  /*7abe0*/  FSEL R6, R2, R6, P0 ;  /* 0x0000000602067208 */ /* 0x000fe40000000000 */
[----:B------:R-:W-:Y:S01]  /*7abf0*/  FSEL R7, R3, R11, P0 ;  /* 0x0000000b03077208 */ /* 0x000fe20000000000 */
[----:B------:R-:W-:Y:S06]  /*7ac00*/  BRA `(.L_x_16496) ;  /* 0x0000004c00187947 */ /* 0x000fec0003800000 */
.L_x_16488:
        /* <DEDUP_REMOVED lines=135> */
.L_x_16498:
[----:B------:R-:W-:Y:S05]  /*7b480*/  BSYNC B0 ;  /* 0x0000000000007941 */ /* 0x000fea0003800000 */
.L_x_16497:
        /* <DEDUP_REMOVED lines=8> */
.L_x_16500:
[----:B------:R-:W-:Y:S05]  /*7b510*/  BSYNC B3 ;  /* 0x0000000000037941 */ /* 0x000fea0003800000 */
.L_x_16499:
        /* <DEDUP_REMOVED lines=82> */
.L_x_16502:
[----:B------:R-:W-:-:S04]  /*7ba40*/  ISETP.GE.AND P0, PT, R21, RZ, PT ;  /* 0x000000ff1500720c */ /* 0x000fc80003f06270 */
[----:B------:R-:W-:Y:S02]  /*7ba50*/  FSEL R6, RZ, 3.37028055040000000000e+12, P0 ;  /* 0x54442d18ff067808 */ /* 0x000fe40000000000 */
[----:B------:R-:W-:-:S07]  /*7ba60*/  FSEL R7, RZ, 2.1426990032196044922, P0 ;  /* 0x400921fbff077808 */ /* 0x000fce0000000000 */
.L_x_16503:
[----:B------:R-:W-:Y:S05]  /*7ba70*/  BSYNC B0 ;  /* 0x0000000000007941 */ /* 0x000fea0003800000 */
.L_x_16501:
[----:B------:R-:W-:Y:S01]  /*7ba80*/  DADD R2, |R16|, |R18| ;  /* 0x0000000010027229 */ /* 0x000fe20000000612 */
[----:B------:R-:W-:-:S07]  /*7ba90*/  LOP3.LUT R11, R7, 0x80000000, R11, 0xb8, !PT ;  /* 0x80000000070b7812 */ /* 0x000fce00078eb80b */
[----:B------:R-:W-:-:S06]  /*7baa0*/  DSETP.GTU.AND P0, PT, |R2|, +INF , PT ;  /* 0x7ff000000200742a */ /* 0x000fcc0003f0c200 */
[----:B------:R-:W-:Y:S02]  /*7bab0*/  FSEL R6, R2, R6, P0 ;  /* 0x0000000602067208 */ /* 0x000fe40000000000 */
[----:B------:R-:W-:Y:S01]  /*7bac0*/  FSEL R7, R3, R11, P0 ;  /* 0x0000000b03077208 */ /* 0x000fe20000000000 */
[----:B------:R-:W-:Y:S06]  /*7bad0*/  BRA `(.L_x_16496) ;  /* 0x0000003c00647947 */ /* 0x000fec0003800000 */
.L_x_16487:
        /* <DEDUP_REMOVED lines=23> */
.L_x_16505:
[----:B------:R-:W-:Y:S05]  /*7bc50*/  BSYNC B3 ;  /* 0x0000000000037941 */ /* 0x000fea0003800000 */
.L_x_16504:
        /* <DEDUP_REMOVED lines=26> */
.L_x_16507:
[----:B------:R-:W-:Y:S05]  /*7be00*/  BSYNC B3 ;  /* 0x0000000000037941 */ /* 0x000fea0003800000 */
.L_x_16506:
        /* <DEDUP_REMOVED lines=136> */
.L_x_16509:
[----:B------:R-:W-:Y:S05]  /*7c690*/  BSYNC B0 ;  /* 0x0000000000007941 */ /* 0x000fea0003800000 */
.L_x_16508:
        /* <DEDUP_REMOVED lines=8> */
.L_x_16511:
[----:B------:R-:W-:Y:S05]  /*7c720*/  BSYNC B3 ;  /* 0x0000000000037941 */ /* 0x000fea0003800000 */
.L_x_16510:
        /* <DEDUP_REMOVED lines=82> */
.L_x_16513:
[----:B------:R-:W-:-:S04]  /*7cc50*/  ISETP.GE.AND P0, PT, R21, RZ, PT ;  /* 0x000000ff1500720c */ /* 0x000fc80003f06270 */
[----:B------:R-:W-:Y:S02]  /*7cc60*/  FSEL R6, RZ, 3.37028055040000000000e+12, P0 ;  /* 0x54442d18ff067808 */ /* 0x000fe40000000000 */
[----:B------:R-:W-:-:S07]  /*7cc70*/  FSEL R7, RZ, 2.1426990032196044922, P0 ;  /* 0x400921fbff077808 */ /* 0x000fce0000000000 */
.L_x_16514:
[----:B------:R-:W-:Y:S05]  /*7cc80*/  BSYNC B0 ;  /* 0x0000000000007941 */ /* 0x000fea0003800000 */
.L_x_16512:
[----:B------:R-:W-:Y:S01]  /*7cc90*/  DADD R2, |R16|, |R18| ;  /* 0x0000000010027229 */ /* 0x000fe20000000612 */
[----:B------:R-:W-:Y:S01]  /*7cca0*/  LOP3.LUT R11, R7, 0x80000000, R11, 0xb8, !PT ;  /* 0x80000000070b7812 */ /* 0x000fe200078eb80b */
[----:B------:R-:W-:-:S06]  /*7ccb0*/  DADD R22, R22, 1 ;  /* 0x3ff0000016167429 */ /* 0x000fcc0000000000 */
[----:B------:R-:W-:-:S06]  /*7ccc0*/  DSETP.GTU.AND P0, PT, |R2|, +INF , PT ;  /* 0x7ff000000200742a */ /* 0x000fcc0003f0c200 */
[----:B------:R-:W-:Y:S02]  /*7ccd0*/  FSEL R6, R2, R6, P0 ;  /* 0x0000000602067208 */ /* 0x000fe40000000000 */
[----:B------:R-:W-:Y:S01]  /*7cce0*/  FSEL R7, R3, R11, P0 ;  /* 0x0000000b03077208 */ /* 0x000fe20000000000 */
[----:B------:R-:W-:Y:S06]  /*7ccf0*/  BRA `(.L_x_16496) ;  /* 0x0000002800dc7947 */ /* 0x000fec0003800000 */
.L_x_16486:
        /* <DEDUP_REMOVED lines=25> */
[----:B------:R-:W-:Y:S01]  /*7ce90*/  IMAD.MOV.U32 R4, RZ, RZ, -0x3ff ;  /* 0xfffffc01ff047424 */ /* 0x000fe200078e00ff */
[----:B------:R-:W-:Y:S02]  /*7cea0*/  @!P0 MOV R4, 0xfffffbcb ;  /* 0xfffffbcb00048802 */ /* 0x000fe40000000f00 */
        /* <DEDUP_REMOVED lines=81> */
.L_x_16518:
[----:B------:R-:W-:Y:S05]  /*7d3c0*/  BSYNC B0 ;  /* 0x0000000000007941 */ /* 0x000fea0003800000 */
.L_x_16517:
        /* <DEDUP_REMOVED lines=8> */
.L_x_16520:
[----:B------:R-:W-:Y:S05]  /*7d450*/  BSYNC B3 ;  /* 0x0000000000037941 */ /* 0x000fea0003800000 */
.L_x_16519:
        /* <DEDUP_REMOVED lines=73> */
.L_x_16522:
[----:B------:R-:W-:Y:S05]  /*7d8f0*/  BSYNC B0 ;  /* 0x0000000000007941 */ /* 0x000fea0003800000 */
.L_x_16521:
[----:B------:R-:W-:Y:S01]  /*7d900*/  LOP3.LUT R3, R7, 0x80000000, R19, 0xb8, !PT ;  /* 0x8000000007037812 */ /* 0x000fe200078eb813 */
[----:B------:R-:W-:Y:S01]  /*7d910*/  DMUL R22, R22, 0.5 ;  /* 0x3fe0000016167828 */ /* 0x000fe20000000000 */
[----:B------:R-:W-:Y:S02]  /*7d920*/  FSEL R6, R4, R6, P0 ;  /* 0x0000000604067208 */ /* 0x000fe40000000000 */
[----:B------:R-:W-:Y:S01]  /*7d930*/  FSEL R7, R5, R3, P0 ;  /* 0x0000000305077208 */ /* 0x000fe20000000000 */
[----:B------:R-:W-:Y:S07]  /*7d940*/  BRA `(.L_x_16496) ;  /* 0x0000001c00c87947 */ /* 0x000fee0003800000 */
.L_x_16516:
        /* <DEDUP_REMOVED lines=135> */
.L_x_16524:
[----:B------:R-:W-:Y:S05]  /*7e1c0*/  BSYNC B0 ;  /* 0x0000000000007941 */ /* 0x000fea0003800000 */
.L_x_16523:
        /* <DEDUP_REMOVED lines=8> */
.L_x_16526:
[----:B------:R-:W-:Y:S05]  /*7e250*/  BSYNC B3 ;  /* 0x0000000000037941 */ /* 0x000fea0003800000 */
.L_x_16525:
        /* <DEDUP_REMOVED lines=73> */
.L_x_16528:
[----:B------:R-:W-:Y:S05]  /*7e6f0*/  BSYNC B0 ;  /* 0x0000000000007941 */ /* 0x000fea0003800000 */
.L_x_16527:
[----:B------:R-:W-:Y:S02]  /*7e700*/  LOP3.LUT R3, R7, 0x80000000, R19, 0xb8, !PT ;  /* 0x8000000007037812 */ /* 0x000fe400078eb813 */
[----:B------:R-:W-:Y:S02]  /*7e710*/  FSEL R6, R4, R6, P1 ;  /* 0x0000000604067208 */ /* 0x000fe40000800000 */
[----:B------:R-:W-:Y:S01]  /*7e720*/  FSEL R7, R5, R3, P1 ;  /* 0x0000000305077208 */ /* 0x000fe20000800000 */
[----:B------:R-:W-:Y:S06]  /*7e730*/  BRA `(.L_x_16496) ;  /* 0x00000010004c7947 */ /* 0x000fec0003800000 */
.L_x_16515:
        /* <DEDUP_REMOVED lines=23> */
.L_x_16530:
[----:B------:R-:W-:Y:S05]  /*7e8b0*/  BSYNC B3 ;  /* 0x0000000000037941 */ /* 0x000fea0003800000 */
.L_x_16529:
        /* <DEDUP_REMOVED lines=26> */
.L_x_16532:
[----:B------:R-:W-:Y:S05]  /*7ea60*/  BSYNC B3 ;  /* 0x0000000000037941 */ /* 0x000fea0003800000 */
.L_x_16531:
        /* <DEDUP_REMOVED lines=136> */
.L_x_16534:
[----:B------:R-:W-:Y:S05]  /*7f2f0*/  BSYNC B0 ;  /* 0x0000000000007941 */ /* 0x000fea0003800000 */
.L_x_16533:
        /* <DEDUP_REMOVED lines=8> */
.L_x_16536:
[----:B------:R-:W-:Y:S05]  /*7f380*/  BSYNC B3 ;  /* 0x0000000000037941 */ /* 0x000fea0003800000 */
.L_x_16535:
        /* <DEDUP_REMOVED lines=74> */
.L_x_16538:
[----:B------:R-:W-:Y:S05]  /*7f830*/  BSYNC B0 ;  /* 0x0000000000007941 */ /* 0x000fea0003800000 */
.L_x_16537:
[----:B------:R-:W-:Y:S02]  /*7f840*/  LOP3.LUT R3, R7, 0x80000000, R19, 0xb8, !PT ;  /* 0x8000000007037812 */ /* 0x000fe400078eb813 */
[----:B------:R-:W-:Y:S02]  /*7f850*/  FSEL R6, R4, R6, P1 ;  /* 0x0000000604067208 */ /* 0x000fe40000800000 */
[----:B------:R-:W-:-:S07]  /*7f860*/  FSEL R7, R5, R3, P1 ;  /* 0x0000000305077208 */ /* 0x000fce0000800000 */
.L_x_16496:
[----:B------:R-:W-:Y:S05]  /*7f870*/  BSYNC B2 ;  /* 0x0000000000027941 */ /* 0x000fea0003800000 */
.L_x_16485:
        /* <DEDUP_REMOVED lines=8> */
.L_x_16407:
[----:B------:R-:W-:-:S14]  /*7f900*/  DSETP.NEU.AND P0, PT, R20, +INF , PT ;  /* 0x7ff000001400742a */ /* 0x000fdc0003f0d000 */
[----:B------:R-:W-:Y:S01]  /*7f910*/  @!P0 DADD R26, R18, R18 ;  /* 0x00000000121a8229 */ /* 0x000fe20000000012 */
[----:B------:R-:W-:Y:S02]  /*7f920*/  @!P0 IMAD.MOV.U32 R24, RZ, RZ, R16 ;  /* 0x000000ffff188224 */ /* 0x000fe400078e0010 */
[----:B------:R-:W-:Y:S01]  /*7f930*/  @!P0 IMAD.MOV.U32 R25, RZ, RZ, R17 ;  /* 0x000000ffff198224 */ /* 0x000fe200078e0011 */
[----:B------:R-:W-:Y:S07]  /*7f940*/  @!P0 BRA `(.L_x_16406) ;  /* 0x0000000000388947 */ /* 0x000fee0003800000 */
[----:B------:R-:W-:-:S14]  /*7f950*/  DSETP.NEU.AND P0, PT, R10, +INF , PT ;  /* 0x7ff000000a00742a */ /* 0x000fdc0003f0d000 */
[----:B------:R-:W-:Y:S01]  /*7f960*/  @!P0 DADD R26, R16, R16 ;  /* 0x00000000101a8229 */ /* 0x000fe20000000010 */
[----:B------:R-:W-:Y:S01]  /*7f970*/  @!P0 MOV R24, R18 ;  /* 0x0000001200188202 */ /* 0x000fe20000000f00 */
[----:B------:R-:W-:Y:S01]  /*7f980*/  @!P0 IMAD.MOV.U32 R25, RZ, RZ, R19 ;  /* 0x000000ffff198224 */ /* 0x000fe200078e0013 */
        /* <DEDUP_REMOVED lines=10> */
.L_x_16406:
[----:B------:R-:W-:Y:S05]  /*7fa30*/  BSYNC B1 ;  /* 0x0000000000017941 */ /* 0x000fea0003800000 */
.L_x_16405:
[----:B------:R-:W-:Y:S05]  /*7fa40*/  WARPSYNC.ALL ;  /* 0x0000000000007948 */ /* 0x000fea0003800000 */
[----:B------:R-:W0:Y:S01]  /*7fa50*/  S2R R2, SR_TID.X ;  /* 0x0000000000027919 */ /* 0x000e220000002100 */
[----:B------:R-:W-:Y:S01]  /*7fa60*/  BSSY B1, `(.L_x_16539) ;  /* 0x0000aae000017945 */ /* 0x000fe20003800000 */
[----:B------:R-:W-:Y:S02]  /*7fa70*/  CS2R R18, SRZ ;  /* 0x0000000000127805 */ /* 0x000fe4000001ff00 */
        /* <DEDUP_REMOVED lines=17> */
[----:B------:R-:W-:Y:S01]  /*7fb90*/  DSETP.NEU.AND P0, PT, R46, RZ, PT ;  /* 0x000000ff2e00722a */ /* 0x000fe20003f0d000 */
[----:B------:R-:W-:Y:S01]  /*7fba0*/  IMAD.MOV.U32 R20, RZ, RZ, R44 ;  /* 0x000000ffff147224 */ /* 0x000fe200078e002c */
[----:B------:R-:W-:Y:S01]  /*7fbb0*/  DSETP.EQ.AND P1, PT, R44, RZ, PT ;  /* 0x000000ff2c00722a */ /* 0x000fe20003f22000 */
[----:B------:R-:W-:Y:S01]  /*7fbc0*/  IMAD.MOV.U32 R21, RZ, RZ, R45 ;  /* 0x000000ffff157224 */ /* 0x000fe200078e002d */
[----:B------:R-:W-:Y:S01]  /*7fbd0*/  MOV R23, R47 ;  /* 0x0000002f00177202 */ /* 0x000fe20000000f00 */
[----:B------:R-:W-:-:S11]  /*7fbe0*/  IMAD.MOV.U32 R22, RZ, RZ, R46 ;  /* 0x000000ffff167224 */ /* 0x000fd600078e002e */
        /* <DEDUP_REMOVED lines=19> */
[----:B------:R-:W-:Y:S01]  /*7fd20*/  MOV R54, UR8 ;  /* 0x0000000800367c02 */ /* 0x000fe20008000f00 */
[----:B------:R-:W-:Y:S02]  /*7fd30*/  BSSY B2, `(.L_x_16543) ;  /* 0x00002ad000027945 */ /* 0x000fe40003800000 */
        /* <DEDUP_REMOVED lines=21> */
[----:B------:R-:W-:Y:S02]  /*7fe90*/  SEL R63, R21, R9, P0 ;  /* 0x00000009153f7207 */ /* 0x000fe40000000000 */
[----:B------:R-:W-:Y:S01]  /*7fea0*/  SEL R4, R20, R8, P1 ;  /* 0x0000000814047207 */ /* 0x000fe20000800000 */
[----:B------:R-:W-:Y:S01]  /*7feb0*/  DFMA R22, R22, R22, R2 ;  /* 0x000000161616722b */ /* 0x000fe20000000002 */
[----:B------:R-:W-:Y:S01]  /*7fec0*/  IADD3 R21, -R52, 0x7fd00000, RZ ;  /* 0x7fd0000034157810 */ /* 0x000fe20007ffe1ff */
[----:B------:R-:W-:Y:S01]  /*7fed0*/  IMAD.MOV.U32 R20, RZ, RZ, RZ ;  /* 0x000000ffff147224 */ /* 0x000fe200078e00ff */
[----:B------:R-:W-:Y:S01]  /*7fee0*/  LOP3.LUT R71, R70, 0x100000, RZ, 0xfc, !PT ;  /* 0x0010000046477812 */ /* 0x000fe200078efcff */
        /* <DEDUP_REMOVED lines=20> */
[----:B------:R-:W-:Y:S01]  /*80030*/  IMAD.MOV.U32 R8, RZ, RZ, R20 ;  /* 0x000000ffff087224 */ /* 0x000fe200078e0014 */
[----:B0-----:R-:W-:-:S04]  /*80040*/  DMUL R60, R58, R58 ;  /* 0x0000003a3a3c7228 */ /* 0x001fc80000000000 */
[----:B------:R-:W-:Y:S01]  /*80050*/  SEL R54, R8, UR4, P0 ;  /* 0x0000000408367c07 */ /* 0x000fe20008000000 */
[----:B------:R-:W-:Y:S01]  /*80060*/  IMAD.MOV.U32 R8, RZ, RZ, RZ ;  /* 0x000000ffff087224 */ /* 0x000fe200078e00ff */
[----:B------:R-:W-:Y:S01]  /*80070*/  @P1 LOP3.LUT R55, R9, 0x80000, RZ, 0xfc, !PT ;  /* 0x0008000009371812 */ /* 0x000fe200078efcff */
[----:B------:R-:W-:Y:S01]  /*80080*/  DSETP.NEU.AND P0, PT, R66, RZ, PT ;  /* 0x000000ff4200722a */ /* 0x000fe20003f0d000 */
[----:B------:R-:W-:Y:S01]  /*80090*/  ISETP.GE.U32.AND P1, PT, R67, 0x7ff00000, PT ;  /* 0x7ff000004300780c */ /* 0x000fe20003f26070 */
[----:B------:R-:W-:Y:S01]  /*800a0*/  DFMA R60, R2, -R60, 1 ;  /* 0x3ff00000023c742b */ /* 0x000fe2000000083c */
[----:B------:R-:W0:Y:S01]  /*800b0*/  MUFU.RSQ64H R9, R55 ;  /* 0x0000003700097308 */ /* 0x000e220000001c00 */
[----:B------:R-:W-:Y:S01]  /*800c0*/  MOV R2, 0x0 ;  /* 0x0000000000027802 */ /* 0x000fe20000000f00 */
[----:B------:R-:W-:-:S05]  /*800d0*/  IMAD.MOV.U32 R3, RZ, RZ, 0x3fd80000 ;  /* 0x3fd80000ff037424 */ /* 0x000fca00078e00ff */
        /* <DEDUP_REMOVED lines=48> */
.L_x_16546:
[----:B------:R-:W-:Y:S05]  /*803e0*/  BSYNC B3 ;  /* 0x0000000000037941 */ /* 0x000fea0003800000 */
.L_x_16545:
[----:B------:R-:W-:-:S10]  /*803f0*/  DADD R2, R22, R2 ;  /* 0x0000000016027229 */ /* 0x000fd40000000002 */
        /* <DEDUP_REMOVED lines=81> */
.L_x_16544:
        /* <DEDUP_REMOVED lines=36> */
.L_x_16554:
[----:B------:R-:W-:Y:S05]  /*80b50*/  BSYNC B4 ;  /* 0x0000000000047941 */ /* 0x000fea0003800000 */
.L_x_16553:
[----:B------:R-:W-:Y:S02]  /*80b60*/  IMAD.MOV.U32 R20, RZ, RZ, R2 ;  /* 0x000000ffff147224 */ /* 0x000fe400078e0002 */
[----:B------:R-:W-:Y:S01]  /*80b70*/  IMAD.MOV.U32 R21, RZ, RZ, R3 ;  /* 0x000000ffff157224 */ /* 0x000fe200078e0003 */
[----:B------:R-:W-:Y:S06]  /*80b80*/  BRA `(.L_x_16552) ;  /* 0x0000000000047947 */ /* 0x000fec0003800000 */
.L_x_16551:
[----:B------:R-:W-:-:S11]  /*80b90*/  DADD R20, -R68, R66 ;  /* 0x0000000044147229 */ /* 0x000fd60000000142 */
.L_x_16552:
[----:B------:R-:W-:Y:S05]  /*80ba0*/  BSYNC B3 ;  /* 0x0000000000037941 */ /* 0x000fea0003800000 */
.L_x_16550:
        /* <DEDUP_REMOVED lines=31> */
.L_x_16559:
[----:B------:R-:W-:Y:S05]  /*80da0*/  BSYNC B4 ;  /* 0x0000000000047941 */ /* 0x000fea0003800000 */
.L_x_16558:
[----:B------:R-:W-:Y:S05]  /*80db0*/  BRA `(.L_x_16557) ;  /* 0x0000000000047947 */ /* 0x000fea0003800000 */
.L_x_16556:
[----:B------:R-:W-:-:S11]  /*80dc0*/  DADD R2, R62, -R8 ;  /* 0x000000003e027229 */ /* 0x000fd60000000808 */
.L_x_16557:
[----:B------:R-:W-:Y:S05]  /*80dd0*/  BSYNC B3 ;  /* 0x0000000000037941 */ /* 0x000fea0003800000 */
.L_x_16555:
        /* <DEDUP_REMOVED lines=30> */
.L_x_16561:
[----:B------:R-:W-:Y:S05]  /*80fc0*/  BSYNC B3 ;  /* 0x0000000000037941 */ /* 0x000fea0003800000 */
.L_x_16560:
        /* <DEDUP_REMOVED lines=86> */
.L_x_16562:
        /* <DEDUP_REMOVED lines=22> */
.L_x_16564:
[----:B------:R-:W-:Y:S05]  /*81690*/  BSYNC B3 ;  /* 0x0000000000037941 */ /* 0x000fea0003800000 */
.L_x_16563:
        /* <DEDUP_REMOVED lines=30> */
.L_x_16549:
        /* <DEDUP_REMOVED lines=26> */
.L_x_16567:
[----:B------:R-:W-:Y:S05]  /*81a20*/  BSYNC B3 ;  /* 0x0000000000037941 */ /* 0x000fea0003800000 */
.L_x_16566:
        /* <DEDUP_REMOVED lines=27> */
.L_x_16570:
[----:B------:R-:W-:Y:S05]  /*81be0*/  BSYNC B3 ;  /* 0x0000000000037941 */ /* 0x000fea0003800000 */
.L_x_16569:
        /* <DEDUP_REMOVED lines=30> */
.L_x_16568:
        /* <DEDUP_REMOVED lines=76> */
.L_x_16571:
[----:B------:R-:W-:Y:S01]  /*82290*/  IMAD.MOV.U32 R2, RZ, RZ, 0x0 ;  /* 0x00000000ff027424 */ /* 0x000fe200078e00ff */
[----:B------:R-:W-:Y:S01]  /*822a0*/  FSETP.NEU.FTZ.AND P0, PT, R5, RZ, PT ;  /* 0x000000ff0500720b */ /* 0x000fe20003f1d000 */
[----:B------:R-:W-:-:S06]  /*822b0*/  IMAD.MOV.U32 R3, RZ, RZ, 0x7ff00000 ;  /* 0x7ff00000ff037424 */ /* 0x000fcc00078e00ff */
[----:B------:R-:W-:-:S10]  /*822c0*/  DFMA R2, R4, R2, +INF ;  /* 0x7ff000000402742b */ /* 0x000fd40000000002 */
[----:B------:R-:W-:Y:S02]  /*822d0*/  FSEL R20, R2, RZ, P0 ;  /* 0x000000ff02147208 */ /* 0x000fe40000000000 */
[----:B------:R-:W-:Y:S01]  /*822e0*/  FSEL R21, R3, -QNAN , P0 ;  /* 0xfff0000003157808 */ /* 0x000fe20000000000 */
[----:B------:R-:W-:Y:S06]  /*822f0*/  BRA `(.L_x_16547) ;  /* 0x0000000400407947 */ /* 0x000fec0003800000 */
.L_x_16565:
        /* <DEDUP_REMOVED lines=26> */
.L_x_16573:
[----:B------:R-:W-:Y:S05]  /*824a0*/  BSYNC B3 ;  /* 0x0000000000037941 */ /* 0x000fea0003800000 */
.L_x_16572:
        /* <DEDUP_REMOVED lines=21> */
.L_x_16575:
[----:B------:R-:W-:Y:S05]  /*82600*/  BSYNC B3 ;  /* 0x0000000000037941 */ /* 0x000fea0003800000 */
.L_x_16574:
[----:B------:R-:W-:Y:S01]  /*82610*/  MOV R20, R2 ;  /* 0x0000000200147202 */ /* 0x000fe20000000f00 */
[----:B------:R-:W-:Y:S01]  /*82620*/  IMAD.MOV.U32 R21, RZ, RZ, R3 ;  /* 0x000000ffff157224 */ /* 0x000fe200078e0003 */
[----:B------:R-:W-:Y:S06]  /*82630*/  BRA `(.L_x_16547) ;  /* 0x0000000000707947 */ /* 0x000fec0003800000 */
.L_x_16548:
        /* <DEDUP_REMOVED lines=25> */
.L_x_16577:
[----:B------:R-:W-:Y:S05]  /*827d0*/  BSYNC B3 ;  /* 0x0000000000037941 */ /* 0x000fea0003800000 */
.L_x_16576:
[----:B------:R-:W-:Y:S01]  /*827e0*/  IMAD.MOV.U32 R20, RZ, RZ, R4 ;  /* 0x000000ffff147224 */ /* 0x000fe200078e0004 */
[----:B------:R-:W-:-:S07]  /*827f0*/  MOV R21, R5 ;  /* 0x0000000500157202 */ /* 0x000fce0000000f00 */
.L_x_16547:
[----:B------:R-:W-:Y:S05]  /*82800*/  BSYNC B2 ;  /* 0x0000000000027941 */ /* 0x000fea0003800000 */
.L_x_16543:
        /* <DEDUP_REMOVED lines=25> */
.L_x_16582:
[----:B------:R-:W-:Y:S05]  /*829a0*/  BSYNC B4 ;  /* 0x0000000000047941 */ /* 0x000fea0003800000 */
.L_x_16581:
        /* <DEDUP_REMOVED lines=49> */
.L_x_16584:
        /* <DEDUP_REMOVED lines=71> */
.L_x_16583:
        /* <DEDUP_REMOVED lines=37> */
.L_x_16593:
[----:B------:R-:W-:Y:S05]  /*83380*/  BSYNC B6 ;  /* 0x0000000000067941 */ /* 0x000fea0003800000 */
.L_x_16592:
[----:B------:R-:W-:Y:S02]  /*83390*/  IMAD.MOV.U32 R74, RZ, RZ, R2 ;  /* 0x000000ffff4a7224 */ /* 0x000fe400078e0002 */
[----:B------:R-:W-:Y:S01]  /*833a0*/  IMAD.MOV.U32 R75, RZ, RZ, R3 ;  /* 0x000000ffff4b7224 */ /* 0x000fe200078e0003 */
[----:B------:R-:W-:Y:S06]  /*833b0*/  BRA `(.L_x_16591) ;  /* 0x0000000000047947 */ /* 0x000fec0003800000 */
.L_x_16590:
[----:B------:R-:W-:-:S11]  /*833c0*/  DADD R74, -R68, R66 ;  /* 0x00000000444a7229 */ /* 0x000fd60000000142 */
.L_x_16591:
[----:B------:R-:W-:Y:S05]  /*833d0*/  BSYNC B5 ;  /* 0x0000000000057941 */ /* 0x000fea0003800000 */
.L_x_16589:
        /* <DEDUP_REMOVED lines=28> */
.L_x_16598:
[----:B------:R-:W-:Y:S05]  /*835a0*/  BSYNC B6 ;  /* 0x0000000000067941 */ /* 0x000fea0003800000 */
.L_x_16597:
[----:B------:R-:W-:Y:S02]  /*835b0*/  IMAD.MOV.U32 R16, RZ, RZ, R2 ;  /* 0x000000ffff107224 */ /* 0x000fe400078e0002 */
[----:B------:R-:W-:Y:S01]  /*835c0*/  IMAD.MOV.U32 R17, RZ, RZ, R3 ;  /* 0x000000ffff117224 */ /* 0x000fe200078e0003 */
[----:B------:R-:W-:Y:S06]  /*835d0*/  BRA `(.L_x_16596) ;  /* 0x0000000000047947 */ /* 0x000fec0003800000 */
.L_x_16595:
[----:B------:R-:W-:-:S11]  /*835e0*/  DADD R16, -R64, R62 ;  /* 0x0000000040107229 */ /* 0x000fd6000000013e */
.L_x_16596:
[----:B------:R-:W-:Y:S05]  /*835f0*/  BSYNC B5 ;  /* 0x0000000000057941 */ /* 0x000fea0003800000 */
.L_x_16594:
        /* <DEDUP_REMOVED lines=30> */
.L_x_16600:
[----:B------:R-:W-:Y:S05]  /*837e0*/  BSYNC B5 ;  /* 0x0000000000057941 */ /* 0x000fea0003800000 */
.L_x_16599:
[----:B------:R-:W-:Y:S02]  /*837f0*/  IMAD.MOV.U32 R22, RZ, RZ, R4 ;  /* 0x000000ffff167224 */ /* 0x000fe400078e0004 */
[----:B------:R-:W-:Y:S01]  /*83800*/  IMAD.MOV.U32 R23, RZ, RZ, R5 ;  /* 0x000000ffff177224 */ /* 0x000fe200078e0005 */
[----:B------:R-:W-:Y:S06]  /*83810*/  BRA `(.L_x_16601) ;  /* 0x0000000800607947 */ /* 0x000fec0003800000 */
.L_x_16588:
        /* <DEDUP_REMOVED lines=30> */
.L_x_16604:
[----:B------:R-:W-:Y:S05]  /*83a00*/  BSYNC B5 ;  /* 0x0000000000057941 */ /* 0x000fea0003800000 */
.L_x_16603:
[----:B------:R-:W-:Y:S02]  /*83a10*/  IMAD.MOV.U32 R22, RZ, RZ, R4 ;  /* 0x000000ffff167224 */ /* 0x000fe400078e0004 */
[----:B------:R-:W-:Y:S01]  /*83a20*/  IMAD.MOV.U32 R23, RZ, RZ, R5 ;  /* 0x000000ffff177224 */ /* 0x000fe200078e0005 */
[----:B------:R-:W-:Y:S06]  /*83a30*/  BRA `(.L_x_16601) ;  /* 0x0000000400d87947 */ /* 0x000fec0003800000 */
.L_x_16602:
        /* <DEDUP_REMOVED lines=31> */
.L_x_16606:
[----:B------:R-:W-:Y:S05]  /*83c30*/  BSYNC B5 ;  /* 0x0000000000057941 */ /* 0x000fea0003800000 */
.L_x_16605:
        /* <DEDUP_REMOVED lines=21> */
.L_x_16608:
[----:B------:R-:W-:Y:S05]  /*83d90*/  BSYNC B5 ;  /* 0x0000000000057941 */ /* 0x000fea0003800000 */
.L_x_16607:
[----:B------:R-:W-:Y:S01]  /*83da0*/  DMUL R10, R10, 8.11296384146066816958e+31 ;  /* 0x469000000a0a7828 */ /* 0x000fe20000000000 */
[----:B------:R-:W-:Y:S02]  /*83db0*/  IMAD.MOV.U32 R22, RZ, RZ, R2 ;  /* 0x000000ffff167224 */ /* 0x000fe400078e0002 */
[----:B------:R-:W-:Y:S01]  /*83dc0*/  IMAD.MOV.U32 R23, RZ, RZ, R3 ;  /* 0x000000ffff177224 */ /* 0x000fe200078e0003 */
[----:B------:R-:W-:Y:S07]  /*83dd0*/  BRA `(.L_x_16601) ;  /* 0x0000000000f07947 */ /* 0x000fee0003800000 */
.L_x_16587:
        /* <DEDUP_REMOVED lines=27> */
.L_x_16610:
[----:B------:R-:W-:Y:S05]  /*83f90*/  BSYNC B5 ;  /* 0x0000000000057941 */ /* 0x000fea0003800000 */
.L_x_16609:
        /* <DEDUP_REMOVED lines=30> */
.L_x_16612:
[----:B------:R-:W-:Y:S05]  /*84180*/  BSYNC B5 ;  /* 0x0000000000057941 */ /* 0x000fea0003800000 */
.L_x_16611:
[----:B------:R-:W-:-:S11]  /*84190*/  DMUL R22, R4, R56 ;  /* 0x0000003804167228 */ /* 0x000fd60000000000 */
.L_x_16601:
[----:B------:R-:W-:Y:S05]  /*841a0*/  BSYNC B4 ;  /* 0x0000000000047941 */ /* 0x000fea0003800000 */
.L_x_16586:
[----:B------:R-:W-:Y:S05]  /*841b0*/  BRA `(.L_x_16613) ;  /* 0x0000000000087947 */ /* 0x000fea0003800000 */
.L_x_16580:
[----:B------:R-:W-:Y:S02]  /*841c0*/  DMUL R22, R22, 9.00719925474099200000e+15 ;  /* 0x4340000016167828 */ /* 0x000fe40000000000 */
[----:B------:R-:W-:-:S11]  /*841d0*/  DMUL R10, R10, 9.00719925474099200000e+15 ;  /* 0x434000000a0a7828 */ /* 0x000fd60000000000 */
.L_x_16613:
[----:B------:R-:W-:Y:S05]  /*841e0*/  BSYNC B2 ;  /* 0x0000000000027941 */ /* 0x000fea0003800000 */
.L_x_16579:
        /* <DEDUP_REMOVED lines=28> */
.L_x_16615:
[----:B------:R-:W-:Y:S05]  /*843b0*/  BSYNC B2 ;  /* 0x0000000000027941 */ /* 0x000fea0003800000 */
.L_x_16614:
        /* <DEDUP_REMOVED lines=82> */
.L_x_16617:
[----:B------:R-:W-:Y:S02]  /*848e0*/  FSEL R2, RZ, 3.37028055040000000000e+12, P1 ;  /* 0x54442d18ff027808 */ /* 0x000fe40000800000 */
[----:B------:R-:W-:-:S07]  /*848f0*/  FSEL R3, RZ, 2.1426990032196044922, P1 ;  /* 0x400921fbff037808 */ /* 0x000fce0000800000 */
.L_x_16618:
[----:B------:R-:W-:Y:S05]  /*84900*/  BSYNC B0 ;  /* 0x0000000000007941 */ /* 0x000fea0003800000 */
.L_x_16616:
[----:B------:R-:W-:Y:S01]  /*84910*/  DADD R22, |R22|, |R10| ;  /* 0x0000000016167229 */ /* 0x000fe2000000060a */
[----:B------:R-:W-:-:S07]  /*84920*/  LOP3.LUT R11, R3, 0x80000000, R11, 0xb8, !PT ;  /* 0x80000000030b7812 */ /* 0x000fce00078eb80b */
[----:B------:R-:W-:-:S06]  /*84930*/  DSETP.GTU.AND P0, PT, |R22|, +INF , PT ;  /* 0x7ff000001600742a */ /* 0x000fcc0003f0c200 */
[----:B------:R-:W-:Y:S02]  /*84940*/  FSEL R2, R22, R2, P0 ;  /* 0x0000000216027208 */ /* 0x000fe40000000000 */
[----:B------:R-:W-:-:S07]  /*84950*/  FSEL R3, R23, R11, P0 ;  /* 0x0000000b17037208 */ /* 0x000fce0000000000 */
.L_x_16585:
[----:B------:R-:W-:Y:S05]  /*84960*/  BSYNC B3 ;  /* 0x0000000000037941 */ /* 0x000fea0003800000 */
.L_x_16578:
[----:B------:R-:W-:Y:S01]  /*84970*/  LOP3.LUT R23, R3, 0x80000000, R47, 0xb8, !PT ;  /* 0x8000000003177812 */ /* 0x000fe200078eb82f */
[----:B------:R-:W-:Y:S01]  /*84980*/  IMAD.MOV.U32 R22, RZ, RZ, R2 ;  /* 0x000000ffff167224 */ /* 0x000fe200078e0002 */
[----:B------:R-:W-:Y:S01]  /*84990*/  LOP3.LUT R21, R21, 0x80000000, R45, 0xb8, !PT ;  /* 0x8000000015157812 */ /* 0x000fe200078eb82d */
[----:B------:R-:W-:Y:S06]  /*849a0*/  BRA `(.L_x_16540) ;  /* 0x0000005800e47947 */ /* 0x000fec0003800000 */
.L_x_16542:
        /* <DEDUP_REMOVED lines=113> */
.L_x_16624:
[----:B------:R-:W-:Y:S05]  /*850c0*/  BSYNC B0 ;  /* 0x0000000000007941 */ /* 0x000fea0003800000 */
.L_x_16623:
        /* <DEDUP_REMOVED lines=8> */
.L_x_16626:
[----:B------:R-:W-:Y:S05]  /*85150*/  BSYNC B3 ;  /* 0x0000000000037941 */ /* 0x000fea0003800000 */
.L_x_16625:
        /* <DEDUP_REMOVED lines=82> */
.L_x_16628:
[----:B------:R-:W-:-:S04]  /*85680*/  ISETP.GE.AND P0, PT, R17, RZ, PT ;  /* 0x000000ff1100720c */ /* 0x000fc80003f06270 */
[----:B------:R-:W-:Y:S02]  /*85690*/  FSEL R6, RZ, 3.37028055040000000000e+12, P0 ;  /* 0x54442d18ff067808 */ /* 0x000fe40000000000 */
[----:B------:R-:W-:-:S07]  /*856a0*/  FSEL R7, RZ, 2.1426990032196044922, P0 ;  /* 0x400921fbff077808 */ /* 0x000fce0000000000 */
.L_x_16629:
[----:B------:R-:W-:Y:S05]  /*856b0*/  BSYNC B0 ;  /* 0x0000000000007941 */ /* 0x000fea0003800000 */
.L_x_16627:
[----:B------:R-:W-:Y:S01]  /*856c0*/  DADD R2, |R44|, |R46| ;  /* 0x000000002c027229 */ /* 0x000fe2000000062e */
[----:B------:R-:W-:Y:S01]  /*856d0*/  LOP3.LUT R11, R7, 0x80000000, R11, 0xb8, !PT ;  /* 0x80000000070b7812 */ /* 0x000fe200078eb80b */
[----:B------:R-:W-:-:S06]  /*856e0*/  DMUL R20, R20, 0.5 ;  /* 0x3fe0000014147828 */ /* 0x000fcc0000000000 */
[----:B------:R-:W-:-:S06]  /*856f0*/  DSETP.GTU.AND P0, PT, |R2|, +INF , PT ;  /* 0x7ff000000200742a */ /* 0x000fcc0003f0c200 */
[----:B------:R-:W-:Y:S02]  /*85700*/  FSEL R6, R2, R6, P0 ;  /* 0x0000000602067208 */ /* 0x000fe40000000000 */
[----:B------:R-:W-:Y:S01]  /*85710*/  FSEL R7, R3, R11, P0 ;  /* 0x0000000b03077208 */ /* 0x000fe20000000000 */
[----:B------:R-:W-:Y:S06]  /*85720*/  BRA `(.L_x_16630) ;  /* 0x0000004c00187947 */ /* 0x000fec0003800000 */
.L_x_16622:
        /* <DEDUP_REMOVED lines=12> */
[----:B------:R-:W-:Y:S01]  /*857f0*/  LOP3.LUT R6, R3, 0xffc00000, RZ, 0xc0, !PT ;  /* 0xffc0000003067812 */ /* 0x000fe200078ec0ff */
[----:B------:R-:W-:Y:S01]  /*85800*/  IMAD.MOV.U32 R59, RZ, RZ, 0x3fd80000 ;  /* 0x3fd80000ff3b7424 */ /* 0x000fe200078e00ff */
[----:B------:R-:W-:Y:S01]  /*85810*/  SEL R5, R57, R55, P0 ;  /* 0x0000003739057207 */ /* 0x000fe20000000000 */
[----:B------:R-:W-:Y:S01]  /*85820*/  BSSY B0, `(.L_x_16631) ;  /* 0x0000078000007945 */ /* 0x000fe20003800000 */
[----:B------:R-:W-:-:S02]  /*85830*/  IADD3 R9, -R6, 0x7fd00000, RZ ;  /* 0x7fd0000006097810 */ /* 0x000fc40007ffe1ff */
[----:B------:R-:W-:Y:S01]  /*85840*/  SEL R2, R56, R54, P1 ;  /* 0x0000003638027207 */ /* 0x000fe20000800000 */
[----:B------:R-:W-:Y:S01]  /*85850*/  IMAD.MOV.U32 R54, RZ, RZ, RZ ;  /* 0x000000ffff367224 */ /* 0x000fe200078e00ff */
[----:B------:R-:W-:Y:S02]  /*85860*/  ISETP.GE.U32.AND P2, PT, R5, 0x7ff00000, PT ;  /* 0x7ff000000500780c */ /* 0x000fe40003f46070 */
        /* <DEDUP_REMOVED lines=11> */
[----:B------:R-:W-:Y:S01]  /*85920*/  MUFU.RCP64H R7, R63 ;  /* 0x0000003f00077308 */ /* 0x000fe20000001800 */
[----:B------:R-:W-:-:S07]  /*85930*/  DSETP.NEU.AND P1, PT, R4, RZ, PT ;  /* 0x000000ff0400722a */ /* 0x000fce0003f2d000 */
[----:B------:R-:W0:Y:S02]  /*85940*/  MUFU.RSQ64H R55, R21 ;  /* 0x0000001500377308 */ /* 0x000e240000001c00 */
[----:B0-----:R-:W-:-:S08]  /*85950*/  DMUL R56, R54, R54 ;  /* 0x0000003636387228 */ /* 0x001fd00000000000 */
[----:B------:R-:W-:-:S08]  /*85960*/  DFMA R56, R20, -R56, 1 ;  /* 0x3ff000001438742b */ /* 0x000fd00000000838 */
[----:B------:R-:W-:Y:S02]  /*85970*/  DFMA R58, R56, R58, 0.5 ;  /* 0x3fe00000383a742b */ /* 0x000fe4000000003a */
[----:B------:R-:W-:-:S08]  /*85980*/  DMUL R56, R54, R56 ;  /* 0x0000003836387228 */ /* 0x000fd00000000000 */
[----:B------:R-:W-:-:S08]  /*85990*/  DFMA R56, R58, R56, R54 ;  /* 0x000000383a38722b */ /* 0x000fd00000000036 */
[----:B------:R-:W-:Y:S01]  /*859a0*/  DMUL R56, R8, R56 ;  /* 0x0000003808387228 */ /* 0x000fe20000000000 */
[----:B------:R-:W-:Y:S01]  /*859b0*/  LOP3.LUT R9, R6, 0x100000, RZ, 0xfc, !PT ;  /* 0x0010000006097812 */ /* 0x000fe200078efcff */
[----:B------:R-:W-:Y:S02]  /*859c0*/  IMAD.MOV.U32 R8, RZ, RZ, RZ ;  /* 0x000000ffff087224 */ /* 0x000fe400078e00ff */
[----:B------:R-:W-:-:S04]  /*859d0*/  IMAD.MOV.U32 R6, RZ, RZ, 0x1 ;  /* 0x00000001ff067424 */ /* 0x000fc800078e00ff */
[----:B------:R-:W-:Y:S02]  /*859e0*/  DMUL R56, R56, R8 ;  /* 0x0000000838387228 */ /* 0x000fe40000000000 */
[----:B------:R-:W-:-:S08]  /*859f0*/  DFMA R20, -R62, R6, 1 ;  /* 0x3ff000003e14742b */ /* 0x000fd00000000106 */
[----:B------:R-:W-:Y:S01]  /*85a00*/  DFMA R20, R20, R20, R20 ;  /* 0x000000141414722b */ /* 0x000fe20000000014 */
[----:B------:R-:W-:Y:S02]  /*85a10*/  @!P2 FSEL R5, R3, R57, !P1 ;  /* 0x000000390305a208 */ /* 0x000fe40004800000 */
[----:B------:R-:W-:Y:S02]  /*85a20*/  @!P2 FSEL R4, R2, R56, !P1 ;  /* 0x000000380204a208 */ /* 0x000fe40004800000 */
[----:B------:R-:W-:-:S03]  /*85a30*/  ISETP.GT.AND P0, PT, R5, 0xfffff, PT ;  /* 0x000fffff0500780c */ /* 0x000fc60003f04270 */
        /* <DEDUP_REMOVED lines=86> */
.L_x_16632:
[----:B------:R-:W-:Y:S05]  /*85fa0*/  BSYNC B0 ;  /* 0x0000000000007941 */ /* 0x000fea0003800000 */
.L_x_16631:
        /* <DEDUP_REMOVED lines=8> */
.L_x_16634:
[----:B------:R-:W-:Y:S05]  /*86030*/  BSYNC B3 ;  /* 0x0000000000037941 */ /* 0x000fea0003800000 */
.L_x_16633:
        /* <DEDUP_REMOVED lines=82> */
.L_x_16636:
[----:B------:R-:W-:-:S04]  /*86560*/  ISETP.GE.AND P0, PT, R17, RZ, PT ;  /* 0x000000ff1100720c */ /* 0x000fc80003f06270 */
[----:B------:R-:W-:Y:S02]  /*86570*/  FSEL R6, RZ, 3.37028055040000000000e+12, P0 ;  /* 0x54442d18ff067808 */ /* 0x000fe40000000000 */
[----:B------:R-:W-:-:S07]  /*86580*/  FSEL R7, RZ, 2.1426990032196044922, P0 ;  /* 0x400921fbff077808 */ /* 0x000fce0000000000 */
.L_x_16637:
[----:B------:R-:W-:Y:S05]  /*86590*/  BSYNC B0 ;  /* 0x0000000000007941 */ /* 0x000fea0003800000 */
.L_x_16635:
[----:B------:R-:W-:Y:S01]  /*865a0*/  DADD R2, |R44|, |R46| ;  /* 0x000000002c027229 */ /* 0x000fe2000000062e */
[----:B------:R-:W-:-:S07]  /*865b0*/  LOP3.LUT R11, R7, 0x80000000, R11, 0xb8, !PT ;  /* 0x80000000070b7812 */ /* 0x000fce00078eb80b */
[----:B------:R-:W-:-:S06]  /*865c0*/  DSETP.GTU.AND P0, PT, |R2|, +INF , PT ;  /* 0x7ff000000200742a */ /* 0x000fcc0003f0c200 */
[----:B------:R-:W-:Y:S02]  /*865d0*/  FSEL R6, R2, R6, P0 ;  /* 0x0000000602067208 */ /* 0x000fe40000000000 */
[----:B------:R-:W-:Y:S01]  /*865e0*/  FSEL R7, R3, R11, P0 ;  /* 0x0000000b03077208 */ /* 0x000fe20000000000 */
[----:B------:R-:W-:Y:S06]  /*865f0*/  BRA `(.L_x_16630) ;  /* 0x0000003c00647947 */ /* 0x000fec0003800000 */
.L_x_16621:
        /* <DEDUP_REMOVED lines=23> */
.L_x_16639:
[----:B------:R-:W-:Y:S05]  /*86770*/  BSYNC B3 ;  /* 0x0000000000037941 */ /* 0x000fea0003800000 */
.L_x_16638:
        /* <DEDUP_REMOVED lines=26> */
.L_x_16641:
[----:B------:R-:W-:Y:S05]  /*86920*/  BSYNC B3 ;  /* 0x0000000000037941 */ /* 0x000fea0003800000 */
.L_x_16640:
        /* <DEDUP_REMOVED lines=42> */
[----:B------:R-:W-:Y:S01]  /*86bd0*/  IMAD.MOV.U32 R6, RZ, RZ, 0x1 ;  /* 0x00000001ff067424 */ /* 0x000fe200078e00ff */
[----:B------:R-:W-:-:S05]  /*86be0*/  MOV R8, RZ ;  /* 0x000000ff00087202 */ /* 0x000fca0000000f00 */
[----:B------:R-:W-:Y:S02]  /*86bf0*/  DFMA R20, -R62, R6, 1 ;  /* 0x3ff000003e14742b */ /* 0x000fe40000000106 */
[----:B------:R-:W-:-:S06]  /*86c00*/  DMUL R56, R56, R8 ;  /* 0x0000000838387228 */ /* 0x000fcc0000000000 */
[----:B------:R-:W-:-:S04]  /*86c10*/  DFMA R20, R20, R20, R20 ;  /* 0x000000141414722b */ /* 0x000fc80000000014 */
[----:B------:R-:W-:Y:S02]  /*86c20*/  @!P2 FSEL R5, R3, R57, !P1 ;  /* 0x000000390305a208 */ /* 0x000fe40004800000 */
[----:B------:R-:W-:Y:S02]  /*86c30*/  @!P2 FSEL R4, R2, R56, !P1 ;  /* 0x000000380204a208 */ /* 0x000fe40004800000 */
[----:B------:R-:W-:Y:S01]  /*86c40*/  ISETP.GT.AND P0, PT, R5, 0xfffff, PT ;  /* 0x000fffff0500780c */ /* 0x000fe20003f04270 */
[----:B------:R-:W-:Y:S02]  /*86c50*/  DFMA R20, R6, R20, R6 ;  /* 0x000000140614722b */ /* 0x000fe40000000006 */
[----:B------:R-:W-:Y:S02]  /*86c60*/  IMAD.MOV.U32 R6, RZ, RZ, R4 ;  /* 0x000000ffff067224 */ /* 0x000fe400078e0004 */
[----:B------:R-:W-:-:S04]  /*86c70*/  IMAD.MOV.U32 R7, RZ, RZ, R5 ;  /* 0x000000ffff077224 */ /* 0x000fc800078e0005 */
[----:B------:R-:W-:-:S04]  /*86c80*/  DFMA R2, -R62, R20, 1 ;  /* 0x3ff000003e02742b */ /* 0x000fc80000000114 */
[----:B------:R-:W-:-:S04]  /*86c90*/  @!P0 DMUL R6, R6, 1.80143985094819840000e+16 ;  /* 0x4350000006068828 */ /* 0x000fc80000000000 */
[----:B------:R-:W-:-:S06]  /*86ca0*/  DFMA R2, R20, R2, R20 ;  /* 0x000000021402722b */ /* 0x000fcc0000000014 */
[----:B------:R-:W-:Y:S02]  /*86cb0*/  @!P0 IMAD.MOV.U32 R5, RZ, RZ, R7 ;  /* 0x000000ffff058224 */ /* 0x000fe400078e0007 */
        /* <DEDUP_REMOVED lines=79> */
.L_x_16643:
[----:B------:R-:W-:Y:S05]  /*871b0*/  BSYNC B0 ;  /* 0x0000000000007941 */ /* 0x000fea0003800000 */
.L_x_16642:
        /* <DEDUP_REMOVED lines=8> */
.L_x_16645:
[----:B------:R-:W-:Y:S05]  /*87240*/  BSYNC B3 ;  /* 0x0000000000037941 */ /* 0x000fea0003800000 */
.L_x_16644:
        /* <DEDUP_REMOVED lines=82> */
.L_x_16647:
[----:B------:R-:W-:-:S04]  /*87770*/  ISETP.GE.AND P0, PT, R17, RZ, PT ;  /* 0x000000ff1100720c */ /* 0x000fc80003f06270 */
[----:B------:R-:W-:Y:S02]  /*87780*/  FSEL R6, RZ, 3.37028055040000000000e+12, P0 ;  /* 0x54442d18ff067808 */ /* 0x000fe40000000000 */
[----:B------:R-:W-:-:S07]  /*87790*/  FSEL R7, RZ, 2.1426990032196044922, P0 ;  /* 0x400921fbff077808 */ /* 0x000fce0000000000 */
.L_x_16648:
[----:B------:R-:W-:Y:S05]  /*877a0*/  BSYNC B0 ;  /* 0x0000000000007941 */ /* 0x000fea0003800000 */
.L_x_16646:
[----:B------:R-:W-:Y:S01]  /*877b0*/  DADD R2, |R44|, |R46| ;  /* 0x000000002c027229 */ /* 0x000fe2000000062e */
[----:B------:R-:W-:Y:S01]  /*877c0*/  LOP3.LUT R11, R7, 0x80000000, R11, 0xb8, !PT ;  /* 0x80000000070b7812 */ /* 0x000fe200078eb80b */
[----:B------:R-:W-:-:S06]  /*877d0*/  DADD R20, R20, 1 ;  /* 0x3ff0000014147429 */ /* 0x000fcc0000000000 */
[----:B------:R-:W-:-:S06]  /*877e0*/  DSETP.GTU.AND P0, PT, |R2|, +INF , PT ;  /* 0x7ff000000200742a */ /* 0x000fcc0003f0c200 */
[----:B------:R-:W-:Y:S02]  /*877f0*/  FSEL R6, R2, R6, P0 ;  /* 0x0000000602067208 */ /* 0x000fe40000000000 */
[----:B------:R-:W-:Y:S01]  /*87800*/  FSEL R7, R3, R11, P0 ;  /* 0x0000000b03077208 */ /* 0x000fe20000000000 */
[----:B------:R-:W-:Y:S06]  /*87810*/  BRA `(.L_x_16630) ;  /* 0x0000002800dc7947 */ /* 0x000fec0003800000 */
.L_x_16620:
        /* <DEDUP_REMOVED lines=108> */
.L_x_16652:
[----:B------:R-:W-:Y:S05]  /*87ee0*/  BSYNC B0 ;  /* 0x0000000000007941 */ /* 0x000fea0003800000 */
.L_x_16651:
        /* <DEDUP_REMOVED lines=8> */
.L_x_16654:
[----:B------:R-:W-:Y:S05]  /*87f70*/  BSYNC B3 ;  /* 0x0000000000037941 */ /* 0x000fea0003800000 */
.L_x_16653:
        /* <DEDUP_REMOVED lines=73> */
.L_x_16656:
[----:B------:R-:W-:Y:S05]  /*88410*/  BSYNC B0 ;  /* 0x0000000000007941 */ /* 0x000fea0003800000 */
.L_x_16655:
[----:B------:R-:W-:Y:S01]  /*88420*/  LOP3.LUT R3, R7, 0x80000000, R47, 0xb8, !PT ;  /* 0x8000000007037812 */ /* 0x000fe200078eb82f */
[----:B------:R-:W-:Y:S01]  /*88430*/  DMUL R20, R20, 0.5 ;  /* 0x3fe0000014147828 */ /* 0x000fe20000000000 */
[----:B------:R-:W-:Y:S02]  /*88440*/  FSEL R6, R4, R6, P0 ;  /* 0x0000000604067208 */ /* 0x000fe40000000000 */
[----:B------:R-:W-:Y:S01]  /*88450*/  FSEL R7, R5, R3, P0 ;  /* 0x0000000305077208 */ /* 0x000fe20000000000 */
[----:B------:R-:W-:Y:S07]  /*88460*/  BRA `(.L_x_16630) ;  /* 0x0000001c00c87947 */ /* 0x000fee0003800000 */
.L_x_16650:
        /* <DEDUP_REMOVED lines=48> */
[----:B------:R-:W-:Y:S02]  /*88770*/  ISETP.GT.AND P0, PT, R5, 0xfffff, PT ;  /* 0x000fffff0500780c */ /* 0x000fe40003f04270 */
[----:B------:R-:W-:Y:S01]  /*88780*/  MOV R9, R5 ;  /* 0x0000000500097202 */ /* 0x000fe20000000f00 */
[----:B------:R-:W-:Y:S01]  /*88790*/  DFMA R20, R6, R20, R6 ;  /* 0x000000140614722b */ /* 0x000fe20000000006 */
[----:B------:R-:W-:-:S07]  /*887a0*/  IMAD.MOV.U32 R8, RZ, RZ, R4 ;  /* 0x000000ffff087224 */ /* 0x000fce00078e0004 */
        /* <DEDUP_REMOVED lines=16> */
[----:B------:R-:W-:Y:S01]  /*888b0*/  @P1 FSEL R20, R6, RZ, P2 ;  /* 0x000000ff06141208 */ /* 0x000fe20001000000 */
[----:B------:R-:W-:Y:S01]  /*888c0*/  IMAD.MOV.U32 R6, RZ, RZ, -0x3ff ;  /* 0xfffffc01ff067424 */ /* 0x000fe200078e00ff */
[----:B------:R-:W-:Y:S02]  /*888d0*/  @P1 FSEL R21, R7, -QNAN , P2 ;  /* 0xfff0000007151808 */ /* 0x000fe40001000000 */
[----:B------:R-:W-:Y:S01]  /*888e0*/  @!P0 MOV R6, 0xfffffbcb ;  /* 0xfffffbcb00068802 */ /* 0x000fe20000000f00 */
        /* <DEDUP_REMOVED lines=63> */
.L_x_16658:
[----:B------:R-:W-:Y:S05]  /*88ce0*/  BSYNC B0 ;  /* 0x0000000000007941 */ /* 0x000fea0003800000 */
.L_x_16657:
        /* <DEDUP_REMOVED lines=8> */
.L_x_16660:
[----:B------:R-:W-:Y:S05]  /*88d70*/  BSYNC B3 ;  /* 0x0000000000037941 */ /* 0x000fea0003800000 */
.L_x_16659:
        /* <DEDUP_REMOVED lines=73> */
.L_x_16662:
[----:B------:R-:W-:Y:S05]  /*89210*/  BSYNC B0 ;  /* 0x0000000000007941 */ /* 0x000fea0003800000 */
.L_x_16661:
[----:B------:R-:W-:Y:S02]  /*89220*/  LOP3.LUT R3, R7, 0x80000000, R47, 0xb8, !PT ;  /* 0x8000000007037812 */ /* 0x000fe400078eb82f */
[----:B------:R-:W-:Y:S02]  /*89230*/  FSEL R6, R4, R6, P1 ;  /* 0x0000000604067208 */ /* 0x000fe40000800000 */
[----:B------:R-:W-:Y:S01]  /*89240*/  FSEL R7, R5, R3, P1 ;  /* 0x0000000305077208 */ /* 0x000fe20000800000 */
[----:B------:R-:W-:Y:S06]  /*89250*/  BRA `(.L_x_16630) ;  /* 0x00000010004c7947 */ /* 0x000fec0003800000 */
.L_x_16649:
        /* <DEDUP_REMOVED lines=23> */
.L_x_16664:
[----:B------:R-:W-:Y:S05]  /*893d0*/  BSYNC B3 ;  /* 0x0000000000037941 */ /* 0x000fea0003800000 */
.L_x_16663:
        /* <DEDUP_REMOVED lines=26> */
.L_x_16666:
[----:B------:R-:W-:Y:S05]  /*89580*/  BSYNC B3 ;  /* 0x0000000000037941 */ /* 0x000fea0003800000 */
.L_x_16665:
        /* <DEDUP_REMOVED lines=8> */
[----:B------:R-:W-:Y:S01]  /*89610*/  IMAD.U32 R52, RZ, RZ, UR8 ;  /* 0x00000008ff347e24 */ /* 0x000fe2000f8e00ff */
        /* <DEDUP_REMOVED lines=40> */
[----:B------:R-:W-:Y:S01]  /*898a0*/  ISETP.GT.AND P0, PT, R5, 0xfffff, PT ;  /* 0x000fffff0500780c */ /* 0x000fe20003f04270 */
[----:B------:R-:W-:Y:S01]  /*898b0*/  IMAD.MOV.U32 R9, RZ, RZ, R5 ;  /* 0x000000ffff097224 */ /* 0x000fe200078e0005 */
[----:B------:R-:W-:Y:S01]  /*898c0*/  MOV R8, R4 ;  /* 0x0000000400087202 */ /* 0x000fe20000000f00 */
[----:B------:R-:W-:-:S08]  /*898d0*/  DFMA R20, R6, R20, R6 ;  /* 0x000000140614722b */ /* 0x000fd00000000006 */
        /* <DEDUP_REMOVED lines=18> */
[----:B------:R-:W-:Y:S01]  /*89a00*/  @P1 FSEL R21, R7, -QNAN , P2 ;  /* 0xfff0000007151808 */ /* 0x000fe20001000000 */
[----:B------:R-:W-:Y:S01]  /*89a10*/  @!P0 IMAD.MOV.U32 R6, RZ, RZ, -0x435 ;  /* 0xfffffbcbff068424 */ /* 0x000fe200078e00ff */
[----:B------:R-:W-:Y:S06]  /*89a20*/  @P1 BRA `(.L_x_16668) ;  /* 0x0000000000f81947 */ /* 0x000fec0003800000 */
        /* <DEDUP_REMOVED lines=62> */
.L_x_16668:
[----:B------:R-:W-:Y:S05]  /*89e10*/  BSYNC B0 ;  /* 0x0000000000007941 */ /* 0x000fea0003800000 */
.L_x_16667:
        /* <DEDUP_REMOVED lines=8> */
.L_x_16670:
[----:B------:R-:W-:Y:S05]  /*89ea0*/  BSYNC B3 ;  /* 0x0000000000037941 */ /* 0x000fea0003800000 */
.L_x_16669:
        /* <DEDUP_REMOVED lines=74> */
.L_x_16672:
[----:B------:R-:W-:Y:S05]  /*8a350*/  BSYNC B0 ;  /* 0x0000000000007941 */ /* 0x000fea0003800000 */
.L_x_16671:
[----:B------:R-:W-:Y:S02]  /*8a360*/  LOP3.LUT R3, R7, 0x80000000, R47, 0xb8, !PT ;  /* 0x8000000007037812 */ /* 0x000fe400078eb82f */
[----:B------:R-:W-:Y:S02]  /*8a370*/  FSEL R6, R4, R6, P1 ;  /* 0x0000000604067208 */ /* 0x000fe40000800000 */
[----:B------:R-:W-:-:S07]  /*8a380*/  FSEL R7, R5, R3, P1 ;  /* 0x0000000305077208 */ /* 0x000fce0000800000 */
.L_x_16630:
[----:B------:R-:W-:Y:S05]  /*8a390*/  BSYNC B2 ;  /* 0x0000000000027941 */ /* 0x000fea0003800000 */
.L_x_16619:
[----:B------:R-:W-:Y:S01]  /*8a3a0*/  UMOV UR4, 0xfefa39ef ;  /* 0xfefa39ef00047882 */ /* 0x000fe20000000000 */
[----:B------:R-:W-:Y:S01]  /*8a3b0*/  UMOV UR5, 0x3fe62e42 ;  /* 0x3fe62e4200057882 */ /* 0x000fe20000000000 */
[----:B------:R-:W-:Y:S01]  /*8a3c0*/  LOP3.LUT R23, R7, 0x80000000, R47, 0xb8, !PT ;  /* 0x8000000007177812 */ /* 0x000fe200078eb82f */
[----:B------:R-:W-:Y:S01]  /*8a3d0*/  DADD R20, R20, UR4 ;  /* 0x0000000414147e29 */ /* 0x000fe20008000000 */
[----:B------:R-:W-:-:S09]  /*8a3e0*/  IMAD.MOV.U32 R22, RZ, RZ, R6 ;  /* 0x000000ffff167224 */ /* 0x000fd200078e0006 */
[----:B------:R-:W-:Y:S01]  /*8a3f0*/  LOP3.LUT R21, R21, 0x80000000, R45, 0xb8, !PT ;  /* 0x8000000015157812 */ /* 0x000fe200078eb82d */
[----:B------:R-:W-:Y:S06]  /*8a400*/  BRA `(.L_x_16540) ;  /* 0x00000000004c7947 */ /* 0x000fec0003800000 */
.L_x_16541:
        /* <DEDUP_REMOVED lines=19> */
.L_x_16540:
[----:B------:R-:W-:Y:S05]  /*8a540*/  BSYNC B1 ;  /* 0x0000000000017941 */ /* 0x000fea0003800000 */
.L_x_16539:
[----:B------:R-:W-:Y:S05]  /*8a550*/  WARPSYNC.ALL ;  /* 0x0000000000007948 */ /* 0x000fea0003800000 */
[----:B------:R-:W0:Y:S01]  /*8a560*/  S2R R2, SR_TID.X ;  /* 0x0000000000027919 */ /* 0x000e220000002100 */
[----:B------:R-:W-:Y:S01]  /*8a570*/  BSSY B1, `(.L_x_16673) ;  /* 0x0000aac000017945 */ /* 0x000fe20003800000 */
        /* <DEDUP_REMOVED lines=66> */
[----:B------:R-:W-:Y:S01]  /*8a9a0*/  MOV R9, UR8 ;  /* 0x0000000800097c02 */ /* 0x000fe20008000f00 */
[----:B------:R-:W-:Y:S01]  /*8a9b0*/  IMAD.MOV.U32 R16, RZ, RZ, RZ ;  /* 0x000000ffff107224 */ /* 0x000fe200078e00ff */
[----:B------:R-:W-:Y:S01]  /*8a9c0*/  IADD3 R17, -R52, 0x7fd00000, RZ ;  /* 0x7fd0000034117810 */ /* 0x000fe20007ffe1ff */
[----:B------:R-:W-:Y:S01]  /*8a9d0*/  DSETP.NEU.AND P2, PT, R46, RZ, PT ;  /* 0x000000ff2e00722a */ /* 0x000fe20003f4d000 */
[----:B------:R-:W-:Y:S01]  /*8a9e0*/  LOP3.LUT R69, R68, 0x100000, RZ, 0xfc, !PT ;  /* 0x0010000044457812 */ /* 0x000fe200078efcff */
[----:B------:R-:W-:Y:S01]  /*8a9f0*/  IMAD.MOV.U32 R68, RZ, RZ, RZ ;  /* 0x000000ffff447224 */ /* 0x000fe200078e00ff */
[----:B------:R-:W-:Y:S01]  /*8aa00*/  ISETP.GE.U32.AND P3, PT, R47, 0x7ff00000, PT ;  /* 0x7ff000002f00780c */ /* 0x000fe20003f66070 */
[----:B------:R-:W-:-:S02]  /*8aa10*/  DSETP.MIN.AND P0, P1, R18, UR4, PT ;  /* 0x0000000412007e2a */ /* 0x000fc4000b900000 */
        /* <DEDUP_REMOVED lines=75> */
.L_x_16680:
[----:B------:R-:W-:Y:S05]  /*8aed0*/  BSYNC B3 ;  /* 0x0000000000037941 */ /* 0x000fea0003800000 */
.L_x_16679:
        /* <DEDUP_REMOVED lines=82> */
.L_x_16678:
        /* <DEDUP_REMOVED lines=36> */
.L_x_16688:
[----:B------:R-:W-:Y:S05]  /*8b640*/  BSYNC B4 ;  /* 0x0000000000047941 */ /* 0x000fea0003800000 */
.L_x_16687:
[----:B------:R-:W-:Y:S02]  /*8b650*/  IMAD.MOV.U32 R16, RZ, RZ, R2 ;  /* 0x000000ffff107224 */ /* 0x000fe400078e0002 */
[----:B------:R-:W-:Y:S01]  /*8b660*/  IMAD.MOV.U32 R17, RZ, RZ, R3 ;  /* 0x000000ffff117224 */ /* 0x000fe200078e0003 */
[----:B------:R-:W-:Y:S06]  /*8b670*/  BRA `(.L_x_16686) ;  /* 0x0000000000047947 */ /* 0x000fec0003800000 */
.L_x_16685:
[----:B------:R-:W-:-:S11]  /*8b680*/  DADD R16, -R66, R64 ;  /* 0x0000000042107229 */ /* 0x000fd60000000140 */
.L_x_16686:
[----:B------:R-:W-:Y:S05]  /*8b690*/  BSYNC B3 ;  /* 0x0000000000037941 */ /* 0x000fea0003800000 */
.L_x_16684:
        /* <DEDUP_REMOVED lines=31> */
.L_x_16693:
[----:B------:R-:W-:Y:S05]  /*8b890*/  BSYNC B4 ;  /* 0x0000000000047941 */ /* 0x000fea0003800000 */
.L_x_16692:
[----:B------:R-:W-:Y:S05]  /*8b8a0*/  BRA `(.L_x_16691) ;  /* 0x0000000000047947 */ /* 0x000fea0003800000 */
.L_x_16690:
[----:B------:R-:W-:-:S11]  /*8b8b0*/  DADD R2, R46, -R8 ;  /* 0x000000002e027229 */ /* 0x000fd60000000808 */
.L_x_16691:
[----:B------:R-:W-:Y:S05]  /*8b8c0*/  BSYNC B3 ;  /* 0x0000000000037941 */ /* 0x000fea0003800000 */
.L_x_16689:
        /* <DEDUP_REMOVED lines=30> */
.L_x_16695:
[----:B------:R-:W-:Y:S05]  /*8bab0*/  BSYNC B3 ;  /* 0x0000000000037941 */ /* 0x000fea0003800000 */
.L_x_16694:
        /* <DEDUP_REMOVED lines=86> */
.L_x_16696:
        /* <DEDUP_REMOVED lines=22> */
.L_x_16698:
[----:B------:R-:W-:Y:S05]  /*8c180*/  BSYNC B3 ;  /* 0x0000000000037941 */ /* 0x000fea0003800000 */
.L_x_16697:
        /* <DEDUP_REMOVED lines=30> */
.L_x_16683:
        /* <DEDUP_REMOVED lines=26> */
.L_x_16701:
[----:B------:R-:W-:Y:S05]  /*8c510*/  BSYNC B3 ;  /* 0x0000000000037941 */ /* 0x000fea0003800000 */
.L_x_16700:
        /* <DEDUP_REMOVED lines=27> */
.L_x_16704:
[----:B------:R-:W-:Y:S05]  /*8c6d0*/  BSYNC B3 ;  /* 0x0000000000037941 */ /* 0x000fea0003800000 */
.L_x_16703:
        /* <DEDUP_REMOVED lines=30> */
.L_x_16702:
        /* <DEDUP_REMOVED lines=76> */
.L_x_16705:
[----:B------:R-:W-:Y:S01]  /*8cd80*/  IMAD.MOV.U32 R2, RZ, RZ, 0x0 ;  /* 0x00000000ff027424 */ /* 0x000fe200078e00ff */
[----:B------:R-:W-:Y:S01]  /*8cd90*/  FSETP.NEU.FTZ.AND P0, PT, R5, RZ, PT ;  /* 0x000000ff0500720b */ /* 0x000fe20003f1d000 */
[----:B------:R-:W-:-:S06]  /*8cda0*/  IMAD.MOV.U32 R3, RZ, RZ, 0x7ff00000 ;  /* 0x7ff00000ff037424 */ /* 0x000fcc00078e00ff */
[----:B------:R-:W-:-:S10]  /*8cdb0*/  DFMA R2, R4, R2, +INF ;  /* 0x7ff000000402742b */ /* 0x000fd40000000002 */
[----:B------:R-:W-:Y:S02]  /*8cdc0*/  FSEL R16, R2, RZ, P0 ;  /* 0x000000ff02107208 */ /* 0x000fe40000000000 */
[----:B------:R-:W-:Y:S01]  /*8cdd0*/  FSEL R17, R3, -QNAN , P0 ;  /* 0xfff0000003117808 */ /* 0x000fe20000000000 */
[----:B------:R-:W-:Y:S06]  /*8cde0*/  BRA `(.L_x_16681) ;  /* 0x0000000400447947 */ /* 0x000fec0003800000 */
.L_x_16699:
        /* <DEDUP_REMOVED lines=27> */
.L_x_16707:
[----:B------:R-:W-:Y:S05]  /*8cfa0*/  BSYNC B3 ;  /* 0x0000000000037941 */ /* 0x000fea0003800000 */
.L_x_16706:
        /* <DEDUP_REMOVED lines=17> */
[----:B------:R-:W-:Y:S01]  /*8d0c0*/  IMAD.MOV.U32 R3, RZ, RZ, R5 ;  /* 0x000000ffff037224 */ /* 0x000fe200078e0005 */
[----:B------:R-:W-:Y:S01]  /*8d0d0*/  MOV R5, R45 ;  /* 0x0000002d00057202 */ /* 0x000fe20000000f00 */
[----:B------:R-:W-:-:S07]  /*8d0e0*/  IMAD.MOV.U32 R6, RZ, RZ, R44 ;  /* 0x000000ffff067224 */ /* 0x000fce00078e002c */
[----:B------:R-:W-:Y:S05]  /*8d0f0*/  CALL.REL.NOINC `($__internal_29_$__cuda_sm20_div_rn_f64_full) ;  /* 0x000001d800547944 */ /* 0x000fea0003c00000 */
.L_x_16709:
[----:B------:R-:W-:Y:S05]  /*8d100*/  BSYNC B3 ;  /* 0x0000000000037941 */ /* 0x000fea0003800000 */
.L_x_16708:
[----:B------:R-:W-:Y:S02]  /*8d110*/  IMAD.MOV.U32 R16, RZ, RZ, R2 ;  /* 0x000000ffff107224 */ /* 0x000fe400078e0002 */
[----:B------:R-:W-:Y:S01]  /*8d120*/  IMAD.MOV.U32 R17, RZ, RZ, R3 ;  /* 0x000000ffff117224 */ /* 0x000fe200078e0003 */
[----:B------:R-:W-:Y:S06]  /*8d130*/  BRA `(.L_x_16681) ;  /* 0x0000000000707947 */ /* 0x000fec0003800000 */
.L_x_16682:
        /* <DEDUP_REMOVED lines=25> */
.L_x_16711:
[----:B------:R-:W-:Y:S05]  /*8d2d0*/  BSYNC B3 ;  /* 0x0000000000037941 */ /* 0x000fea0003800000 */
.L_x_16710:
[----:B------:R-:W-:Y:S01]  /*8d2e0*/  MOV R16, R4 ;  /* 0x0000000400107202 */ /* 0x000fe20000000f00 */
[----:B------:R-:W-:-:S07]  /*8d2f0*/  IMAD.MOV.U32 R17, RZ, RZ, R5 ;  /* 0x000000ffff117224 */ /* 0x000fce00078e0005 */
.L_x_16681:
[----:B------:R-:W-:Y:S05]  /*8d300*/  BSYNC B2 ;  /* 0x0000000000027941 */ /* 0x000fea0003800000 */
.L_x_16677:
        /* <DEDUP_REMOVED lines=25> */
.L_x_16716:
[----:B------:R-:W-:Y:S05]  /*8d4a0*/  BSYNC B4 ;  /* 0x0000000000047941 */ /* 0x000fea0003800000 */
.L_x_16715:
        /* <DEDUP_REMOVED lines=49> */
.L_x_16718:
        /* <DEDUP_REMOVED lines=71> */
.L_x_16717:
        /* <DEDUP_REMOVED lines=37> */
.L_x_16727:
[----:B------:R-:W-:Y:S05]  /*8de80*/  BSYNC B6 ;  /* 0x0000000000067941 */ /* 0x000fea0003800000 */
.L_x_16726:
[----:B------:R-:W-:Y:S02]  /*8de90*/  IMAD.MOV.U32 R68, RZ, RZ, R2 ;  /* 0x000000ffff447224 */ /* 0x000fe400078e0002 */
[----:B------:R-:W-:Y:S01]  /*8dea0*/  IMAD.MOV.U32 R69, RZ, RZ, R3 ;  /* 0x000000ffff457224 */ /* 0x000fe200078e0003 */
[----:B------:R-:W-:Y:S06]  /*8deb0*/  BRA `(.L_x_16725) ;  /* 0x0000000000047947 */ /* 0x000fec0003800000 */
.L_x_16724:
[----:B------:R-:W-:-:S11]  /*8dec0*/  DADD R68, -R66, R64 ;  /* 0x0000000042447229 */ /* 0x000fd60000000140 */
.L_x_16725:
[----:B------:R-:W-:Y:S05]  /*8ded0*/  BSYNC B5 ;  /* 0x0000000000057941 */ /* 0x000fea0003800000 */
.L_x_16723:
        /* <DEDUP_REMOVED lines=28> */
.L_x_16732:
[----:B------:R-:W-:Y:S05]  /*8e0a0*/  BSYNC B6 ;  /* 0x0000000000067941 */ /* 0x000fea0003800000 */
.L_x_16731:
[----:B------:R-:W-:Y:S02]  /*8e0b0*/  IMAD.MOV.U32 R44, RZ, RZ, R2 ;  /* 0x000000ffff2c7224 */ /* 0x000fe400078e0002 */
[----:B------:R-:W-:Y:S01]  /*8e0c0*/  IMAD.MOV.U32 R45, RZ, RZ, R3 ;  /* 0x000000ffff2d7224 */ /* 0x000fe200078e0003 */
[----:B------:R-:W-:Y:S06]  /*8e0d0*/  BRA `(.L_x_16730) ;  /* 0x0000000000047947 */ /* 0x000fec0003800000 */
.L_x_16729:
[----:B------:R-:W-:-:S11]  /*8e0e0*/  DADD R44, -R62, R46 ;  /* 0x000000003e2c7229 */ /* 0x000fd6000000012e */
.L_x_16730:
[----:B------:R-:W-:Y:S05]  /*8e0f0*/  BSYNC B5 ;  /* 0x0000000000057941 */ /* 0x000fea0003800000 */
.L_x_16728:
        /* <DEDUP_REMOVED lines=30> */
.L_x_16734:
[----:B------:R-:W-:Y:S05]  /*8e2e0*/  BSYNC B5 ;  /* 0x0000000000057941 */ /* 0x000fea0003800000 */
.L_x_16733:
[----:B------:R-:W-:Y:S02]  /*8e2f0*/  IMAD.MOV.U32 R44, RZ, RZ, R4 ;  /* 0x000000ffff2c7224 */ /* 0x000fe400078e0004 */
[----:B------:R-:W-:Y:S01]  /*8e300*/  IMAD.MOV.U32 R45, RZ, RZ, R5 ;  /* 0x000000ffff2d7224 */ /* 0x000fe200078e0005 */
[----:B------:R-:W-:Y:S06]  /*8e310*/  BRA `(.L_x_16735) ;  /* 0x0000000800607947 */ /* 0x000fec0003800000 */
.L_x_16722:
        /* <DEDUP_REMOVED lines=30> */
.L_x_16738:
[----:B------:R-:W-:Y:S05]  /*8e500*/  BSYNC B5 ;  /* 0x0000000000057941 */ /* 0x000fea0003800000 */
.L_x_16737:
[----:B------:R-:W-:Y:S02]  /*8e510*/  IMAD.MOV.U32 R44, RZ, RZ, R4 ;  /* 0x000000ffff2c7224 */ /* 0x000fe400078e0004 */
[----:B------:R-:W-:Y:S01]  /*8e520*/  IMAD.MOV.U32 R45, RZ, RZ, R5 ;  /* 0x000000ffff2d7224 */ /* 0x000fe200078e0005 */
[----:B------:R-:W-:Y:S06]  /*8e530*/  BRA `(.L_x_16735) ;  /* 0x0000000400d87947 */ /* 0x000fec0003800000 */
.L_x_16736:
        /* <DEDUP_REMOVED lines=31> */
.L_x_16740:
[----:B------:R-:W-:Y:S05]  /*8e730*/  BSYNC B5 ;  /* 0x0000000000057941 */ /* 0x000fea0003800000 */
.L_x_16739:
        /* <DEDUP_REMOVED lines=21> */
.L_x_16742:
[----:B------:R-:W-:Y:S05]  /*8e890*/  BSYNC B5 ;  /* 0x0000000000057941 */ /* 0x000fea0003800000 */
.L_x_16741:
[----:B------:R-:W-:Y:S01]  /*8e8a0*/  DMUL R10, R10, 8.11296384146066816958e+31 ;  /* 0x469000000a0a7828 */ /* 0x000fe20000000000 */
[----:B------:R-:W-:Y:S02]  /*8e8b0*/  IMAD.MOV.U32 R44, RZ, RZ, R2 ;  /* 0x000000ffff2c7224 */ /* 0x000fe400078e0002 */
[----:B------:R-:W-:Y:S01]  /*8e8c0*/  IMAD.MOV.U32 R45, RZ, RZ, R3 ;  /* 0x000000ffff2d7224 */ /* 0x000fe200078e0003 */
[----:B------:R-:W-:Y:S07]  /*8e8d0*/  BRA `(.L_x_16735) ;  /* 0x0000000000f07947 */ /* 0x000fee0003800000 */
.L_x_16721:
        /* <DEDUP_REMOVED lines=27> */
.L_x_16744:
[----:B------:R-:W-:Y:S05]  /*8ea90*/  BSYNC B5 ;  /* 0x0000000000057941 */ /* 0x000fea0003800000 */
.L_x_16743:
        /* <DEDUP_REMOVED lines=30> */
.L_x_16746:
[----:B------:R-:W-:Y:S05]  /*8ec80*/  BSYNC B5 ;  /* 0x0000000000057941 */ /* 0x000fea0003800000 */
.L_x_16745:
[----:B------:R-:W-:-:S11]  /*8ec90*/  DMUL R44, R4, R46 ;  /* 0x0000002e042c7228 */ /* 0x000fd60000000000 */
.L_x_16735:
[----:B------:R-:W-:Y:S05]  /*8eca0*/  BSYNC B4 ;  /* 0x0000000000047941 */ /* 0x000fea0003800000 */
.L_x_16720:
[----:B------:R-:W-:Y:S05]  /*8ecb0*/  BRA `(.L_x_16747) ;  /* 0x0000000000087947 */ /* 0x000fea0003800000 */
.L_x_16714:
[----:B------:R-:W-:Y:S02]  /*8ecc0*/  DMUL R44, R18, 9.00719925474099200000e+15 ;  /* 0x43400000122c7828 */ /* 0x000fe40000000000 */
[----:B------:R-:W-:-:S11]  /*8ecd0*/  DMUL R10, R10, 9.00719925474099200000e+15 ;  /* 0x434000000a0a7828 */ /* 0x000fd60000000000 */
.L_x_16747:
[----:B------:R-:W-:Y:S05]  /*8ece0*/  BSYNC B2 ;  /* 0x0000000000027941 */ /* 0x000fea0003800000 */
.L_x_16713:
        /* <DEDUP_REMOVED lines=28> */
.L_x_16749:
[----:B------:R-:W-:Y:S05]  /*8eeb0*/  BSYNC B2 ;  /* 0x0000000000027941 */ /* 0x000fea0003800000 */
.L_x_16748:
        /* <DEDUP_REMOVED lines=82> */
.L_x_16751:
[----:B------:R-:W-:Y:S02]  /*8f3e0*/  FSEL R2, RZ, 3.37028055040000000000e+12, P1 ;  /* 0x54442d18ff027808 */ /* 0x000fe40000800000 */
[----:B------:R-:W-:-:S07]  /*8f3f0*/  FSEL R3, RZ, 2.1426990032196044922, P1 ;  /* 0x400921fbff037808 */ /* 0x000fce0000800000 */
.L_x_16752:
[----:B------:R-:W-:Y:S05]  /*8f400*/  BSYNC B0 ;  /* 0x0000000000007941 */ /* 0x000fea0003800000 */
.L_x_16750:
[----:B------:R-:W-:Y:S01]  /*8f410*/  DADD R44, |R44|, |R10| ;  /* 0x000000002c2c7229 */ /* 0x000fe2000000060a */
[----:B------:R-:W-:-:S07]  /*8f420*/  LOP3.LUT R11, R3, 0x80000000, R11, 0xb8, !PT ;  /* 0x80000000030b7812 */ /* 0x000fce00078eb80b */
[----:B------:R-:W-:-:S06]  /*8f430*/  DSETP.GTU.AND P0, PT, |R44|, +INF , PT ;  /* 0x7ff000002c00742a */ /* 0x000fcc0003f0c200 */
[----:B------:R-:W-:Y:S02]  /*8f440*/  FSEL R2, R44, R2, P0 ;  /* 0x000000022c027208 */ /* 0x000fe40000000000 */
[----:B------:R-:W-:-:S07]  /*8f450*/  FSEL R3, R45, R11, P0 ;  /* 0x0000000b2d037208 */ /* 0x000fce0000000000 */
.L_x_16719:
[----:B------:R-:W-:Y:S05]  /*8f460*/  BSYNC B3 ;  /* 0x0000000000037941 */ /* 0x000fea0003800000 */
.L_x_16712:
[----:B------:R-:W-:Y:S01]  /*8f470*/  LOP3.LUT R19, R3, 0x80000000, R51, 0xb8, !PT ;  /* 0x8000000003137812 */ /* 0x000fe200078eb833 */
[----:B------:R-:W-:Y:S01]  /*8f480*/  IMAD.MOV.U32 R18, RZ, RZ, R2 ;  /* 0x000000ffff127224 */ /* 0x000fe200078e0002 */
[----:B------:R-:W-:Y:S01]  /*8f490*/  LOP3.LUT R17, R17, 0x80000000, R49, 0xb8, !PT ;  /* 0x8000000011117812 */ /* 0x000fe200078eb831 */
[----:B------:R-:W-:Y:S06]  /*8f4a0*/  BRA `(.L_x_16674) ;  /* 0x0000005800e07947 */ /* 0x000fec0003800000 */
.L_x_16676:
        /* <DEDUP_REMOVED lines=112> */
.L_x_16758:
[----:B------:R-:W-:Y:S05]  /*8fbb0*/  BSYNC B0 ;  /* 0x0000000000007941 */ /* 0x000fea0003800000 */
.L_x_16757:
        /* <DEDUP_REMOVED lines=8> */
.L_x_16760:
[----:B------:R-:W-:Y:S05]  /*8fc40*/  BSYNC B3 ;  /* 0x0000000000037941 */ /* 0x000fea0003800000 */
.L_x_16759:
        /* <DEDUP_REMOVED lines=82> */
.L_x_16762:
[----:B------:R-:W-:-:S04]  /*90170*/  ISETP.GE.AND P0, PT, R17, RZ, PT ;  /* 0x000000ff1100720c */ /* 0x000fc80003f06270 */
[----:B------:R-:W-:Y:S02]  /*90180*/  FSEL R6, RZ, 3.37028055040000000000e+12, P0 ;  /* 0x54442d18ff067808 */ /* 0x000fe40000000000 */
[----:B------:R-:W-:-:S07]  /*90190*/  FSEL R7, RZ, 2.1426990032196044922, P0 ;  /* 0x400921fbff077808 */ /* 0x000fce0000000000 */
.L_x_16763:
[----:B------:R-:W-:Y:S05]  /*901a0*/  BSYNC B0 ;  /* 0x0000000000007941 */ /* 0x000fea0003800000 */
.L_x_16761:
[----:B------:R-:W-:Y:S01]  /*901b0*/  DADD R2, |R48|, |R50| ;  /* 0x0000000030027229 */ /* 0x000fe20000000632 */
[----:B------:R-:W-:Y:S01]  /*901c0*/  LOP3.LUT R11, R7, 0x80000000, R11, 0xb8, !PT ;  /* 0x80000000070b7812 */ /* 0x000fe200078eb80b */
[----:B------:R-:W-:-:S06]  /*901d0*/  DMUL R18, R18, 0.5 ;  /* 0x3fe0000012127828 */ /* 0x000fcc0000000000 */
[----:B------:R-:W-:-:S06]  /*901e0*/  DSETP.GTU.AND P0, PT, |R2|, +INF , PT ;  /* 0x7ff000000200742a */ /* 0x000fcc0003f0c200 */
[----:B------:R-:W-:Y:S02]  /*901f0*/  FSEL R6, R2, R6, P0 ;  /* 0x0000000602067208 */ /* 0x000fe40000000000 */
[----:B------:R-:W-:Y:S01]  /*90200*/  FSEL R7, R3, R11, P0 ;  /* 0x0000000b03077208 */ /* 0x000fe20000000000 */
[----:B------:R-:W-:Y:S06]  /*90210*/  BRA `(.L_x_16764) ;  /* 0x0000004c00187947 */ /* 0x000fec0003800000 */
.L_x_16756:
        /* <DEDUP_REMOVED lines=135> */
.L_x_16766:
[----:B------:R-:W-:Y:S05]  /*90a90*/  BSYNC B0 ;  /* 0x0000000000007941 */ /* 0x000fea0003800000 */
.L_x_16765:
        /* <DEDUP_REMOVED lines=8> */
.L_x_16768:
[----:B------:R-:W-:Y:S05]  /*90b20*/  BSYNC B3 ;  /* 0x0000000000037941 */ /* 0x000fea0003800000 */
.L_x_16767:
        /* <DEDUP_REMOVED lines=82> */
.L_x_16770:
[----:B------:R-:W-:-:S04]  /*91050*/  ISETP.GE.AND P0, PT, R17, RZ, PT ;  /* 0x000000ff1100720c */ /* 0x000fc80003f06270 */
[----:B------:R-:W-:Y:S02]  /*91060*/  FSEL R6, RZ, 3.37028055040000000000e+12, P0 ;  /* 0x54442d18ff067808 */ /* 0x000fe40000000000 */
[----:B------:R-:W-:-:S07]  /*91070*/  FSEL R7, RZ, 2.1426990032196044922, P0 ;  /* 0x400921fbff077808 */ /* 0x000fce0000000000 */
.L_x_16771:
[----:B------:R-:W-:Y:S05]  /*91080*/  BSYNC B0 ;  /* 0x0000000000007941 */ /* 0x000fea0003800000 */
.L_x_16769:
[----:B------:R-:W-:Y:S01]  /*91090*/  DADD R2, |R48|, |R50| ;  /* 0x0000000030027229 */ /* 0x000fe20000000632 */
[----:B------:R-:W-:-:S07]  /*910a0*/  LOP3.LUT R11, R7, 0x80000000, R11, 0xb8, !PT ;  /* 0x80000000070b7812 */ /* 0x000fce00078eb80b */
[----:B------:R-:W-:-:S06]  /*910b0*/  DSETP.GTU.AND P0, PT, |R2|, +INF , PT ;  /* 0x7ff000000200742a */ /* 0x000fcc0003f0c200 */
[----:B------:R-:W-:Y:S02]  /*910c0*/  FSEL R6, R2, R6, P0 ;  /* 0x0000000602067208 */ /* 0x000fe40000000000 */
[----:B------:R-:W-:Y:S01]  /*910d0*/  FSEL R7, R3, R11, P0 ;  /* 0x0000000b03077208 */ /* 0x000fe20000000000 */
[----:B------:R-:W-:Y:S06]  /*910e0*/  BRA `(.L_x_16764) ;  /* 0x0000003c00647947 */ /* 0x000fec0003800000 */
.L_x_16755:
        /* <DEDUP_REMOVED lines=23> */
.L_x_16773:
[----:B------:R-:W-:Y:S05]  /*91260*/  BSYNC B3 ;  /* 0x0000000000037941 */ /* 0x000fea0003800000 */
.L_x_16772:
        /* <DEDUP_REMOVED lines=26> */
.L_x_16775:
[----:B------:R-:W-:Y:S05]  /*91410*/  BSYNC B3 ;  /* 0x0000000000037941 */ /* 0x000fea0003800000 */
.L_x_16774:
        /* <DEDUP_REMOVED lines=136> */
.L_x_16777:
[----:B------:R-:W-:Y:S05]  /*91ca0*/  BSYNC B0 ;  /* 0x0000000000007941 */ /* 0x000fea0003800000 */
.L_x_16776:
        /* <DEDUP_REMOVED lines=8> */
.L_x_16779:
[----:B------:R-:W-:Y:S05]  /*91d30*/  BSYNC B3 ;  /* 0x0000000000037941 */ /* 0x000fea0003800000 */
.L_x_16778:
        /* <DEDUP_REMOVED lines=82> */
.L_x_16781:
[----:B------:R-:W-:-:S04]  /*92260*/  ISETP.GE.AND P0, PT, R17, RZ, PT ;  /* 0x000000ff1100720c */ /* 0x000fc80003f06270 */
[----:B------:R-:W-:Y:S02]  /*92270*/  FSEL R6, RZ, 3.37028055040000000000e+12, P0 ;  /* 0x54442d18ff067808 */ /* 0x000fe40000000000 */
[----:B------:R-:W-:-:S07]  /*92280*/  FSEL R7, RZ, 2.1426990032196044922, P0 ;  /* 0x400921fbff077808 */ /* 0x000fce0000000000 */
.L_x_16782:
[----:B------:R-:W-:Y:S05]  /*92290*/  BSYNC B0 ;  /* 0x0000000000007941 */ /* 0x000fea0003800000 */
.L_x_16780:
[----:B------:R-:W-:Y:S01]  /*922a0*/  DADD R2, |R48|, |R50| ;  /* 0x0000000030027229 */ /* 0x000fe20000000632 */
[----:B------:R-:W-:Y:S01]  /*922b0*/  LOP3.LUT R11, R7, 0x80000000, R11, 0xb8, !PT ;  /* 0x80000000070b7812 */ /* 0x000fe200078eb80b */
[----:B------:R-:W-:-:S06]  /*922c0*/  DADD R18, R18, 1 ;  /* 0x3ff0000012127429 */ /* 0x000fcc0000000000 */
[----:B------:R-:W-:-:S06]  /*922d0*/  DSETP.GTU.AND P0, PT, |R2|, +INF , PT ;  /* 0x7ff000000200742a */ /* 0x000fcc0003f0c200 */
[----:B------:R-:W-:Y:S02]  /*922e0*/  FSEL R6, R2, R6, P0 ;  /* 0x0000000602067208 */ /* 0x000fe40000000000 */
[----:B------:R-:W-:Y:S01]  /*922f0*/  FSEL R7, R3, R11, P0 ;  /* 0x0000000b03077208 */ /* 0x000fe20000000000 */
[----:B------:R-:W-:Y:S06]  /*92300*/  BRA `(.L_x_16764) ;  /* 0x0000002800dc7947 */ /* 0x000fec0003800000 */
.L_x_16754:
        /* <DEDUP_REMOVED lines=108> */
.L_x_16786:
[----:B------:R-:W-:Y:S05]  /*929d0*/  BSYNC B0 ;  /* 0x0000000000007941 */ /* 0x000fea0003800000 */
.L_x_16785:
        /* <DEDUP_REMOVED lines=8> */
.L_x_16788:
[----:B------:R-:W-:Y:S05]  /*92a60*/  BSYNC B3 ;  /* 0x0000000000037941 */ /* 0x000fea0003800000 */
.L_x_16787:
        /* <DEDUP_REMOVED lines=73> */
.L_x_16790:
[----:B------:R-:W-:Y:S05]  /*92f00*/  BSYNC B0 ;  /* 0x0000000000007941 */ /* 0x000fea0003800000 */
.L_x_16789:
[----:B------:R-:W-:Y:S01]  /*92f10*/  LOP3.LUT R3, R7, 0x80000000, R51, 0xb8, !PT ;  /* 0x8000000007037812 */ /* 0x000fe200078eb833 */
[----:B------:R-:W-:Y:S01]  /*92f20*/  DMUL R18, R18, 0.5 ;  /* 0x3fe0000012127828 */ /* 0x000fe20000000000 */
[----:B------:R-:W-:Y:S02]  /*92f30*/  FSEL R6, R4, R6, P0 ;  /* 0x0000000604067208 */ /* 0x000fe40000000000 */
[----:B------:R-:W-:Y:S01]  /*92f40*/  FSEL R7, R5, R3, P0 ;  /* 0x0000000305077208 */ /* 0x000fe20000000000 */
[----:B------:R-:W-:Y:S07]  /*92f50*/  BRA `(.L_x_16764) ;  /* 0x0000001c00c87947 */ /* 0x000fee0003800000 */
.L_x_16784:
        /* <DEDUP_REMOVED lines=135> */
.L_x_16792:
[----:B------:R-:W-:Y:S05]  /*937d0*/  BSYNC B0 ;  /* 0x0000000000007941 */ /* 0x000fea0003800000 */
.L_x_16791:
        /* <DEDUP_REMOVED lines=8> */
.L_x_16794:
[----:B------:R-:W-:Y:S05]  /*93860*/  BSYNC B3 ;  /* 0x0000000000037941 */ /* 0x000fea0003800000 */
.L_x_16793:
        /* <DEDUP_REMOVED lines=73> */
.L_x_16796:
[----:B------:R-:W-:Y:S05]  /*93d00*/  BSYNC B0 ;  /* 0x0000000000007941 */ /* 0x000fea0003800000 */
.L_x_16795:
[----:B------:R-:W-:Y:S02]  /*93d10*/  LOP3.LUT R3, R7, 0x80000000, R51, 0xb8, !PT ;  /* 0x8000000007037812 */ /* 0x000fe400078eb833 */
[----:B------:R-:W-:Y:S02]  /*93d20*/  FSEL R6, R4, R6, P1 ;  /* 0x0000000604067208 */ /* 0x000fe40000800000 */
[----:B------:R-:W-:Y:S01]  /*93d30*/  FSEL R7, R5, R3, P1 ;  /* 0x0000000305077208 */ /* 0x000fe20000800000 */
[----:B------:R-:W-:Y:S06]  /*93d40*/  BRA `(.L_x_16764) ;  /* 0x00000010004c7947 */ /* 0x000fec0003800000 */
.L_x_16783:
        /* <DEDUP_REMOVED lines=23> */
.L_x_16798:
[----:B------:R-:W-:Y:S05]  /*93ec0*/  BSYNC B3 ;  /* 0x0000000000037941 */ /* 0x000fea0003800000 */
.L_x_16797:
        /* <DEDUP_REMOVED lines=26> */
.L_x_16800:
[----:B------:R-:W-:Y:S05]  /*94070*/  BSYNC B3 ;  /* 0x0000000000037941 */ /* 0x000fea0003800000 */
.L_x_16799:
        /* <DEDUP_REMOVED lines=136> */
.L_x_16802:
[----:B------:R-:W-:Y:S05]  /*94900*/  BSYNC B0 ;  /* 0x0000000000007941 */ /* 0x000fea0003800000 */
.L_x_16801:
        /* <DEDUP_REMOVED lines=8> */
.L_x_16804:
[----:B------:R-:W-:Y:S05]  /*94990*/  BSYNC B3 ;  /* 0x0000000000037941 */ /* 0x000fea0003800000 */
.L_x_16803:
        /* <DEDUP_REMOVED lines=74> */
.L_x_16806:
[----:B------:R-:W-:Y:S05]  /*94e40*/  BSYNC B0 ;  /* 0x0000000000007941 */ /* 0x000fea0003800000 */
.L_x_16805:
[----:B------:R-:W-:Y:S02]  /*94e50*/  LOP3.LUT R3, R7, 0x80000000, R51, 0xb8, !PT ;  /* 0x8000000007037812 */ /* 0x000fe400078eb833 */
[----:B------:R-:W-:Y:S02]  /*94e60*/  FSEL R6, R4, R6, P1 ;  /* 0x0000000604067208 */ /* 0x000fe40000800000 */
[----:B------:R-:W-:-:S07]  /*94e70*/  FSEL R7, R5, R3, P1 ;  /* 0x0000000305077208 */ /* 0x000fce0000800000 */
.L_x_16764:
[----:B------:R-:W-:Y:S05]  /*94e80*/  BSYNC B2 ;  /* 0x0000000000027941 */ /* 0x000fea0003800000 */
.L_x_16753:
[----:B------:R-:W-:Y:S01]  /*94e90*/  UMOV UR4, 0xfefa39ef ;  /* 0xfefa39ef00047882 */ /* 0x000fe20000000000 */
[----:B------:R-:W-:Y:S02]  /*94ea0*/  UMOV UR5, 0x3fe62e42 ;  /* 0x3fe62e4200057882 */ /* 0x000fe40000000000 */
[----:B------:R-:W-:Y:S01]  /*94eb0*/  DADD R16, R18, UR4 ;  /* 0x0000000412107e29 */ /* 0x000fe20008000000 */
[----:B------:R-:W-:Y:S01]  /*94ec0*/  LOP3.LUT R19, R7, 0x80000000, R51, 0xb8, !PT ;  /* 0x8000000007137812 */ /* 0x000fe200078eb833 */
[----:B------:R-:W-:-:S08]  /*94ed0*/  IMAD.MOV.U32 R18, RZ, RZ, R6 ;  /* 0x000000ffff127224 */ /* 0x000fd000078e0006 */
[----:B------:R-:W-:Y:S01]  /*94ee0*/  LOP3.LUT R17, R17, 0x80000000, R49, 0xb8, !PT ;  /* 0x8000000011117812 */ /* 0x000fe200078eb831 */
[----:B------:R-:W-:Y:S06]  /*94ef0*/  BRA `(.L_x_16674) ;  /* 0x00000000004c7947 */ /* 0x000fec0003800000 */
.L_x_16675:
        /* <DEDUP_REMOVED lines=19> */
.L_x_16674:
[----:B------:R-:W-:Y:S05]  /*95030*/  BSYNC B1 ;  /* 0x0000000000017941 */ /* 0x000fea0003800000 */
.L_x_16673:
        /* <DEDUP_REMOVED lines=154> */
.L_x_16814:
[----:B------:R-:W-:Y:S05]  /*959e0*/  BSYNC B3 ;  /* 0x0000000000037941 */ /* 0x000fea0003800000 */
.L_x_16813:
        /* <DEDUP_REMOVED lines=82> */
.L_x_16812:
        /* <DEDUP_REMOVED lines=36> */
.L_x_16822:
[----:B------:R-:W-:Y:S05]  /*96150*/  BSYNC B4 ;  /* 0x0000000000047941 */ /* 0x000fea0003800000 */
.L_x_16821:
[----:B------:R-:W-:Y:S02]  /*96160*/  IMAD.MOV.U32 R44, RZ, RZ, R2 ;  /* 0x000000ffff2c7224 */ /* 0x000fe400078e0002 */
[----:B------:R-:W-:Y:S01]  /*96170*/  IMAD.MOV.U32 R45, RZ, RZ, R3 ;  /* 0x000000ffff2d7224 */ /* 0x000fe200078e0003 */
[----:B------:R-:W-:Y:S06]  /*96180*/  BRA `(.L_x_16820) ;  /* 0x0000000000047947 */ /* 0x000fec0003800000 */
.L_x_16819:
[----:B------:R-:W-:-:S11]  /*96190*/  DADD R44, -R68, R66 ;  /* 0x00000000442c7229 */ /* 0x000fd60000000142 */
.L_x_16820:
[----:B------:R-:W-:Y:S05]  /*961a0*/  BSYNC B3 ;  /* 0x0000000000037941 */ /* 0x000fea0003800000 */
.L_x_16818:
        /* <DEDUP_REMOVED lines=31> */
.L_x_16827:
[----:B------:R-:W-:Y:S05]  /*963a0*/  BSYNC B4 ;  /* 0x0000000000047941 */ /* 0x000fea0003800000 */
.L_x_16826:
[----:B------:R-:W-:Y:S05]  /*963b0*/  BRA `(.L_x_16825) ;  /* 0x0000000000047947 */ /* 0x000fea0003800000 */
.L_x_16824:
[----:B------:R-:W-:-:S11]  /*963c0*/  DADD R2, R62, -R8 ;  /* 0x000000003e027229 */ /* 0x000fd60000000808 */
.L_x_16825:
[----:B------:R-:W-:Y:S05]  /*963d0*/  BSYNC B3 ;  /* 0x0000000000037941 */ /* 0x000fea0003800000 */
.L_x_16823:
        /* <DEDUP_REMOVED lines=30> */
.L_x_16829:
[----:B------:R-:W-:Y:S05]  /*965c0*/  BSYNC B3 ;  /* 0x0000000000037941 */ /* 0x000fea0003800000 */
.L_x_16828:
        /* <DEDUP_REMOVED lines=86> */
.L_x_16830:
        /* <DEDUP_REMOVED lines=22> */
.L_x_16832:
[----:B------:R-:W-:Y:S05]  /*96c90*/  BSYNC B3 ;  /* 0x0000000000037941 */ /* 0x000fea0003800000 */
.L_x_16831:
        /* <DEDUP_REMOVED lines=30> */
.L_x_16817:
        /* <DEDUP_REMOVED lines=26> */
.L_x_16835:
[----:B------:R-:W-:Y:S05]  /*97020*/  BSYNC B3 ;  /* 0x0000000000037941 */ /* 0x000fea0003800000 */
.L_x_16834:
        /* <DEDUP_REMOVED lines=27> */
.L_x_16838:
[----:B------:R-:W-:Y:S05]  /*971e0*/  BSYNC B3 ;  /* 0x0000000000037941 */ /* 0x000fea0003800000 */
.L_x_16837:
        /* <DEDUP_REMOVED lines=30> */
.L_x_16836:
        /* <DEDUP_REMOVED lines=76> */
.L_x_16839:
[----:B------:R-:W-:Y:S01]  /*97890*/  IMAD.MOV.U32 R2, RZ, RZ, 0x0 ;  /* 0x00000000ff027424 */ /* 0x000fe200078e00ff */
[----:B------:R-:W-:Y:S01]  /*978a0*/  FSETP.NEU.FTZ.AND P0, PT, R5, RZ, PT ;  /* 0x000000ff0500720b */ /* 0x000fe20003f1d000 */
[----:B------:R-:W-:-:S06]  /*978b0*/  IMAD.MOV.U32 R3, RZ, RZ, 0x7ff00000 ;  /* 0x7ff00000ff037424 */ /* 0x000fcc00078e00ff */
[----:B------:R-:W-:-:S10]  /*978c0*/  DFMA R2, R4, R2, +INF ;  /* 0x7ff000000402742b */ /* 0x000fd40000000002 */
[----:B------:R-:W-:Y:S02]  /*978d0*/  FSEL R44, R2, RZ, P0 ;  /* 0x000000ff022c7208 */ /* 0x000fe40000000000 */
[----:B------:R-:W-:Y:S01]  /*978e0*/  FSEL R45, R3, -QNAN , P0 ;  /* 0xfff00000032d7808 */ /* 0x000fe20000000000 */
[----:B------:R-:W-:Y:S06]  /*978f0*/  BRA `(.L_x_16815) ;  /* 0x0000000400407947 */ /* 0x000fec0003800000 */
.L_x_16833:
        /* <DEDUP_REMOVED lines=26> */
.L_x_16841:
[----:B------:R-:W-:Y:S05]  /*97aa0*/  BSYNC B3 ;  /* 0x0000000000037941 */ /* 0x000fea0003800000 */
.L_x_16840:
        /* <DEDUP_REMOVED lines=21> */
.L_x_16843:
[----:B------:R-:W-:Y:S05]  /*97c00*/  BSYNC B3 ;  /* 0x0000000000037941 */ /* 0x000fea0003800000 */
.L_x_16842:
[----:B------:R-:W-:Y:S01]  /*97c10*/  MOV R44, R2 ;  /* 0x00000002002c7202 */ /* 0x000fe20000000f00 */
[----:B------:R-:W-:Y:S01]  /*97c20*/  IMAD.MOV.U32 R45, RZ, RZ, R3 ;  /* 0x000000ffff2d7224 */ /* 0x000fe200078e0003 */
[----:B------:R-:W-:Y:S06]  /*97c30*/  BRA `(.L_x_16815) ;  /* 0x0000000000707947 */ /* 0x000fec0003800000 */
.L_x_16816:
        /* <DEDUP_REMOVED lines=25> */
.L_x_16845:
[----:B------:R-:W-:Y:S05]  /*97dd0*/  BSYNC B3 ;  /* 0x0000000000037941 */ /* 0x000fea0003800000 */
.L_x_16844:
[----:B------:R-:W-:Y:S01]  /*97de0*/  IMAD.MOV.U32 R44, RZ, RZ, R4 ;  /* 0x000000ffff2c7224 */ /* 0x000fe200078e0004 */
[----:B------:R-:W-:-:S07]  /*97df0*/  MOV R45, R5 ;  /* 0x00000005002d7202 */ /* 0x000fce0000000f00 */
.L_x_16815:
[----:B------:R-:W-:Y:S05]  /*97e00*/  BSYNC B2 ;  /* 0x0000000000027941 */ /* 0x000fea0003800000 */
.L_x_16811:
        /* <DEDUP_REMOVED lines=25> */
.L_x_16850:
[----:B------:R-:W-:Y:S05]  /*97fa0*/  BSYNC B4 ;  /* 0x0000000000047941 */ /* 0x000fea0003800000 */
.L_x_16849:
        /* <DEDUP_REMOVED lines=49> */
.L_x_16852:
        /* <DEDUP_REMOVED lines=71> */
.L_x_16851:
        /* <DEDUP_REMOVED lines=37> */
.L_x_16861:
[----:B------:R-:W-:Y:S05]  /*98980*/  BSYNC B6 ;  /* 0x0000000000067941 */ /* 0x000fea0003800000 */
.L_x_16860:
[----:B------:R-:W-:Y:S02]  /*98990*/  IMAD.MOV.U32 R74, RZ, RZ, R2 ;  /* 0x000000ffff4a7224 */ /* 0x000fe400078e0002 */
[----:B------:R-:W-:Y:S01]  /*989a0*/  IMAD.MOV.U32 R75, RZ, RZ, R3 ;  /* 0x000000ffff4b7224 */ /* 0x000fe200078e0003 */
[----:B------:R-:W-:Y:S06]  /*989b0*/  BRA `(.L_x_16859) ;  /* 0x0000000000047947 */ /* 0x000fec0003800000 */
.L_x_16858:
[----:B------:R-:W-:-:S11]  /*989c0*/  DADD R74, -R68, R66 ;  /* 0x00000000444a7229 */ /* 0x000fd60000000142 */
.L_x_16859:
[----:B------:R-:W-:Y:S05]  /*989d0*/  BSYNC B5 ;  /* 0x0000000000057941 */ /* 0x000fea0003800000 */
.L_x_16857:
        /* <DEDUP_REMOVED lines=28> */
.L_x_16866:
[----:B------:R-:W-:Y:S05]  /*98ba0*/  BSYNC B6 ;  /* 0x0000000000067941 */ /* 0x000fea0003800000 */
.L_x_16865:
[----:B------:R-:W-:Y:S02]  /*98bb0*/  IMAD.MOV.U32 R50, RZ, RZ, R2 ;  /* 0x000000ffff327224 */ /* 0x000fe400078e0002 */
[----:B------:R-:W-:Y:S01]  /*98bc0*/  IMAD.MOV.U32 R51, RZ, RZ, R3 ;  /* 0x000000ffff337224 */ /* 0x000fe200078e0003 */
[----:B------:R-:W-:Y:S06]  /*98bd0*/  BRA `(.L_x_16864) ;  /* 0x0000000000047947 */ /* 0x000fec0003800000 */
.L_x_16863:
[----:B------:R-:W-:-:S11]  /*98be0*/  DADD R50, -R64, R62 ;  /* 0x0000000040327229 */ /* 0x000fd6000000013e */
.L_x_16864:
[----:B------:R-:W-:Y:S05]  /*98bf0*/  BSYNC B5 ;  /* 0x0000000000057941 */ /* 0x000fea0003800000 */
.L_x_16862:
        /* <DEDUP_REMOVED lines=30> */
.L_x_16868:
[----:B------:R-:W-:Y:S05]  /*98de0*/  BSYNC B5 ;  /* 0x0000000000057941 */ /* 0x000fea0003800000 */
.L_x_16867:
[----:B------:R-:W-:Y:S02]  /*98df0*/  IMAD.MOV.U32 R50, RZ, RZ, R4 ;  /* 0x000000ffff327224 */ /* 0x000fe400078e0004 */
[----:B------:R-:W-:Y:S01]  /*98e00*/  IMAD.MOV.U32 R51, RZ, RZ, R5 ;  /* 0x000000ffff337224 */ /* 0x000fe200078e0005 */
[----:B------:R-:W-:Y:S06]  /*98e10*/  BRA `(.L_x_16869) ;  /* 0x0000000800607947 */ /* 0x000fec0003800000 */
.L_x_16856:
        /* <DEDUP_REMOVED lines=30> */
.L_x_16872:
[----:B------:R-:W-:Y:S05]  /*99000*/  BSYNC B5 ;  /* 0x0000000000057941 */ /* 0x000fea0003800000 */
.L_x_16871:
[----:B------:R-:W-:Y:S02]  /*99010*/  IMAD.MOV.U32 R50, RZ, RZ, R4 ;  /* 0x000000ffff327224 */ /* 0x000fe400078e0004 */
[----:B------:R-:W-:Y:S01]  /*99020*/  IMAD.MOV.U32 R51, RZ, RZ, R5 ;  /* 0x000000ffff337224 */ /* 0x000fe200078e0005 */
[----:B------:R-:W-:Y:S06]  /*99030*/  BRA `(.L_x_16869) ;  /* 0x0000000400d87947 */ /* 0x000fec0003800000 */
.L_x_16870:
        /* <DEDUP_REMOVED lines=31> */
.L_x_16874:
[----:B------:R-:W-:Y:S05]  /*99230*/  BSYNC B5 ;  /* 0x0000000000057941 */ /* 0x000fea0003800000 */
.L_x_16873:
        /* <DEDUP_REMOVED lines=21> */
.L_x_16876:
[----:B------:R-:W-:Y:S05]  /*99390*/  BSYNC B5 ;  /* 0x0000000000057941 */ /* 0x000fea0003800000 */
.L_x_16875:
[----:B------:R-:W-:Y:S01]  /*993a0*/  DMUL R48, R48, 8.11296384146066816958e+31 ;  /* 0x4690000030307828 */ /* 0x000fe20000000000 */
[----:B------:R-:W-:Y:S02]  /*993b0*/  IMAD.MOV.U32 R50, RZ, RZ, R2 ;  /* 0x000000ffff327224 */ /* 0x000fe400078e0002 */
[----:B------:R-:W-:Y:S01]  /*993c0*/  IMAD.MOV.U32 R51, RZ, RZ, R3 ;  /* 0x000000ffff337224 */ /* 0x000fe200078e0003 */
[----:B------:R-:W-:Y:S07]  /*993d0*/  BRA `(.L_x_16869) ;  /* 0x0000000000f07947 */ /* 0x000fee0003800000 */
.L_x_16855:
        /* <DEDUP_REMOVED lines=27> */
.L_x_16878:
[----:B------:R-:W-:Y:S05]  /*99590*/  BSYNC B5 ;  /* 0x0000000000057941 */ /* 0x000fea0003800000 */
.L_x_16877:
        /* <DEDUP_REMOVED lines=30> */
.L_x_16880:
[----:B------:R-:W-:Y:S05]  /*99780*/  BSYNC B5 ;  /* 0x0000000000057941 */ /* 0x000fea0003800000 */
.L_x_16879:
[----:B------:R-:W-:-:S11]  /*99790*/  DMUL R50, R4, R56 ;  /* 0x0000003804327228 */ /* 0x000fd60000000000 */
.L_x_16869:
[----:B------:R-:W-:Y:S05]  /*997a0*/  BSYNC B4 ;  /* 0x0000000000047941 */ /* 0x000fea0003800000 */
.L_x_16854:
[----:B------:R-:W-:Y:S05]  /*997b0*/  BRA `(.L_x_16881) ;  /* 0x0000000000087947 */ /* 0x000fea0003800000 */
.L_x_16848:
[----:B------:R-:W-:Y:S02]  /*997c0*/  DMUL R50, R46, 9.00719925474099200000e+15 ;  /* 0x434000002e327828 */ /* 0x000fe40000000000 */
[----:B------:R-:W-:-:S11]  /*997d0*/  DMUL R48, R48, 9.00719925474099200000e+15 ;  /* 0x4340000030307828 */ /* 0x000fd60000000000 */
.L_x_16881:
[----:B------:R-:W-:Y:S05]  /*997e0*/  BSYNC B2 ;  /* 0x0000000000027941 */ /* 0x000fea0003800000 */
.L_x_16847:
        /* <DEDUP_REMOVED lines=28> */
.L_x_16883:
[----:B------:R-:W-:Y:S05]  /*999b0*/  BSYNC B2 ;  /* 0x0000000000027941 */ /* 0x000fea0003800000 */
.L_x_16882:
        /* <DEDUP_REMOVED lines=82> */
.L_x_16885:
[----:B------:R-:W-:Y:S02]  /*99ee0*/  FSEL R2, RZ, 3.37028055040000000000e+12, P1 ;  /* 0x54442d18ff027808 */ /* 0x000fe40000800000 */
[----:B------:R-:W-:-:S07]  /*99ef0*/  FSEL R3, RZ, 2.1426990032196044922, P1 ;  /* 0x400921fbff037808 */ /* 0x000fce0000800000 */
.L_x_16886:
[----:B------:R-:W-:Y:S05]  /*99f00*/  BSYNC B0 ;  /* 0x0000000000007941 */ /* 0x000fea0003800000 */
.L_x_16884:
[----:B------:R-:W-:Y:S01]  /*99f10*/  DADD R50, |R50|, |R48| ;  /* 0x0000000032327229 */ /* 0x000fe20000000630 */
[----:B------:R-:W-:-:S07]  /*99f20*/  LOP3.LUT R49, R3, 0x80000000, R49, 0xb8, !PT ;  /* 0x8000000003317812 */ /* 0x000fce00078eb831 */
[----:B------:R-:W-:-:S06]  /*99f30*/  DSETP.GTU.AND P0, PT, |R50|, +INF , PT ;  /* 0x7ff000003200742a */ /* 0x000fcc0003f0c200 */
[----:B------:R-:W-:Y:S02]  /*99f40*/  FSEL R2, R50, R2, P0 ;  /* 0x0000000232027208 */ /* 0x000fe40000000000 */
[----:B------:R-:W-:-:S07]  /*99f50*/  FSEL R3, R51, R49, P0 ;  /* 0x0000003133037208 */ /* 0x000fce0000000000 */
.L_x_16853:
[----:B------:R-:W-:Y:S05]  /*99f60*/  BSYNC B3 ;  /* 0x0000000000037941 */ /* 0x000fea0003800000 */
.L_x_16846:
[----:B------:R-:W-:Y:S01]  /*99f70*/  LOP3.LUT R47, R3, 0x80000000, R15, 0xb8, !PT ;  /* 0x80000000032f7812 */ /* 0x000fe200078eb80f */
[----:B------:R-:W-:Y:S01]  /*99f80*/  IMAD.MOV.U32 R46, RZ, RZ, R2 ;  /* 0x000000ffff2e7224 */ /* 0x000fe200078e0002 */
[----:B------:R-:W-:Y:S01]  /*99f90*/  LOP3.LUT R45, R45, 0x80000000, R13, 0xb8, !PT ;  /* 0x800000002d2d7812 */ /* 0x000fe200078eb80d */
[----:B------:R-:W-:Y:S06]  /*99fa0*/  BRA `(.L_x_16808) ;  /* 0x0000005800e87947 */ /* 0x000fec0003800000 */
.L_x_16810:
        /* <DEDUP_REMOVED lines=113> */
.L_x_16892:
[----:B------:R-:W-:Y:S05]  /*9a6c0*/  BSYNC B0 ;  /* 0x0000000000007941 */ /* 0x000fea0003800000 */
.L_x_16891:
        /* <DEDUP_REMOVED lines=8> */
.L_x_16894:
[----:B------:R-:W-:Y:S05]  /*9a750*/  BSYNC B3 ;  /* 0x0000000000037941 */ /* 0x000fea0003800000 */
.L_x_16893:
        /* <DEDUP_REMOVED lines=82> */
.L_x_16896:
[----:B------:R-:W-:-:S04]  /*9ac80*/  ISETP.GE.AND P0, PT, R47, RZ, PT ;  /* 0x000000ff2f00720c */ /* 0x000fc80003f06270 */
[----:B------:R-:W-:Y:S02]  /*9ac90*/  FSEL R6, RZ, 3.37028055040000000000e+12, P0 ;  /* 0x54442d18ff067808 */ /* 0x000fe40000000000 */
[----:B------:R-:W-:-:S07]  /*9aca0*/  FSEL R7, RZ, 2.1426990032196044922, P0 ;  /* 0x400921fbff077808 */ /* 0x000fce0000000000 */
.L_x_16897:
[----:B------:R-:W-:Y:S05]  /*9acb0*/  BSYNC B0 ;  /* 0x0000000000007941 */ /* 0x000fea0003800000 */
.L_x_16895:
[----:B------:R-:W-:Y:S01]  /*9acc0*/  DADD R2, |R12|, |R14| ;  /* 0x000000000c027229 */ /* 0x000fe2000000060e */
[----:B------:R-:W-:Y:S01]  /*9acd0*/  LOP3.LUT R45, R7, 0x80000000, R45, 0xb8, !PT ;  /* 0x80000000072d7812 */ /* 0x000fe200078eb82d */
[----:B------:R-:W-:-:S06]  /*9ace0*/  DMUL R62, R62, 0.5 ;  /* 0x3fe000003e3e7828 */ /* 0x000fcc0000000000 */
[----:B------:R-:W-:-:S06]  /*9acf0*/  DSETP.GTU.AND P0, PT, |R2|, +INF , PT ;  /* 0x7ff000000200742a */ /* 0x000fcc0003f0c200 */
[----:B------:R-:W-:Y:S02]  /*9ad00*/  FSEL R6, R2, R6, P0 ;  /* 0x0000000602067208 */ /* 0x000fe40000000000 */
[----:B------:R-:W-:Y:S01]  /*9ad10*/  FSEL R7, R3, R45, P0 ;  /* 0x0000002d03077208 */ /* 0x000fe20000000000 */
[----:B------:R-:W-:Y:S06]  /*9ad20*/  BRA `(.L_x_16898) ;  /* 0x0000004c00187947 */ /* 0x000fec0003800000 */
.L_x_16890:
        /* <DEDUP_REMOVED lines=135> */
.L_x_16900:
[----:B------:R-:W-:Y:S05]  /*9b5a0*/  BSYNC B0 ;  /* 0x0000000000007941 */ /* 0x000fea0003800000 */
.L_x_16899:
        /* <DEDUP_REMOVED lines=8> */
.L_x_16902:
[----:B------:R-:W-:Y:S05]  /*9b630*/  BSYNC B3 ;  /* 0x0000000000037941 */ /* 0x000fea0003800000 */
.L_x_16901:
        /* <DEDUP_REMOVED lines=82> */
.L_x_16904:
[----:B------:R-:W-:-:S04]  /*9bb60*/  ISETP.GE.AND P0, PT, R47, RZ, PT ;  /* 0x000000ff2f00720c */ /* 0x000fc80003f06270 */
[----:B------:R-:W-:Y:S02]  /*9bb70*/  FSEL R6, RZ, 3.37028055040000000000e+12, P0 ;  /* 0x54442d18ff067808 */ /* 0x000fe40000000000 */
[----:B------:R-:W-:-:S07]  /*9bb80*/  FSEL R7, RZ, 2.1426990032196044922, P0 ;  /* 0x400921fbff077808 */ /* 0x000fce0000000000 */
.L_x_16905:
[----:B------:R-:W-:Y:S05]  /*9bb90*/  BSYNC B0 ;  /* 0x0000000000007941 */ /* 0x000fea0003800000 */
.L_x_16903:
[----:B------:R-:W-:Y:S01]  /*9bba0*/  DADD R2, |R12|, |R14| ;  /* 0x000000000c027229 */ /* 0x000fe2000000060e */
[----:B------:R-:W-:-:S07]  /*9bbb0*/  LOP3.LUT R45, R7, 0x80000000, R45, 0xb8, !PT ;  /* 0x80000000072d7812 */ /* 0x000fce00078eb82d */
[----:B------:R-:W-:-:S06]  /*9bbc0*/  DSETP.GTU.AND P0, PT, |R2|, +INF , PT ;  /* 0x7ff000000200742a */ /* 0x000fcc0003f0c200 */
[----:B------:R-:W-:Y:S02]  /*9bbd0*/  FSEL R6, R2, R6, P0 ;  /* 0x0000000602067208 */ /* 0x000fe40000000000 */
[----:B------:R-:W-:Y:S01]  /*9bbe0*/  FSEL R7, R3, R45, P0 ;  /* 0x0000002d03077208 */ /* 0x000fe20000000000 */
[----:B------:R-:W-:Y:S06]  /*9bbf0*/  BRA `(.L_x_16898) ;  /* 0x0000003c00647947 */ /* 0x000fec0003800000 */
.L_x_16889:
        /* <DEDUP_REMOVED lines=23> */
.L_x_16907:
[----:B------:R-:W-:Y:S05]  /*9bd70*/  BSYNC B3 ;  /* 0x0000000000037941 */ /* 0x000fea0003800000 */
.L_x_16906:
        /* <DEDUP_REMOVED lines=26> */
.L_x_16909:
[----:B------:R-:W-:Y:S05]  /*9bf20*/  BSYNC B3 ;  /* 0x0000000000037941 */ /* 0x000fea0003800000 */
.L_x_16908:
        /* <DEDUP_REMOVED lines=136> */
.L_x_16911:
[----:B------:R-:W-:Y:S05]  /*9c7b0*/  BSYNC B0 ;  /* 0x0000000000007941 */ /* 0x000fea0003800000 */
.L_x_16910:
        /* <DEDUP_REMOVED lines=8> */
.L_x_16913:
[----:B------:R-:W-:Y:S05]  /*9c840*/  BSYNC B3 ;  /* 0x0000000000037941 */ /* 0x000fea0003800000 */
.L_x_16912:
        /* <DEDUP_REMOVED lines=82> */
.L_x_16915:
[----:B------:R-:W-:-:S04]  /*9cd70*/  ISETP.GE.AND P0, PT, R47, RZ, PT ;  /* 0x000000ff2f00720c */ /* 0x000fc80003f06270 */
[----:B------:R-:W-:Y:S02]  /*9cd80*/  FSEL R6, RZ, 3.37028055040000000000e+12, P0 ;  /* 0x54442d18ff067808 */ /* 0x000fe40000000000 */
[----:B------:R-:W-:-:S07]  /*9cd90*/  FSEL R7, RZ, 2.1426990032196044922, P0 ;  /* 0x400921fbff077808 */ /* 0x000fce0000000000 */
.L_x_16916:
[----:B------:R-:W-:Y:S05]  /*9cda0*/  BSYNC B0 ;  /* 0x0000000000007941 */ /* 0x000fea0003800000 */
.L_x_16914:
[----:B------:R-:W-:Y:S01]  /*9cdb0*/  DADD R2, |R12|, |R14| ;  /* 0x000000000c027229 */ /* 0x000fe2000000060e */
[----:B------:R-:W-:Y:S01]  /*9cdc0*/  LOP3.LUT R45, R7, 0x80000000, R45, 0xb8, !PT ;  /* 0x80000000072d7812 */ /* 0x000fe200078eb82d */
[----:B------:R-:W-:-:S06]  /*9cdd0*/  DADD R62, R62, 1 ;  /* 0x3ff000003e3e7429 */ /* 0x000fcc0000000000 */
[----:B------:R-:W-:-:S06]  /*9cde0*/  DSETP.GTU.AND P0, PT, |R2|, +INF , PT ;  /* 0x7ff000000200742a */ /* 0x000fcc0003f0c200 */
[----:B------:R-:W-:Y:S02]  /*9cdf0*/  FSEL R6, R2, R6, P0 ;  /* 0x0000000602067208 */ /* 0x000fe40000000000 */
[----:B------:R-:W-:Y:S01]  /*9ce00*/  FSEL R7, R3, R45, P0 ;  /* 0x0000002d03077208 */ /* 0x000fe20000000000 */
[----:B------:R-:W-:Y:S06]  /*9ce10*/  BRA `(.L_x_16898) ;  /* 0x0000002800dc7947 */ /* 0x000fec0003800000 */
.L_x_16888:
        /* <DEDUP_REMOVED lines=108> */
.L_x_16920:
[----:B------:R-:W-:Y:S05]  /*9d4e0*/  BSYNC B0 ;  /* 0x0000000000007941 */ /* 0x000fea0003800000 */
.L_x_16919:
        /* <DEDUP_REMOVED lines=8> */
.L_x_16922:
[----:B------:R-:W-:Y:S05]  /*9d570*/  BSYNC B3 ;  /* 0x0000000000037941 */ /* 0x000fea0003800000 */
.L_x_16921:
        /* <DEDUP_REMOVED lines=73> */
.L_x_16924:
[----:B------:R-:W-:Y:S05]  /*9da10*/  BSYNC B0 ;  /* 0x0000000000007941 */ /* 0x000fea0003800000 */
.L_x_16923:
[----:B------:R-:W-:Y:S01]  /*9da20*/  LOP3.LUT R3, R7, 0x80000000, R15, 0xb8, !PT ;  /* 0x8000000007037812 */ /* 0x000fe200078eb80f */
[----:B------:R-:W-:Y:S01]  /*9da30*/  DMUL R62, R62, 0.5 ;  /* 0x3fe000003e3e7828 */ /* 0x000fe20000000000 */
[----:B------:R-:W-:Y:S02]  /*9da40*/  FSEL R6, R4, R6, P0 ;  /* 0x0000000604067208 */ /* 0x000fe40000000000 */
[----:B------:R-:W-:Y:S01]  /*9da50*/  FSEL R7, R5, R3, P0 ;  /* 0x0000000305077208 */ /* 0x000fe20000000000 */
[----:B------:R-:W-:Y:S07]  /*9da60*/  BRA `(.L_x_16898) ;  /* 0x0000001c00c87947 */ /* 0x000fee0003800000 */
.L_x_16918:
        /* <DEDUP_REMOVED lines=135> */
.L_x_16926:
[----:B------:R-:W-:Y:S05]  /*9e2e0*/  BSYNC B0 ;  /* 0x0000000000007941 */ /* 0x000fea0003800000 */
.L_x_16925:
        /* <DEDUP_REMOVED lines=8> */
.L_x_16928:
[----:B------:R-:W-:Y:S05]  /*9e370*/  BSYNC B3 ;  /* 0x0000000000037941 */ /* 0x000fea0003800000 */
.L_x_16927:
        /* <DEDUP_REMOVED lines=73> */
.L_x_16930:
[----:B------:R-:W-:Y:S05]  /*9e810*/  BSYNC B0 ;  /* 0x0000000000007941 */ /* 0x000fea0003800000 */
.L_x_16929:
[----:B------:R-:W-:Y:S02]  /*9e820*/  LOP3.LUT R3, R7, 0x80000000, R15, 0xb8, !PT ;  /* 0x8000000007037812 */ /* 0x000fe400078eb80f */
[----:B------:R-:W-:Y:S02]  /*9e830*/  FSEL R6, R4, R6, P1 ;  /* 0x0000000604067208 */ /* 0x000fe40000800000 */
[----:B------:R-:W-:Y:S01]  /*9e840*/  FSEL R7, R5, R3, P1 ;  /* 0x0000000305077208 */ /* 0x000fe20000800000 */
[----:B------:R-:W-:Y:S06]  /*9e850*/  BRA `(.L_x_16898) ;  /* 0x00000010004c7947 */ /* 0x000fec0003800000 */
.L_x_16917:
        /* <DEDUP_REMOVED lines=23> */
.L_x_16932:
[----:B------:R-:W-:Y:S05]  /*9e9d0*/  BSYNC B3 ;  /* 0x0000000000037941 */ /* 0x000fea0003800000 */
.L_x_16931:
        /* <DEDUP_REMOVED lines=26> */
.L_x_16934:
[----:B------:R-:W-:Y:S05]  /*9eb80*/  BSYNC B3 ;  /* 0x0000000000037941 */ /* 0x000fea0003800000 */
.L_x_16933:
        /* <DEDUP_REMOVED lines=136> */
.L_x_16936:
[----:B------:R-:W-:Y:S05]  /*9f410*/  BSYNC B0 ;  /* 0x0000000000007941 */ /* 0x000fea0003800000 */
.L_x_16935:
        /* <DEDUP_REMOVED lines=8> */
.L_x_16938:
[----:B------:R-:W-:Y:S05]  /*9f4a0*/  BSYNC B3 ;  /* 0x0000000000037941 */ /* 0x000fea0003800000 */
.L_x_16937:
        /* <DEDUP_REMOVED lines=74> */
.L_x_16940:
[----:B------:R-:W-:Y:S05]  /*9f950*/  BSYNC B0 ;  /* 0x0000000000007941 */ /* 0x000fea0003800000 */
.L_x_16939:
[----:B------:R-:W-:Y:S02]  /*9f960*/  LOP3.LUT R3, R7, 0x80000000, R15, 0xb8, !PT ;  /* 0x8000000007037812 */ /* 0x000fe400078eb80f */
[----:B------:R-:W-:Y:S02]  /*9f970*/  FSEL R6, R4, R6, P1 ;  /* 0x0000000604067208 */ /* 0x000fe40000800000 */
[----:B------:R-:W-:-:S07]  /*9f980*/  FSEL R7, R5, R3, P1 ;  /* 0x0000000305077208 */ /* 0x000fce0000800000 */
.L_x_16898:
[----:B------:R-:W-:Y:S05]  /*9f990*/  BSYNC B2 ;  /* 0x0000000000027941 */ /* 0x000fea0003800000 */
.L_x_16887:
        /* <DEDUP_REMOVED lines=8> */
.L_x_16809:
        /* <DEDUP_REMOVED lines=19> */
.L_x_16808:
[----:B------:R-:W-:Y:S05]  /*9fb50*/  BSYNC B1 ;  /* 0x0000000000017941 */ /* 0x000fea0003800000 */
.L_x_16807:
[----:B------:R-:W-:Y:S05]  /*9fb60*/  WARPSYNC.ALL ;  /* 0x0000000000007948 */ /* 0x000fea0003800000 */
[----:B------:R-:W0:Y:S01]  /*9fb70*/  S2R R2, SR_TID.X ;  /* 0x0000000000027919 */ /* 0x000e220000002100 */
[----:B------:R-:W-:Y:S01]  /*9fb80*/  BSSY B1, `(.L_x_16941) ;  /* 0x0000aae000017945 */ /* 0x000fe20003800000 */
[----:B------:R-:W-:Y:S02]  /*9fb90*/  CS2R R8, SRZ ;  /* 0x0000000000087805 */ /* 0x000fe4000001ff00 */
[----:B0-----:R-:W-:-:S04]  /*9fba0*/  IADD3 R2, R2, 0x380, RZ ;  /* 0x0000038002027810 */ /* 0x001fc80007ffe0ff */
        /* <DEDUP_REMOVED lines=147> */
.L_x_16948:
[----:B------:R-:W-:Y:S05]  /*a04e0*/  BSYNC B3 ;  /* 0x0000000000037941 */ /* 0x000fea0003800000 */
.L_x_16947:
        /* <DEDUP_REMOVED lines=82> */
.L_x_16946:
        /* <DEDUP_REMOVED lines=36> */
.L_x_16956:
[----:B------:R-:W-:Y:S05]  /*a0c50*/  BSYNC B4 ;  /* 0x0000000000047941 */ /* 0x000fea0003800000 */
.L_x_16955:
[----:B------:R-:W-:Y:S02]  /*a0c60*/  IMAD.MOV.U32 R48, RZ, RZ, R2 ;  /* 0x000000ffff307224 */ /* 0x000fe400078e0002 */
[----:B------:R-:W-:Y:S01]  /*a0c70*/  IMAD.MOV.U32 R49, RZ, RZ, R3 ;  /* 0x000000ffff317224 */ /* 0x000fe200078e0003 */
[----:B------:R-:W-:Y:S06]  /*a0c80*/  BRA `(.L_x_16954) ;  /* 0x0000000000047947 */ /* 0x000fec0003800000 */
.L_x_16953:
[----:B------:R-:W-:-:S11]  /*a0c90*/  DADD R48, -R66, R64 ;  /* 0x0000000042307229 */ /* 0x000fd60000000140 */
.L_x_16954:
[----:B------:R-:W-:Y:S05]  /*a0ca0*/  BSYNC B3 ;  /* 0x0000000000037941 */ /* 0x000fea0003800000 */
.L_x_16952:
        /* <DEDUP_REMOVED lines=31> */
.L_x_16961:
[----:B------:R-:W-:Y:S05]  /*a0ea0*/  BSYNC B4 ;  /* 0x0000000000047941 */ /* 0x000fea0003800000 */
.L_x_16960:
[----:B------:R-:W-:Y:S05]  /*a0eb0*/  BRA `(.L_x_16959) ;  /* 0x0000000000047947 */ /* 0x000fea0003800000 */
.L_x_16958:
[----:B------:R-:W-:-:S11]  /*a0ec0*/  DADD R2, R50, -R8 ;  /* 0x0000000032027229 */ /* 0x000fd60000000808 */
.L_x_16959:
[----:B------:R-:W-:Y:S05]  /*a0ed0*/  BSYNC B3 ;  /* 0x0000000000037941 */ /* 0x000fea0003800000 */
.L_x_16957:
        /* <DEDUP_REMOVED lines=30> */
.L_x_16963:
[----:B------:R-:W-:Y:S05]  /*a10c0*/  BSYNC B3 ;  /* 0x0000000000037941 */ /* 0x000fea0003800000 */
.L_x_16962:
        /* <DEDUP_REMOVED lines=86> */
.L_x_16964:
        /* <DEDUP_REMOVED lines=22> */
.L_x_16966:
[----:B------:R-:W-:Y:S05]  /*a1790*/  BSYNC B3 ;  /* 0x0000000000037941 */ /* 0x000fea0003800000 */
.L_x_16965:
        /* <DEDUP_REMOVED lines=30> */
.L_x_16951:
        /* <DEDUP_REMOVED lines=26> */
.L_x_16969:
[----:B------:R-:W-:Y:S05]  /*a1b20*/  BSYNC B3 ;  /* 0x0000000000037941 */ /* 0x000fea0003800000 */
.L_x_16968:
        /* <DEDUP_REMOVED lines=27> */
.L_x_16972:
[----:B------:R-:W-:Y:S05]  /*a1ce0*/  BSYNC B3 ;  /* 0x0000000000037941 */ /* 0x000fea0003800000 */
.L_x_16971:
        /* <DEDUP_REMOVED lines=30> */
.L_x_16970:
        /* <DEDUP_REMOVED lines=76> */
.L_x_16973:
[----:B------:R-:W-:Y:S01]  /*a2390*/  IMAD.MOV.U32 R2, RZ, RZ, 0x0 ;  /* 0x00000000ff027424 */ /* 0x000fe200078e00ff */
[----:B------:R-:W-:Y:S01]  /*a23a0*/  FSETP.NEU.FTZ.AND P0, PT, R5, RZ, PT ;  /* 0x000000ff0500720b */ /* 0x000fe20003f1d000 */
[----:B------:R-:W-:-:S06]  /*a23b0*/  IMAD.MOV.U32 R3, RZ, RZ, 0x7ff00000 ;  /* 0x7ff00000ff037424 */ /* 0x000fcc00078e00ff */
[----:B------:R-:W-:-:S10]  /*a23c0*/  DFMA R2, R4, R2, +INF ;  /* 0x7ff000000402742b */ /* 0x000fd40000000002 */
[----:B------:R-:W-:Y:S02]  /*a23d0*/  FSEL R48, R2, RZ, P0 ;  /* 0x000000ff02307208 */ /* 0x000fe40000000000 */
[----:B------:R-:W-:Y:S01]  /*a23e0*/  FSEL R49, R3, -QNAN , P0 ;  /* 0xfff0000003317808 */ /* 0x000fe20000000000 */
[----:B------:R-:W-:Y:S06]  /*a23f0*/  BRA `(.L_x_16949) ;  /* 0x0000000400447947 */ /* 0x000fec0003800000 */
.L_x_16967:
        /* <DEDUP_REMOVED lines=20> */
[----:B------:R-:W-:Y:S01]  /*a2540*/  IMAD.MOV.U32 R3, RZ, RZ, R7 ;  /* 0x000000ffff037224 */ /* 0x000fe200078e0007 */
[----:B------:R-:W-:Y:S01]  /*a2550*/  MOV R7, R57 ;  /* 0x0000003900077202 */ /* 0x000fe20000000f00 */
[----:B------:R-:W-:Y:S02]  /*a2560*/  IMAD.MOV.U32 R6, RZ, RZ, R56 ;  /* 0x000000ffff067224 */ /* 0x000fe400078e0038 */
[----:B------:R-:W-:Y:S02]  /*a2570*/  IMAD.MOV.U32 R52, RZ, RZ, R48 ;  /* 0x000000ffff347224 */ /* 0x000fe400078e0030 */
[----:B------:R-:W-:-:S07]  /*a2580*/  IMAD.MOV.U32 R5, RZ, RZ, R55 ;  /* 0x000000ffff057224 */ /* 0x000fce00078e0037 */
[----:B------:R-:W-:Y:S05]  /*a2590*/  CALL.REL.NOINC `($__internal_30_$__cuda_sm20_dsqrt_rn_f64_mediumpath_v1) ;  /* 0x0000008800c07944 */ /* 0x000fea0003c00000 */
[----:B------:R-:W-:-:S07]  /*a25a0*/  IMAD.MOV.U32 R5, RZ, RZ, R3 ;  /* 0x000000ffff057224 */ /* 0x000fce00078e0003 */
.L_x_16975:
[----:B------:R-:W-:Y:S05]  /*a25b0*/  BSYNC B3 ;  /* 0x0000000000037941 */ /* 0x000fea0003800000 */
.L_x_16974:
        /* <DEDUP_REMOVED lines=21> */
.L_x_16977:
[----:B------:R-:W-:Y:S05]  /*a2710*/  BSYNC B3 ;  /* 0x0000000000037941 */ /* 0x000fea0003800000 */
.L_x_16976:
[----:B------:R-:W-:Y:S02]  /*a2720*/  IMAD.MOV.U32 R48, RZ, RZ, R2 ;  /* 0x000000ffff307224 */ /* 0x000fe400078e0002 */
[----:B------:R-:W-:Y:S01]  /*a2730*/  IMAD.MOV.U32 R49, RZ, RZ, R3 ;  /* 0x000000ffff317224 */ /* 0x000fe200078e0003 */
[----:B------:R-:W-:Y:S06]  /*a2740*/  BRA `(.L_x_16949) ;  /* 0x0000000000707947 */ /* 0x000fec0003800000 */
.L_x_16950:
        /* <DEDUP_REMOVED lines=25> */
.L_x_16979:
[----:B------:R-:W-:Y:S05]  /*a28e0*/  BSYNC B3 ;  /* 0x0000000000037941 */ /* 0x000fea0003800000 */
.L_x_16978:
[----:B------:R-:W-:Y:S02]  /*a28f0*/  IMAD.MOV.U32 R48, RZ, RZ, R4 ;  /* 0x000000ffff307224 */ /* 0x000fe400078e0004 */
[----:B------:R-:W-:-:S07]  /*a2900*/  IMAD.MOV.U32 R49, RZ, RZ, R5 ;  /* 0x000000ffff317224 */ /* 0x000fce00078e0005 */
.L_x_16949:
[----:B------:R-:W-:Y:S05]  /*a2910*/  BSYNC B2 ;  /* 0x0000000000027941 */ /* 0x000fea0003800000 */
.L_x_16945:
        /* <DEDUP_REMOVED lines=25> */
.L_x_16984:
[----:B------:R-:W-:Y:S05]  /*a2ab0*/  BSYNC B4 ;  /* 0x0000000000047941 */ /* 0x000fea0003800000 */
.L_x_16983:
        /* <DEDUP_REMOVED lines=49> */
.L_x_16986:
        /* <DEDUP_REMOVED lines=71> */
.L_x_16985:
        /* <DEDUP_REMOVED lines=37> */
.L_x_16995:
[----:B------:R-:W-:Y:S05]  /*a3490*/  BSYNC B6 ;  /* 0x0000000000067941 */ /* 0x000fea0003800000 */
.L_x_16994:
[----:B------:R-:W-:Y:S02]  /*a34a0*/  IMAD.MOV.U32 R68, RZ, RZ, R2 ;  /* 0x000000ffff447224 */ /* 0x000fe400078e0002 */
[----:B------:R-:W-:Y:S01]  /*a34b0*/  IMAD.MOV.U32 R69, RZ, RZ, R3 ;  /* 0x000000ffff457224 */ /* 0x000fe200078e0003 */
[----:B------:R-:W-:Y:S06]  /*a34c0*/  BRA `(.L_x_16993) ;  /* 0x0000000000047947 */ /* 0x000fec0003800000 */
.L_x_16992:
[----:B------:R-:W-:-:S11]  /*a34d0*/  DADD R68, -R66, R64 ;  /* 0x0000000042447229 */ /* 0x000fd60000000140 */
.L_x_16993:
[----:B------:R-:W-:Y:S05]  /*a34e0*/  BSYNC B5 ;  /* 0x0000000000057941 */ /* 0x000fea0003800000 */
.L_x_16991:
        /* <DEDUP_REMOVED lines=28> */
.L_x_17000:
[----:B------:R-:W-:Y:S05]  /*a36b0*/  BSYNC B6 ;  /* 0x0000000000067941 */ /* 0x000fea0003800000 */
.L_x_16999:
[----:B------:R-:W-:Y:S02]  /*a36c0*/  IMAD.MOV.U32 R14, RZ, RZ, R2 ;  /* 0x000000ffff0e7224 */ /* 0x000fe400078e0002 */
[----:B------:R-:W-:Y:S01]  /*a36d0*/  IMAD.MOV.U32 R15, RZ, RZ, R3 ;  /* 0x000000ffff0f7224 */ /* 0x000fe200078e0003 */
[----:B------:R-:W-:Y:S06]  /*a36e0*/  BRA `(.L_x_16998) ;  /* 0x0000000000047947 */ /* 0x000fec0003800000 */
.L_x_16997:
[----:B------:R-:W-:-:S11]  /*a36f0*/  DADD R14, -R62, R50 ;  /* 0x000000003e0e7229 */ /* 0x000fd60000000132 */
.L_x_16998:
[----:B------:R-:W-:Y:S05]  /*a3700*/  BSYNC B5 ;  /* 0x0000000000057941 */ /* 0x000fea0003800000 */
.L_x_16996:
        /* <DEDUP_REMOVED lines=30> */
.L_x_17002:
[----:B------:R-:W-:Y:S05]  /*a38f0*/  BSYNC B5 ;  /* 0x0000000000057941 */ /* 0x000fea0003800000 */
.L_x_17001:
[----:B------:R-:W-:Y:S02]  /*a3900*/  IMAD.MOV.U32 R14, RZ, RZ, R4 ;  /* 0x000000ffff0e7224 */ /* 0x000fe400078e0004 */
[----:B------:R-:W-:Y:S01]  /*a3910*/  IMAD.MOV.U32 R15, RZ, RZ, R5 ;  /* 0x000000ffff0f7224 */ /* 0x000fe200078e0005 */
[----:B------:R-:W-:Y:S06]  /*a3920*/  BRA `(.L_x_17003) ;  /* 0x0000000800607947 */ /* 0x000fec0003800000 */
.L_x_16990:
        /* <DEDUP_REMOVED lines=30> */
.L_x_17006:
[----:B------:R-:W-:Y:S05]  /*a3b10*/  BSYNC B5 ;  /* 0x0000000000057941 */ /* 0x000fea0003800000 */
.L_x_17005:
[----:B------:R-:W-:Y:S02]  /*a3b20*/  IMAD.MOV.U32 R14, RZ, RZ, R4 ;  /* 0x000000ffff0e7224 */ /* 0x000fe400078e0004 */
[----:B------:R-:W-:Y:S01]  /*a3b30*/  IMAD.MOV.U32 R15, RZ, RZ, R5 ;  /* 0x000000ffff0f7224 */ /* 0x000fe200078e0005 */
[----:B------:R-:W-:Y:S06]  /*a3b40*/  BRA `(.L_x_17003) ;  /* 0x0000000400d87947 */ /* 0x000fec0003800000 */
.L_x_17004:
        /* <DEDUP_REMOVED lines=31> */
.L_x_17008:
[----:B------:R-:W-:Y:S05]  /*a3d40*/  BSYNC B5 ;  /* 0x0000000000057941 */ /* 0x000fea0003800000 */
.L_x_17007:
        /* <DEDUP_REMOVED lines=21> */
.L_x_17010:
[----:B------:R-:W-:Y:S05]  /*a3ea0*/  BSYNC B5 ;  /* 0x0000000000057941 */ /* 0x000fea0003800000 */
.L_x_17009:
[----:B------:R-:W-:Y:S01]  /*a3eb0*/  DMUL R12, R12, 8.11296384146066816958e+31 ;  /* 0x469000000c0c7828 */ /* 0x000fe20000000000 */
[----:B------:R-:W-:Y:S02]  /*a3ec0*/  IMAD.MOV.U32 R14, RZ, RZ, R2 ;  /* 0x000000ffff0e7224 */ /* 0x000fe400078e0002 */
[----:B------:R-:W-:Y:S01]  /*a3ed0*/  IMAD.MOV.U32 R15, RZ, RZ, R3 ;  /* 0x000000ffff0f7224 */ /* 0x000fe200078e0003 */
[----:B------:R-:W-:Y:S07]  /*a3ee0*/  BRA `(.L_x_17003) ;  /* 0x0000000000f07947 */ /* 0x000fee0003800000 */
.L_x_16989:
        /* <DEDUP_REMOVED lines=27> */
.L_x_17012:
[----:B------:R-:W-:Y:S05]  /*a40a0*/  BSYNC B5 ;  /* 0x0000000000057941 */ /* 0x000fea0003800000 */
.L_x_17011:
        /* <DEDUP_REMOVED lines=30> */
.L_x_17014:
[----:B------:R-:W-:Y:S05]  /*a4290*/  BSYNC B5 ;  /* 0x0000000000057941 */ /* 0x000fea0003800000 */
.L_x_17013:
[----:B------:R-:W-:-:S11]  /*a42a0*/  DMUL R14, R4, R50 ;  /* 0x00000032040e7228 */ /* 0x000fd60000000000 */
.L_x_17003:
[----:B------:R-:W-:Y:S05]  /*a42b0*/  BSYNC B4 ;  /* 0x0000000000047941 */ /* 0x000fea0003800000 */
.L_x_16988:
[----:B------:R-:W-:Y:S05]  /*a42c0*/  BRA `(.L_x_17015) ;  /* 0x0000000000087947 */ /* 0x000fea0003800000 */
.L_x_16982:
[----:B------:R-:W-:Y:S02]  /*a42d0*/  DMUL R14, R10, 9.00719925474099200000e+15 ;  /* 0x434000000a0e7828 */ /* 0x000fe40000000000 */
[----:B------:R-:W-:-:S11]  /*a42e0*/  DMUL R12, R12, 9.00719925474099200000e+15 ;  /* 0x434000000c0c7828 */ /* 0x000fd60000000000 */
.L_x_17015:
[----:B------:R-:W-:Y:S05]  /*a42f0*/  BSYNC B2 ;  /* 0x0000000000027941 */ /* 0x000fea0003800000 */
.L_x_16981:
        /* <DEDUP_REMOVED lines=28> */
.L_x_17017:
[----:B------:R-:W-:Y:S05]  /*a44c0*/  BSYNC B2 ;  /* 0x0000000000027941 */ /* 0x000fea0003800000 */
.L_x_17016:
        /* <DEDUP_REMOVED lines=82> */
.L_x_17019:
[----:B------:R-:W-:Y:S02]  /*a49f0*/  FSEL R2, RZ, 3.37028055040000000000e+12, P1 ;  /* 0x54442d18ff027808 */ /* 0x000fe40000800000 */
[----:B------:R-:W-:-:S07]  /*a4a00*/  FSEL R3, RZ, 2.1426990032196044922, P1 ;  /* 0x400921fbff037808 */ /* 0x000fce0000800000 */
.L_x_17020:
[----:B------:R-:W-:Y:S05]  /*a4a10*/  BSYNC B0 ;  /* 0x0000000000007941 */ /* 0x000fea0003800000 */
.L_x_17018:
[----:B------:R-:W-:Y:S01]  /*a4a20*/  DADD R14, |R14|, |R12| ;  /* 0x000000000e0e7229 */ /* 0x000fe2000000060c */
[----:B------:R-:W-:-:S07]  /*a4a30*/  LOP3.LUT R13, R3, 0x80000000, R13, 0xb8, !PT ;  /* 0x80000000030d7812 */ /* 0x000fce00078eb80d */
[----:B------:R-:W-:-:S06]  /*a4a40*/  DSETP.GTU.AND P0, PT, |R14|, +INF , PT ;  /* 0x7ff000000e00742a */ /* 0x000fcc0003f0c200 */
[----:B------:R-:W-:Y:S02]  /*a4a50*/  FSEL R2, R14, R2, P0 ;  /* 0x000000020e027208 */ /* 0x000fe40000000000 */
[----:B------:R-:W-:-:S07]  /*a4a60*/  FSEL R3, R15, R13, P0 ;  /* 0x0000000d0f037208 */ /* 0x000fce0000000000 */
.L_x_16987:
[----:B------:R-:W-:Y:S05]  /*a4a70*/  BSYNC B3 ;  /* 0x0000000000037941 */ /* 0x000fea0003800000 */
.L_x_16980:
[----:B------:R-:W-:Y:S01]  /*a4a80*/  LOP3.LUT R11, R3, 0x80000000, R43, 0xb8, !PT ;  /* 0x80000000030b7812 */ /* 0x000fe200078eb82b */
[----:B------:R-:W-:Y:S01]  /*a4a90*/  IMAD.MOV.U32 R8, RZ, RZ, R48 ;  /* 0x000000ffff087224 */ /* 0x000fe200078e0030 */
[----:B------:R-:W-:Y:S02]  /*a4aa0*/  LOP3.LUT R9, R49, 0x80000000, R41, 0xb8, !PT ;  /* 0x8000000031097812 */ /* 0x000fe400078eb829 */
[----:B------:R-:W-:Y:S01]  /*a4ab0*/  MOV R10, R2 ;  /* 0x00000002000a7202 */ /* 0x000fe20000000f00 */
[----:B------:R-:W-:Y:S06]  /*a4ac0*/  BRA `(.L_x_16942) ;  /* 0x0000005800e47947 */ /* 0x000fec0003800000 */
.L_x_16944:
        /* <DEDUP_REMOVED lines=112> */
.L_x_17026:
[----:B------:R-:W-:Y:S05]  /*a51d0*/  BSYNC B0 ;  /* 0x0000000000007941 */ /* 0x000fea0003800000 */
.L_x_17025:
        /* <DEDUP_REMOVED lines=8> */
.L_x_17028:
[----:B------:R-:W-:Y:S05]  /*a5260*/  BSYNC B3 ;  /* 0x0000000000037941 */ /* 0x000fea0003800000 */
.L_x_17027:
        /* <DEDUP_REMOVED lines=82> */
.L_x_17030:
[----:B------:R-:W-:-:S04]  /*a5790*/  ISETP.GE.AND P0, PT, R13, RZ, PT ;  /* 0x000000ff0d00720c */ /* 0x000fc80003f06270 */
[----:B------:R-:W-:Y:S02]  /*a57a0*/  FSEL R6, RZ, 3.37028055040000000000e+12, P0 ;  /* 0x54442d18ff067808 */ /* 0x000fe40000000000 */
[----:B------:R-:W-:-:S07]  /*a57b0*/  FSEL R7, RZ, 2.1426990032196044922, P0 ;  /* 0x400921fbff077808 */ /* 0x000fce0000000000 */
.L_x_17031:
[----:B------:R-:W-:Y:S05]  /*a57c0*/  BSYNC B0 ;  /* 0x0000000000007941 */ /* 0x000fea0003800000 */
.L_x_17029:
[----:B------:R-:W-:Y:S01]  /*a57d0*/  DADD R2, |R40|, |R42| ;  /* 0x0000000028027229 */ /* 0x000fe2000000062a */
[----:B------:R-:W-:Y:S01]  /*a57e0*/  LOP3.LUT R11, R7, 0x80000000, R11, 0xb8, !PT ;  /* 0x80000000070b7812 */ /* 0x000fe200078eb80b */
[----:B------:R-:W-:-:S06]  /*a57f0*/  DMUL R48, R48, 0.5 ;  /* 0x3fe0000030307828 */ /* 0x000fcc0000000000 */
[----:B------:R-:W-:-:S06]  /*a5800*/  DSETP.GTU.AND P0, PT, |R2|, +INF , PT ;  /* 0x7ff000000200742a */ /* 0x000fcc0003f0c200 */
[----:B------:R-:W-:Y:S02]  /*a5810*/  FSEL R6, R2, R6, P0 ;  /* 0x0000000602067208 */ /* 0x000fe40000000000 */
[----:B------:R-:W-:Y:S01]  /*a5820*/  FSEL R7, R3, R11, P0 ;  /* 0x0000000b03077208 */ /* 0x000fe20000000000 */
[----:B------:R-:W-:Y:S06]  /*a5830*/  BRA `(.L_x_17032) ;  /* 0x0000004c00187947 */ /* 0x000fec0003800000 */
.L_x_17024:
        /* <DEDUP_REMOVED lines=9> */
[----:B------:R-:W-:Y:S01]  /*a58d0*/  IMAD.MOV.U32 R58, RZ, RZ, 0x0 ;  /* 0x00000000ff3a7424 */ /* 0x000fe200078e00ff */
[----:B------:R-:W-:Y:S01]  /*a58e0*/  SEL R4, R56, R54, P0 ;  /* 0x0000003638047207 */ /* 0x000fe20000000000 */
[----:B------:R-:W-:Y:S01]  /*a58f0*/  IMAD.MOV.U32 R59, RZ, RZ, 0x3fd80000 ;  /* 0x3fd80000ff3b7424 */ /* 0x000fe200078e00ff */
[----:B------:R-:W-:Y:S01]  /*a5900*/  LOP3.LUT R6, R3, 0xffc00000, RZ, 0xc0, !PT ;  /* 0xffc0000003067812 */ /* 0x000fe200078ec0ff */
[----:B------:R-:W-:Y:S01]  /*a5910*/  MUFU.RCP64H R61, R51 ;  /* 0x00000033003d7308 */ /* 0x000fe20000001800 */
[----:B------:R-:W-:Y:S01]  /*a5920*/  SEL R5, R57, R55, P0 ;  /* 0x0000003739057207 */ /* 0x000fe20000000000 */
[----:B------:R-:W-:Y:S01]  /*a5930*/  BSSY B0, `(.L_x_17033) ;  /* 0x0000078000007945 */ /* 0x000fe20003800000 */
[----:B------:R-:W-:-:S02]  /*a5940*/  IADD3 R9, -R6, 0x7fd00000, RZ ;  /* 0x7fd0000006097810 */ /* 0x000fc40007ffe1ff */
[----:B------:R-:W-:Y:S02]  /*a5950*/  MOV R8, RZ ;  /* 0x000000ff00087202 */ /* 0x000fe40000000f00 */
[----:B------:R-:W-:Y:S01]  /*a5960*/  SEL R2, R56, R54, P1 ;  /* 0x0000003638027207 */ /* 0x000fe20000800000 */
[----:B------:R-:W-:Y:S01]  /*a5970*/  IMAD.MOV.U32 R54, RZ, RZ, RZ ;  /* 0x000000ffff367224 */ /* 0x000fe200078e00ff */
        /* <DEDUP_REMOVED lines=115> */
.L_x_17034:
[----:B------:R-:W-:Y:S05]  /*a60b0*/  BSYNC B0 ;  /* 0x0000000000007941 */ /* 0x000fea0003800000 */
.L_x_17033:
        /* <DEDUP_REMOVED lines=8> */
.L_x_17036:
[----:B------:R-:W-:Y:S05]  /*a6140*/  BSYNC B3 ;  /* 0x0000000000037941 */ /* 0x000fea0003800000 */
.L_x_17035:
        /* <DEDUP_REMOVED lines=82> */
.L_x_17038:
[----:B------:R-:W-:-:S04]  /*a6670*/  ISETP.GE.AND P0, PT, R13, RZ, PT ;  /* 0x000000ff0d00720c */ /* 0x000fc80003f06270 */
[----:B------:R-:W-:Y:S02]  /*a6680*/  FSEL R6, RZ, 3.37028055040000000000e+12, P0 ;  /* 0x54442d18ff067808 */ /* 0x000fe40000000000 */
[----:B------:R-:W-:-:S07]  /*a6690*/  FSEL R7, RZ, 2.1426990032196044922, P0 ;  /* 0x400921fbff077808 */ /* 0x000fce0000000000 */
.L_x_17039:
[----:B------:R-:W-:Y:S05]  /*a66a0*/  BSYNC B0 ;  /* 0x0000000000007941 */ /* 0x000fea0003800000 */
.L_x_17037:
[----:B------:R-:W-:Y:S01]  /*a66b0*/  DADD R2, |R40|, |R42| ;  /* 0x0000000028027229 */ /* 0x000fe2000000062a */
[----:B------:R-:W-:-:S07]  /*a66c0*/  LOP3.LUT R11, R7, 0x80000000, R11, 0xb8, !PT ;  /* 0x80000000070b7812 */ /* 0x000fce00078eb80b */
[----:B------:R-:W-:-:S06]  /*a66d0*/  DSETP.GTU.AND P0, PT, |R2|, +INF , PT ;  /* 0x7ff000000200742a */ /* 0x000fcc0003f0c200 */
[----:B------:R-:W-:Y:S02]  /*a66e0*/  FSEL R6, R2, R6, P0 ;  /* 0x0000000602067208 */ /* 0x000fe40000000000 */
[----:B------:R-:W-:Y:S01]  /*a66f0*/  FSEL R7, R3, R11, P0 ;  /* 0x0000000b03077208 */ /* 0x000fe20000000000 */
[----:B------:R-:W-:Y:S06]  /*a6700*/  BRA `(.L_x_17032) ;  /* 0x0000003c00647947 */ /* 0x000fec0003800000 */
.L_x_17023:
        /* <DEDUP_REMOVED lines=23> */
.L_x_17041:
[----:B------:R-:W-:Y:S05]  /*a6880*/  BSYNC B3 ;  /* 0x0000000000037941 */ /* 0x000fea0003800000 */
.L_x_17040:
        /* <DEDUP_REMOVED lines=26> */
.L_x_17043:
[----:B------:R-:W-:Y:S05]  /*a6a30*/  BSYNC B3 ;  /* 0x0000000000037941 */ /* 0x000fea0003800000 */
.L_x_17042:
        /* <DEDUP_REMOVED lines=136> */
.L_x_17045:
[----:B------:R-:W-:Y:S05]  /*a72c0*/  BSYNC B0 ;  /* 0x0000000000007941 */ /* 0x000fea0003800000 */
.L_x_17044:
        /* <DEDUP_REMOVED lines=8> */
.L_x_17047:
[----:B------:R-:W-:Y:S05]  /*a7350*/  BSYNC B3 ;  /* 0x0000000000037941 */ /* 0x000fea0003800000 */
.L_x_17046:
        /* <DEDUP_REMOVED lines=82> */
.L_x_17049:
[----:B------:R-:W-:-:S04]  /*a7880*/  ISETP.GE.AND P0, PT, R13, RZ, PT ;  /* 0x000000ff0d00720c */ /* 0x000fc80003f06270 */
[----:B------:R-:W-:Y:S02]  /*a7890*/  FSEL R6, RZ, 3.37028055040000000000e+12, P0 ;  /* 0x54442d18ff067808 */ /* 0x000fe40000000000 */
[----:B------:R-:W-:-:S07]  /*a78a0*/  FSEL R7, RZ, 2.1426990032196044922, P0 ;  /* 0x400921fbff077808 */ /* 0x000fce0000000000 */
.L_x_17050:
[----:B------:R-:W-:Y:S05]  /*a78b0*/  BSYNC B0 ;  /* 0x0000000000007941 */ /* 0x000fea0003800000 */
.L_x_17048:
[----:B------:R-:W-:Y:S01]  /*a78c0*/  DADD R2, |R40|, |R42| ;  /* 0x0000000028027229 */ /* 0x000fe2000000062a */
[----:B------:R-:W-:Y:S01]  /*a78d0*/  LOP3.LUT R11, R7, 0x80000000, R11, 0xb8, !PT ;  /* 0x80000000070b7812 */ /* 0x000fe200078eb80b */
[----:B------:R-:W-:-:S06]  /*a78e0*/  DADD R48, R48, 1 ;  /* 0x3ff0000030307429 */ /* 0x000fcc0000000000 */
[----:B------:R-:W-:-:S06]  /*a78f0*/  DSETP.GTU.AND P0, PT, |R2|, +INF , PT ;  /* 0x7ff000000200742a */ /* 0x000fcc0003f0c200 */
[----:B------:R-:W-:Y:S02]  /*a7900*/  FSEL R6, R2, R6, P0 ;  /* 0x0000000602067208 */ /* 0x000fe40000000000 */
[----:B------:R-:W-:Y:S01]  /*a7910*/  FSEL R7, R3, R11, P0 ;  /* 0x0000000b03077208 */ /* 0x000fe20000000000 */
[----:B------:R-:W-:Y:S06]  /*a7920*/  BRA `(.L_x_17032) ;  /* 0x0000002800dc7947 */ /* 0x000fec0003800000 */
.L_x_17022:
        /* <DEDUP_REMOVED lines=19> */
[----:B------:R-:W-:Y:S02]  /*a7a60*/  ISETP.GT.AND P0, PT, R5, 0xfffff, PT ;  /* 0x000fffff0500780c */ /* 0x000fe40003f04270 */
[----:B------:R-:W-:Y:S01]  /*a7a70*/  MOV R52, R4 ;  /* 0x0000000400347202 */ /* 0x000fe20000000f00 */
        /* <DEDUP_REMOVED lines=87> */
.L_x_17054:
[----:B------:R-:W-:Y:S05]  /*a7ff0*/  BSYNC B0 ;  /* 0x0000000000007941 */ /* 0x000fea0003800000 */
.L_x_17053:
        /* <DEDUP_REMOVED lines=8> */
.L_x_17056:
[----:B------:R-:W-:Y:S05]  /*a8080*/  BSYNC B3 ;  /* 0x0000000000037941 */ /* 0x000fea0003800000 */
.L_x_17055:
        /* <DEDUP_REMOVED lines=73> */
.L_x_17058:
[----:B------:R-:W-:Y:S05]  /*a8520*/  BSYNC B0 ;  /* 0x0000000000007941 */ /* 0x000fea0003800000 */
.L_x_17057:
[----:B------:R-:W-:Y:S01]  /*a8530*/  LOP3.LUT R3, R7, 0x80000000, R43, 0xb8, !PT ;  /* 0x8000000007037812 */ /* 0x000fe200078eb82b */
[----:B------:R-:W-:Y:S01]  /*a8540*/  DMUL R48, R48, 0.5 ;  /* 0x3fe0000030307828 */ /* 0x000fe20000000000 */
[----:B------:R-:W-:Y:S02]  /*a8550*/  FSEL R6, R4, R6, P0 ;  /* 0x0000000604067208 */ /* 0x000fe40000000000 */
[----:B------:R-:W-:Y:S01]  /*a8560*/  FSEL R7, R5, R3, P0 ;  /* 0x0000000305077208 */ /* 0x000fe20000000000 */
[----:B------:R-:W-:Y:S07]  /*a8570*/  BRA `(.L_x_17032) ;  /* 0x0000001c00c87947 */ /* 0x000fee0003800000 */
.L_x_17052:
        /* <DEDUP_REMOVED lines=36> */
[----:B------:R-:W-:Y:S02]  /*a87c0*/  MOV R6, RZ ;  /* 0x000000ff00067202 */ /* 0x000fe40000000f00 */
[----:B------:R-:W-:Y:S01]  /*a87d0*/  MOV R52, 0xfffffc01 ;  /* 0xfffffc0100347802 */ /* 0x000fe20000000f00 */
        /* <DEDUP_REMOVED lines=97> */
.L_x_17060:
[----:B------:R-:W-:Y:S05]  /*a8df0*/  BSYNC B0 ;  /* 0x0000000000007941 */ /* 0x000fea0003800000 */
.L_x_17059:
        /* <DEDUP_REMOVED lines=8> */
.L_x_17062:
[----:B------:R-:W-:Y:S05]  /*a8e80*/  BSYNC B3 ;  /* 0x0000000000037941 */ /* 0x000fea0003800000 */
.L_x_17061:
        /* <DEDUP_REMOVED lines=73> */
.L_x_17064:
[----:B------:R-:W-:Y:S05]  /*a9320*/  BSYNC B0 ;  /* 0x0000000000007941 */ /* 0x000fea0003800000 */
.L_x_17063:
[----:B------:R-:W-:Y:S02]  /*a9330*/  LOP3.LUT R3, R7, 0x80000000, R43, 0xb8, !PT ;  /* 0x8000000007037812 */ /* 0x000fe400078eb82b */
[----:B------:R-:W-:Y:S02]  /*a9340*/  FSEL R6, R4, R6, P1 ;  /* 0x0000000604067208 */ /* 0x000fe40000800000 */
[----:B------:R-:W-:Y:S01]  /*a9350*/  FSEL R7, R5, R3, P1 ;  /* 0x0000000305077208 */ /* 0x000fe20000800000 */
[----:B------:R-:W-:Y:S06]  /*a9360*/  BRA `(.L_x_17032) ;  /* 0x00000010004c7947 */ /* 0x000fec0003800000 */
.L_x_17051:
        /* <DEDUP_REMOVED lines=23> */
.L_x_17066:
[----:B------:R-:W-:Y:S05]  /*a94e0*/  BSYNC B3 ;  /* 0x0000000000037941 */ /* 0x000fea0003800000 */
.L_x_17065:
        /* <DEDUP_REMOVED lines=26> */
.L_x_17068:
[----:B------:R-:W-:Y:S05]  /*a9690*/  BSYNC B3 ;  /* 0x0000000000037941 */ /* 0x000fea0003800000 */
.L_x_17067:
        /* <DEDUP_REMOVED lines=136> */
.L_x_17070:
[----:B------:R-:W-:Y:S05]  /*a9f20*/  BSYNC B0 ;  /* 0x0000000000007941 */ /* 0x000fea0003800000 */
.L_x_17069:
        /* <DEDUP_REMOVED lines=8> */
.L_x_17072:
[----:B------:R-:W-:Y:S05]  /*a9fb0*/  BSYNC B3 ;  /* 0x0000000000037941 */ /* 0x000fea0003800000 */
.L_x_17071:
        /* <DEDUP_REMOVED lines=74> */
.L_x_17074:
[----:B------:R-:W-:Y:S05]  /*aa460*/  BSYNC B0 ;  /* 0x0000000000007941 */ /* 0x000fea0003800000 */
.L_x_17073:
[----:B------:R-:W-:Y:S02]  /*aa470*/  LOP3.LUT R3, R7, 0x80000000, R43, 0xb8, !PT ;  /* 0x8000000007037812 */ /* 0x000fe400078eb82b */
[----:B------:R-:W-:Y:S02]  /*aa480*/  FSEL R6, R4, R6, P1 ;  /* 0x0000000604067208 */ /* 0x000fe40000800000 */
[----:B------:R-:W-:-:S07]  /*aa490*/  FSEL R7, R5, R3, P1 ;  /* 0x0000000305077208 */ /* 0x000fce0000800000 */
.L_x_17032:
[----:B------:R-:W-:Y:S05]  /*aa4a0*/  BSYNC B2 ;  /* 0x0000000000027941 */ /* 0x000fea0003800000 */
.L_x_17021:
        /* <DEDUP_REMOVED lines=8> */
.L_x_16943:
        /* <DEDUP_REMOVED lines=15> */
[----:B------:R-:W-:Y:S01]  /*aa620*/  @!P0 MOV R10, R42 ;  /* 0x0000002a000a8202 */ /* 0x000fe20000000f00 */
[----:B------:R-:W-:Y:S01]  /*aa630*/  @P0 IMAD.MOV.U32 R9, RZ, RZ, R11 ;  /* 0x000000ffff090224 */ /* 0x000fe200078e000b */
[----:B------:R-:W-:Y:S01]  /*aa640*/  @!P0 DADD R8, R40, R40 ;  /* 0x0000000028088229 */ /* 0x000fe20000000028 */
[----:B------:R-:W-:-:S10]  /*aa650*/  @!P0 IMAD.MOV.U32 R11, RZ, RZ, R43 ;  /* 0x000000ffff0b8224 */ /* 0x000fd400078e002b */
.L_x_16942:
[----:B------:R-:W-:Y:S05]  /*aa660*/  BSYNC B1 ;  /* 0x0000000000017941 */ /* 0x000fea0003800000 */
.L_x_16941:
[----:B------:R-:W-:Y:S05]  /*aa670*/  WARPSYNC.ALL ;  /* 0x0000000000007948 */ /* 0x000fea0003800000 */
[----:B------:R-:W0:Y:S01]  /*aa680*/  S2R R4, SR_TID.X ;  /* 0x0000000000047919 */ /* 0x000e220000002100 */
[----:B------:R-:W-:Y:S04]  /*aa690*/  BSSY B0, `(.L_x_17075) ;  /* 0x0000033000007945 */ /* 0x000fe80003800000 */
[----:B------:R-:W-:Y:S01]  /*aa6a0*/  BSSY B1, `(.L_x_17076) ;  /* 0x000002b000017945 */ /* 0x000fe20003800000 */
[----:B0-----:R-:W-:-:S13]  /*aa6b0*/  ISETP.GE.AND P0, PT, R4, R53, PT ;  /* 0x000000350400720c */ /* 0x001fda0003f06270 */
[----:B------:R-:W0:Y:S01]  /*aa6c0*/  @!P0 LDC.64 R2, c[0x0][0x218] ;  /* 0x00008600ff028b82 */ /* 0x000e220000000a00 */
[----:B------:R-:W-:Y:S02]  /*aa6d0*/  @!P0 IMAD.IADD R5, R0, 0x1, R4 ;  /* 0x0000000100058824 */ /* 0x000fe400078e0204 */
[----:B------:R-:W-:Y:S02]  /*aa6e0*/  @!P0 VIADD R4, R4, 0x80 ;  /* 0x0000008004048836 */ /* 0x000fe40000000000 */
[----:B0-----:R-:W-:-:S05]  /*aa6f0*/  @!P0 IMAD.WIDE.U32 R2, R5, 0x10, R2 ;  /* 0x0000001005028825 */ /* 0x001fca00078e0002 */
[----:B------:R0:W-:Y:S01]  /*aa700*/  @!P0 STG.E.128 desc[UR6][R2.64], R36 ;  /* 0x0000002402008986 */ /* 0x0001e2000c101d06 */
[----:B------:R-:W-:-:S13]  /*aa710*/  ISETP.GE.AND P0, PT, R4, R53, PT ;  /* 0x000000350400720c */ /* 0x000fda0003f06270 */
[----:B------:R-:W-:Y:S05]  /*aa720*/  @P0 BRA `(.L_x_17077) ;  /* 0x0000000000300947 */ /* 0x000fea0003800000 */
[----:B0-----:R-:W0:Y:S01]  /*aa730*/  LDC.64 R2, c[0x0][0x218] ;  /* 0x00008600ff027b82 */ /* 0x001e220000000a00 */
[----:B------:R-:W-:Y:S02]  /*aa740*/  IMAD.IADD R5, R0, 0x1, R4 ;  /* 0x0000000100057824 */ /* 0x000fe400078e0204 */
[----:B------:R-:W-:-:S05]  /*aa750*/  VIADD R4, R4, 0x80 ;  /* 0x0000008004047836 */ /* 0x000fca0000000000 */
[----:B------:R-:W-:Y:S01]  /*aa760*/  ISETP.GE.AND P0, PT, R4, R53, PT ;  /* 0x000000350400720c */ /* 0x000fe20003f06270 */
[----:B0-----:R-:W-:-:S05]  /*aa770*/  IMAD.WIDE.U32 R2, R5, 0x10, R2 ;  /* 0x0000001005027825 */ /* 0x001fca00078e0002 */
[----:B------:R0:W-:Y:S07]  /*aa780*/  STG.E.128 desc[UR6][R2.64], R32 ;  /* 0x0000002002007986 */ /* 0x0001ee000c101d06 */
[----:B------:R-:W-:Y:S05]  /*aa790*/  @P0 BRA `(.L_x_17078) ;  /* 0x0000000000300947 */ /* 0x000fea0003800000 */
[----:B0-----:R-:W0:Y:S01]  /*aa7a0*/  LDC.64 R2, c[0x0][0x218] ;  /* 0x00008600ff027b82 */ /* 0x001e220000000a00 */
[----:B------:R-:W-:Y:S01]  /*aa7b0*/  IMAD.IADD R5, R0, 0x1, R4 ;  /* 0x0000000100057824 */ /* 0x000fe200078e0204 */
[----:B------:R-:W-:-:S03]  /*aa7c0*/  IADD3 R4, R4, 0x80, RZ ;  /* 0x0000008004047810 */ /* 0x000fc60007ffe0ff */
[----:B0-----:R-:W-:-:S05]  /*aa7d0*/  IMAD.WIDE.U32 R2, R5, 0x10, R2 ;  /* 0x0000001005027825 */ /* 0x001fca00078e0002 */
[----:B------:R1:W-:Y:S02]  /*aa7e0*/  STG.E.128 desc[UR6][R2.64], R28 ;  /* 0x0000001c02007986 */ /* 0x0003e4000c101d06 */
.L_x_17077:
[----:B------:R-:W-:-:S13]  /*aa7f0*/  ISETP.GE.AND P0, PT, R4, R53, PT ;  /* 0x000000350400720c */ /* 0x000fda0003f06270 */
[----:B------:R-:W-:Y:S05]  /*aa800*/  @P0 BRA `(.L_x_17079) ;  /* 0x0000000000300947 */ /* 0x000fea0003800000 */
[----:B01----:R-:W0:Y:S01]  /*aa810*/  LDC.64 R2, c[0x0][0x218] ;  /* 0x00008600ff027b82 */ /* 0x003e220000000a00 */
[----:B------:R-:W-:Y:S02]  /*aa820*/  IMAD.IADD R5, R0, 0x1, R4 ;  /* 0x0000000100057824 */ /* 0x000fe400078e0204 */
[----:B------:R-:W-:Y:S02]  /*aa830*/  VIADD R4, R4, 0x80 ;  /* 0x0000008004047836 */ /* 0x000fe40000000000 */
[----:B0-----:R-:W-:-:S05]  /*aa840*/  IMAD.WIDE.U32 R2, R5, 0x10, R2 ;  /* 0x0000001005027825 */ /* 0x001fca00078e0002 */
[----:B------:R1:W-:Y:S02]  /*aa850*/  STG.E.128 desc[UR6][R2.64], R24 ;  /* 0x0000001802007986 */ /* 0x0003e4000c101d06 */
.L_x_17078:
[----:B------:R-:W-:-:S13]  /*aa860*/  ISETP.GE.AND P0, PT, R4, R53, PT ;  /* 0x000000350400720c */ /* 0x000fda0003f06270 */
[----:B------:R-:W-:Y:S05]  /*aa870*/  @P0 BRA `(.L_x_17080) ;  /* 0x0000000000340947 */ /* 0x000fea0003800000 */
[----:B01----:R-:W0:Y:S01]  /*aa880*/  LDC.64 R2, c[0x0][0x218] ;  /* 0x00008600ff027b82 */ /* 0x003e220000000a00 */
[----:B------:R-:W-:Y:S02]  /*aa890*/  IMAD.IADD R5, R0, 0x1, R4 ;  /* 0x0000000100057824 */ /* 0x000fe400078e0204 */
[----:B------:R-:W-:Y:S02]  /*aa8a0*/  VIADD R4, R4, 0x80 ;  /* 0x0000008004047836 */ /* 0x000fe40000000000 */
[----:B0-----:R-:W-:-:S05]  /*aa8b0*/  IMAD.WIDE.U32 R2, R5, 0x10, R2 ;  /* 0x0000001005027825 */ /* 0x001fca00078e0002 */
[----:B------:R2:W-:Y:S02]  /*aa8c0*/  STG.E.128 desc[UR6][R2.64], R20 ;  /* 0x0000001402007986 */ /* 0x0005e4000c101d06 */
.L_x_17079:
[----:B------:R-:W-:-:S13]  /*aa8d0*/  ISETP.GE.AND P0, PT, R4, R53, PT ;  /* 0x000000350400720c */ /* 0x000fda0003f06270 */
[----:B------:R-:W-:Y:S05]  /*aa8e0*/  @P0 BREAK B1 ;  /* 0x0000000000010942 */ /* 0x000fea0003800000 */
[----:B------:R-:W-:Y:S05]  /*aa8f0*/  @P0 BRA `(.L_x_17081) ;  /* 0x0000000000300947 */ /* 0x000fea0003800000 */
[----:B012---:R-:W0:Y:S01]  /*aa900*/  LDC.64 R2, c[0x0][0x218] ;  /* 0x00008600ff027b82 */ /* 0x007e220000000a00 */
[----:B------:R-:W-:Y:S02]  /*aa910*/  IMAD.IADD R5, R0, 0x1, R4 ;  /* 0x0000000100057824 */ /* 0x000fe400078e0204 */
[----:B------:R-:W-:Y:S02]  /*aa920*/  VIADD R4, R4, 0x80 ;  /* 0x0000008004047836 */ /* 0x000fe40000000000 */
[----:B0-----:R-:W-:-:S05]  /*aa930*/  IMAD.WIDE.U32 R2, R5, 0x10, R2 ;  /* 0x0000001005027825 */ /* 0x001fca00078e0002 */
[----:B------:R2:W-:Y:S02]  /*aa940*/  STG.E.128 desc[UR6][R2.64], R16 ;  /* 0x0000001002007986 */ /* 0x0005e4000c101d06 */
.L_x_17080:
[----:B------:R-:W-:Y:S05]  /*aa950*/  BSYNC B1 ;  /* 0x0000000000017941 */ /* 0x000fea0003800000 */
.L_x_17076:
[----:B------:R-:W-:-:S13]  /*aa960*/  ISETP.GE.AND P0, PT, R4, R53, PT ;  /* 0x000000350400720c */ /* 0x000fda0003f06270 */
[----:B012---:R-:W0:Y:S01]  /*aa970*/  @!P0 LDC.64 R2, c[0x0][0x218] ;  /* 0x00008600ff028b82 */ /* 0x007e220000000a00 */
[----:B------:R-:W-:Y:S01]  /*aa980*/  @!P0 IADD3 R5, R0, R4, RZ ;  /* 0x0000000400058210 */ /* 0x000fe20007ffe0ff */
[----:B------:R-:W-:-:S04]  /*aa990*/  @!P0 VIADD R4, R4, 0x80 ;  /* 0x0000008004048836 */ /* 0x000fc80000000000 */
[----:B0-----:R-:W-:-:S05]  /*aa9a0*/  @!P0 IMAD.WIDE.U32 R2, R5, 0x10, R2 ;  /* 0x0000001005028825 */ /* 0x001fca00078e0002 */
[----:B------:R3:W-:Y:S02]  /*aa9b0*/  @!P0 STG.E.128 desc[UR6][R2.64], R44 ;  /* 0x0000002c02008986 */ /* 0x0007e4000c101d06 */
.L_x_17081:
[----:B------:R-:W-:Y:S05]  /*aa9c0*/  BSYNC B0 ;  /* 0x0000000000007941 */ /* 0x000fea0003800000 */
.L_x_17075:
[----:B------:R-:W-:Y:S05]  /*aa9d0*/  WARPSYNC.ALL ;  /* 0x0000000000007948 */ /* 0x000fea0003800000 */
[----:B------:R-:W-:-:S13]  /*aa9e0*/  ISETP.GE.AND P0, PT, R4, R53, PT ;  /* 0x000000350400720c */ /* 0x000fda0003f06270 */
[----:B------:R-:W-:Y:S05]  /*aa9f0*/  @P0 EXIT ;  /* 0x000000000000094d */ /* 0x000fea0003800000 */
[----:B0123--:R-:W0:Y:S01]  /*aaa00*/  LDC.64 R2, c[0x0][0x218] ;  /* 0x00008600ff027b82 */ /* 0x00fe220000000a00 */
[----:B------:R-:W-:-:S04]  /*aaa10*/  IMAD.IADD R5, R0, 0x1, R4 ;  /* 0x0000000100057824 */ /* 0x000fc800078e0204 */
[----:B0-----:R-:W-:-:S05]  /*aaa20*/  IMAD.WIDE.U32 R2, R5, 0x10, R2 ;  /* 0x0000001005027825 */ /* 0x001fca00078e0002 */
[----:B------:R-:W-:Y:S01]  /*aaa30*/  STG.E.128 desc[UR6][R2.64], R8 ;  /* 0x0000000802007986 */ /* 0x000fe2000c101d06 */
[----:B------:R-:W-:Y:S05]  /*aaa40*/  EXIT ;  /* 0x000000000000794d */ /* 0x000fea0003800000 */
        .weak           $__internal_29_$__cuda_sm20_div_rn_f64_full
        .type           $__internal_29_$__cuda_sm20_div_rn_f64_full,@function
        .size           $__internal_29_$__cuda_sm20_div_rn_f64_full,($__internal_30_$__cuda_sm20_dsqrt_rn_f64_mediumpath_v1 - $__internal_29_$__cuda_sm20_div_rn_f64_full)
$__internal_29_$__cuda_sm20_div_rn_f64_full:
[C---:B------:R-:W-:Y:S01]  /*aaa50*/  FSETP.GEU.AND P0, PT, |R3|.reuse, 1.469367938527859385e-39, PT ;  /* 0x001000000300780b */ /* 0x040fe20003f0e200 */
[--C-:B------:R-:W-:Y:S01]  /*aaa60*/  IMAD.MOV.U32 R8, RZ, RZ, R2.reuse ;  /* 0x000000ffff087224 */ /* 0x100fe200078e0002 */
[----:B------:R-:W-:Y:S01]  /*aaa70*/  LOP3.LUT R7, R3, 0x800fffff, RZ, 0xc0, !PT ;  /* 0x800fffff03077812 */ /* 0x000fe200078ec0ff */
[----:B------:R-:W-:Y:S01]  /*aaa80*/  IMAD.MOV.U32 R9, RZ, RZ, R3 ;  /* 0x000000ffff097224 */ /* 0x000fe200078e0003 */
[----:B------:R-:W-:Y:S01]  /*aaa90*/  MOV R59, R5 ;  /* 0x00000005003b7202 */ /* 0x000fe20000000f00 */
[----:B------:R-:W-:Y:S01]  /*aaaa0*/  IMAD.MOV.U32 R54, RZ, RZ, R2 ;  /* 0x000000ffff367224 */ /* 0x000fe200078e0002 */
[----:B------:R-:W-:Y:S01]  /*aaab0*/  LOP3.LUT R55, R7, 0x3ff00000, RZ, 0xfc, !PT ;  /* 0x3ff0000007377812 */ /* 0x000fe200078efcff */
[----:B------:R-:W-:Y:S01]  /*aaac0*/  IMAD.MOV.U32 R56, RZ, RZ, 0x1 ;  /* 0x00000001ff387424 */ /* 0x000fe200078e00ff */
[C---:B------:R-:W-:Y:S01]  /*aaad0*/  FSETP.GEU.AND P1, PT, |R59|.reuse, 1.469367938527859385e-39, PT ;  /* 0x001000003b00780b */ /* 0x040fe20003f2e200 */
[----:B------:R-:W-:Y:S01]  /*aaae0*/  IMAD.MOV.U32 R58, RZ, RZ, R6 ;  /* 0x000000ffff3a7224 */ /* 0x000fe200078e0006 */
[----:B------:R-:W-:Y:S01]  /*aaaf0*/  LOP3.LUT R2, R59, 0x7ff00000, RZ, 0xc0, !PT ;  /* 0x7ff000003b027812 */ /* 0x000fe200078ec0ff */
[----:B------:R-:W-:Y:S01]  /*aab00*/  BSSY B0, `(.L_x_17082) ;  /* 0x0000055000007945 */ /* 0x000fe20003800000 */
[----:B------:R-:W-:Y:S01]  /*aab10*/  LOP3.LUT R7, R3, 0x7ff00000, RZ, 0xc0, !PT ;  /* 0x7ff0000003077812 */ /* 0x000fe200078ec0ff */
[----:B------:R-:W-:Y:S01]  /*aab20*/  @!P0 DMUL R54, R8, 8.98846567431157953865e+307 ;  /* 0x7fe0000008368828 */ /* 0x000fe20000000000 */
[----:B------:R-:W-:-:S02]  /*aab30*/  IMAD.MOV.U32 R3, RZ, RZ, 0x1ca00000 ;  /* 0x1ca00000ff037424 */ /* 0x000fc400078e00ff */
[----:B------:R-:W-:-:S03]  /*aab40*/  ISETP.GE.U32.AND P3, PT, R2, R7, PT ;  /* 0x000000070200720c */ /* 0x000fc60003f66070 */
[----:B------:R-:W0:Y:S01]  /*aab50*/  MUFU.RCP64H R57, R55 ;  /* 0x0000003700397308 */ /* 0x000e220000001800 */
[----:B------:R-:W-:Y:S01]  /*aab60*/  SEL R6, R3, 0x63400000, !P3 ;  /* 0x6340000003067807 */ /* 0x000fe20005800000 */
[----:B------:R-:W-:Y:S01]  /*aab70*/  @!P1 IMAD.MOV.U32 R70, RZ, RZ, RZ ;  /* 0x000000ffff469224 */ /* 0x000fe200078e00ff */
[----:B------:R-:W-:Y:S02]  /*aab80*/  @!P1 LOP3.LUT R5, R9, 0x7ff00000, RZ, 0xc0, !PT ;  /* 0x7ff0000009059812 */ /* 0x000fe400078ec0ff */
[----:B------:R-:W-:Y:S02]  /*aab90*/  @!P0 LOP3.LUT R7, R55, 0x7ff00000, RZ, 0xc0, !PT ;  /* 0x7ff0000037078812 */ /* 0x000fe400078ec0ff */
[----:B------:R-:W-:-:S04]  /*aaba0*/  @!P1 ISETP.GE.U32.AND P2, PT, R2, R5, PT ;  /* 0x000000050200920c */ /* 0x000fc80003f46070 */
[----:B------:R-:W-:-:S04]  /*aabb0*/  @!P1 SEL R5, R3, 0x63400000, !P2 ;  /* 0x6340000003059807 */ /* 0x000fc80005000000 */
[----:B------:R-:W-:Y:S01]  /*aabc0*/  @!P1 LOP3.LUT R5, R5, 0x80000000, R59, 0xf8, !PT ;  /* 0x8000000005059812 */ /* 0x000fe200078ef83b */
[----:B0-----:R-:W-:-:S03]  /*aabd0*/  DFMA R60, R56, -R54, 1 ;  /* 0x3ff00000383c742b */ /* 0x001fc60000000836 */
[----:B------:R-:W-:-:S05]  /*aabe0*/  @!P1 LOP3.LUT R71, R5, 0x100000, RZ, 0xfc, !PT ;  /* 0x0010000005479812 */ /* 0x000fca00078efcff */
[----:B------:R-:W-:-:S08]  /*aabf0*/  DFMA R60, R60, R60, R60 ;  /* 0x0000003c3c3c722b */ /* 0x000fd0000000003c */
[----:B------:R-:W-:Y:S01]  /*aac00*/  DFMA R56, R56, R60, R56 ;  /* 0x0000003c3838722b */ /* 0x000fe20000000038 */
[----:B------:R-:W-:Y:S01]  /*aac10*/  LOP3.LUT R61, R6, 0x800fffff, R59, 0xf8, !PT ;  /* 0x800fffff063d7812 */ /* 0x000fe200078ef83b */
[----:B------:R-:W-:Y:S02]  /*aac20*/  IMAD.MOV.U32 R60, RZ, RZ, R58 ;  /* 0x000000ffff3c7224 */ /* 0x000fe400078e003a */
[----:B------:R-:W-:-:S04]  /*aac30*/  IMAD.MOV.U32 R6, RZ, RZ, R2 ;  /* 0x000000ffff067224 */ /* 0x000fc800078e0002 */
[----:B------:R-:W-:Y:S02]  /*aac40*/  DFMA R72, R56, -R54, 1 ;  /* 0x3ff000003848742b */ /* 0x000fe40000000836 */
[----:B------:R-:W-:-:S06]  /*aac50*/  @!P1 DFMA R60, R60, 2, -R70 ;  /* 0x400000003c3c982b */ /* 0x000fcc0000000846 */
[----:B------:R-:W-:-:S04]  /*aac60*/  DFMA R72, R56, R72, R56 ;  /* 0x000000483848722b */ /* 0x000fc80000000038 */
[----:B------:R-:W-:-:S04]  /*aac70*/  @!P1 LOP3.LUT R6, R61, 0x7ff00000, RZ, 0xc0, !PT ;  /* 0x7ff000003d069812 */ /* 0x000fc800078ec0ff */
[----:B------:R-:W-:Y:S01]  /*aac80*/  DMUL R70, R72, R60 ;  /* 0x0000003c48467228 */ /* 0x000fe20000000000 */
[----:B------:R-:W-:-:S05]  /*aac90*/  VIADD R5, R6, 0xffffffff ;  /* 0xffffffff06057836 */ /* 0x000fca0000000000 */
[----:B------:R-:W-:Y:S02]  /*aaca0*/  ISETP.GT.U32.AND P0, PT, R5, 0x7feffffe, PT ;  /* 0x7feffffe0500780c */ /* 0x000fe40003f04070 */
[----:B------:R-:W-:Y:S01]  /*aacb0*/  IADD3 R5, R7, -0x1, RZ ;  /* 0xffffffff07057810 */ /* 0x000fe20007ffe0ff */
        /* <DEDUP_REMOVED lines=29> */
[----:B------:R-:W-:-:S03]  /*aae90*/  FSEL R6, R6, R70, !P0 ;  /* 0x0000004606067208 */ /* 0x000fc60004000000 */
[----:B------:R-:W-:Y:S01]  /*aaea0*/  IMAD.MOV.U32 R71, RZ, RZ, R7 ;  /* 0x000000ffff477224 */ /* 0x000fe200078e0007 */
[----:B------:R-:W-:Y:S01]  /*aaeb0*/  MOV R70, R6 ;  /* 0x0000000600467202 */ /* 0x000fe20000000f00 */
[----:B------:R-:W-:Y:S06]  /*aaec0*/  BRA `(.L_x_17084) ;  /* 0x0000000000607947 */ /* 0x000fec0003800000 */
.L_x_17083:
        /* <DEDUP_REMOVED lines=17> */
.L_x_17086:
[----:B------:R-:W-:Y:S01]  /*aafe0*/  LOP3.LUT R3, R9, 0x80000, RZ, 0xfc, !PT ;  /* 0x0008000009037812 */ /* 0x000fe200078efcff */
[----:B------:R-:W-:-:S04]  /*aaff0*/  IMAD.MOV.U32 R70, RZ, RZ, R8 ;  /* 0x000000ffff467224 */ /* 0x000fc800078e0008 */
[----:B------:R-:W-:Y:S01]  /*ab000*/  IMAD.MOV.U32 R71, RZ, RZ, R3 ;  /* 0x000000ffff477224 */ /* 0x000fe200078e0003 */
[----:B------:R-:W-:Y:S06]  /*ab010*/  BRA `(.L_x_17084) ;  /* 0x00000000000c7947 */ /* 0x000fec0003800000 */
.L_x_17085:
[----:B------:R-:W-:Y:S01]  /*ab020*/  LOP3.LUT R3, R59, 0x80000, RZ, 0xfc, !PT ;  /* 0x000800003b037812 */ /* 0x000fe200078efcff */
[----:B------:R-:W-:-:S04]  /*ab030*/  IMAD.MOV.U32 R70, RZ, RZ, R58 ;  /* 0x000000ffff467224 */ /* 0x000fc800078e003a */
[----:B------:R-:W-:-:S07]  /*ab040*/  IMAD.MOV.U32 R71, RZ, RZ, R3 ;  /* 0x000000ffff477224 */ /* 0x000fce00078e0003 */
.L_x_17084:
[----:B------:R-:W-:Y:S05]  /*ab050*/  BSYNC B0 ;  /* 0x0000000000007941 */ /* 0x000fea0003800000 */
.L_x_17082:
[----:B------:R-:W-:Y:S01]  /*ab060*/  HFMA2.MMA R5, -RZ, RZ, 0, 0 ;  /* 0x00000000ff057435 */ /* 0x000fe200000001ff */
[----:B------:R-:W-:Y:S02]  /*ab070*/  IMAD.MOV.U32 R2, RZ, RZ, R70 ;  /* 0x000000ffff027224 */ /* 0x000fe400078e0046 */
[----:B------:R-:W-:-:S03]  /*ab080*/  IMAD.MOV.U32 R3, RZ, RZ, R71 ;  /* 0x000000ffff037224 */ /* 0x000fc600078e0047 */
[----:B------:R-:W-:Y:S05]  /*ab090*/  RET.REL.NODEC R4 `(_ZN2at6native29vectorized_elementwise_kernelILi2EZZZNS0_17asinh_kernel_cudaERNS_18TensorIteratorBaseEENKUlvE_clEvENKUlvE_clEvEUlN3c107complexIdEEE_St5arrayIPcLm2EEEEviT0_T1_) ;  /* 0xfffff54c04d87950 */ /* 0x000fea0003c3ffff */
        .weak           $__internal_30_$__cuda_sm20_dsqrt_rn_f64_mediumpath_v1
        .type           $__internal_30_$__cuda_sm20_dsqrt_rn_f64_mediumpath_v1,@function
        .size           $__internal_30_$__cuda_sm20_dsqrt_rn_f64_mediumpath_v1,(.L_x_21446 - $__internal_30_$__cuda_sm20_dsqrt_rn_f64_mediumpath_v1)
$__internal_30_$__cuda_sm20_dsqrt_rn_f64_mediumpath_v1:
        /* <DEDUP_REMOVED lines=12> */
.L_x_17088:
        /* <DEDUP_REMOVED lines=9> */
[----:B------:R-:W-:Y:S01]  /*ab1f0*/  IMAD.MOV.U32 R8, RZ, RZ, RZ ;  /* 0x000000ffff087224 */ /* 0x000fe200078e00ff */
[----:B------:R-:W-:Y:S01]  /*ab200*/  MOV R5, 0x3fd80000 ;  /* 0x3fd8000000057802 */ /* 0x000fe20000000f00 */
[----:B------:R-:W-:-:S03]  /*ab210*/  IMAD.MOV.U32 R4, RZ, RZ, 0x0 ;  /* 0x00000000ff047424 */ /* 0x000fc600078e00ff */
        /* <DEDUP_REMOVED lines=12> */
.L_x_17090:
[----:B------:R-:W-:-:S11]  /*ab2e0*/  DADD R4, R54, R54 ;  /* 0x0000000036047229 */ /* 0x000fd60000000036 */
.L_x_17089:
[----:B------:R-:W-:Y:S05]  /*ab2f0*/  BSYNC B0 ;  /* 0x0000000000007941 */ /* 0x000fea0003800000 */
.L_x_17087:
[----:B------:R-:W-:Y:S02]  /*ab300*/  IMAD.MOV.U32 R6, RZ, RZ, R2 ;  /* 0x000000ffff067224 */ /* 0x000fe400078e0002 */
[----:B------:R-:W-:Y:S02]  /*ab310*/  IMAD.MOV.U32 R7, RZ, RZ, 0x0 ;  /* 0x00000000ff077424 */ /* 0x000fe400078e00ff */
[----:B------:R-:W-:Y:S02]  /*ab320*/  IMAD.MOV.U32 R3, RZ, RZ, R5 ;  /* 0x000000ffff037224 */ /* 0x000fe400078e0005 */
[----:B------:R-:W-:Y:S05]  /*ab330*/  RET.REL.NODEC R6 `(_ZN2at6native29vectorized_elementwise_kernelILi2EZZZNS0_17asinh_kernel_cudaERNS_18TensorIteratorBaseEENKUlvE_clEvENKUlvE_clEvEUlN3c107complexIdEEE_St5arrayIPcLm2EEEEviT0_T1_) ;  /* 0xfffff54c06307950 */ /* 0x000fea0003c3ffff */
.L_x_17091:
        /* <DEDUP_REMOVED lines=12> */
.L_x_21446:


//--------------------- .text._ZN2at6native29vectorized_elementwise_kernelILi4EZZZNS0_17asinh_kernel_cudaERNS_18TensorIteratorBaseEENKUlvE_clEvENKUlvE_clEvEUlN3c107complexIdEEE_St5arrayIPcLm2EEEEviT0_T1_ --------------------------
	.section	.text._ZN2at6native29vectorized_elementwise_kernelILi4EZZZNS0_17asinh_kernel_cudaERNS_18TensorIteratorBaseEENKUlvE_clEvENKUlvE_clEvEUlN3c107complexIdEEE_St5arrayIPcLm2EEEEviT0_T1_,"ax",@progbits
	.align	128
        .global         _ZN2at6native29vectorized_elementwise_kernelILi4EZZZNS0_17asinh_kernel_cudaERNS_18TensorIteratorBaseEENKUlvE_clEvENKUlvE_clEvEUlN3c107complexIdEEE_St5arrayIPcLm2EEEEviT0_T1_
        .type           _ZN2at6native29vectorized_elementwise_kernelILi4EZZZNS0_17asinh_kernel_cudaERNS_18TensorIteratorBaseEENKUlvE_clEvENKUlvE_clEvEUlN3c107complexIdEEE_St5arrayIPcLm2EEEEviT0_T1_,@function
        .size           _ZN2at6native29vectorized_elementwise_kernelILi4EZZZNS0_17asinh_kernel_cudaERNS_18TensorIteratorBaseEENKUlvE_clEvENKUlvE_clEvEUlN3c107complexIdEEE_St5arrayIPcLm2EEEEviT0_T1_,(.L_x_21448 - _ZN2at6native29vectorized_elementwise_kernelILi4EZZZNS0_17asinh_kernel_cudaERNS_18TensorIteratorBaseEENKUlvE_clEvENKUlvE_clEvEUlN3c107complexIdEEE_St5arrayIPcLm2EEEEviT0_T1_)
        .other          _ZN2at6native29vectorized_elementwise_kernelILi4EZZZNS0_17asinh_kernel_cudaERNS_18TensorIteratorBaseEENKUlvE_clEvENKUlvE_clEvEUlN3c107complexIdEEE_St5arrayIPcLm2EEEEviT0_T1_,@"STO_CUDA_ENTRY STV_DEFAULT"
_ZN2at6native29vectorized_elementwise_kernelILi4EZZZNS0_17asinh_kernel_cudaERNS_18TensorIteratorBaseEENKUlvE_clEvENKUlvE_clEvEUlN3c107complexIdEEE_St5arrayIPcLm2EEEEviT0_T1_:
.text._ZN2at6native29vectorized_elementwise_kernelILi4EZZZNS0_17asinh_kernel_cudaERNS_18TensorIteratorBaseEENKUlvE_clEvENKUlvE_clEvEUlN3c107complexIdEEE_St5arrayIPcLm2EEEEviT0_T1_:
        /* <DEDUP_REMOVED lines=151> */
[----:B-----5:R-:W-:Y:S05]  /*0970*/  CALL.REL.NOINC `($__internal_32_$__cuda_sm20_dsqrt_rn_f64_mediumpath_v1) ;  /* 0x00000aa400c87944 */ /* 0x020fea0003c00000 */
[----:B------:R-:W-:-:S07]  /*0980*/  IMAD.MOV.U32 R2, RZ, RZ, R4 ;  /* 0x000000ffff027224 */ /* 0x000fce00078e0004 */
.L_x_17100:
[----:B------:R-:W-:Y:S05]  /*0990*/  BSYNC B3 ;  /* 0x0000000000037941 */ /* 0x000fea0003800000 */
.L_x_17099:
        /* <DEDUP_REMOVED lines=82> */
.L_x_17098:
        /* <DEDUP_REMOVED lines=35> */
[----:B-----5:R-:W-:Y:S05]  /*10f0*/  CALL.REL.NOINC `($__internal_31_$__cuda_sm20_div_rn_f64_full) ;  /* 0x00000a9800547944 */ /* 0x020fea0003c00000 */
.L_x_17108:
[----:B------:R-:W-:Y:S05]  /*1100*/  BSYNC B4 ;  /* 0x0000000000047941 */ /* 0x000fea0003800000 */
.L_x_17107:
[----:B------:R-:W-:Y:S01]  /*1110*/  MOV R52, R2 ;  /* 0x0000000200347202 */ /* 0x000fe20000000f00 */
[----:B------:R-:W-:Y:S01]  /*1120*/  IMAD.MOV.U32 R53, RZ, RZ, R3 ;  /* 0x000000ffff357224 */ /* 0x000fe200078e0003 */
[----:B------:R-:W-:Y:S06]  /*1130*/  BRA `(.L_x_17106) ;  /* 0x0000000000047947 */ /* 0x000fec0003800000 */
.L_x_17105:
[----:B------:R-:W-:-:S11]  /*1140*/  DADD R52, -R62, R50 ;  /* 0x000000003e347229 */ /* 0x000fd60000000132 */
.L_x_17106:
[----:B------:R-:W-:Y:S05]  /*1150*/  BSYNC B3 ;  /* 0x0000000000037941 */ /* 0x000fea0003800000 */
.L_x_17104:
        /* <DEDUP_REMOVED lines=30> */
[----:B-----5:R-:W-:Y:S05]  /*1340*/  CALL.REL.NOINC `($__internal_31_$__cuda_sm20_div_rn_f64_full) ;  /* 0x00000a9400c07944 */ /* 0x020fea0003c00000 */
.L_x_17113:
[----:B------:R-:W-:Y:S05]  /*1350*/  BSYNC B4 ;  /* 0x0000000000047941 */ /* 0x000fea0003800000 */
.L_x_17112:
[----:B------:R-:W-:Y:S05]  /*1360*/  BRA `(.L_x_17111) ;  /* 0x0000000000047947 */ /* 0x000fea0003800000 */
.L_x_17110:
[----:B------:R-:W-:-:S11]  /*1370*/  DADD R2, R46, -R8 ;  /* 0x000000002e027229 */ /* 0x000fd60000000808 */
.L_x_17111:
[----:B------:R-:W-:Y:S05]  /*1380*/  BSYNC B3 ;  /* 0x0000000000037941 */ /* 0x000fea0003800000 */
.L_x_17109:
        /* <DEDUP_REMOVED lines=26> */
[----:B-----5:R-:W-:Y:S05]  /*1530*/  CALL.REL.NOINC `($__internal_32_$__cuda_sm20_dsqrt_rn_f64_mediumpath_v1) ;  /* 0x00000a9800d87944 */ /* 0x020fea0003c00000 */
[----:B------:R-:W-:Y:S02]  /*1540*/  IMAD.MOV.U32 R6, RZ, RZ, R4 ;  /* 0x000000ffff067224 */ /* 0x000fe400078e0004 */
[----:B------:R-:W-:-:S07]  /*1550*/  IMAD.MOV.U32 R7, RZ, RZ, R3 ;  /* 0x000000ffff077224 */ /* 0x000fce00078e0003 */
.L_x_17115:
[----:B------:R-:W-:Y:S05]  /*1560*/  BSYNC B3 ;  /* 0x0000000000037941 */ /* 0x000fea0003800000 */
.L_x_17114:
        /* <DEDUP_REMOVED lines=86> */
.L_x_17116:
        /* <DEDUP_REMOVED lines=22> */
.L_x_17118:
[----:B------:R-:W-:Y:S05]  /*1c30*/  BSYNC B3 ;  /* 0x0000000000037941 */ /* 0x000fea0003800000 */
.L_x_17117:
        /* <DEDUP_REMOVED lines=30> */
.L_x_17103:
        /* <DEDUP_REMOVED lines=23> */
[----:B-----5:R-:W-:Y:S05]  /*1f90*/  CALL.REL.NOINC `($__internal_32_$__cuda_sm20_dsqrt_rn_f64_mediumpath_v1) ;  /* 0x00000a9000407944 */ /* 0x020fea0003c00000 */
[----:B------:R-:W-:-:S07]  /*1fa0*/  IMAD.MOV.U32 R2, RZ, RZ, R4 ;  /* 0x000000ffff027224 */ /* 0x000fce00078e0004 */
.L_x_17121:
[----:B------:R-:W-:Y:S05]  /*1fb0*/  BSYNC B3 ;  /* 0x0000000000037941 */ /* 0x000fea0003800000 */
.L_x_17120:
        /* <DEDUP_REMOVED lines=27> */
.L_x_17124:
[----:B------:R-:W-:Y:S05]  /*2170*/  BSYNC B3 ;  /* 0x0000000000037941 */ /* 0x000fea0003800000 */
.L_x_17123:
        /* <DEDUP_REMOVED lines=30> */
.L_x_17122:
        /* <DEDUP_REMOVED lines=76> */
.L_x_17125:
[----:B------:R-:W-:Y:S01]  /*2820*/  IMAD.MOV.U32 R2, RZ, RZ, 0x0 ;  /* 0x00000000ff027424 */ /* 0x000fe200078e00ff */
[----:B------:R-:W-:Y:S01]  /*2830*/  FSETP.NEU.FTZ.AND P0, PT, R5, RZ, PT ;  /* 0x000000ff0500720b */ /* 0x000fe20003f1d000 */
[----:B------:R-:W-:-:S06]  /*2840*/  IMAD.MOV.U32 R3, RZ, RZ, 0x7ff00000 ;  /* 0x7ff00000ff037424 */ /* 0x000fcc00078e00ff */
[----:B------:R-:W-:-:S10]  /*2850*/  DFMA R2, R4, R2, +INF ;  /* 0x7ff000000402742b */ /* 0x000fd40000000002 */
[----:B------:R-:W-:Y:S02]  /*2860*/  FSEL R64, R2, RZ, P0 ;  /* 0x000000ff02407208 */ /* 0x000fe40000000000 */
[----:B------:R-:W-:Y:S01]  /*2870*/  FSEL R65, R3, -QNAN , P0 ;  /* 0xfff0000003417808 */ /* 0x000fe20000000000 */
[----:B------:R-:W-:Y:S06]  /*2880*/  BRA `(.L_x_17101) ;  /* 0x00000004003c7947 */ /* 0x000fec0003800000 */
.L_x_17119:
        /* <DEDUP_REMOVED lines=24> */
[----:B-----5:R-:W-:Y:S05]  /*2a10*/  CALL.REL.NOINC `($__internal_32_$__cuda_sm20_dsqrt_rn_f64_mediumpath_v1) ;  /* 0x00000a8400a07944 */ /* 0x020fea0003c00000 */
[----:B------:R-:W-:-:S07]  /*2a20*/  IMAD.MOV.U32 R5, RZ, RZ, R3 ;  /* 0x000000ffff057224 */ /* 0x000fce00078e0003 */
.L_x_17127:
[----:B------:R-:W-:Y:S05]  /*2a30*/  BSYNC B3 ;  /* 0x0000000000037941 */ /* 0x000fea0003800000 */
.L_x_17126:
        /* <DEDUP_REMOVED lines=21> */
.L_x_17129:
[----:B------:R-:W-:Y:S05]  /*2b90*/  BSYNC B3 ;  /* 0x0000000000037941 */ /* 0x000fea0003800000 */
.L_x_17128:
[----:B------:R-:W-:Y:S02]  /*2ba0*/  IMAD.MOV.U32 R64, RZ, RZ, R2 ;  /* 0x000000ffff407224 */ /* 0x000fe400078e0002 */
[----:B------:R-:W-:Y:S01]  /*2bb0*/  IMAD.MOV.U32 R65, RZ, RZ, R3 ;  /* 0x000000ffff417224 */ /* 0x000fe200078e0003 */
[----:B------:R-:W-:Y:S06]  /*2bc0*/  BRA `(.L_x_17101) ;  /* 0x00000000006c7947 */ /* 0x000fec0003800000 */
.L_x_17102:
        /* <DEDUP_REMOVED lines=23> */
[----:B------:R-:W-:-:S07]  /*2d40*/  MOV R5, R3 ;  /* 0x0000000300057202 */ /* 0x000fce0000000f00 */
.L_x_17131:
[----:B------:R-:W-:Y:S05]  /*2d50*/  BSYNC B3 ;  /* 0x0000000000037941 */ /* 0x000fea0003800000 */
.L_x_17130:
[----:B------:R-:W-:Y:S02]  /*2d60*/  IMAD.MOV.U32 R64, RZ, RZ, R4 ;  /* 0x000000ffff407224 */ /* 0x000fe400078e0004 */
[----:B------:R-:W-:-:S07]  /*2d70*/  IMAD.MOV.U32 R65, RZ, RZ, R5 ;  /* 0x000000ffff417224 */ /* 0x000fce00078e0005 */
.L_x_17101:
[----:B------:R-:W-:Y:S05]  /*2d80*/  BSYNC B2 ;  /* 0x0000000000027941 */ /* 0x000fea0003800000 */
.L_x_17097:
        /* <DEDUP_REMOVED lines=25> */
.L_x_17136:
[----:B------:R-:W-:Y:S05]  /*2f20*/  BSYNC B4 ;  /* 0x0000000000047941 */ /* 0x000fea0003800000 */
.L_x_17135:
        /* <DEDUP_REMOVED lines=49> */
.L_x_17138:
        /* <DEDUP_REMOVED lines=71> */
.L_x_17137:
        /* <DEDUP_REMOVED lines=37> */
.L_x_17147:
[----:B------:R-:W-:Y:S05]  /*3900*/  BSYNC B6 ;  /* 0x0000000000067941 */ /* 0x000fea0003800000 */
.L_x_17146:
[----:B------:R-:W-:Y:S02]  /*3910*/  IMAD.MOV.U32 R52, RZ, RZ, R2 ;  /* 0x000000ffff347224 */ /* 0x000fe400078e0002 */
[----:B------:R-:W-:Y:S01]  /*3920*/  IMAD.MOV.U32 R53, RZ, RZ, R3 ;  /* 0x000000ffff357224 */ /* 0x000fe200078e0003 */
[----:B------:R-:W-:Y:S06]  /*3930*/  BRA `(.L_x_17145) ;  /* 0x0000000000047947 */ /* 0x000fec0003800000 */
.L_x_17144:
[----:B------:R-:W-:-:S11]  /*3940*/  DADD R52, -R62, R50 ;  /* 0x000000003e347229 */ /* 0x000fd60000000132 */
.L_x_17145:
[----:B------:R-:W-:Y:S05]  /*3950*/  BSYNC B5 ;  /* 0x0000000000057941 */ /* 0x000fea0003800000 */
.L_x_17143:
        /* <DEDUP_REMOVED lines=28> */
.L_x_17152:
[----:B------:R-:W-:Y:S05]  /*3b20*/  BSYNC B6 ;  /* 0x0000000000067941 */ /* 0x000fea0003800000 */
.L_x_17151:
[----:B------:R-:W-:Y:S01]  /*3b30*/  MOV R68, R2 ;  /* 0x0000000200447202 */ /* 0x000fe20000000f00 */
[----:B------:R-:W-:Y:S01]  /*3b40*/  IMAD.MOV.U32 R69, RZ, RZ, R3 ;  /* 0x000000ffff457224 */ /* 0x000fe200078e0003 */
[----:B------:R-:W-:Y:S06]  /*3b50*/  BRA `(.L_x_17150) ;  /* 0x0000000000047947 */ /* 0x000fec0003800000 */
.L_x_17149:
[----:B------:R-:W-:-:S11]  /*3b60*/  DADD R68, -R48, R46 ;  /* 0x0000000030447229 */ /* 0x000fd6000000012e */
.L_x_17150:
[----:B------:R-:W-:Y:S05]  /*3b70*/  BSYNC B5 ;  /* 0x0000000000057941 */ /* 0x000fea0003800000 */
.L_x_17148:
        /* <DEDUP_REMOVED lines=25> */
[----:B-----5:R-:W-:Y:S05]  /*3d10*/  CALL.REL.NOINC `($__internal_32_$__cuda_sm20_dsqrt_rn_f64_mediumpath_v1) ;  /* 0x00000a7000e07944 */ /* 0x020fea0003c00000 */
[----:B------:R-:W-:-:S07]  /*3d20*/  IMAD.MOV.U32 R5, RZ, RZ, R3 ;  /* 0x000000ffff057224 */ /* 0x000fce00078e0003 */
.L_x_17154:
[----:B------:R-:W-:Y:S05]  /*3d30*/  BSYNC B5 ;  /* 0x0000000000057941 */ /* 0x000fea0003800000 */
.L_x_17153:
[----:B------:R-:W-:Y:S02]  /*3d40*/  IMAD.MOV.U32 R46, RZ, RZ, R4 ;  /* 0x000000ffff2e7224 */ /* 0x000fe400078e0004 */
[----:B------:R-:W-:Y:S01]  /*3d50*/  IMAD.MOV.U32 R47, RZ, RZ, R5 ;  /* 0x000000ffff2f7224 */ /* 0x000fe200078e0005 */
[----:B------:R-:W-:Y:S06]  /*3d60*/  BRA `(.L_x_17155) ;  /* 0x0000000800347947 */ /* 0x000fec0003800000 */
.L_x_17142:
        /* <DEDUP_REMOVED lines=25> */
[----:B-----5:R-:W-:Y:S05]  /*3f00*/  CALL.REL.NOINC `($__internal_32_$__cuda_sm20_dsqrt_rn_f64_mediumpath_v1) ;  /* 0x00000a7000647944 */ /* 0x020fea0003c00000 */
[----:B------:R-:W-:-:S07]  /*3f10*/  IMAD.MOV.U32 R5, RZ, RZ, R3 ;  /* 0x000000ffff057224 */ /* 0x000fce00078e0003 */
.L_x_17158:
[----:B------:R-:W-:Y:S05]  /*3f20*/  BSYNC B5 ;  /* 0x0000000000057941 */ /* 0x000fea0003800000 */
.L_x_17157:
[----:B------:R-:W-:Y:S02]  /*3f30*/  IMAD.MOV.U32 R46, RZ, RZ, R4 ;  /* 0x000000ffff2e7224 */ /* 0x000fe400078e0004 */
[----:B------:R-:W-:Y:S01]  /*3f40*/  IMAD.MOV.U32 R47, RZ, RZ, R5 ;  /* 0x000000ffff2f7224 */ /* 0x000fe200078e0005 */
[----:B------:R-:W-:Y:S06]  /*3f50*/  BRA `(.L_x_17155) ;  /* 0x0000000400b87947 */ /* 0x000fec0003800000 */
.L_x_17156:
        /* <DEDUP_REMOVED lines=28> */
.L_x_17160:
[----:B------:R-:W-:Y:S05]  /*4120*/  BSYNC B5 ;  /* 0x0000000000057941 */ /* 0x000fea0003800000 */
.L_x_17159:
        /* <DEDUP_REMOVED lines=21> */
.L_x_17162:
[----:B------:R-:W-:Y:S05]  /*4280*/  BSYNC B5 ;  /* 0x0000000000057941 */ /* 0x000fea0003800000 */
.L_x_17161:
[----:B------:R-:W-:Y:S01]  /*4290*/  DMUL R66, R66, 8.11296384146066816958e+31 ;  /* 0x4690000042427828 */ /* 0x000fe20000000000 */
[----:B------:R-:W-:Y:S01]  /*42a0*/  MOV R46, R2 ;  /* 0x00000002002e7202 */ /* 0x000fe20000000f00 */
[----:B------:R-:W-:Y:S01]  /*42b0*/  IMAD.MOV.U32 R47, RZ, RZ, R3 ;  /* 0x000000ffff2f7224 */ /* 0x000fe200078e0003 */
[----:B------:R-:W-:Y:S08]  /*42c0*/  BRA `(.L_x_17155) ;  /* 0x0000000000dc7947 */ /* 0x000ff00003800000 */
.L_x_17141:
        /* <DEDUP_REMOVED lines=22> */
[----:B------:R-:W-:Y:S02]  /*4430*/  IMAD.MOV.U32 R46, RZ, RZ, R4 ;  /* 0x000000ffff2e7224 */ /* 0x000fe400078e0004 */
[----:B------:R-:W-:-:S07]  /*4440*/  IMAD.MOV.U32 R47, RZ, RZ, R3 ;  /* 0x000000ffff2f7224 */ /* 0x000fce00078e0003 */
.L_x_17164:
[----:B------:R-:W-:Y:S05]  /*4450*/  BSYNC B5 ;  /* 0x0000000000057941 */ /* 0x000fea0003800000 */
.L_x_17163:
        /* <DEDUP_REMOVED lines=28> */
.L_x_17166:
[----:B------:R-:W-:Y:S05]  /*4620*/  BSYNC B5 ;  /* 0x0000000000057941 */ /* 0x000fea0003800000 */
.L_x_17165:
[----:B------:R-:W-:-:S11]  /*4630*/  DMUL R46, R2, R46 ;  /* 0x0000002e022e7228 */ /* 0x000fd60000000000 */
.L_x_17155:
[----:B------:R-:W-:Y:S05]  /*4640*/  BSYNC B4 ;  /* 0x0000000000047941 */ /* 0x000fea0003800000 */
.L_x_17140:
[----:B------:R-:W-:Y:S05]  /*4650*/  BRA `(.L_x_17167) ;  /* 0x0000000000087947 */ /* 0x000fea0003800000 */
.L_x_17134:
[----:B------:R-:W-:Y:S02]  /*4660*/  DMUL R46, R44, 9.00719925474099200000e+15 ;  /* 0x434000002c2e7828 */ /* 0x000fe40000000000 */
[----:B------:R-:W-:-:S11]  /*4670*/  DMUL R66, R66, 9.00719925474099200000e+15 ;  /* 0x4340000042427828 */ /* 0x000fd60000000000 */
.L_x_17167:
[----:B------:R-:W-:Y:S05]  /*4680*/  BSYNC B2 ;  /* 0x0000000000027941 */ /* 0x000fea0003800000 */
.L_x_17133:
        /* <DEDUP_REMOVED lines=28> */
.L_x_17169:
[----:B------:R-:W-:Y:S05]  /*4850*/  BSYNC B2 ;  /* 0x0000000000027941 */ /* 0x000fea0003800000 */
.L_x_17168:
        /* <DEDUP_REMOVED lines=82> */
.L_x_17171:
[----:B------:R-:W-:Y:S02]  /*4d80*/  FSEL R2, RZ, 3.37028055040000000000e+12, P1 ;  /* 0x54442d18ff027808 */ /* 0x000fe40000800000 */
[----:B------:R-:W-:-:S07]  /*4d90*/  FSEL R3, RZ, 2.1426990032196044922, P1 ;  /* 0x400921fbff037808 */ /* 0x000fce0000800000 */
.L_x_17172:
[----:B------:R-:W-:Y:S05]  /*4da0*/  BSYNC B0 ;  /* 0x0000000000007941 */ /* 0x000fea0003800000 */
.L_x_17170:
[----:B------:R-:W-:Y:S01]  /*4db0*/  DADD R46, |R46|, |R66| ;  /* 0x000000002e2e7229 */ /* 0x000fe20000000642 */
[----:B------:R-:W-:-:S07]  /*4dc0*/  LOP3.LUT R67, R3, 0x80000000, R67, 0xb8, !PT ;  /* 0x8000000003437812 */ /* 0x000fce00078eb843 */
[----:B------:R-:W-:-:S06]  /*4dd0*/  DSETP.GTU.AND P0, PT, |R46|, +INF , PT ;  /* 0x7ff000002e00742a */ /* 0x000fcc0003f0c200 */
[----:B------:R-:W-:Y:S02]  /*4de0*/  FSEL R2, R46, R2, P0 ;  /* 0x000000022e027208 */ /* 0x000fe40000000000 */
[----:B------:R-:W-:-:S07]  /*4df0*/  FSEL R3, R47, R67, P0 ;  /* 0x000000432f037208 */ /* 0x000fce0000000000 */
.L_x_17139:
[----:B------:R-:W-:Y:S05]  /*4e00*/  BSYNC B3 ;  /* 0x0000000000037941 */ /* 0x000fea0003800000 */
.L_x_17132:
[----:B------:R-:W-:Y:S01]  /*4e10*/  LOP3.LUT R15, R3, 0x80000000, R15, 0xb8, !PT ;  /* 0x80000000030f7812 */ /* 0x000fe200078eb80f */
[----:B------:R-:W-:Y:S01]  /*4e20*/  IMAD.MOV.U32 R14, RZ, RZ, R2 ;  /* 0x000000ffff0e7224 */ /* 0x000fe200078e0002 */
[----:B------:R-:W-:Y:S01]  /*4e30*/  LOP3.LUT R13, R65, 0x80000000, R13, 0xb8, !PT ;  /* 0x80000000410d7812 */ /* 0x000fe200078eb80d */
[----:B------:R-:W-:Y:S01]  /*4e40*/  IMAD.MOV.U32 R12, RZ, RZ, R64 ;  /* 0x000000ffff0c7224 */ /* 0x000fe200078e0040 */
[----:B------:R-:W-:Y:S06]  /*4e50*/  BRA `(.L_x_17096) ;  /* 0x0000005800e87947 */ /* 0x000fec0003800000 */
.L_x_17095:
        /* <DEDUP_REMOVED lines=115> */
.L_x_17178:
[----:B------:R-:W-:Y:S05]  /*5590*/  BSYNC B0 ;  /* 0x0000000000007941 */ /* 0x000fea0003800000 */
.L_x_17177:
[----:B------:R-:W-:Y:S04]  /*55a0*/  BSSY B3, `(.L_x_17179) ;  /* 0x0000008000037945 */ /* 0x000fe80003800000 */
[----:B------:R-:W-:Y:S05]  /*55b0*/  @P3 BRA P5, `(.L_x_17180) ;  /* 0x0000000000183947 */ /* 0x000fea0002800000 */
[----:B------:R-:W-:Y:S01]  /*55c0*/  IMAD.MOV.U32 R6, RZ, RZ, R48 ;  /* 0x000000ffff067224 */ /* 0x000fe200078e0030 */
[----:B------:R-:W-:Y:S01]  /*55d0*/  MOV R2, R50 ;  /* 0x0000003200027202 */ /* 0x000fe20000000f00 */
[----:B------:R-:W-:Y:S01]  /*55e0*/  IMAD.MOV.U32 R5, RZ, RZ, R49 ;  /* 0x000000ffff057224 */ /* 0x000fe200078e0031 */
[----:B------:R-:W-:Y:S01]  /*55f0*/  MOV R4, 0x5620 ;  /* 0x0000562000047802 */ /* 0x000fe20000000f00 */
[----:B------:R-:W-:-:S07]  /*5600*/  IMAD.MOV.U32 R3, RZ, RZ, R51 ;  /* 0x000000ffff037224 */ /* 0x000fce00078e0033 */
[----:B-----5:R-:W-:Y:S05]  /*5610*/  CALL.REL.NOINC `($__internal_31_$__cuda_sm20_div_rn_f64_full) ;  /* 0x00000a54000c7944 */ /* 0x020fea0003c00000 */
.L_x_17180:
[----:B------:R-:W-:Y:S05]  /*5620*/  BSYNC B3 ;  /* 0x0000000000037941 */ /* 0x000fea0003800000 */
.L_x_17179:
        /* <DEDUP_REMOVED lines=82> */
.L_x_17182:
[----:B------:R-:W-:-:S04]  /*5b50*/  ISETP.GE.AND P0, PT, R45, RZ, PT ;  /* 0x000000ff2d00720c */ /* 0x000fc80003f06270 */
[----:B------:R-:W-:Y:S02]  /*5b60*/  FSEL R6, RZ, 3.37028055040000000000e+12, P0 ;  /* 0x54442d18ff067808 */ /* 0x000fe40000000000 */
[----:B------:R-:W-:-:S07]  /*5b70*/  FSEL R7, RZ, 2.1426990032196044922, P0 ;  /* 0x400921fbff077808 */ /* 0x000fce0000000000 */
.L_x_17183:
[----:B------:R-:W-:Y:S05]  /*5b80*/  BSYNC B0 ;  /* 0x0000000000007941 */ /* 0x000fea0003800000 */
.L_x_17181:
[----:B------:R-:W-:Y:S01]  /*5b90*/  DADD R2, |R12|, |R14| ;  /* 0x000000000c027229 */ /* 0x000fe2000000060e */
[----:B------:R-:W-:Y:S01]  /*5ba0*/  LOP3.LUT R11, R7, 0x80000000, R11, 0xb8, !PT ;  /* 0x80000000070b7812 */ /* 0x000fe200078eb80b */
[----:B------:R-:W-:-:S06]  /*5bb0*/  DMUL R46, R46, 0.5 ;  /* 0x3fe000002e2e7828 */ /* 0x000fcc0000000000 */
[----:B------:R-:W-:-:S06]  /*5bc0*/  DSETP.GTU.AND P0, PT, |R2|, +INF , PT ;  /* 0x7ff000000200742a */ /* 0x000fcc0003f0c200 */
[----:B------:R-:W-:Y:S02]  /*5bd0*/  FSEL R6, R2, R6, P0 ;  /* 0x0000000602067208 */ /* 0x000fe40000000000 */
[----:B------:R-:W-:Y:S01]  /*5be0*/  FSEL R7, R3, R11, P0 ;  /* 0x0000000b03077208 */ /* 0x000fe20000000000 */
[----:B------:R-:W-:Y:S06]  /*5bf0*/  BRA `(.L_x_17184) ;  /* 0x0000004c00187947 */ /* 0x000fec0003800000 */
.L_x_17176:
        /* <DEDUP_REMOVED lines=135> */
.L_x_17186:
[----:B------:R-:W-:Y:S05]  /*6470*/  BSYNC B0 ;  /* 0x0000000000007941 */ /* 0x000fea0003800000 */
.L_x_17185:
[----:B------:R-:W-:Y:S04]  /*6480*/  BSSY B3, `(.L_x_17187) ;  /* 0x0000008000037945 */ /* 0x000fe80003800000 */
[----:B------:R-:W-:Y:S05]  /*6490*/  @P3 BRA P5, `(.L_x_17188) ;  /* 0x0000000000183947 */ /* 0x000fea0002800000 */
[----:B------:R-:W-:Y:S01]  /*64a0*/  MOV R6, R48 ;  /* 0x0000003000067202 */ /* 0x000fe20000000f00 */
[----:B------:R-:W-:Y:S01]  /*64b0*/  IMAD.MOV.U32 R5, RZ, RZ, R49 ;  /* 0x000000ffff057224 */ /* 0x000fe200078e0031 */
[----:B------:R-:W-:Y:S01]  /*64c0*/  MOV R4, 0x6500 ;  /* 0x0000650000047802 */ /* 0x000fe20000000f00 */
[----:B------:R-:W-:Y:S02]  /*64d0*/  IMAD.MOV.U32 R2, RZ, RZ, R50 ;  /* 0x000000ffff027224 */ /* 0x000fe400078e0032 */
[----:B------:R-:W-:-:S07]  /*64e0*/  IMAD.MOV.U32 R3, RZ, RZ, R51 ;  /* 0x000000ffff037224 */ /* 0x000fce00078e0033 */
[----:B-----5:R-:W-:Y:S05]  /*64f0*/  CALL.REL.NOINC `($__internal_31_$__cuda_sm20_div_rn_f64_full) ;  /* 0x00000a4400547944 */ /* 0x020fea0003c00000 */
.L_x_17188:
[----:B------:R-:W-:Y:S05]  /*6500*/  BSYNC B3 ;  /* 0x0000000000037941 */ /* 0x000fea0003800000 */
.L_x_17187:
        /* <DEDUP_REMOVED lines=82> */
.L_x_17190:
[----:B------:R-:W-:-:S04]  /*6a30*/  ISETP.GE.AND P0, PT, R45, RZ, PT ;  /* 0x000000ff2d00720c */ /* 0x000fc80003f06270 */
[----:B------:R-:W-:Y:S02]  /*6a40*/  FSEL R6, RZ, 3.37028055040000000000e+12, P0 ;  /* 0x54442d18ff067808 */ /* 0x000fe40000000000 */
[----:B------:R-:W-:-:S07]  /*6a50*/  FSEL R7, RZ, 2.1426990032196044922, P0 ;  /* 0x400921fbff077808 */ /* 0x000fce0000000000 */
.L_x_17191:
[----:B------:R-:W-:Y:S05]  /*6a60*/  BSYNC B0 ;  /* 0x0000000000007941 */ /* 0x000fea0003800000 */
.L_x_17189:
[----:B------:R-:W-:Y:S01]  /*6a70*/  DADD R2, |R12|, |R14| ;  /* 0x000000000c027229 */ /* 0x000fe2000000060e */
[----:B------:R-:W-:-:S07]  /*6a80*/  LOP3.LUT R11, R7, 0x80000000, R11, 0xb8, !PT ;  /* 0x80000000070b7812 */ /* 0x000fce00078eb80b */
[----:B------:R-:W-:-:S06]  /*6a90*/  DSETP.GTU.AND P0, PT, |R2|, +INF , PT ;  /* 0x7ff000000200742a */ /* 0x000fcc0003f0c200 */
[----:B------:R-:W-:Y:S02]  /*6aa0*/  FSEL R6, R2, R6, P0 ;  /* 0x0000000602067208 */ /* 0x000fe40000000000 */
[----:B------:R-:W-:Y:S01]  /*6ab0*/  FSEL R7, R3, R11, P0 ;  /* 0x0000000b03077208 */ /* 0x000fe20000000000 */
[----:B------:R-:W-:Y:S06]  /*6ac0*/  BRA `(.L_x_17184) ;  /* 0x0000003c00647947 */ /* 0x000fec0003800000 */
.L_x_17175:
        /* <DEDUP_REMOVED lines=22> */
[----:B-----5:R-:W-:Y:S05]  /*6c30*/  CALL.REL.NOINC `($__internal_31_$__cuda_sm20_div_rn_f64_full) ;  /* 0x00000a3c00847944 */ /* 0x020fea0003c00000 */
.L_x_17193:
[----:B------:R-:W-:Y:S05]  /*6c40*/  BSYNC B3 ;  /* 0x0000000000037941 */ /* 0x000fea0003800000 */
.L_x_17192:
        /* <DEDUP_REMOVED lines=24> */
[----:B------:R-:W-:Y:S02]  /*6dd0*/  IMAD.MOV.U32 R4, RZ, RZ, R2 ;  /* 0x000000ffff047224 */ /* 0x000fe400078e0002 */
[----:B------:R-:W-:-:S07]  /*6de0*/  IMAD.MOV.U32 R5, RZ, RZ, R3 ;  /* 0x000000ffff057224 */ /* 0x000fce00078e0003 */
.L_x_17195:
[----:B------:R-:W-:Y:S05]  /*6df0*/  BSYNC B3 ;  /* 0x0000000000037941 */ /* 0x000fea0003800000 */
.L_x_17194:
        /* <DEDUP_REMOVED lines=136> */
.L_x_17197:
[----:B------:R-:W-:Y:S05]  /*7680*/  BSYNC B0 ;  /* 0x0000000000007941 */ /* 0x000fea0003800000 */
.L_x_17196:
[----:B------:R-:W-:Y:S04]  /*7690*/  BSSY B3, `(.L_x_17198) ;  /* 0x0000008000037945 */ /* 0x000fe80003800000 */
[----:B------:R-:W-:Y:S05]  /*76a0*/  @P3 BRA P5, `(.L_x_17199) ;  /* 0x0000000000183947 */ /* 0x000fea0002800000 */
[----:B------:R-:W-:Y:S01]  /*76b0*/  IMAD.MOV.U32 R6, RZ, RZ, R48 ;  /* 0x000000ffff067224 */ /* 0x000fe200078e0030 */
[----:B------:R-:W-:Y:S01]  /*76c0*/  MOV R4, 0x7710 ;  /* 0x0000771000047802 */ /* 0x000fe20000000f00 */
[----:B------:R-:W-:Y:S02]  /*76d0*/  IMAD.MOV.U32 R5, RZ, RZ, R49 ;  /* 0x000000ffff057224 */ /* 0x000fe400078e0031 */
[----:B------:R-:W-:Y:S02]  /*76e0*/  IMAD.MOV.U32 R2, RZ, RZ, R50 ;  /* 0x000000ffff027224 */ /* 0x000fe400078e0032 */
[----:B------:R-:W-:-:S07]  /*76f0*/  IMAD.MOV.U32 R3, RZ, RZ, R51 ;  /* 0x000000ffff037224 */ /* 0x000fce00078e0033 */
[----:B-----5:R-:W-:Y:S05]  /*7700*/  CALL.REL.NOINC `($__internal_31_$__cuda_sm20_div_rn_f64_full) ;  /* 0x00000a3000d07944 */ /* 0x020fea0003c00000 */
.L_x_17199:
[----:B------:R-:W-:Y:S05]  /*7710*/  BSYNC B3 ;  /* 0x0000000000037941 */ /* 0x000fea0003800000 */
.L_x_17198:
        /* <DEDUP_REMOVED lines=82> */
.L_x_17201:
[----:B------:R-:W-:-:S04]  /*7c40*/  ISETP.GE.AND P0, PT, R45, RZ, PT ;  /* 0x000000ff2d00720c */ /* 0x000fc80003f06270 */
[----:B------:R-:W-:Y:S02]  /*7c50*/  FSEL R6, RZ, 3.37028055040000000000e+12, P0 ;  /* 0x54442d18ff067808 */ /* 0x000fe40000000000 */
[----:B------:R-:W-:-:S07]  /*7c60*/  FSEL R7, RZ, 2.1426990032196044922, P0 ;  /* 0x400921fbff077808 */ /* 0x000fce0000000000 */
.L_x_17202:
[----:B------:R-:W-:Y:S05]  /*7c70*/  BSYNC B0 ;  /* 0x0000000000007941 */ /* 0x000fea0003800000 */
.L_x_17200:
[----:B------:R-:W-:Y:S01]  /*7c80*/  DADD R2, |R12|, |R14| ;  /* 0x000000000c027229 */ /* 0x000fe2000000060e */
[----:B------:R-:W-:Y:S01]  /*7c90*/  LOP3.LUT R11, R7, 0x80000000, R11, 0xb8, !PT ;  /* 0x80000000070b7812 */ /* 0x000fe200078eb80b */
[----:B------:R-:W-:-:S06]  /*7ca0*/  DADD R46, R46, 1 ;  /* 0x3ff000002e2e7429 */ /* 0x000fcc0000000000 */
[----:B------:R-:W-:-:S06]  /*7cb0*/  DSETP.GTU.AND P0, PT, |R2|, +INF , PT ;  /* 0x7ff000000200742a */ /* 0x000fcc0003f0c200 */
[----:B------:R-:W-:Y:S02]  /*7cc0*/  FSEL R6, R2, R6, P0 ;  /* 0x0000000602067208 */ /* 0x000fe40000000000 */
[----:B------:R-:W-:Y:S01]  /*7cd0*/  FSEL R7, R3, R11, P0 ;  /* 0x0000000b03077208 */ /* 0x000fe20000000000 */
[----:B------:R-:W-:Y:S06]  /*7ce0*/  BRA `(.L_x_17184) ;  /* 0x0000002800dc7947 */ /* 0x000fec0003800000 */
.L_x_17174:
        /* <DEDUP_REMOVED lines=108> */
.L_x_17206:
[----:B------:R-:W-:Y:S05]  /*83b0*/  BSYNC B0 ;  /* 0x0000000000007941 */ /* 0x000fea0003800000 */
.L_x_17205:
        /* <DEDUP_REMOVED lines=8> */
.L_x_17208:
[----:B------:R-:W-:Y:S05]  /*8440*/  BSYNC B3 ;  /* 0x0000000000037941 */ /* 0x000fea0003800000 */
.L_x_17207:
        /* <DEDUP_REMOVED lines=73> */
.L_x_17210:
[----:B------:R-:W-:Y:S05]  /*88e0*/  BSYNC B0 ;  /* 0x0000000000007941 */ /* 0x000fea0003800000 */
.L_x_17209:
[----:B------:R-:W-:Y:S01]  /*88f0*/  LOP3.LUT R3, R7, 0x80000000, R15, 0xb8, !PT ;  /* 0x8000000007037812 */ /* 0x000fe200078eb80f */
[----:B------:R-:W-:Y:S01]  /*8900*/  DMUL R46, R46, 0.5 ;  /* 0x3fe000002e2e7828 */ /* 0x000fe20000000000 */
[----:B------:R-:W-:Y:S02]  /*8910*/  FSEL R6, R4, R6, P0 ;  /* 0x0000000604067208 */ /* 0x000fe40000000000 */
[----:B------:R-:W-:Y:S01]  /*8920*/  FSEL R7, R5, R3, P0 ;  /* 0x0000000305077208 */ /* 0x000fe20000000000 */
[----:B------:R-:W-:Y:S07]  /*8930*/  BRA `(.L_x_17184) ;  /* 0x0000001c00c87947 */ /* 0x000fee0003800000 */
.L_x_17204:
        /* <DEDUP_REMOVED lines=135> */
.L_x_17212:
[----:B------:R-:W-:Y:S05]  /*91b0*/  BSYNC B0 ;  /* 0x0000000000007941 */ /* 0x000fea0003800000 */
.L_x_17211:
        /* <DEDUP_REMOVED lines=8> */
.L_x_17214:
[----:B------:R-:W-:Y:S05]  /*9240*/  BSYNC B3 ;  /* 0x0000000000037941 */ /* 0x000fea0003800000 */
.L_x_17213:
        /* <DEDUP_REMOVED lines=73> */
.L_x_17216:
[----:B------:R-:W-:Y:S05]  /*96e0*/  BSYNC B0 ;  /* 0x0000000000007941 */ /* 0x000fea0003800000 */
.L_x_17215:
[----:B------:R-:W-:Y:S02]  /*96f0*/  LOP3.LUT R3, R7, 0x80000000, R15, 0xb8, !PT ;  /* 0x8000000007037812 */ /* 0x000fe400078eb80f */
[----:B------:R-:W-:Y:S02]  /*9700*/  FSEL R6, R4, R6, P1 ;  /* 0x0000000604067208 */ /* 0x000fe40000800000 */
[----:B------:R-:W-:Y:S01]  /*9710*/  FSEL R7, R5, R3, P1 ;  /* 0x0000000305077208 */ /* 0x000fe20000800000 */
[----:B------:R-:W-:Y:S06]  /*9720*/  BRA `(.L_x_17184) ;  /* 0x00000010004c7947 */ /* 0x000fec0003800000 */
.L_x_17203:
        /* <DEDUP_REMOVED lines=22> */
[----:B-----5:R-:W-:Y:S05]  /*9890*/  CALL.REL.NOINC `($__internal_31_$__cuda_sm20_div_rn_f64_full) ;  /* 0x00000a10006c7944 */ /* 0x020fea0003c00000 */
.L_x_17218:
[----:B------:R-:W-:Y:S05]  /*98a0*/  BSYNC B3 ;  /* 0x0000000000037941 */ /* 0x000fea0003800000 */
.L_x_17217:
        /* <DEDUP_REMOVED lines=24> */
[----:B------:R-:W-:Y:S02]  /*9a30*/  IMAD.MOV.U32 R4, RZ, RZ, R2 ;  /* 0x000000ffff047224 */ /* 0x000fe400078e0002 */
[----:B------:R-:W-:-:S07]  /*9a40*/  IMAD.MOV.U32 R5, RZ, RZ, R3 ;  /* 0x000000ffff057224 */ /* 0x000fce00078e0003 */
.L_x_17220:
[----:B------:R-:W-:Y:S05]  /*9a50*/  BSYNC B3 ;  /* 0x0000000000037941 */ /* 0x000fea0003800000 */
.L_x_17219:
        /* <DEDUP_REMOVED lines=136> */
.L_x_17222:
[----:B------:R-:W-:Y:S05]  /*a2e0*/  BSYNC B0 ;  /* 0x0000000000007941 */ /* 0x000fea0003800000 */
.L_x_17221:
        /* <DEDUP_REMOVED lines=8> */
.L_x_17224:
[----:B------:R-:W-:Y:S05]  /*a370*/  BSYNC B3 ;  /* 0x0000000000037941 */ /* 0x000fea0003800000 */
.L_x_17223:
        /* <DEDUP_REMOVED lines=74> */
.L_x_17226:
[----:B------:R-:W-:Y:S05]  /*a820*/  BSYNC B0 ;  /* 0x0000000000007941 */ /* 0x000fea0003800000 */
.L_x_17225:
[----:B------:R-:W-:Y:S02]  /*a830*/  LOP3.LUT R3, R7, 0x80000000, R15, 0xb8, !PT ;  /* 0x8000000007037812 */ /* 0x000fe400078eb80f */
[----:B------:R-:W-:Y:S02]  /*a840*/  FSEL R6, R4, R6, P1 ;  /* 0x0000000604067208 */ /* 0x000fe40000800000 */
[----:B------:R-:W-:-:S07]  /*a850*/  FSEL R7, R5, R3, P1 ;  /* 0x0000000305077208 */ /* 0x000fce0000800000 */
.L_x_17184:
[----:B------:R-:W-:Y:S05]  /*a860*/  BSYNC B2 ;  /* 0x0000000000027941 */ /* 0x000fea0003800000 */
.L_x_17173:
        /* <DEDUP_REMOVED lines=8> */
.L_x_17094:
        /* <DEDUP_REMOVED lines=17> */
.L_x_17096:
[----:B------:R-:W-:Y:S05]  /*aa00*/  BSYNC B1 ;  /* 0x0000000000017941 */ /* 0x000fea0003800000 */
.L_x_17093:
        /* <DEDUP_REMOVED lines=132> */
[----:B------:R-:W-:Y:S05]  /*b250*/  CALL.REL.NOINC `($__internal_32_$__cuda_sm20_dsqrt_rn_f64_mediumpath_v1) ;  /* 0x000009fc00907944 */ /* 0x000fea0003c00000 */
[----:B------:R-:W-:-:S07]  /*b260*/  IMAD.MOV.U32 R2, RZ, RZ, R4 ;  /* 0x000000ffff027224 */ /* 0x000fce00078e0004 */
.L_x_17234:
[----:B------:R-:W-:Y:S05]  /*b270*/  BSYNC B3 ;  /* 0x0000000000037941 */ /* 0x000fea0003800000 */
.L_x_17233:
        /* <DEDUP_REMOVED lines=82> */
.L_x_17232:
        /* <DEDUP_REMOVED lines=35> */
[----:B------:R-:W-:Y:S05]  /*b9d0*/  CALL.REL.NOINC `($__internal_31_$__cuda_sm20_div_rn_f64_full) ;  /* 0x000009f0001c7944 */ /* 0x000fea0003c00000 */
.L_x_17242:
[----:B------:R-:W-:Y:S05]  /*b9e0*/  BSYNC B4 ;  /* 0x0000000000047941 */ /* 0x000fea0003800000 */
.L_x_17241:
[----:B------:R-:W-:Y:S01]  /*b9f0*/  IMAD.MOV.U32 R52, RZ, RZ, R2 ;  /* 0x000000ffff347224 */ /* 0x000fe200078e0002 */
[----:B------:R-:W-:Y:S01]  /*ba00*/  MOV R53, R3 ;  /* 0x0000000300357202 */ /* 0x000fe20000000f00 */
[----:B------:R-:W-:Y:S06]  /*ba10*/  BRA `(.L_x_17240) ;  /* 0x0000000000047947 */ /* 0x000fec0003800000 */
.L_x_17239:
[----:B------:R-:W-:-:S11]  /*ba20*/  DADD R52, -R62, R50 ;  /* 0x000000003e347229 */ /* 0x000fd60000000132 */
.L_x_17240:
[----:B------:R-:W-:Y:S05]  /*ba30*/  BSYNC B3 ;  /* 0x0000000000037941 */ /* 0x000fea0003800000 */
.L_x_17238:
        /* <DEDUP_REMOVED lines=31> */
.L_x_17247:
[----:B------:R-:W-:Y:S05]  /*bc30*/  BSYNC B4 ;  /* 0x0000000000047941 */ /* 0x000fea0003800000 */
.L_x_17246:
[----:B------:R-:W-:Y:S05]  /*bc40*/  BRA `(.L_x_17245) ;  /* 0x0000000000047947 */ /* 0x000fea0003800000 */
.L_x_17244:
[----:B------:R-:W-:-:S11]  /*bc50*/  DADD R2, R46, -R8 ;  /* 0x000000002e027229 */ /* 0x000fd60000000808 */
.L_x_17245:
[----:B------:R-:W-:Y:S05]  /*bc60*/  BSYNC B3 ;  /* 0x0000000000037941 */ /* 0x000fea0003800000 */
.L_x_17243:
        /* <DEDUP_REMOVED lines=26> */
[----:B------:R-:W-:Y:S05]  /*be10*/  CALL.REL.NOINC `($__internal_32_$__cuda_sm20_dsqrt_rn_f64_mediumpath_v1) ;  /* 0x000009f000a07944 */ /* 0x000fea0003c00000 */
[----:B------:R-:W-:Y:S02]  /*be20*/  IMAD.MOV.U32 R6, RZ, RZ, R4 ;  /* 0x000000ffff067224 */ /* 0x000fe400078e0004 */
[----:B------:R-:W-:-:S07]  /*be30*/  IMAD.MOV.U32 R7, RZ, RZ, R3 ;  /* 0x000000ffff077224 */ /* 0x000fce00078e0003 */
.L_x_17249:
[----:B------:R-:W-:Y:S05]  /*be40*/  BSYNC B3 ;  /* 0x0000000000037941 */ /* 0x000fea0003800000 */
.L_x_17248:
        /* <DEDUP_REMOVED lines=86> */
.L_x_17250:
        /* <DEDUP_REMOVED lines=21> */
[----:B------:R-:W-:Y:S05]  /*c500*/  CALL.REL.NOINC `($__internal_31_$__cuda_sm20_div_rn_f64_full) ;  /* 0x000009e400507944 */ /* 0x000fea0003c00000 */
.L_x_17252:
[----:B------:R-:W-:Y:S05]  /*c510*/  BSYNC B3 ;  /* 0x0000000000037941 */ /* 0x000fea0003800000 */
.L_x_17251:
        /* <DEDUP_REMOVED lines=30> */
.L_x_17237:
        /* <DEDUP_REMOVED lines=24> */
[----:B------:R-:W-:-:S07]  /*c880*/  IMAD.MOV.U32 R2, RZ, RZ, R4 ;  /* 0x000000ffff027224 */ /* 0x000fce00078e0004 */
.L_x_17255:
[----:B------:R-:W-:Y:S05]  /*c890*/  BSYNC B3 ;  /* 0x0000000000037941 */ /* 0x000fea0003800000 */
.L_x_17254:
        /* <DEDUP_REMOVED lines=27> */
.L_x_17258:
[----:B------:R-:W-:Y:S05]  /*ca50*/  BSYNC B3 ;  /* 0x0000000000037941 */ /* 0x000fea0003800000 */
.L_x_17257:
        /* <DEDUP_REMOVED lines=30> */
.L_x_17256:
        /* <DEDUP_REMOVED lines=76> */
.L_x_17259:
[----:B------:R-:W-:Y:S01]  /*d100*/  IMAD.MOV.U32 R2, RZ, RZ, 0x0 ;  /* 0x00000000ff027424 */ /* 0x000fe200078e00ff */
[----:B------:R-:W-:Y:S01]  /*d110*/  FSETP.NEU.FTZ.AND P0, PT, R5, RZ, PT ;  /* 0x000000ff0500720b */ /* 0x000fe20003f1d000 */
[----:B------:R-:W-:-:S06]  /*d120*/  IMAD.MOV.U32 R3, RZ, RZ, 0x7ff00000 ;  /* 0x7ff00000ff037424 */ /* 0x000fcc00078e00ff */
[----:B------:R-:W-:-:S10]  /*d130*/  DFMA R2, R4, R2, +INF ;  /* 0x7ff000000402742b */ /* 0x000fd40000000002 */
[----:B------:R-:W-:Y:S02]  /*d140*/  FSEL R64, R2, RZ, P0 ;  /* 0x000000ff02407208 */ /* 0x000fe40000000000 */
[----:B------:R-:W-:Y:S01]  /*d150*/  FSEL R65, R3, -QNAN , P0 ;  /* 0xfff0000003417808 */ /* 0x000fe20000000000 */
[----:B------:R-:W-:Y:S06]  /*d160*/  BRA `(.L_x_17235) ;  /* 0x00000004003c7947 */ /* 0x000fec0003800000 */
.L_x_17253:
        /* <DEDUP_REMOVED lines=24> */
[----:B------:R-:W-:Y:S05]  /*d2f0*/  CALL.REL.NOINC `($__internal_32_$__cuda_sm20_dsqrt_rn_f64_mediumpath_v1) ;  /* 0x000009dc00687944 */ /* 0x000fea0003c00000 */
[----:B------:R-:W-:-:S07]  /*d300*/  IMAD.MOV.U32 R5, RZ, RZ, R3 ;  /* 0x000000ffff057224 */ /* 0x000fce00078e0003 */
.L_x_17261:
[----:B------:R-:W-:Y:S05]  /*d310*/  BSYNC B3 ;  /* 0x0000000000037941 */ /* 0x000fea0003800000 */
.L_x_17260:
        /* <DEDUP_REMOVED lines=20> */
[----:B------:R-:W-:Y:S05]  /*d460*/  CALL.REL.NOINC `($__internal_31_$__cuda_sm20_div_rn_f64_full) ;  /* 0x000009d400787944 */ /* 0x000fea0003c00000 */
.L_x_17263:
[----:B------:R-:W-:Y:S05]  /*d470*/  BSYNC B3 ;  /* 0x0000000000037941 */ /* 0x000fea0003800000 */
.L_x_17262:
[----:B------:R-:W-:Y:S02]  /*d480*/  IMAD.MOV.U32 R64, RZ, RZ, R2 ;  /* 0x000000ffff407224 */ /* 0x000fe400078e0002 */
[----:B------:R-:W-:Y:S01]  /*d490*/  IMAD.MOV.U32 R65, RZ, RZ, R3 ;  /* 0x000000ffff417224 */ /* 0x000fe200078e0003 */
[----:B------:R-:W-:Y:S06]  /*d4a0*/  BRA `(.L_x_17235) ;  /* 0x00000000006c7947 */ /* 0x000fec0003800000 */
.L_x_17236:
        /* <DEDUP_REMOVED lines=22> */
[----:B------:R-:W-:Y:S05]  /*d610*/  CALL.REL.NOINC `($__internal_32_$__cuda_sm20_dsqrt_rn_f64_mediumpath_v1) ;  /* 0x000009d800a07944 */ /* 0x000fea0003c00000 */
[----:B------:R-:W-:-:S07]  /*d620*/  IMAD.MOV.U32 R5, RZ, RZ, R3 ;  /* 0x000000ffff057224 */ /* 0x000fce00078e0003 */
.L_x_17265:
[----:B------:R-:W-:Y:S05]  /*d630*/  BSYNC B3 ;  /* 0x0000000000037941 */ /* 0x000fea0003800000 */
.L_x_17264:
[----:B------:R-:W-:Y:S01]  /*d640*/  MOV R64, R4 ;  /* 0x0000000400407202 */ /* 0x000fe20000000f00 */
[----:B------:R-:W-:-:S07]  /*d650*/  IMAD.MOV.U32 R65, RZ, RZ, R5 ;  /* 0x000000ffff417224 */ /* 0x000fce00078e0005 */
.L_x_17235:
[----:B------:R-:W-:Y:S05]  /*d660*/  BSYNC B2 ;  /* 0x0000000000027941 */ /* 0x000fea0003800000 */
.L_x_17231:
        /* <DEDUP_REMOVED lines=25> */
.L_x_17270:
[----:B------:R-:W-:Y:S05]  /*d800*/  BSYNC B4 ;  /* 0x0000000000047941 */ /* 0x000fea0003800000 */
.L_x_17269:
        /* <DEDUP_REMOVED lines=49> */
.L_x_17272:
        /* <DEDUP_REMOVED lines=71> */
.L_x_17271:
        /* <DEDUP_REMOVED lines=37> */
.L_x_17281:
[----:B------:R-:W-:Y:S05]  /*e1e0*/  BSYNC B6 ;  /* 0x0000000000067941 */ /* 0x000fea0003800000 */
.L_x_17280:
[----:B------:R-:W-:Y:S01]  /*e1f0*/  MOV R52, R2 ;  /* 0x0000000200347202 */ /* 0x000fe20000000f00 */
[----:B------:R-:W-:Y:S01]  /*e200*/  IMAD.MOV.U32 R53, RZ, RZ, R3 ;  /* 0x000000ffff357224 */ /* 0x000fe200078e0003 */
[----:B------:R-:W-:Y:S06]  /*e210*/  BRA `(.L_x_17279) ;  /* 0x0000000000047947 */ /* 0x000fec0003800000 */
.L_x_17278:
[----:B------:R-:W-:-:S11]  /*e220*/  DADD R52, -R62, R50 ;  /* 0x000000003e347229 */ /* 0x000fd60000000132 */
.L_x_17279:
[----:B------:R-:W-:Y:S05]  /*e230*/  BSYNC B5 ;  /* 0x0000000000057941 */ /* 0x000fea0003800000 */
.L_x_17277:
        /* <DEDUP_REMOVED lines=28> */
.L_x_17286:
[----:B------:R-:W-:Y:S05]  /*e400*/  BSYNC B6 ;  /* 0x0000000000067941 */ /* 0x000fea0003800000 */
.L_x_17285:
[----:B------:R-:W-:Y:S01]  /*e410*/  IMAD.MOV.U32 R68, RZ, RZ, R2 ;  /* 0x000000ffff447224 */ /* 0x000fe200078e0002 */
[----:B------:R-:W-:Y:S01]  /*e420*/  MOV R69, R3 ;  /* 0x0000000300457202 */ /* 0x000fe20000000f00 */
[----:B------:R-:W-:Y:S06]  /*e430*/  BRA `(.L_x_17284) ;  /* 0x0000000000047947 */ /* 0x000fec0003800000 */
.L_x_17283:
[----:B------:R-:W-:-:S11]  /*e440*/  DADD R68, -R48, R46 ;  /* 0x0000000030447229 */ /* 0x000fd6000000012e */
.L_x_17284:
[----:B------:R-:W-:Y:S05]  /*e450*/  BSYNC B5 ;  /* 0x0000000000057941 */ /* 0x000fea0003800000 */
.L_x_17282:
        /* <DEDUP_REMOVED lines=25> */
[----:B------:R-:W-:Y:S05]  /*e5f0*/  CALL.REL.NOINC `($__internal_32_$__cuda_sm20_dsqrt_rn_f64_mediumpath_v1) ;  /* 0x000009c800a87944 */ /* 0x000fea0003c00000 */
[----:B------:R-:W-:-:S07]  /*e600*/  IMAD.MOV.U32 R5, RZ, RZ, R3 ;  /* 0x000000ffff057224 */ /* 0x000fce00078e0003 */
.L_x_17288:
[----:B------:R-:W-:Y:S05]  /*e610*/  BSYNC B5 ;  /* 0x0000000000057941 */ /* 0x000fea0003800000 */
.L_x_17287:
[----:B------:R-:W-:Y:S02]  /*e620*/  IMAD.MOV.U32 R46, RZ, RZ, R4 ;  /* 0x000000ffff2e7224 */ /* 0x000fe400078e0004 */
[----:B------:R-:W-:Y:S01]  /*e630*/  IMAD.MOV.U32 R47, RZ, RZ, R5 ;  /* 0x000000ffff2f7224 */ /* 0x000fe200078e0005 */
[----:B------:R-:W-:Y:S06]  /*e640*/  BRA `(.L_x_17289) ;  /* 0x0000000800347947 */ /* 0x000fec0003800000 */
.L_x_17276:
        /* <DEDUP_REMOVED lines=25> */
[----:B------:R-:W-:Y:S05]  /*e7e0*/  CALL.REL.NOINC `($__internal_32_$__cuda_sm20_dsqrt_rn_f64_mediumpath_v1) ;  /* 0x000009c8002c7944 */ /* 0x000fea0003c00000 */
[----:B------:R-:W-:-:S07]  /*e7f0*/  IMAD.MOV.U32 R5, RZ, RZ, R3 ;  /* 0x000000ffff057224 */ /* 0x000fce00078e0003 */
.L_x_17292:
[----:B------:R-:W-:Y:S05]  /*e800*/  BSYNC B5 ;  /* 0x0000000000057941 */ /* 0x000fea0003800000 */
.L_x_17291:
[----:B------:R-:W-:Y:S02]  /*e810*/  IMAD.MOV.U32 R46, RZ, RZ, R4 ;  /* 0x000000ffff2e7224 */ /* 0x000fe400078e0004 */
[----:B------:R-:W-:Y:S01]  /*e820*/  IMAD.MOV.U32 R47, RZ, RZ, R5 ;  /* 0x000000ffff2f7224 */ /* 0x000fe200078e0005 */
[----:B------:R-:W-:Y:S06]  /*e830*/  BRA `(.L_x_17289) ;  /* 0x0000000400b87947 */ /* 0x000fec0003800000 */
.L_x_17290:
        /* <DEDUP_REMOVED lines=26> */
[----:B------:R-:W-:Y:S01]  /*e9e0*/  MOV R8, R4 ;  /* 0x0000000400087202 */ /* 0x000fe20000000f00 */
[----:B------:R-:W-:-:S07]  /*e9f0*/  IMAD.MOV.U32 R9, RZ, RZ, R3 ;  /* 0x000000ffff097224 */ /* 0x000fce00078e0003 */
.L_x_17294:
[----:B------:R-:W-:Y:S05]  /*ea00*/  BSYNC B5 ;  /* 0x0000000000057941 */ /* 0x000fea0003800000 */
.L_x_17293:
        /* <DEDUP_REMOVED lines=21> */
.L_x_17296:
[----:B------:R-:W-:Y:S05]  /*eb60*/  BSYNC B5 ;  /* 0x0000000000057941 */ /* 0x000fea0003800000 */
.L_x_17295:
[----:B------:R-:W-:Y:S01]  /*eb70*/  DMUL R66, R66, 8.11296384146066816958e+31 ;  /* 0x4690000042427828 */ /* 0x000fe20000000000 */
[----:B------:R-:W-:Y:S01]  /*eb80*/  IMAD.MOV.U32 R46, RZ, RZ, R2 ;  /* 0x000000ffff2e7224 */ /* 0x000fe200078e0002 */
[----:B------:R-:W-:Y:S01]  /*eb90*/  MOV R47, R3 ;  /* 0x00000003002f7202 */ /* 0x000fe20000000f00 */
[----:B------:R-:W-:Y:S08]  /*eba0*/  BRA `(.L_x_17289) ;  /* 0x0000000000dc7947 */ /* 0x000ff00003800000 */
.L_x_17275:
        /* <DEDUP_REMOVED lines=22> */
[----:B------:R-:W-:Y:S02]  /*ed10*/  IMAD.MOV.U32 R46, RZ, RZ, R4 ;  /* 0x000000ffff2e7224 */ /* 0x000fe400078e0004 */
[----:B------:R-:W-:-:S07]  /*ed20*/  IMAD.MOV.U32 R47, RZ, RZ, R3 ;  /* 0x000000ffff2f7224 */ /* 0x000fce00078e0003 */
.L_x_17298:
[----:B------:R-:W-:Y:S05]  /*ed30*/  BSYNC B5 ;  /* 0x0000000000057941 */ /* 0x000fea0003800000 */
.L_x_17297:
        /* <DEDUP_REMOVED lines=28> */
.L_x_17300:
[----:B------:R-:W-:Y:S05]  /*ef00*/  BSYNC B5 ;  /* 0x0000000000057941 */ /* 0x000fea0003800000 */
.L_x_17299:
[----:B------:R-:W-:-:S11]  /*ef10*/  DMUL R46, R2, R46 ;  /* 0x0000002e022e7228 */ /* 0x000fd60000000000 */
.L_x_17289:
[----:B------:R-:W-:Y:S05]  /*ef20*/  BSYNC B4 ;  /* 0x0000000000047941 */ /* 0x000fea0003800000 */
.L_x_17274:
[----:B------:R-:W-:Y:S05]  /*ef30*/  BRA `(.L_x_17301) ;  /* 0x0000000000087947 */ /* 0x000fea0003800000 */
.L_x_17268:
[----:B------:R-:W-:Y:S02]  /*ef40*/  DMUL R46, R44, 9.00719925474099200000e+15 ;  /* 0x434000002c2e7828 */ /* 0x000fe40000000000 */
[----:B------:R-:W-:-:S11]  /*ef50*/  DMUL R66, R66, 9.00719925474099200000e+15 ;  /* 0x4340000042427828 */ /* 0x000fd60000000000 */
.L_x_17301:
[----:B------:R-:W-:Y:S05]  /*ef60*/  BSYNC B2 ;  /* 0x0000000000027941 */ /* 0x000fea0003800000 */
.L_x_17267:
        /* <DEDUP_REMOVED lines=28> */
.L_x_17303:
[----:B------:R-:W-:Y:S05]  /*f130*/  BSYNC B2 ;  /* 0x0000000000027941 */ /* 0x000fea0003800000 */
.L_x_17302:
        /* <DEDUP_REMOVED lines=82> */
.L_x_17305:
[----:B------:R-:W-:Y:S02]  /*f660*/  FSEL R2, RZ, 3.37028055040000000000e+12, P1 ;  /* 0x54442d18ff027808 */ /* 0x000fe40000800000 */
[----:B------:R-:W-:-:S07]  /*f670*/  FSEL R3, RZ, 2.1426990032196044922, P1 ;  /* 0x400921fbff037808 */ /* 0x000fce0000800000 */
.L_x_17306:
[----:B------:R-:W-:Y:S05]  /*f680*/  BSYNC B0 ;  /* 0x0000000000007941 */ /* 0x000fea0003800000 */
.L_x_17304:
[----:B------:R-:W-:Y:S01]  /*f690*/  DADD R46, |R46|, |R66| ;  /* 0x000000002e2e7229 */ /* 0x000fe20000000642 */
[----:B------:R-:W-:-:S07]  /*f6a0*/  LOP3.LUT R67, R3, 0x80000000, R67, 0xb8, !PT ;  /* 0x8000000003437812 */ /* 0x000fce00078eb843 */
[----:B------:R-:W-:-:S06]  /*f6b0*/  DSETP.GTU.AND P0, PT, |R46|, +INF , PT ;  /* 0x7ff000002e00742a */ /* 0x000fcc0003f0c200 */
[----:B------:R-:W-:Y:S02]  /*f6c0*/  FSEL R2, R46, R2, P0 ;  /* 0x000000022e027208 */ /* 0x000fe40000000000 */
[----:B------:R-:W-:-:S07]  /*f6d0*/  FSEL R3, R47, R67, P0 ;  /* 0x000000432f037208 */ /* 0x000fce0000000000 */
.L_x_17273:
[----:B------:R-:W-:Y:S05]  /*f6e0*/  BSYNC B3 ;  /* 0x0000000000037941 */ /* 0x000fea0003800000 */
.L_x_17266:
[----:B------:R-:W-:Y:S01]  /*f6f0*/  LOP3.LUT R43, R3, 0x80000000, R43, 0xb8, !PT ;  /* 0x80000000032b7812 */ /* 0x000fe200078eb82b */
[----:B------:R-:W-:Y:S01]  /*f700*/  IMAD.MOV.U32 R40, RZ, RZ, R64 ;  /* 0x000000ffff287224 */ /* 0x000fe200078e0040 */
[----:B------:R-:W-:Y:S02]  /*f710*/  LOP3.LUT R41, R65, 0x80000000, R41, 0xb8, !PT ;  /* 0x8000000041297812 */ /* 0x000fe400078eb829 */
[----:B------:R-:W-:Y:S01]  /*f720*/  MOV R42, R2 ;  /* 0x00000002002a7202 */ /* 0x000fe20000000f00 */
[----:B------:R-:W-:Y:S06]  /*f730*/  BRA `(.L_x_17230) ;  /* 0x0000005800e07947 */ /* 0x000fec0003800000 */
.L_x_17229:
        /* <DEDUP_REMOVED lines=113> */
.L_x_17312:
[----:B------:R-:W-:Y:S05]  /*fe50*/  BSYNC B0 ;  /* 0x0000000000007941 */ /* 0x000fea0003800000 */
.L_x_17311:
[----:B------:R-:W-:Y:S04]  /*fe60*/  BSSY B3, `(.L_x_17313) ;  /* 0x0000008000037945 */ /* 0x000fe80003800000 */
[----:B------:R-:W-:Y:S05]  /*fe70*/  @P3 BRA P5, `(.L_x_17314) ;  /* 0x0000000000183947 */ /* 0x000fea0002800000 */
[----:B------:R-:W-:Y:S01]  /*fe80*/  IMAD.MOV.U32 R6, RZ, RZ, R48 ;  /* 0x000000ffff067224 */ /* 0x000fe200078e0030 */
[----:B------:R-:W-:Y:S01]  /*fe90*/  MOV R3, R51 ;  /* 0x0000003300037202 */ /* 0x000fe20000000f00 */
[----:B------:R-:W-:Y:S01]  /*fea0*/  IMAD.MOV.U32 R5, RZ, RZ, R49 ;  /* 0x000000ffff057224 */ /* 0x000fe200078e0031 */
[----:B------:R-:W-:Y:S01]  /*feb0*/  MOV R4, 0xfee0 ;  /* 0x0000fee000047802 */ /* 0x000fe20000000f00 */
[----:B------:R-:W-:-:S07]  /*fec0*/  IMAD.MOV.U32 R2, RZ, RZ, R50 ;  /* 0x000000ffff027224 */ /* 0x000fce00078e0032 */
[----:B------:R-:W-:Y:S05]  /*fed0*/  CALL.REL.NOINC `($__internal_31_$__cuda_sm20_div_rn_f64_full) ;  /* 0x000009a800dc7944 */ /* 0x000fea0003c00000 */
.L_x_17314:
[----:B------:R-:W-:Y:S05]  /*fee0*/  BSYNC B3 ;  /* 0x0000000000037941 */ /* 0x000fea0003800000 */
.L_x_17313:
        /* <DEDUP_REMOVED lines=82> */
.L_x_17316:
[----:B------:R-:W-:-:S04]  /*10410*/  ISETP.GE.AND P0, PT, R45, RZ, PT ;  /* 0x000000ff2d00720c */ /* 0x000fc80003f06270 */
[----:B------:R-:W-:Y:S02]  /*10420*/  FSEL R6, RZ, 3.37028055040000000000e+12, P0 ;  /* 0x54442d18ff067808 */ /* 0x000fe40000000000 */
[----:B------:R-:W-:-:S07]  /*10430*/  FSEL R7, RZ, 2.1426990032196044922, P0 ;  /* 0x400921fbff077808 */ /* 0x000fce0000000000 */
.L_x_17317:
[----:B------:R-:W-:Y:S05]  /*10440*/  BSYNC B0 ;  /* 0x0000000000007941 */ /* 0x000fea0003800000 */
.L_x_17315:
[----:B------:R-:W-:Y:S01]  /*10450*/  DADD R2, |R40|, |R42| ;  /* 0x0000000028027229 */ /* 0x000fe2000000062a */
[----:B------:R-:W-:Y:S01]  /*10460*/  LOP3.LUT R11, R7, 0x80000000, R11, 0xb8, !PT ;  /* 0x80000000070b7812 */ /* 0x000fe200078eb80b */
[----:B------:R-:W-:-:S06]  /*10470*/  DMUL R46, R46, 0.5 ;  /* 0x3fe000002e2e7828 */ /* 0x000fcc0000000000 */
[----:B------:R-:W-:-:S06]  /*10480*/  DSETP.GTU.AND P0, PT, |R2|, +INF , PT ;  /* 0x7ff000000200742a */ /* 0x000fcc0003f0c200 */
[----:B------:R-:W-:Y:S02]  /*10490*/  FSEL R6, R2, R6, P0 ;  /* 0x0000000602067208 */ /* 0x000fe40000000000 */
[----:B------:R-:W-:Y:S01]  /*104a0*/  FSEL R7, R3, R11, P0 ;  /* 0x0000000b03077208 */ /* 0x000fe20000000000 */
[----:B------:R-:W-:Y:S06]  /*104b0*/  BRA `(.L_x_17318) ;  /* 0x0000004c00187947 */ /* 0x000fec0003800000 */
.L_x_17310:
        /* <DEDUP_REMOVED lines=135> */
.L_x_17320:
[----:B------:R-:W-:Y:S05]  /*10d30*/  BSYNC B0 ;  /* 0x0000000000007941 */ /* 0x000fea0003800000 */
.L_x_17319:
        /* <DEDUP_REMOVED lines=8> */
.L_x_17322:
[----:B------:R-:W-:Y:S05]  /*10dc0*/  BSYNC B3 ;  /* 0x0000000000037941 */ /* 0x000fea0003800000 */
.L_x_17321:
        /* <DEDUP_REMOVED lines=82> */
.L_x_17324:
[----:B------:R-:W-:-:S04]  /*112f0*/  ISETP.GE.AND P0, PT, R45, RZ, PT ;  /* 0x000000ff2d00720c */ /* 0x000fc80003f06270 */
[----:B------:R-:W-:Y:S02]  /*11300*/  FSEL R6, RZ, 3.37028055040000000000e+12, P0 ;  /* 0x54442d18ff067808 */ /* 0x000fe40000000000 */
[----:B------:R-:W-:-:S07]  /*11310*/  FSEL R7, RZ, 2.1426990032196044922, P0 ;  /* 0x400921fbff077808 */ /* 0x000fce0000000000 */
.L_x_17325:
[----:B------:R-:W-:Y:S05]  /*11320*/  BSYNC B0 ;  /* 0x0000000000007941 */ /* 0x000fea0003800000 */
.L_x_17323:
[----:B------:R-:W-:Y:S01]  /*11330*/  DADD R2, |R40|, |R42| ;  /* 0x0000000028027229 */ /* 0x000fe2000000062a */
[----:B------:R-:W-:-:S07]  /*11340*/  LOP3.LUT R11, R7, 0x80000000, R11, 0xb8, !PT ;  /* 0x80000000070b7812 */ /* 0x000fce00078eb80b */
[----:B------:R-:W-:-:S06]  /*11350*/  DSETP.GTU.AND P0, PT, |R2|, +INF , PT ;  /* 0x7ff000000200742a */ /* 0x000fcc0003f0c200 */
[----:B------:R-:W-:Y:S02]  /*11360*/  FSEL R6, R2, R6, P0 ;  /* 0x0000000602067208 */ /* 0x000fe40000000000 */
[----:B------:R-:W-:Y:S01]  /*11370*/  FSEL R7, R3, R11, P0 ;  /* 0x0000000b03077208 */ /* 0x000fe20000000000 */
[----:B------:R-:W-:Y:S06]  /*11380*/  BRA `(.L_x_17318) ;  /* 0x0000003c00647947 */ /* 0x000fec0003800000 */
.L_x_17309:
        /* <DEDUP_REMOVED lines=22> */
[----:B------:R-:W-:Y:S05]  /*114f0*/  CALL.REL.NOINC `($__internal_31_$__cuda_sm20_div_rn_f64_full) ;  /* 0x0000099400547944 */ /* 0x000fea0003c00000 */
.L_x_17327:
[----:B------:R-:W-:Y:S05]  /*11500*/  BSYNC B3 ;  /* 0x0000000000037941 */ /* 0x000fea0003800000 */
.L_x_17326:
        /* <DEDUP_REMOVED lines=24> */
[----:B------:R-:W-:Y:S02]  /*11690*/  IMAD.MOV.U32 R4, RZ, RZ, R2 ;  /* 0x000000ffff047224 */ /* 0x000fe400078e0002 */
[----:B------:R-:W-:-:S07]  /*116a0*/  IMAD.MOV.U32 R5, RZ, RZ, R3 ;  /* 0x000000ffff057224 */ /* 0x000fce00078e0003 */
.L_x_17329:
[----:B------:R-:W-:Y:S05]  /*116b0*/  BSYNC B3 ;  /* 0x0000000000037941 */ /* 0x000fea0003800000 */
.L_x_17328:
        /* <DEDUP_REMOVED lines=136> */
.L_x_17331:
[----:B------:R-:W-:Y:S05]  /*11f40*/  BSYNC B0 ;  /* 0x0000000000007941 */ /* 0x000fea0003800000 */
.L_x_17330:
[----:B------:R-:W-:Y:S04]  /*11f50*/  BSSY B3, `(.L_x_17332) ;  /* 0x0000008000037945 */ /* 0x000fe80003800000 */
[----:B------:R-:W-:Y:S05]  /*11f60*/  @P3 BRA P5, `(.L_x_17333) ;  /* 0x0000000000183947 */ /* 0x000fea0002800000 */
[----:B------:R-:W-:Y:S01]  /*11f70*/  IMAD.MOV.U32 R6, RZ, RZ, R48 ;  /* 0x000000ffff067224 */ /* 0x000fe200078e0030 */
[----:B------:R-:W-:Y:S01]  /*11f80*/  MOV R4, 0x11fd0 ;  /* 0x00011fd000047802 */ /* 0x000fe20000000f00 */
[----:B------:R-:W-:Y:S02]  /*11f90*/  IMAD.MOV.U32 R5, RZ, RZ, R49 ;  /* 0x000000ffff057224 */ /* 0x000fe400078e0031 */
[----:B------:R-:W-:Y:S02]  /*11fa0*/  IMAD.MOV.U32 R2, RZ, RZ, R50 ;  /* 0x000000ffff027224 */ /* 0x000fe400078e0032 */
[----:B------:R-:W-:-:S07]  /*11fb0*/  IMAD.MOV.U32 R3, RZ, RZ, R51 ;  /* 0x000000ffff037224 */ /* 0x000fce00078e0033 */
[----:B------:R-:W-:Y:S05]  /*11fc0*/  CALL.REL.NOINC `($__internal_31_$__cuda_sm20_div_rn_f64_full) ;  /* 0x0000098800a07944 */ /* 0x000fea0003c00000 */
.L_x_17333:
[----:B------:R-:W-:Y:S05]  /*11fd0*/  BSYNC B3 ;  /* 0x0000000000037941 */ /* 0x000fea0003800000 */
.L_x_17332:
        /* <DEDUP_REMOVED lines=82> */
.L_x_17335:
[----:B------:R-:W-:-:S04]  /*12500*/  ISETP.GE.AND P0, PT, R45, RZ, PT ;  /* 0x000000ff2d00720c */ /* 0x000fc80003f06270 */
[----:B------:R-:W-:Y:S02]  /*12510*/  FSEL R6, RZ, 3.37028055040000000000e+12, P0 ;  /* 0x54442d18ff067808 */ /* 0x000fe40000000000 */
[----:B------:R-:W-:-:S07]  /*12520*/  FSEL R7, RZ, 2.1426990032196044922, P0 ;  /* 0x400921fbff077808 */ /* 0x000fce0000000000 */
.L_x_17336:
[----:B------:R-:W-:Y:S05]  /*12530*/  BSYNC B0 ;  /* 0x0000000000007941 */ /* 0x000fea0003800000 */
.L_x_17334:
[----:B------:R-:W-:Y:S01]  /*12540*/  DADD R2, |R40|, |R42| ;  /* 0x0000000028027229 */ /* 0x000fe2000000062a */
[----:B------:R-:W-:Y:S01]  /*12550*/  LOP3.LUT R11, R7, 0x80000000, R11, 0xb8, !PT ;  /* 0x80000000070b7812 */ /* 0x000fe200078eb80b */
[----:B------:R-:W-:-:S06]  /*12560*/  DADD R46, R46, 1 ;  /* 0x3ff000002e2e7429 */ /* 0x000fcc0000000000 */
[----:B------:R-:W-:-:S06]  /*12570*/  DSETP.GTU.AND P0, PT, |R2|, +INF , PT ;  /* 0x7ff000000200742a */ /* 0x000fcc0003f0c200 */
[----:B------:R-:W-:Y:S02]  /*12580*/  FSEL R6, R2, R6, P0 ;  /* 0x0000000602067208 */ /* 0x000fe40000000000 */
[----:B------:R-:W-:Y:S01]  /*12590*/  FSEL R7, R3, R11, P0 ;  /* 0x0000000b03077208 */ /* 0x000fe20000000000 */
[----:B------:R-:W-:Y:S06]  /*125a0*/  BRA `(.L_x_17318) ;  /* 0x0000002800dc7947 */ /* 0x000fec0003800000 */
.L_x_17308:
        /* <DEDUP_REMOVED lines=108> */
.L_x_17340:
[----:B------:R-:W-:Y:S05]  /*12c70*/  BSYNC B0 ;  /* 0x0000000000007941 */ /* 0x000fea0003800000 */
.L_x_17339:
        /* <DEDUP_REMOVED lines=8> */
.L_x_17342:
[----:B------:R-:W-:Y:S05]  /*12d00*/  BSYNC B3 ;  /* 0x0000000000037941 */ /* 0x000fea0003800000 */
.L_x_17341:
        /* <DEDUP_REMOVED lines=73> */
.L_x_17344:
[----:B------:R-:W-:Y:S05]  /*131a0*/  BSYNC B0 ;  /* 0x0000000000007941 */ /* 0x000fea0003800000 */
.L_x_17343:
[----:B------:R-:W-:Y:S01]  /*131b0*/  LOP3.LUT R3, R7, 0x80000000, R43, 0xb8, !PT ;  /* 0x8000000007037812 */ /* 0x000fe200078eb82b */
[----:B------:R-:W-:Y:S01]  /*131c0*/  DMUL R46, R46, 0.5 ;  /* 0x3fe000002e2e7828 */ /* 0x000fe20000000000 */
[----:B------:R-:W-:Y:S02]  /*131d0*/  FSEL R6, R4, R6, P0 ;  /* 0x0000000604067208 */ /* 0x000fe40000000000 */
[----:B------:R-:W-:Y:S01]  /*131e0*/  FSEL R7, R5, R3, P0 ;  /* 0x0000000305077208 */ /* 0x000fe20000000000 */
[----:B------:R-:W-:Y:S07]  /*131f0*/  BRA `(.L_x_17318) ;  /* 0x0000001c00c87947 */ /* 0x000fee0003800000 */
.L_x_17338:
        /* <DEDUP_REMOVED lines=135> */
.L_x_17346:
[----:B------:R-:W-:Y:S05]  /*13a70*/  BSYNC B0 ;  /* 0x0000000000007941 */ /* 0x000fea0003800000 */
.L_x_17345:
        /* <DEDUP_REMOVED lines=8> */
.L_x_17348:
[----:B------:R-:W-:Y:S05]  /*13b00*/  BSYNC B3 ;  /* 0x0000000000037941 */ /* 0x000fea0003800000 */
.L_x_17347:
        /* <DEDUP_REMOVED lines=73> */
.L_x_17350:
[----:B------:R-:W-:Y:S05]  /*13fa0*/  BSYNC B0 ;  /* 0x0000000000007941 */ /* 0x000fea0003800000 */
.L_x_17349:
[----:B------:R-:W-:Y:S02]  /*13fb0*/  LOP3.LUT R3, R7, 0x80000000, R43, 0xb8, !PT ;  /* 0x8000000007037812 */ /* 0x000fe400078eb82b */
[----:B------:R-:W-:Y:S02]  /*13fc0*/  FSEL R6, R4, R6, P1 ;  /* 0x0000000604067208 */ /* 0x000fe40000800000 */
[----:B------:R-:W-:Y:S01]  /*13fd0*/  FSEL R7, R5, R3, P1 ;  /* 0x0000000305077208 */ /* 0x000fe20000800000 */
[----:B------:R-:W-:Y:S06]  /*13fe0*/  BRA `(.L_x_17318) ;  /* 0x00000010004c7947 */ /* 0x000fec0003800000 */
.L_x_17337:
        /* <DEDUP_REMOVED lines=22> */
[----:B------:R-:W-:Y:S05]  /*14150*/  CALL.REL.NOINC `($__internal_31_$__cuda_sm20_div_rn_f64_full) ;  /* 0x00000968003c7944 */ /* 0x000fea0003c00000 */
.L_x_17352:
[----:B------:R-:W-:Y:S05]  /*14160*/  BSYNC B3 ;  /* 0x0000000000037941 */ /* 0x000fea0003800000 */
.L_x_17351:
        /* <DEDUP_REMOVED lines=23> */
[----:B------:R-:W-:Y:S05]  /*142e0*/  CALL.REL.NOINC `($__internal_31_$__cuda_sm20_div_rn_f64_full) ;  /* 0x0000096400d87944 */ /* 0x000fea0003c00000 */
[----:B------:R-:W-:Y:S02]  /*142f0*/  IMAD.MOV.U32 R4, RZ, RZ, R2 ;  /* 0x000000ffff047224 */ /* 0x000fe400078e0002 */
[----:B------:R-:W-:-:S07]  /*14300*/  IMAD.MOV.U32 R5, RZ, RZ, R3 ;  /* 0x000000ffff057224 */ /* 0x000fce00078e0003 */
.L_x_17354:
[----:B------:R-:W-:Y:S05]  /*14310*/  BSYNC B3 ;  /* 0x0000000000037941 */ /* 0x000fea0003800000 */
.L_x_17353:
        /* <DEDUP_REMOVED lines=136> */
.L_x_17356:
[----:B------:R-:W-:Y:S05]  /*14ba0*/  BSYNC B0 ;  /* 0x0000000000007941 */ /* 0x000fea0003800000 */
.L_x_17355:
[----:B------:R-:W-:Y:S04]  /*14bb0*/  BSSY B3, `(.L_x_17357) ;  /* 0x0000008000037945 */ /* 0x000fe80003800000 */
[----:B------:R-:W-:Y:S05]  /*14bc0*/  @P3 BRA P5, `(.L_x_17358) ;  /* 0x0000000000183947 */ /* 0x000fea0002800000 */
[----:B------:R-:W-:Y:S01]  /*14bd0*/  MOV R6, R44 ;  /* 0x0000002c00067202 */ /* 0x000fe20000000f00 */
[----:B------:R-:W-:Y:S01]  /*14be0*/  IMAD.MOV.U32 R5, RZ, RZ, R45 ;  /* 0x000000ffff057224 */ /* 0x000fe200078e002d */
[----:B------:R-:W-:Y:S01]  /*14bf0*/  MOV R4, 0x14c30 ;  /* 0x00014c3000047802 */ /* 0x000fe20000000f00 */
[----:B------:R-:W-:Y:S02]  /*14c00*/  IMAD.MOV.U32 R2, RZ, RZ, R48 ;  /* 0x000000ffff027224 */ /* 0x000fe400078e0030 */
[----:B------:R-:W-:-:S07]  /*14c10*/  IMAD.MOV.U32 R3, RZ, RZ, R49 ;  /* 0x000000ffff037224 */ /* 0x000fce00078e0031 */
[----:B------:R-:W-:Y:S05]  /*14c20*/  CALL.REL.NOINC `($__internal_31_$__cuda_sm20_div_rn_f64_full) ;  /* 0x0000095c00887944 */ /* 0x000fea0003c00000 */
.L_x_17358:
[----:B------:R-:W-:Y:S05]  /*14c30*/  BSYNC B3 ;  /* 0x0000000000037941 */ /* 0x000fea0003800000 */
.L_x_17357:
        /* <DEDUP_REMOVED lines=74> */
.L_x_17360:
[----:B------:R-:W-:Y:S05]  /*150e0*/  BSYNC B0 ;  /* 0x0000000000007941 */ /* 0x000fea0003800000 */
.L_x_17359:
[----:B------:R-:W-:Y:S02]  /*150f0*/  LOP3.LUT R3, R7, 0x80000000, R43, 0xb8, !PT ;  /* 0x8000000007037812 */ /* 0x000fe400078eb82b */
[----:B------:R-:W-:Y:S02]  /*15100*/  FSEL R6, R4, R6, P1 ;  /* 0x0000000604067208 */ /* 0x000fe40000800000 */
[----:B------:R-:W-:-:S07]  /*15110*/  FSEL R7, R5, R3, P1 ;  /* 0x0000000305077208 */ /* 0x000fce0000800000 */
.L_x_17318:
[----:B------:R-:W-:Y:S05]  /*15120*/  BSYNC B2 ;  /* 0x0000000000027941 */ /* 0x000fea0003800000 */
.L_x_17307:
        /* <DEDUP_REMOVED lines=8> */
.L_x_17228:
        /* <DEDUP_REMOVED lines=17> */
.L_x_17230:
[----:B------:R-:W-:Y:S05]  /*152c0*/  BSYNC B1 ;  /* 0x0000000000017941 */ /* 0x000fea0003800000 */
.L_x_17227:
        /* <DEDUP_REMOVED lines=132> */
[----:B------:R-:W-:Y:S05]  /*15b10*/  CALL.REL.NOINC `($__internal_32_$__cuda_sm20_dsqrt_rn_f64_mediumpath_v1) ;  /* 0x0000095400607944 */ /* 0x000fea0003c00000 */
[----:B------:R-:W-:-:S07]  /*15b20*/  IMAD.MOV.U32 R2, RZ, RZ, R4 ;  /* 0x000000ffff027224 */ /* 0x000fce00078e0004 */
.L_x_17368:
[----:B------:R-:W-:Y:S05]  /*15b30*/  BSYNC B3 ;  /* 0x0000000000037941 */ /* 0x000fea0003800000 */
.L_x_17367:
        /* <DEDUP_REMOVED lines=82> */
.L_x_17366:
        /* <DEDUP_REMOVED lines=36> */
.L_x_17376:
[----:B------:R-:W-:Y:S05]  /*162a0*/  BSYNC B4 ;  /* 0x0000000000047941 */ /* 0x000fea0003800000 */
.L_x_17375:
[----:B------:R-:W-:Y:S02]  /*162b0*/  IMAD.MOV.U32 R52, RZ, RZ, R2 ;  /* 0x000000ffff347224 */ /* 0x000fe400078e0002 */
[----:B------:R-:W-:Y:S01]  /*162c0*/  IMAD.MOV.U32 R53, RZ, RZ, R3 ;  /* 0x000000ffff357224 */ /* 0x000fe200078e0003 */
[----:B------:R-:W-:Y:S06]  /*162d0*/  BRA `(.L_x_17374) ;  /* 0x0000000000047947 */ /* 0x000fec0003800000 */
.L_x_17373:
[----:B------:R-:W-:-:S11]  /*162e0*/  DADD R52, -R62, R50 ;  /* 0x000000003e347229 */ /* 0x000fd60000000132 */
.L_x_17374:
[----:B------:R-:W-:Y:S05]  /*162f0*/  BSYNC B3 ;  /* 0x0000000000037941 */ /* 0x000fea0003800000 */
.L_x_17372:
        /* <DEDUP_REMOVED lines=31> */
.L_x_17381:
[----:B------:R-:W-:Y:S05]  /*164f0*/  BSYNC B4 ;  /* 0x0000000000047941 */ /* 0x000fea0003800000 */
.L_x_17380:
[----:B------:R-:W-:Y:S05]  /*16500*/  BRA `(.L_x_17379) ;  /* 0x0000000000047947 */ /* 0x000fea0003800000 */
.L_x_17378:
[----:B------:R-:W-:-:S11]  /*16510*/  DADD R2, R46, -R8 ;  /* 0x000000002e027229 */ /* 0x000fd60000000808 */
.L_x_17379:
[----:B------:R-:W-:Y:S05]  /*16520*/  BSYNC B3 ;  /* 0x0000000000037941 */ /* 0x000fea0003800000 */
.L_x_17377:
        /* <DEDUP_REMOVED lines=26> */
[----:B------:R-:W-:Y:S05]  /*166d0*/  CALL.REL.NOINC `($__internal_32_$__cuda_sm20_dsqrt_rn_f64_mediumpath_v1) ;  /* 0x0000094800707944 */ /* 0x000fea0003c00000 */
[----:B------:R-:W-:Y:S01]  /*166e0*/  MOV R6, R4 ;  /* 0x0000000400067202 */ /* 0x000fe20000000f00 */
[----:B------:R-:W-:-:S07]  /*166f0*/  IMAD.MOV.U32 R7, RZ, RZ, R3 ;  /* 0x000000ffff077224 */ /* 0x000fce00078e0003 */
.L_x_17383:
[----:B------:R-:W-:Y:S05]  /*16700*/  BSYNC B3 ;  /* 0x0000000000037941 */ /* 0x000fea0003800000 */
.L_x_17382:
        /* <DEDUP_REMOVED lines=86> */
.L_x_17384:
        /* <DEDUP_REMOVED lines=22> */
.L_x_17386:
[----:B------:R-:W-:Y:S05]  /*16dd0*/  BSYNC B3 ;  /* 0x0000000000037941 */ /* 0x000fea0003800000 */
.L_x_17385:
        /* <DEDUP_REMOVED lines=30> */
.L_x_17371:
        /* <DEDUP_REMOVED lines=25> */
.L_x_17389:
[----:B------:R-:W-:Y:S05]  /*17150*/  BSYNC B3 ;  /* 0x0000000000037941 */ /* 0x000fea0003800000 */
.L_x_17388:
        /* <DEDUP_REMOVED lines=27> */
.L_x_17392:
[----:B------:R-:W-:Y:S05]  /*17310*/  BSYNC B3 ;  /* 0x0000000000037941 */ /* 0x000fea0003800000 */
.L_x_17391:
        /* <DEDUP_REMOVED lines=30> */
.L_x_17390:
        /* <DEDUP_REMOVED lines=76> */
.L_x_17393:
[----:B------:R-:W-:Y:S01]  /*179c0*/  IMAD.MOV.U32 R2, RZ, RZ, 0x0 ;  /* 0x00000000ff027424 */ /* 0x000fe200078e00ff */
[----:B------:R-:W-:Y:S01]  /*179d0*/  FSETP.NEU.FTZ.AND P0, PT, R5, RZ, PT ;  /* 0x000000ff0500720b */ /* 0x000fe20003f1d000 */
[----:B------:R-:W-:-:S06]  /*179e0*/  IMAD.MOV.U32 R3, RZ, RZ, 0x7ff00000 ;  /* 0x7ff00000ff037424 */ /* 0x000fcc00078e00ff */
[----:B------:R-:W-:-:S10]  /*179f0*/  DFMA R2, R4, R2, +INF ;  /* 0x7ff000000402742b */ /* 0x000fd40000000002 */
[----:B------:R-:W-:Y:S02]  /*17a00*/  FSEL R64, R2, RZ, P0 ;  /* 0x000000ff02407208 */ /* 0x000fe40000000000 */
[----:B------:R-:W-:Y:S01]  /*17a10*/  FSEL R65, R3, -QNAN , P0 ;  /* 0xfff0000003417808 */ /* 0x000fe20000000000 */
[----:B------:R-:W-:Y:S06]  /*17a20*/  BRA `(.L_x_17369) ;  /* 0x00000004003c7947 */ /* 0x000fec0003800000 */
.L_x_17387:
        /* <DEDUP_REMOVED lines=24> */
[----:B------:R-:W-:Y:S05]  /*17bb0*/  CALL.REL.NOINC `($__internal_32_$__cuda_sm20_dsqrt_rn_f64_mediumpath_v1) ;  /* 0x0000093400387944 */ /* 0x000fea0003c00000 */
[----:B------:R-:W-:-:S07]  /*17bc0*/  IMAD.MOV.U32 R5, RZ, RZ, R3 ;  /* 0x000000ffff057224 */ /* 0x000fce00078e0003 */
.L_x_17395:
[----:B------:R-:W-:Y:S05]  /*17bd0*/  BSYNC B3 ;  /* 0x0000000000037941 */ /* 0x000fea0003800000 */
.L_x_17394:
        /* <DEDUP_REMOVED lines=21> */
.L_x_17397:
[----:B------:R-:W-:Y:S05]  /*17d30*/  BSYNC B3 ;  /* 0x0000000000037941 */ /* 0x000fea0003800000 */
.L_x_17396:
[----:B------:R-:W-:Y:S02]  /*17d40*/  IMAD.MOV.U32 R64, RZ, RZ, R2 ;  /* 0x000000ffff407224 */ /* 0x000fe400078e0002 */
[----:B------:R-:W-:Y:S01]  /*17d50*/  IMAD.MOV.U32 R65, RZ, RZ, R3 ;  /* 0x000000ffff417224 */ /* 0x000fe200078e0003 */
[----:B------:R-:W-:Y:S06]  /*17d60*/  BRA `(.L_x_17369) ;  /* 0x00000000006c7947 */ /* 0x000fec0003800000 */
.L_x_17370:
        /* <DEDUP_REMOVED lines=24> */
.L_x_17399:
[----:B------:R-:W-:Y:S05]  /*17ef0*/  BSYNC B3 ;  /* 0x0000000000037941 */ /* 0x000fea0003800000 */
.L_x_17398:
[----:B------:R-:W-:Y:S01]  /*17f00*/  IMAD.MOV.U32 R64, RZ, RZ, R4 ;  /* 0x000000ffff407224 */ /* 0x000fe200078e0004 */
[----:B------:R-:W-:-:S07]  /*17f10*/  MOV R65, R5 ;  /* 0x0000000500417202 */ /* 0x000fce0000000f00 */
.L_x_17369:
[----:B------:R-:W-:Y:S05]  /*17f20*/  BSYNC B2 ;  /* 0x0000000000027941 */ /* 0x000fea0003800000 */
.L_x_17365:
        /* <DEDUP_REMOVED lines=25> */
.L_x_17404:
[----:B------:R-:W-:Y:S05]  /*180c0*/  BSYNC B4 ;  /* 0x0000000000047941 */ /* 0x000fea0003800000 */
.L_x_17403:
        /* <DEDUP_REMOVED lines=49> */
.L_x_17406:
        /* <DEDUP_REMOVED lines=71> */
.L_x_17405:
        /* <DEDUP_REMOVED lines=37> */
.L_x_17415:
[----:B------:R-:W-:Y:S05]  /*18aa0*/  BSYNC B6 ;  /* 0x0000000000067941 */ /* 0x000fea0003800000 */
.L_x_17414:
[----:B------:R-:W-:Y:S01]  /*18ab0*/  IMAD.MOV.U32 R52, RZ, RZ, R2 ;  /* 0x000000ffff347224 */ /* 0x000fe200078e0002 */
[----:B------:R-:W-:Y:S01]  /*18ac0*/  MOV R53, R3 ;  /* 0x0000000300357202 */ /* 0x000fe20000000f00 */
[----:B------:R-:W-:Y:S06]  /*18ad0*/  BRA `(.L_x_17413) ;  /* 0x0000000000047947 */ /* 0x000fec0003800000 */
.L_x_17412:
[----:B------:R-:W-:-:S11]  /*18ae0*/  DADD R52, -R62, R50 ;  /* 0x000000003e347229 */ /* 0x000fd60000000132 */
.L_x_17413:
[----:B------:R-:W-:Y:S05]  /*18af0*/  BSYNC B5 ;  /* 0x0000000000057941 */ /* 0x000fea0003800000 */
.L_x_17411:
        /* <DEDUP_REMOVED lines=28> */
.L_x_17420:
[----:B------:R-:W-:Y:S05]  /*18cc0*/  BSYNC B6 ;  /* 0x0000000000067941 */ /* 0x000fea0003800000 */
.L_x_17419:
[----:B------:R-:W-:Y:S02]  /*18cd0*/  IMAD.MOV.U32 R68, RZ, RZ, R2 ;  /* 0x000000ffff447224 */ /* 0x000fe400078e0002 */
[----:B------:R-:W-:Y:S01]  /*18ce0*/  IMAD.MOV.U32 R69, RZ, RZ, R3 ;  /* 0x000000ffff457224 */ /* 0x000fe200078e0003 */
[----:B------:R-:W-:Y:S06]  /*18cf0*/  BRA `(.L_x_17418) ;  /* 0x0000000000047947 */ /* 0x000fec0003800000 */
.L_x_17417:
[----:B------:R-:W-:-:S11]  /*18d00*/  DADD R68, -R48, R46 ;  /* 0x0000000030447229 */ /* 0x000fd6000000012e */
.L_x_17418:
[----:B------:R-:W-:Y:S05]  /*18d10*/  BSYNC B5 ;  /* 0x0000000000057941 */ /* 0x000fea0003800000 */
.L_x_17416:
        /* <DEDUP_REMOVED lines=26> */
[----:B------:R-:W-:-:S07]  /*18ec0*/  MOV R5, R3 ;  /* 0x0000000300057202 */ /* 0x000fce0000000f00 */
.L_x_17422:
[----:B------:R-:W-:Y:S05]  /*18ed0*/  BSYNC B5 ;  /* 0x0000000000057941 */ /* 0x000fea0003800000 */
.L_x_17421:
[----:B------:R-:W-:Y:S02]  /*18ee0*/  IMAD.MOV.U32 R46, RZ, RZ, R4 ;  /* 0x000000ffff2e7224 */ /* 0x000fe400078e0004 */
[----:B------:R-:W-:Y:S01]  /*18ef0*/  IMAD.MOV.U32 R47, RZ, RZ, R5 ;  /* 0x000000ffff2f7224 */ /* 0x000fe200078e0005 */
[----:B------:R-:W-:Y:S06]  /*18f00*/  BRA `(.L_x_17423) ;  /* 0x0000000800347947 */ /* 0x000fec0003800000 */
.L_x_17410:
        /* <DEDUP_REMOVED lines=25> */
[----:B------:R-:W-:Y:S05]  /*190a0*/  CALL.REL.NOINC `($__internal_32_$__cuda_sm20_dsqrt_rn_f64_mediumpath_v1) ;  /* 0x0000091c00fc7944 */ /* 0x000fea0003c00000 */
[----:B------:R-:W-:-:S07]  /*190b0*/  IMAD.MOV.U32 R5, RZ, RZ, R3 ;  /* 0x000000ffff057224 */ /* 0x000fce00078e0003 */
.L_x_17426:
[----:B------:R-:W-:Y:S05]  /*190c0*/  BSYNC B5 ;  /* 0x0000000000057941 */ /* 0x000fea0003800000 */
.L_x_17425:
[----:B------:R-:W-:Y:S02]  /*190d0*/  IMAD.MOV.U32 R46, RZ, RZ, R4 ;  /* 0x000000ffff2e7224 */ /* 0x000fe400078e0004 */
[----:B------:R-:W-:Y:S01]  /*190e0*/  IMAD.MOV.U32 R47, RZ, RZ, R5 ;  /* 0x000000ffff2f7224 */ /* 0x000fe200078e0005 */
[----:B------:R-:W-:Y:S06]  /*190f0*/  BRA `(.L_x_17423) ;  /* 0x0000000400b87947 */ /* 0x000fec0003800000 */
.L_x_17424:
        /* <DEDUP_REMOVED lines=26> */
[----:B------:R-:W-:Y:S01]  /*192a0*/  IMAD.MOV.U32 R8, RZ, RZ, R4 ;  /* 0x000000ffff087224 */ /* 0x000fe200078e0004 */
[----:B------:R-:W-:-:S07]  /*192b0*/  MOV R9, R3 ;  /* 0x0000000300097202 */ /* 0x000fce0000000f00 */
.L_x_17428:
[----:B------:R-:W-:Y:S05]  /*192c0*/  BSYNC B5 ;  /* 0x0000000000057941 */ /* 0x000fea0003800000 */
.L_x_17427:
        /* <DEDUP_REMOVED lines=21> */
.L_x_17430:
[----:B------:R-:W-:Y:S05]  /*19420*/  BSYNC B5 ;  /* 0x0000000000057941 */ /* 0x000fea0003800000 */
.L_x_17429:
[----:B------:R-:W-:Y:S01]  /*19430*/  DMUL R66, R66, 8.11296384146066816958e+31 ;  /* 0x4690000042427828 */ /* 0x000fe20000000000 */
[----:B------:R-:W-:Y:S02]  /*19440*/  IMAD.MOV.U32 R46, RZ, RZ, R2 ;  /* 0x000000ffff2e7224 */ /* 0x000fe400078e0002 */
[----:B------:R-:W-:Y:S01]  /*19450*/  IMAD.MOV.U32 R47, RZ, RZ, R3 ;  /* 0x000000ffff2f7224 */ /* 0x000fe200078e0003 */
[----:B------:R-:W-:Y:S07]  /*19460*/  BRA `(.L_x_17423) ;  /* 0x0000000000dc7947 */ /* 0x000fee0003800000 */
.L_x_17409:
        /* <DEDUP_REMOVED lines=22> */
[----:B------:R-:W-:Y:S01]  /*195d0*/  MOV R46, R4 ;  /* 0x00000004002e7202 */ /* 0x000fe20000000f00 */
[----:B------:R-:W-:-:S07]  /*195e0*/  IMAD.MOV.U32 R47, RZ, RZ, R3 ;  /* 0x000000ffff2f7224 */ /* 0x000fce00078e0003 */
.L_x_17432:
[----:B------:R-:W-:Y:S05]  /*195f0*/  BSYNC B5 ;  /* 0x0000000000057941 */ /* 0x000fea0003800000 */
.L_x_17431:
        /* <DEDUP_REMOVED lines=28> */
.L_x_17434:
[----:B------:R-:W-:Y:S05]  /*197c0*/  BSYNC B5 ;  /* 0x0000000000057941 */ /* 0x000fea0003800000 */
.L_x_17433:
[----:B------:R-:W-:-:S11]  /*197d0*/  DMUL R46, R2, R46 ;  /* 0x0000002e022e7228 */ /* 0x000fd60000000000 */
.L_x_17423:
[----:B------:R-:W-:Y:S05]  /*197e0*/  BSYNC B4 ;  /* 0x0000000000047941 */ /* 0x000fea0003800000 */
.L_x_17408:
[----:B------:R-:W-:Y:S05]  /*197f0*/  BRA `(.L_x_17435) ;  /* 0x0000000000087947 */ /* 0x000fea0003800000 */
.L_x_17402:
[----:B------:R-:W-:Y:S02]  /*19800*/  DMUL R46, R44, 9.00719925474099200000e+15 ;  /* 0x434000002c2e7828 */ /* 0x000fe40000000000 */
[----:B------:R-:W-:-:S11]  /*19810*/  DMUL R66, R66, 9.00719925474099200000e+15 ;  /* 0x4340000042427828 */ /* 0x000fd60000000000 */
.L_x_17435:
[----:B------:R-:W-:Y:S05]  /*19820*/  BSYNC B2 ;  /* 0x0000000000027941 */ /* 0x000fea0003800000 */
.L_x_17401:
        /* <DEDUP_REMOVED lines=28> */
.L_x_17437:
[----:B------:R-:W-:Y:S05]  /*199f0*/  BSYNC B2 ;  /* 0x0000000000027941 */ /* 0x000fea0003800000 */
.L_x_17436:
        /* <DEDUP_REMOVED lines=82> */
.L_x_17439:
[----:B------:R-:W-:Y:S02]  /*19f20*/  FSEL R2, RZ, 3.37028055040000000000e+12, P1 ;  /* 0x54442d18ff027808 */ /* 0x000fe40000800000 */
[----:B------:R-:W-:-:S07]  /*19f30*/  FSEL R3, RZ, 2.1426990032196044922, P1 ;  /* 0x400921fbff037808 */ /* 0x000fce0000800000 */
.L_x_17440:
[----:B------:R-:W-:Y:S05]  /*19f40*/  BSYNC B0 ;  /* 0x0000000000007941 */ /* 0x000fea0003800000 */
.L_x_17438:
[----:B------:R-:W-:Y:S01]  /*19f50*/  DADD R46, |R46|, |R66| ;  /* 0x000000002e2e7229 */ /* 0x000fe20000000642 */
[----:B------:R-:W-:-:S07]  /*19f60*/  LOP3.LUT R67, R3, 0x80000000, R67, 0xb8, !PT ;  /* 0x8000000003437812 */ /* 0x000fce00078eb843 */
[----:B------:R-:W-:-:S06]  /*19f70*/  DSETP.GTU.AND P0, PT, |R46|, +INF , PT ;  /* 0x7ff000002e00742a */ /* 0x000fcc0003f0c200 */
[----:B------:R-:W-:Y:S02]  /*19f80*/  FSEL R2, R46, R2, P0 ;  /* 0x000000022e027208 */ /* 0x000fe40000000000 */
[----:B------:R-:W-:-:S07]  /*19f90*/  FSEL R3, R47, R67, P0 ;  /* 0x000000432f037208 */ /* 0x000fce0000000000 */
.L_x_17407:
[----:B------:R-:W-:Y:S05]  /*19fa0*/  BSYNC B3 ;  /* 0x0000000000037941 */ /* 0x000fea0003800000 */
.L_x_17400:
[----:B------:R-:W-:Y:S01]  /*19fb0*/  LOP3.LUT R39, R3, 0x80000000, R39, 0xb8, !PT ;  /* 0x8000000003277812 */ /* 0x000fe200078eb827 */
[----:B------:R-:W-:Y:S01]  /*19fc0*/  IMAD.MOV.U32 R38, RZ, RZ, R2 ;  /* 0x000000ffff267224 */ /* 0x000fe200078e0002 */
[----:B------:R-:W-:Y:S02]  /*19fd0*/  LOP3.LUT R37, R65, 0x80000000, R37, 0xb8, !PT ;  /* 0x8000000041257812 */ /* 0x000fe400078eb825 */
[----:B------:R-:W-:Y:S01]  /*19fe0*/  MOV R36, R64 ;  /* 0x0000004000247202 */ /* 0x000fe20000000f00 */
[----:B------:R-:W-:Y:S06]  /*19ff0*/  BRA `(.L_x_17364) ;  /* 0x0000005800e07947 */ /* 0x000fec0003800000 */
.L_x_17363:
        /* <DEDUP_REMOVED lines=113> */
.L_x_17446:
[----:B------:R-:W-:Y:S05]  /*1a710*/  BSYNC B0 ;  /* 0x0000000000007941 */ /* 0x000fea0003800000 */
.L_x_17445:
        /* <DEDUP_REMOVED lines=8> */
.L_x_17448:
[----:B------:R-:W-:Y:S05]  /*1a7a0*/  BSYNC B3 ;  /* 0x0000000000037941 */ /* 0x000fea0003800000 */
.L_x_17447:
        /* <DEDUP_REMOVED lines=82> */
.L_x_17450:
[----:B------:R-:W-:-:S04]  /*1acd0*/  ISETP.GE.AND P0, PT, R45, RZ, PT ;  /* 0x000000ff2d00720c */ /* 0x000fc80003f06270 */
[----:B------:R-:W-:Y:S02]  /*1ace0*/  FSEL R6, RZ, 3.37028055040000000000e+12, P0 ;  /* 0x54442d18ff067808 */ /* 0x000fe40000000000 */
[----:B------:R-:W-:-:S07]  /*1acf0*/  FSEL R7, RZ, 2.1426990032196044922, P0 ;  /* 0x400921fbff077808 */ /* 0x000fce0000000000 */
.L_x_17451:
[----:B------:R-:W-:Y:S05]  /*1ad00*/  BSYNC B0 ;  /* 0x0000000000007941 */ /* 0x000fea0003800000 */
.L_x_17449:
[----:B------:R-:W-:Y:S01]  /*1ad10*/  DADD R2, |R36|, |R38| ;  /* 0x0000000024027229 */ /* 0x000fe20000000626 */
[----:B------:R-:W-:Y:S01]  /*1ad20*/  LOP3.LUT R11, R7, 0x80000000, R11, 0xb8, !PT ;  /* 0x80000000070b7812 */ /* 0x000fe200078eb80b */
[----:B------:R-:W-:-:S06]  /*1ad30*/  DMUL R46, R46, 0.5 ;  /* 0x3fe000002e2e7828 */ /* 0x000fcc0000000000 */
[----:B------:R-:W-:-:S06]  /*1ad40*/  DSETP.GTU.AND P0, PT, |R2|, +INF , PT ;  /* 0x7ff000000200742a */ /* 0x000fcc0003f0c200 */
[----:B------:R-:W-:Y:S02]  /*1ad50*/  FSEL R6, R2, R6, P0 ;  /* 0x0000000602067208 */ /* 0x000fe40000000000 */
[----:B------:R-:W-:Y:S01]  /*1ad60*/  FSEL R7, R3, R11, P0 ;  /* 0x0000000b03077208 */ /* 0x000fe20000000000 */
[----:B------:R-:W-:Y:S06]  /*1ad70*/  BRA `(.L_x_17452) ;  /* 0x0000004c00187947 */ /* 0x000fec0003800000 */
.L_x_17444:
        /* <DEDUP_REMOVED lines=135> */
.L_x_17454:
[----:B------:R-:W-:Y:S05]  /*1b5f0*/  BSYNC B0 ;  /* 0x0000000000007941 */ /* 0x000fea0003800000 */
.L_x_17453:
        /* <DEDUP_REMOVED lines=8> */
.L_x_17456:
[----:B------:R-:W-:Y:S05]  /*1b680*/  BSYNC B3 ;  /* 0x0000000000037941 */ /* 0x000fea0003800000 */
.L_x_17455:
        /* <DEDUP_REMOVED lines=82> */
.L_x_17458:
[----:B------:R-:W-:-:S04]  /*1bbb0*/  ISETP.GE.AND P0, PT, R45, RZ, PT ;  /* 0x000000ff2d00720c */ /* 0x000fc80003f06270 */
[----:B------:R-:W-:Y:S02]  /*1bbc0*/  FSEL R6, RZ, 3.37028055040000000000e+12, P0 ;  /* 0x54442d18ff067808 */ /* 0x000fe40000000000 */
[----:B------:R-:W-:-:S07]  /*1bbd0*/  FSEL R7, RZ, 2.1426990032196044922, P0 ;  /* 0x400921fbff077808 */ /* 0x000fce0000000000 */
.L_x_17459:
[----:B------:R-:W-:Y:S05]  /*1bbe0*/  BSYNC B0 ;  /* 0x0000000000007941 */ /* 0x000fea0003800000 */
.L_x_17457:
[----:B------:R-:W-:Y:S01]  /*1bbf0*/  DADD R2, |R36|, |R38| ;  /* 0x0000000024027229 */ /* 0x000fe20000000626 */
[----:B------:R-:W-:-:S07]  /*1bc00*/  LOP3.LUT R11, R7, 0x80000000, R11, 0xb8, !PT ;  /* 0x80000000070b7812 */ /* 0x000fce00078eb80b */
[----:B------:R-:W-:-:S06]  /*1bc10*/  DSETP.GTU.AND P0, PT, |R2|, +INF , PT ;  /* 0x7ff000000200742a */ /* 0x000fcc0003f0c200 */
[----:B------:R-:W-:Y:S02]  /*1bc20*/  FSEL R6, R2, R6, P0 ;  /* 0x0000000602067208 */ /* 0x000fe40000000000 */
[----:B------:R-:W-:Y:S01]  /*1bc30*/  FSEL R7, R3, R11, P0 ;  /* 0x0000000b03077208 */ /* 0x000fe20000000000 */
[----:B------:R-:W-:Y:S06]  /*1bc40*/  BRA `(.L_x_17452) ;  /* 0x0000003c00647947 */ /* 0x000fec0003800000 */
.L_x_17443:
        /* <DEDUP_REMOVED lines=23> */
.L_x_17461:
[----:B------:R-:W-:Y:S05]  /*1bdc0*/  BSYNC B3 ;  /* 0x0000000000037941 */ /* 0x000fea0003800000 */
.L_x_17460:
        /* <DEDUP_REMOVED lines=23> */
[----:B------:R-:W-:Y:S05]  /*1bf40*/  CALL.REL.NOINC `($__internal_31_$__cuda_sm20_div_rn_f64_full) ;  /* 0x000008e800c07944 */ /* 0x000fea0003c00000 */
[----:B------:R-:W-:Y:S02]  /*1bf50*/  IMAD.MOV.U32 R4, RZ, RZ, R2 ;  /* 0x000000ffff047224 */ /* 0x000fe400078e0002 */
[----:B------:R-:W-:-:S07]  /*1bf60*/  IMAD.MOV.U32 R5, RZ, RZ, R3 ;  /* 0x000000ffff057224 */ /* 0x000fce00078e0003 */
.L_x_17463:
[----:B------:R-:W-:Y:S05]  /*1bf70*/  BSYNC B3 ;  /* 0x0000000000037941 */ /* 0x000fea0003800000 */
.L_x_17462:
        /* <DEDUP_REMOVED lines=136> */
.L_x_17465:
[----:B------:R-:W-:Y:S05]  /*1c800*/  BSYNC B0 ;  /* 0x0000000000007941 */ /* 0x000fea0003800000 */
.L_x_17464:
        /* <DEDUP_REMOVED lines=8> */
.L_x_17467:
[----:B------:R-:W-:Y:S05]  /*1c890*/  BSYNC B3 ;  /* 0x0000000000037941 */ /* 0x000fea0003800000 */
.L_x_17466:
        /* <DEDUP_REMOVED lines=82> */
.L_x_17469:
[----:B------:R-:W-:-:S04]  /*1cdc0*/  ISETP.GE.AND P0, PT, R45, RZ, PT ;  /* 0x000000ff2d00720c */ /* 0x000fc80003f06270 */
[----:B------:R-:W-:Y:S02]  /*1cdd0*/  FSEL R6, RZ, 3.37028055040000000000e+12, P0 ;  /* 0x54442d18ff067808 */ /* 0x000fe40000000000 */
[----:B------:R-:W-:-:S07]  /*1cde0*/  FSEL R7, RZ, 2.1426990032196044922, P0 ;  /* 0x400921fbff077808 */ /* 0x000fce0000000000 */
.L_x_17470:
[----:B------:R-:W-:Y:S05]  /*1cdf0*/  BSYNC B0 ;  /* 0x0000000000007941 */ /* 0x000fea0003800000 */
.L_x_17468:
[----:B------:R-:W-:Y:S01]  /*1ce00*/  DADD R2, |R36|, |R38| ;  /* 0x0000000024027229 */ /* 0x000fe20000000626 */
[----:B------:R-:W-:Y:S01]  /*1ce10*/  LOP3.LUT R11, R7, 0x80000000, R11, 0xb8, !PT ;  /* 0x80000000070b7812 */ /* 0x000fe200078eb80b */
[----:B------:R-:W-:-:S06]  /*1ce20*/  DADD R46, R46, 1 ;  /* 0x3ff000002e2e7429 */ /* 0x000fcc0000000000 */
[----:B------:R-:W-:-:S06]  /*1ce30*/  DSETP.GTU.AND P0, PT, |R2|, +INF , PT ;  /* 0x7ff000000200742a */ /* 0x000fcc0003f0c200 */
[----:B------:R-:W-:Y:S02]  /*1ce40*/  FSEL R6, R2, R6, P0 ;  /* 0x0000000602067208 */ /* 0x000fe40000000000 */
[----:B------:R-:W-:Y:S01]  /*1ce50*/  FSEL R7, R3, R11, P0 ;  /* 0x0000000b03077208 */ /* 0x000fe20000000000 */
[----:B------:R-:W-:Y:S06]  /*1ce60*/  BRA `(.L_x_17452) ;  /* 0x0000002800dc7947 */ /* 0x000fec0003800000 */
.L_x_17442:
        /* <DEDUP_REMOVED lines=108> */
.L_x_17474:
[----:B------:R-:W-:Y:S05]  /*1d530*/  BSYNC B0 ;  /* 0x0000000000007941 */ /* 0x000fea0003800000 */
.L_x_17473:
        /* <DEDUP_REMOVED lines=8> */
.L_x_17476:
[----:B------:R-:W-:Y:S05]  /*1d5c0*/  BSYNC B3 ;  /* 0x0000000000037941 */ /* 0x000fea0003800000 */
.L_x_17475:
        /* <DEDUP_REMOVED lines=73> */
.L_x_17478:
[----:B------:R-:W-:Y:S05]  /*1da60*/  BSYNC B0 ;  /* 0x0000000000007941 */ /* 0x000fea0003800000 */
.L_x_17477:
[----:B------:R-:W-:Y:S01]  /*1da70*/  LOP3.LUT R3, R7, 0x80000000, R39, 0xb8, !PT ;  /* 0x8000000007037812 */ /* 0x000fe200078eb827 */
[----:B------:R-:W-:Y:S01]  /*1da80*/  DMUL R46, R46, 0.5 ;  /* 0x3fe000002e2e7828 */ /* 0x000fe20000000000 */
[----:B------:R-:W-:Y:S02]  /*1da90*/  FSEL R6, R4, R6, P0 ;  /* 0x0000000604067208 */ /* 0x000fe40000000000 */
[----:B------:R-:W-:Y:S01]  /*1daa0*/  FSEL R7, R5, R3, P0 ;  /* 0x0000000305077208 */ /* 0x000fe20000000000 */
[----:B------:R-:W-:Y:S07]  /*1dab0*/  BRA `(.L_x_17452) ;  /* 0x0000001c00c87947 */ /* 0x000fee0003800000 */
.L_x_17472:
        /* <DEDUP_REMOVED lines=135> */
.L_x_17480:
[----:B------:R-:W-:Y:S05]  /*1e330*/  BSYNC B0 ;  /* 0x0000000000007941 */ /* 0x000fea0003800000 */
.L_x_17479:
        /* <DEDUP_REMOVED lines=8> */
.L_x_17482:
[----:B------:R-:W-:Y:S05]  /*1e3c0*/  BSYNC B3 ;  /* 0x0000000000037941 */ /* 0x000fea0003800000 */
.L_x_17481:
        /* <DEDUP_REMOVED lines=73> */
.L_x_17484:
[----:B------:R-:W-:Y:S05]  /*1e860*/  BSYNC B0 ;  /* 0x0000000000007941 */ /* 0x000fea0003800000 */
.L_x_17483:
[----:B------:R-:W-:Y:S02]  /*1e870*/  LOP3.LUT R3, R7, 0x80000000, R39, 0xb8, !PT ;  /* 0x8000000007037812 */ /* 0x000fe400078eb827 */
[----:B------:R-:W-:Y:S02]  /*1e880*/  FSEL R6, R4, R6, P1 ;  /* 0x0000000604067208 */ /* 0x000fe40000800000 */
[----:B------:R-:W-:Y:S01]  /*1e890*/  FSEL R7, R5, R3, P1 ;  /* 0x0000000305077208 */ /* 0x000fe20000800000 */
[----:B------:R-:W-:Y:S06]  /*1e8a0*/  BRA `(.L_x_17452) ;  /* 0x00000010004c7947 */ /* 0x000fec0003800000 */
.L_x_17471:
        /* <DEDUP_REMOVED lines=23> */
.L_x_17486:
[----:B------:R-:W-:Y:S05]  /*1ea20*/  BSYNC B3 ;  /* 0x0000000000037941 */ /* 0x000fea0003800000 */
.L_x_17485:
        /* <DEDUP_REMOVED lines=23> */
[----:B------:R-:W-:Y:S05]  /*1eba0*/  CALL.REL.NOINC `($__internal_31_$__cuda_sm20_div_rn_f64_full) ;  /* 0x000008bc00a87944 */ /* 0x000fea0003c00000 */
[----:B------:R-:W-:Y:S02]  /*1ebb0*/  IMAD.MOV.U32 R4, RZ, RZ, R2 ;  /* 0x000000ffff047224 */ /* 0x000fe400078e0002 */
[----:B------:R-:W-:-:S07]  /*1ebc0*/  IMAD.MOV.U32 R5, RZ, RZ, R3 ;  /* 0x000000ffff057224 */ /* 0x000fce00078e0003 */
.L_x_17488:
[----:B------:R-:W-:Y:S05]  /*1ebd0*/  BSYNC B3 ;  /* 0x0000000000037941 */ /* 0x000fea0003800000 */
.L_x_17487:
        /* <DEDUP_REMOVED lines=136> */
.L_x_17490:
[----:B------:R-:W-:Y:S05]  /*1f460*/  BSYNC B0 ;  /* 0x0000000000007941 */ /* 0x000fea0003800000 */
.L_x_17489:
        /* <DEDUP_REMOVED lines=8> */
.L_x_17492:
[----:B------:R-:W-:Y:S05]  /*1f4f0*/  BSYNC B3 ;  /* 0x0000000000037941 */ /* 0x000fea0003800000 */
.L_x_17491:
        /* <DEDUP_REMOVED lines=74> */
.L_x_17494:
[----:B------:R-:W-:Y:S05]  /*1f9a0*/  BSYNC B0 ;  /* 0x0000000000007941 */ /* 0x000fea0003800000 */
.L_x_17493:
[----:B------:R-:W-:Y:S02]  /*1f9b0*/  LOP3.LUT R3, R7, 0x80000000, R39, 0xb8, !PT ;  /* 0x8000000007037812 */ /* 0x000fe400078eb827 */
[----:B------:R-:W-:Y:S02]  /*1f9c0*/  FSEL R6, R4, R6, P1 ;  /* 0x0000000604067208 */ /* 0x000fe40000800000 */
[----:B------:R-:W-:-:S07]  /*1f9d0*/  FSEL R7, R5, R3, P1 ;  /* 0x0000000305077208 */ /* 0x000fce0000800000 */
.L_x_17452:
[----:B------:R-:W-:Y:S05]  /*1f9e0*/  BSYNC B2 ;  /* 0x0000000000027941 */ /* 0x000fea0003800000 */
.L_x_17441:
        /* <DEDUP_REMOVED lines=8> */
.L_x_17362:
        /* <DEDUP_REMOVED lines=17> */
.L_x_17364:
[----:B------:R-:W-:Y:S05]  /*1fb80*/  BSYNC B1 ;  /* 0x0000000000017941 */ /* 0x000fea0003800000 */
.L_x_17361:
        /* <DEDUP_REMOVED lines=134> */
.L_x_17502:
[----:B------:R-:W-:Y:S05]  /*203f0*/  BSYNC B3 ;  /* 0x0000000000037941 */ /* 0x000fea0003800000 */
.L_x_17501:
        /* <DEDUP_REMOVED lines=82> */
.L_x_17500:
        /* <DEDUP_REMOVED lines=36> */
.L_x_17510:
[----:B------:R-:W-:Y:S05]  /*20b60*/  BSYNC B4 ;  /* 0x0000000000047941 */ /* 0x000fea0003800000 */
.L_x_17509:
[----:B------:R-:W-:Y:S02]  /*20b70*/  IMAD.MOV.U32 R52, RZ, RZ, R2 ;  /* 0x000000ffff347224 */ /* 0x000fe400078e0002 */
[----:B------:R-:W-:Y:S01]  /*20b80*/  IMAD.MOV.U32 R53, RZ, RZ, R3 ;  /* 0x000000ffff357224 */ /* 0x000fe200078e0003 */
[----:B------:R-:W-:Y:S06]  /*20b90*/  BRA `(.L_x_17508) ;  /* 0x0000000000047947 */ /* 0x000fec0003800000 */
.L_x_17507:
[----:B------:R-:W-:-:S11]  /*20ba0*/  DADD R52, -R62, R50 ;  /* 0x000000003e347229 */ /* 0x000fd60000000132 */
.L_x_17508:
[----:B------:R-:W-:Y:S05]  /*20bb0*/  BSYNC B3 ;  /* 0x0000000000037941 */ /* 0x000fea0003800000 */
.L_x_17506:
        /* <DEDUP_REMOVED lines=31> */
.L_x_17515:
[----:B------:R-:W-:Y:S05]  /*20db0*/  BSYNC B4 ;  /* 0x0000000000047941 */ /* 0x000fea0003800000 */
.L_x_17514:
[----:B------:R-:W-:Y:S05]  /*20dc0*/  BRA `(.L_x_17513) ;  /* 0x0000000000047947 */ /* 0x000fea0003800000 */
.L_x_17512:
[----:B------:R-:W-:-:S11]  /*20dd0*/  DADD R2, R46, -R8 ;  /* 0x000000002e027229 */ /* 0x000fd60000000808 */
.L_x_17513:
[----:B------:R-:W-:Y:S05]  /*20de0*/  BSYNC B3 ;  /* 0x0000000000037941 */ /* 0x000fea0003800000 */
.L_x_17511:
        /* <DEDUP_REMOVED lines=27> */
[----:B------:R-:W-:Y:S01]  /*20fa0*/  IMAD.MOV.U32 R6, RZ, RZ, R4 ;  /* 0x000000ffff067224 */ /* 0x000fe200078e0004 */
[----:B------:R-:W-:-:S07]  /*20fb0*/  MOV R7, R3 ;  /* 0x0000000300077202 */ /* 0x000fce0000000f00 */
.L_x_17517:
[----:B------:R-:W-:Y:S05]  /*20fc0*/  BSYNC B3 ;  /* 0x0000000000037941 */ /* 0x000fea0003800000 */
.L_x_17516:
        /* <DEDUP_REMOVED lines=86> */
.L_x_17518:
        /* <DEDUP_REMOVED lines=22> */
.L_x_17520:
[----:B------:R-:W-:Y:S05]  /*21690*/  BSYNC B3 ;  /* 0x0000000000037941 */ /* 0x000fea0003800000 */
.L_x_17519:
        /* <DEDUP_REMOVED lines=30> */
.L_x_17505:
        /* <DEDUP_REMOVED lines=25> */
.L_x_17523:
[----:B------:R-:W-:Y:S05]  /*21a10*/  BSYNC B3 ;  /* 0x0000000000037941 */ /* 0x000fea0003800000 */
.L_x_17522:
        /* <DEDUP_REMOVED lines=27> */
.L_x_17526:
[----:B------:R-:W-:Y:S05]  /*21bd0*/  BSYNC B3 ;  /* 0x0000000000037941 */ /* 0x000fea0003800000 */
.L_x_17525:
        /* <DEDUP_REMOVED lines=30> */
.L_x_17524:
        /* <DEDUP_REMOVED lines=76> */
.L_x_17527:
[----:B------:R-:W-:Y:S01]  /*22280*/  IMAD.MOV.U32 R2, RZ, RZ, 0x0 ;  /* 0x00000000ff027424 */ /* 0x000fe200078e00ff */
[----:B------:R-:W-:Y:S01]  /*22290*/  FSETP.NEU.FTZ.AND P0, PT, R5, RZ, PT ;  /* 0x000000ff0500720b */ /* 0x000fe20003f1d000 */
[----:B------:R-:W-:-:S06]  /*222a0*/  IMAD.MOV.U32 R3, RZ, RZ, 0x7ff00000 ;  /* 0x7ff00000ff037424 */ /* 0x000fcc00078e00ff */
[----:B------:R-:W-:-:S10]  /*222b0*/  DFMA R2, R4, R2, +INF ;  /* 0x7ff000000402742b */ /* 0x000fd40000000002 */
[----:B------:R-:W-:Y:S02]  /*222c0*/  FSEL R64, R2, RZ, P0 ;  /* 0x000000ff02407208 */ /* 0x000fe40000000000 */
[----:B------:R-:W-:Y:S01]  /*222d0*/  FSEL R65, R3, -QNAN , P0 ;  /* 0xfff0000003417808 */ /* 0x000fe20000000000 */
[----:B------:R-:W-:Y:S06]  /*222e0*/  BRA `(.L_x_17503) ;  /* 0x00000004003c7947 */ /* 0x000fec0003800000 */
.L_x_17521:
        /* <DEDUP_REMOVED lines=26> */
.L_x_17529:
[----:B------:R-:W-:Y:S05]  /*22490*/  BSYNC B3 ;  /* 0x0000000000037941 */ /* 0x000fea0003800000 */
.L_x_17528:
        /* <DEDUP_REMOVED lines=21> */
.L_x_17531:
[----:B------:R-:W-:Y:S05]  /*225f0*/  BSYNC B3 ;  /* 0x0000000000037941 */ /* 0x000fea0003800000 */
.L_x_17530:
[----:B------:R-:W-:Y:S02]  /*22600*/  IMAD.MOV.U32 R64, RZ, RZ, R2 ;  /* 0x000000ffff407224 */ /* 0x000fe400078e0002 */
[----:B------:R-:W-:Y:S01]  /*22610*/  IMAD.MOV.U32 R65, RZ, RZ, R3 ;  /* 0x000000ffff417224 */ /* 0x000fe200078e0003 */
[----:B------:R-:W-:Y:S06]  /*22620*/  BRA `(.L_x_17503) ;  /* 0x00000000006c7947 */ /* 0x000fec0003800000 */
.L_x_17504:
        /* <DEDUP_REMOVED lines=24> */
.L_x_17533:
[----:B------:R-:W-:Y:S05]  /*227b0*/  BSYNC B3 ;  /* 0x0000000000037941 */ /* 0x000fea0003800000 */
.L_x_17532:
[----:B------:R-:W-:Y:S02]  /*227c0*/  IMAD.MOV.U32 R64, RZ, RZ, R4 ;  /* 0x000000ffff407224 */ /* 0x000fe400078e0004 */
[----:B------:R-:W-:-:S07]  /*227d0*/  IMAD.MOV.U32 R65, RZ, RZ, R5 ;  /* 0x000000ffff417224 */ /* 0x000fce00078e0005 */
.L_x_17503:
[----:B------:R-:W-:Y:S05]  /*227e0*/  BSYNC B2 ;  /* 0x0000000000027941 */ /* 0x000fea0003800000 */
.L_x_17499:
        /* <DEDUP_REMOVED lines=25> */
.L_x_17538:
[----:B------:R-:W-:Y:S05]  /*22980*/  BSYNC B4 ;  /* 0x0000000000047941 */ /* 0x000fea0003800000 */
.L_x_17537:
        /* <DEDUP_REMOVED lines=49> */
.L_x_17540:
        /* <DEDUP_REMOVED lines=71> */
.L_x_17539:
        /* <DEDUP_REMOVED lines=37> */
.L_x_17549:
[----:B------:R-:W-:Y:S05]  /*23360*/  BSYNC B6 ;  /* 0x0000000000067941 */ /* 0x000fea0003800000 */
.L_x_17548:
[----:B------:R-:W-:Y:S02]  /*23370*/  IMAD.MOV.U32 R52, RZ, RZ, R2 ;  /* 0x000000ffff347224 */ /* 0x000fe400078e0002 */
[----:B------:R-:W-:Y:S01]  /*23380*/  IMAD.MOV.U32 R53, RZ, RZ, R3 ;  /* 0x000000ffff357224 */ /* 0x000fe200078e0003 */
[----:B------:R-:W-:Y:S06]  /*23390*/  BRA `(.L_x_17547) ;  /* 0x0000000000047947 */ /* 0x000fec0003800000 */
.L_x_17546:
[----:B------:R-:W-:-:S11]  /*233a0*/  DADD R52, -R62, R50 ;  /* 0x000000003e347229 */ /* 0x000fd60000000132 */
.L_x_17547:
[----:B------:R-:W-:Y:S05]  /*233b0*/  BSYNC B5 ;  /* 0x0000000000057941 */ /* 0x000fea0003800000 */
.L_x_17545:
        /* <DEDUP_REMOVED lines=28> */
.L_x_17554:
[----:B------:R-:W-:Y:S05]  /*23580*/  BSYNC B6 ;  /* 0x0000000000067941 */ /* 0x000fea0003800000 */
.L_x_17553:
[----:B------:R-:W-:Y:S02]  /*23590*/  IMAD.MOV.U32 R68, RZ, RZ, R2 ;  /* 0x000000ffff447224 */ /* 0x000fe400078e0002 */
[----:B------:R-:W-:Y:S01]  /*235a0*/  IMAD.MOV.U32 R69, RZ, RZ, R3 ;  /* 0x000000ffff457224 */ /* 0x000fe200078e0003 */
[----:B------:R-:W-:Y:S06]  /*235b0*/  BRA `(.L_x_17552) ;  /* 0x0000000000047947 */ /* 0x000fec0003800000 */
.L_x_17551:
[----:B------:R-:W-:-:S11]  /*235c0*/  DADD R68, -R48, R46 ;  /* 0x0000000030447229 */ /* 0x000fd6000000012e */
.L_x_17552:
[----:B------:R-:W-:Y:S05]  /*235d0*/  BSYNC B5 ;  /* 0x0000000000057941 */ /* 0x000fea0003800000 */
.L_x_17550:
        /* <DEDUP_REMOVED lines=27> */
.L_x_17556:
[----:B------:R-:W-:Y:S05]  /*23790*/  BSYNC B5 ;  /* 0x0000000000057941 */ /* 0x000fea0003800000 */
.L_x_17555:
[----:B------:R-:W-:Y:S01]  /*237a0*/  MOV R46, R4 ;  /* 0x00000004002e7202 */ /* 0x000fe20000000f00 */
[----:B------:R-:W-:Y:S01]  /*237b0*/  IMAD.MOV.U32 R47, RZ, RZ, R5 ;  /* 0x000000ffff2f7224 */ /* 0x000fe200078e0005 */
[----:B------:R-:W-:Y:S06]  /*237c0*/  BRA `(.L_x_17557) ;  /* 0x0000000800347947 */ /* 0x000fec0003800000 */
.L_x_17544:
        /* <DEDUP_REMOVED lines=27> */
.L_x_17560:
[----:B------:R-:W-:Y:S05]  /*23980*/  BSYNC B5 ;  /* 0x0000000000057941 */ /* 0x000fea0003800000 */
.L_x_17559:
[----:B------:R-:W-:Y:S02]  /*23990*/  IMAD.MOV.U32 R46, RZ, RZ, R4 ;  /* 0x000000ffff2e7224 */ /* 0x000fe400078e0004 */
[----:B------:R-:W-:Y:S01]  /*239a0*/  IMAD.MOV.U32 R47, RZ, RZ, R5 ;  /* 0x000000ffff2f7224 */ /* 0x000fe200078e0005 */
[----:B------:R-:W-:Y:S06]  /*239b0*/  BRA `(.L_x_17557) ;  /* 0x0000000400b87947 */ /* 0x000fec0003800000 */
.L_x_17558:
        /* <DEDUP_REMOVED lines=26> */
[----:B------:R-:W-:Y:S02]  /*23b60*/  IMAD.MOV.U32 R8, RZ, RZ, R4 ;  /* 0x000000ffff087224 */ /* 0x000fe400078e0004 */
[----:B------:R-:W-:-:S07]  /*23b70*/  IMAD.MOV.U32 R9, RZ, RZ, R3 ;  /* 0x000000ffff097224 */ /* 0x000fce00078e0003 */
.L_x_17562:
[----:B------:R-:W-:Y:S05]  /*23b80*/  BSYNC B5 ;  /* 0x0000000000057941 */ /* 0x000fea0003800000 */
.L_x_17561:
        /* <DEDUP_REMOVED lines=21> */
.L_x_17564:
[----:B------:R-:W-:Y:S05]  /*23ce0*/  BSYNC B5 ;  /* 0x0000000000057941 */ /* 0x000fea0003800000 */
.L_x_17563:
[----:B------:R-:W-:Y:S01]  /*23cf0*/  DMUL R66, R66, 8.11296384146066816958e+31 ;  /* 0x4690000042427828 */ /* 0x000fe20000000000 */
[----:B------:R-:W-:Y:S02]  /*23d00*/  IMAD.MOV.U32 R46, RZ, RZ, R2 ;  /* 0x000000ffff2e7224 */ /* 0x000fe400078e0002 */
[----:B------:R-:W-:Y:S01]  /*23d10*/  IMAD.MOV.U32 R47, RZ, RZ, R3 ;  /* 0x000000ffff2f7224 */ /* 0x000fe200078e0003 */
[----:B------:R-:W-:Y:S07]  /*23d20*/  BRA `(.L_x_17557) ;  /* 0x0000000000dc7947 */ /* 0x000fee0003800000 */
.L_x_17543:
        /* <DEDUP_REMOVED lines=22> */
[----:B------:R-:W-:Y:S01]  /*23e90*/  IMAD.MOV.U32 R46, RZ, RZ, R4 ;  /* 0x000000ffff2e7224 */ /* 0x000fe200078e0004 */
[----:B------:R-:W-:-:S07]  /*23ea0*/  MOV R47, R3 ;  /* 0x00000003002f7202 */ /* 0x000fce0000000f00 */
.L_x_17566:
[----:B------:R-:W-:Y:S05]  /*23eb0*/  BSYNC B5 ;  /* 0x0000000000057941 */ /* 0x000fea0003800000 */
.L_x_17565:
        /* <DEDUP_REMOVED lines=28> */
.L_x_17568:
[----:B------:R-:W-:Y:S05]  /*24080*/  BSYNC B5 ;  /* 0x0000000000057941 */ /* 0x000fea0003800000 */
.L_x_17567:
[----:B------:R-:W-:-:S11]  /*24090*/  DMUL R46, R2, R46 ;  /* 0x0000002e022e7228 */ /* 0x000fd60000000000 */
.L_x_17557:
[----:B------:R-:W-:Y:S05]  /*240a0*/  BSYNC B4 ;  /* 0x0000000000047941 */ /* 0x000fea0003800000 */
.L_x_17542:
[----:B------:R-:W-:Y:S05]  /*240b0*/  BRA `(.L_x_17569) ;  /* 0x0000000000087947 */ /* 0x000fea0003800000 */
.L_x_17536:
[----:B------:R-:W-:Y:S02]  /*240c0*/  DMUL R46, R44, 9.00719925474099200000e+15 ;  /* 0x434000002c2e7828 */ /* 0x000fe40000000000 */
[----:B------:R-:W-:-:S11]  /*240d0*/  DMUL R66, R66, 9.00719925474099200000e+15 ;  /* 0x4340000042427828 */ /* 0x000fd60000000000 */
.L_x_17569:
[----:B------:R-:W-:Y:S05]  /*240e0*/  BSYNC B2 ;  /* 0x0000000000027941 */ /* 0x000fea0003800000 */
.L_x_17535:
        /* <DEDUP_REMOVED lines=28> */
.L_x_17571:
[----:B------:R-:W-:Y:S05]  /*242b0*/  BSYNC B2 ;  /* 0x0000000000027941 */ /* 0x000fea0003800000 */
.L_x_17570:
        /* <DEDUP_REMOVED lines=82> */
.L_x_17573:
[----:B------:R-:W-:Y:S02]  /*247e0*/  FSEL R2, RZ, 3.37028055040000000000e+12, P1 ;  /* 0x54442d18ff027808 */ /* 0x000fe40000800000 */
[----:B------:R-:W-:-:S07]  /*247f0*/  FSEL R3, RZ, 2.1426990032196044922, P1 ;  /* 0x400921fbff037808 */ /* 0x000fce0000800000 */
.L_x_17574:
[----:B------:R-:W-:Y:S05]  /*24800*/  BSYNC B0 ;  /* 0x0000000000007941 */ /* 0x000fea0003800000 */
.L_x_17572:
[----:B------:R-:W-:Y:S01]  /*24810*/  DADD R46, |R46|, |R66| ;  /* 0x000000002e2e7229 */ /* 0x000fe20000000642 */
[----:B------:R-:W-:-:S07]  /*24820*/  LOP3.LUT R67, R3, 0x80000000, R67, 0xb8, !PT ;  /* 0x8000000003437812 */ /* 0x000fce00078eb843 */
[----:B------:R-:W-:-:S06]  /*24830*/  DSETP.GTU.AND P0, PT, |R46|, +INF , PT ;  /* 0x7ff000002e00742a */ /* 0x000fcc0003f0c200 */
[----:B------:R-:W-:Y:S02]  /*24840*/  FSEL R2, R46, R2, P0 ;  /* 0x000000022e027208 */ /* 0x000fe40000000000 */
[----:B------:R-:W-:-:S07]  /*24850*/  FSEL R3, R47, R67, P0 ;  /* 0x000000432f037208 */ /* 0x000fce0000000000 */
.L_x_17541:
[----:B------:R-:W-:Y:S05]  /*24860*/  BSYNC B3 ;  /* 0x0000000000037941 */ /* 0x000fea0003800000 */
.L_x_17534:
[----:B------:R-:W-:Y:S01]  /*24870*/  LOP3.LUT R35, R3, 0x80000000, R35, 0xb8, !PT ;  /* 0x8000000003237812 */ /* 0x000fe200078eb823 */
[----:B------:R-:W-:Y:S01]  /*24880*/  IMAD.MOV.U32 R34, RZ, RZ, R2 ;  /* 0x000000ffff227224 */ /* 0x000fe200078e0002 */
[----:B------:R-:W-:Y:S01]  /*24890*/  LOP3.LUT R33, R65, 0x80000000, R33, 0xb8, !PT ;  /* 0x8000000041217812 */ /* 0x000fe200078eb821 */
[----:B------:R-:W-:Y:S01]  /*248a0*/  IMAD.MOV.U32 R32, RZ, RZ, R64 ;  /* 0x000000ffff207224 */ /* 0x000fe200078e0040 */
[----:B------:R-:W-:Y:S06]  /*248b0*/  BRA `(.L_x_17498) ;  /* 0x0000005800e07947 */ /* 0x000fec0003800000 */
.L_x_17497:
        /* <DEDUP_REMOVED lines=113> */
.L_x_17580:
[----:B------:R-:W-:Y:S05]  /*24fd0*/  BSYNC B0 ;  /* 0x0000000000007941 */ /* 0x000fea0003800000 */
.L_x_17579:
        /* <DEDUP_REMOVED lines=8> */
.L_x_17582:
[----:B------:R-:W-:Y:S05]  /*25060*/  BSYNC B3 ;  /* 0x0000000000037941 */ /* 0x000fea0003800000 */
.L_x_17581:
        /* <DEDUP_REMOVED lines=82> */
.L_x_17584:
[----:B------:R-:W-:-:S04]  /*25590*/  ISETP.GE.AND P0, PT, R45, RZ, PT ;  /* 0x000000ff2d00720c */ /* 0x000fc80003f06270 */
[----:B------:R-:W-:Y:S02]  /*255a0*/  FSEL R6, RZ, 3.37028055040000000000e+12, P0 ;  /* 0x54442d18ff067808 */ /* 0x000fe40000000000 */
[----:B------:R-:W-:-:S07]  /*255b0*/  FSEL R7, RZ, 2.1426990032196044922, P0 ;  /* 0x400921fbff077808 */ /* 0x000fce0000000000 */
.L_x_17585:
[----:B------:R-:W-:Y:S05]  /*255c0*/  BSYNC B0 ;  /* 0x0000000000007941 */ /* 0x000fea0003800000 */
.L_x_17583:
[----:B------:R-:W-:Y:S01]  /*255d0*/  DADD R2, |R32|, |R34| ;  /* 0x0000000020027229 */ /* 0x000fe20000000622 */
[----:B------:R-:W-:Y:S01]  /*255e0*/  LOP3.LUT R11, R7, 0x80000000, R11, 0xb8, !PT ;  /* 0x80000000070b7812 */ /* 0x000fe200078eb80b */
[----:B------:R-:W-:-:S06]  /*255f0*/  DMUL R46, R46, 0.5 ;  /* 0x3fe000002e2e7828 */ /* 0x000fcc0000000000 */
[----:B------:R-:W-:-:S06]  /*25600*/  DSETP.GTU.AND P0, PT, |R2|, +INF , PT ;  /* 0x7ff000000200742a */ /* 0x000fcc0003f0c200 */
[----:B------:R-:W-:Y:S02]  /*25610*/  FSEL R6, R2, R6, P0 ;  /* 0x0000000602067208 */ /* 0x000fe40000000000 */
[----:B------:R-:W-:Y:S01]  /*25620*/  FSEL R7, R3, R11, P0 ;  /* 0x0000000b03077208 */ /* 0x000fe20000000000 */
[----:B------:R-:W-:Y:S06]  /*25630*/  BRA `(.L_x_17586) ;  /* 0x0000004c00187947 */ /* 0x000fec0003800000 */
.L_x_17578:
        /* <DEDUP_REMOVED lines=135> */
.L_x_17588:
[----:B------:R-:W-:Y:S05]  /*25eb0*/  BSYNC B0 ;  /* 0x0000000000007941 */ /* 0x000fea0003800000 */
.L_x_17587:
        /* <DEDUP_REMOVED lines=8> */
.L_x_17590:
[----:B------:R-:W-:Y:S05]  /*25f40*/  BSYNC B3 ;  /* 0x0000000000037941 */ /* 0x000fea0003800000 */
.L_x_17589:
        /* <DEDUP_REMOVED lines=82> */
.L_x_17592:
[----:B------:R-:W-:-:S04]  /*26470*/  ISETP.GE.AND P0, PT, R45, RZ, PT ;  /* 0x000000ff2d00720c */ /* 0x000fc80003f06270 */
[----:B------:R-:W-:Y:S02]  /*26480*/  FSEL R6, RZ, 3.37028055040000000000e+12, P0 ;  /* 0x54442d18ff067808 */ /* 0x000fe40000000000 */
[----:B------:R-:W-:-:S07]  /*26490*/  FSEL R7, RZ, 2.1426990032196044922, P0 ;  /* 0x400921fbff077808 */ /* 0x000fce0000000000 */
.L_x_17593:
[----:B------:R-:W-:Y:S05]  /*264a0*/  BSYNC B0 ;  /* 0x0000000000007941 */ /* 0x000fea0003800000 */
.L_x_17591:
[----:B------:R-:W-:Y:S01]  /*264b0*/  DADD R2, |R32|, |R34| ;  /* 0x0000000020027229 */ /* 0x000fe20000000622 */
[----:B------:R-:W-:-:S07]  /*264c0*/  LOP3.LUT R11, R7, 0x80000000, R11, 0xb8, !PT ;  /* 0x80000000070b7812 */ /* 0x000fce00078eb80b */
[----:B------:R-:W-:-:S06]  /*264d0*/  DSETP.GTU.AND P0, PT, |R2|, +INF , PT ;  /* 0x7ff000000200742a */ /* 0x000fcc0003f0c200 */
[----:B------:R-:W-:Y:S02]  /*264e0*/  FSEL R6, R2, R6, P0 ;  /* 0x0000000602067208 */ /* 0x000fe40000000000 */
[----:B------:R-:W-:Y:S01]  /*264f0*/  FSEL R7, R3, R11, P0 ;  /* 0x0000000b03077208 */ /* 0x000fe20000000000 */
[----:B------:R-:W-:Y:S06]  /*26500*/  BRA `(.L_x_17586) ;  /* 0x0000003c00647947 */ /* 0x000fec0003800000 */
.L_x_17577:
        /* <DEDUP_REMOVED lines=22> */
[----:B------:R-:W-:Y:S05]  /*26670*/  CALL.REL.NOINC `($__internal_31_$__cuda_sm20_div_rn_f64_full) ;  /* 0x0000084000f47944 */ /* 0x000fea0003c00000 */
.L_x_17595:
[----:B------:R-:W-:Y:S05]  /*26680*/  BSYNC B3 ;  /* 0x0000000000037941 */ /* 0x000fea0003800000 */
.L_x_17594:
        /* <DEDUP_REMOVED lines=24> */
[----:B------:R-:W-:Y:S02]  /*26810*/  IMAD.MOV.U32 R4, RZ, RZ, R2 ;  /* 0x000000ffff047224 */ /* 0x000fe400078e0002 */
[----:B------:R-:W-:-:S07]  /*26820*/  IMAD.MOV.U32 R5, RZ, RZ, R3 ;  /* 0x000000ffff057224 */ /* 0x000fce00078e0003 */
.L_x_17597:
[----:B------:R-:W-:Y:S05]  /*26830*/  BSYNC B3 ;  /* 0x0000000000037941 */ /* 0x000fea0003800000 */
.L_x_17596:
        /* <DEDUP_REMOVED lines=136> */
.L_x_17599:
[----:B------:R-:W-:Y:S05]  /*270c0*/  BSYNC B0 ;  /* 0x0000000000007941 */ /* 0x000fea0003800000 */
.L_x_17598:
        /* <DEDUP_REMOVED lines=8> */
.L_x_17601:
[----:B------:R-:W-:Y:S05]  /*27150*/  BSYNC B3 ;  /* 0x0000000000037941 */ /* 0x000fea0003800000 */
.L_x_17600:
        /* <DEDUP_REMOVED lines=82> */
.L_x_17603:
[----:B------:R-:W-:-:S04]  /*27680*/  ISETP.GE.AND P0, PT, R45, RZ, PT ;  /* 0x000000ff2d00720c */ /* 0x000fc80003f06270 */
[----:B------:R-:W-:Y:S02]  /*27690*/  FSEL R6, RZ, 3.37028055040000000000e+12, P0 ;  /* 0x54442d18ff067808 */ /* 0x000fe40000000000 */
[----:B------:R-:W-:-:S07]  /*276a0*/  FSEL R7, RZ, 2.1426990032196044922, P0 ;  /* 0x400921fbff077808 */ /* 0x000fce0000000000 */
.L_x_17604:
[----:B------:R-:W-:Y:S05]  /*276b0*/  BSYNC B0 ;  /* 0x0000000000007941 */ /* 0x000fea0003800000 */
.L_x_17602:
[----:B------:R-:W-:Y:S01]  /*276c0*/  DADD R2, |R32|, |R34| ;  /* 0x0000000020027229 */ /* 0x000fe20000000622 */
[----:B------:R-:W-:Y:S01]  /*276d0*/  LOP3.LUT R11, R7, 0x80000000, R11, 0xb8, !PT ;  /* 0x80000000070b7812 */ /* 0x000fe200078eb80b */
[----:B------:R-:W-:-:S06]  /*276e0*/  DADD R46, R46, 1 ;  /* 0x3ff000002e2e7429 */ /* 0x000fcc0000000000 */
[----:B------:R-:W-:-:S06]  /*276f0*/  DSETP.GTU.AND P0, PT, |R2|, +INF , PT ;  /* 0x7ff000000200742a */ /* 0x000fcc0003f0c200 */
[----:B------:R-:W-:Y:S02]  /*27700*/  FSEL R6, R2, R6, P0 ;  /* 0x0000000602067208 */ /* 0x000fe40000000000 */
[----:B------:R-:W-:Y:S01]  /*27710*/  FSEL R7, R3, R11, P0 ;  /* 0x0000000b03077208 */ /* 0x000fe20000000000 */
[----:B------:R-:W-:Y:S06]  /*27720*/  BRA `(.L_x_17586) ;  /* 0x0000002800dc7947 */ /* 0x000fec0003800000 */
.L_x_17576:
        /* <DEDUP_REMOVED lines=108> */
.L_x_17608:
[----:B------:R-:W-:Y:S05]  /*27df0*/  BSYNC B0 ;  /* 0x0000000000007941 */ /* 0x000fea0003800000 */
.L_x_17607:
        /* <DEDUP_REMOVED lines=8> */
.L_x_17610:
[----:B------:R-:W-:Y:S05]  /*27e80*/  BSYNC B3 ;  /* 0x0000000000037941 */ /* 0x000fea0003800000 */
.L_x_17609:
        /* <DEDUP_REMOVED lines=73> */
.L_x_17612:
[----:B------:R-:W-:Y:S05]  /*28320*/  BSYNC B0 ;  /* 0x0000000000007941 */ /* 0x000fea0003800000 */
.L_x_17611:
[----:B------:R-:W-:Y:S01]  /*28330*/  LOP3.LUT R3, R7, 0x80000000, R35, 0xb8, !PT ;  /* 0x8000000007037812 */ /* 0x000fe200078eb823 */
[----:B------:R-:W-:Y:S01]  /*28340*/  DMUL R46, R46, 0.5 ;  /* 0x3fe000002e2e7828 */ /* 0x000fe20000000000 */
[----:B------:R-:W-:Y:S02]  /*28350*/  FSEL R6, R4, R6, P0 ;  /* 0x0000000604067208 */ /* 0x000fe40000000000 */
[----:B------:R-:W-:Y:S01]  /*28360*/  FSEL R7, R5, R3, P0 ;  /* 0x0000000305077208 */ /* 0x000fe20000000000 */
[----:B------:R-:W-:Y:S07]  /*28370*/  BRA `(.L_x_17586) ;  /* 0x0000001c00c87947 */ /* 0x000fee0003800000 */
.L_x_17606:
        /* <DEDUP_REMOVED lines=135> */
.L_x_17614:
[----:B------:R-:W-:Y:S05]  /*28bf0*/  BSYNC B0 ;  /* 0x0000000000007941 */ /* 0x000fea0003800000 */
.L_x_17613:
        /* <DEDUP_REMOVED lines=8> */
.L_x_17616:
[----:B------:R-:W-:Y:S05]  /*28c80*/  BSYNC B3 ;  /* 0x0000000000037941 */ /* 0x000fea0003800000 */
.L_x_17615:
        /* <DEDUP_REMOVED lines=73> */
.L_x_17618:
[----:B------:R-:W-:Y:S05]  /*29120*/  BSYNC B0 ;  /* 0x0000000000007941 */ /* 0x000fea0003800000 */
.L_x_17617:
[----:B------:R-:W-:Y:S02]  /*29130*/  LOP3.LUT R3, R7, 0x80000000, R35, 0xb8, !PT ;  /* 0x8000000007037812 */ /* 0x000fe400078eb823 */
[----:B------:R-:W-:Y:S02]  /*29140*/  FSEL R6, R4, R6, P1 ;  /* 0x0000000604067208 */ /* 0x000fe40000800000 */
[----:B------:R-:W-:Y:S01]  /*29150*/  FSEL R7, R5, R3, P1 ;  /* 0x0000000305077208 */ /* 0x000fe20000800000 */
[----:B------:R-:W-:Y:S06]  /*29160*/  BRA `(.L_x_17586) ;  /* 0x00000010004c7947 */ /* 0x000fec0003800000 */
.L_x_17605:
        /* <DEDUP_REMOVED lines=23> */
.L_x_17620:
[----:B------:R-:W-:Y:S05]  /*292e0*/  BSYNC B3 ;  /* 0x0000000000037941 */ /* 0x000fea0003800000 */
.L_x_17619:
        /* <DEDUP_REMOVED lines=26> */
.L_x_17622:
[----:B------:R-:W-:Y:S05]  /*29490*/  BSYNC B3 ;  /* 0x0000000000037941 */ /* 0x000fea0003800000 */
.L_x_17621:
        /* <DEDUP_REMOVED lines=136> */
.L_x_17624:
[----:B------:R-:W-:Y:S05]  /*29d20*/  BSYNC B0 ;  /* 0x0000000000007941 */ /* 0x000fea0003800000 */
.L_x_17623:
        /* <DEDUP_REMOVED lines=8> */
.L_x_17626:
[----:B------:R-:W-:Y:S05]  /*29db0*/  BSYNC B3 ;  /* 0x0000000000037941 */ /* 0x000fea0003800000 */
.L_x_17625:
        /* <DEDUP_REMOVED lines=74> */
.L_x_17628:
[----:B------:R-:W-:Y:S05]  /*2a260*/  BSYNC B0 ;  /* 0x0000000000007941 */ /* 0x000fea0003800000 */
.L_x_17627:
[----:B------:R-:W-:Y:S02]  /*2a270*/  LOP3.LUT R3, R7, 0x80000000, R35, 0xb8, !PT ;  /* 0x8000000007037812 */ /* 0x000fe400078eb823 */
[----:B------:R-:W-:Y:S02]  /*2a280*/  FSEL R6, R4, R6, P1 ;  /* 0x0000000604067208 */ /* 0x000fe40000800000 */
[----:B------:R-:W-:-:S07]  /*2a290*/  FSEL R7, R5, R3, P1 ;  /* 0x0000000305077208 */ /* 0x000fce0000800000 */
.L_x_17586:
[----:B------:R-:W-:Y:S05]  /*2a2a0*/  BSYNC B2 ;  /* 0x0000000000027941 */ /* 0x000fea0003800000 */
.L_x_17575:
        /* <DEDUP_REMOVED lines=8> */
.L_x_17496:
        /* <DEDUP_REMOVED lines=17> */
.L_x_17498:
[----:B------:R-:W-:Y:S05]  /*2a440*/  BSYNC B1 ;  /* 0x0000000000017941 */ /* 0x000fea0003800000 */
.L_x_17495:
        /* <DEDUP_REMOVED lines=134> */
.L_x_17636:
[----:B------:R-:W-:Y:S05]  /*2acb0*/  BSYNC B3 ;  /* 0x0000000000037941 */ /* 0x000fea0003800000 */
.L_x_17635:
        /* <DEDUP_REMOVED lines=82> */
.L_x_17634:
        /* <DEDUP_REMOVED lines=36> */
.L_x_17644:
[----:B------:R-:W-:Y:S05]  /*2b420*/  BSYNC B4 ;  /* 0x0000000000047941 */ /* 0x000fea0003800000 */
.L_x_17643:
[----:B------:R-:W-:Y:S01]  /*2b430*/  MOV R52, R2 ;  /* 0x0000000200347202 */ /* 0x000fe20000000f00 */
[----:B------:R-:W-:Y:S01]  /*2b440*/  IMAD.MOV.U32 R53, RZ, RZ, R3 ;  /* 0x000000ffff357224 */ /* 0x000fe200078e0003 */
[----:B------:R-:W-:Y:S06]  /*2b450*/  BRA `(.L_x_17642) ;  /* 0x0000000000047947 */ /* 0x000fec0003800000 */
.L_x_17641:
[----:B------:R-:W-:-:S11]  /*2b460*/  DADD R52, -R62, R50 ;  /* 0x000000003e347229 */ /* 0x000fd60000000132 */
.L_x_17642:
[----:B------:R-:W-:Y:S05]  /*2b470*/  BSYNC B3 ;  /* 0x0000000000037941 */ /* 0x000fea0003800000 */
.L_x_17640:
        /* <DEDUP_REMOVED lines=31> */
.L_x_17649:
[----:B------:R-:W-:Y:S05]  /*2b670*/  BSYNC B4 ;  /* 0x0000000000047941 */ /* 0x000fea0003800000 */
.L_x_17648:
[----:B------:R-:W-:Y:S05]  /*2b680*/  BRA `(.L_x_17647) ;  /* 0x0000000000047947 */ /* 0x000fea0003800000 */
.L_x_17646:
[----:B------:R-:W-:-:S11]  /*2b690*/  DADD R2, R46, -R8 ;  /* 0x000000002e027229 */ /* 0x000fd60000000808 */
.L_x_17647:
[----:B------:R-:W-:Y:S05]  /*2b6a0*/  BSYNC B3 ;  /* 0x0000000000037941 */ /* 0x000fea0003800000 */
.L_x_17645:
        /* <DEDUP_REMOVED lines=27> */
[----:B------:R-:W-:Y:S02]  /*2b860*/  IMAD.MOV.U32 R6, RZ, RZ, R4 ;  /* 0x000000ffff067224 */ /* 0x000fe400078e0004 */
[----:B------:R-:W-:-:S07]  /*2b870*/  IMAD.MOV.U32 R7, RZ, RZ, R3 ;  /* 0x000000ffff077224 */ /* 0x000fce00078e0003 */
.L_x_17651:
[----:B------:R-:W-:Y:S05]  /*2b880*/  BSYNC B3 ;  /* 0x0000000000037941 */ /* 0x000fea0003800000 */
.L_x_17650:
        /* <DEDUP_REMOVED lines=86> */
.L_x_17652:
        /* <DEDUP_REMOVED lines=22> */
.L_x_17654:
[----:B------:R-:W-:Y:S05]  /*2bf50*/  BSYNC B3 ;  /* 0x0000000000037941 */ /* 0x000fea0003800000 */
.L_x_17653:
        /* <DEDUP_REMOVED lines=30> */
.L_x_17639:
        /* <DEDUP_REMOVED lines=25> */
.L_x_17657:
[----:B------:R-:W-:Y:S05]  /*2c2d0*/  BSYNC B3 ;  /* 0x0000000000037941 */ /* 0x000fea0003800000 */
.L_x_17656:
        /* <DEDUP_REMOVED lines=27> */
.L_x_17660:
[----:B------:R-:W-:Y:S05]  /*2c490*/  BSYNC B3 ;  /* 0x0000000000037941 */ /* 0x000fea0003800000 */
.L_x_17659:
        /* <DEDUP_REMOVED lines=30> */
.L_x_17658:
        /* <DEDUP_REMOVED lines=76> */
.L_x_17661:
[----:B------:R-:W-:Y:S01]  /*2cb40*/  IMAD.MOV.U32 R2, RZ, RZ, 0x0 ;  /* 0x00000000ff027424 */ /* 0x000fe200078e00ff */
[----:B------:R-:W-:Y:S02]  /*2cb50*/  MOV R3, 0x7ff00000 ;  /* 0x7ff0000000037802 */ /* 0x000fe40000000f00 */
[----:B------:R-:W-:-:S04]  /*2cb60*/  FSETP.NEU.FTZ.AND P0, PT, R5, RZ, PT ;  /* 0x000000ff0500720b */ /* 0x000fc80003f1d000 */
[----:B------:R-:W-:-:S10]  /*2cb70*/  DFMA R2, R4, R2, +INF ;  /* 0x7ff000000402742b */ /* 0x000fd40000000002 */
[----:B------:R-:W-:Y:S02]  /*2cb80*/  FSEL R64, R2, RZ, P0 ;  /* 0x000000ff02407208 */ /* 0x000fe40000000000 */
[----:B------:R-:W-:Y:S01]  /*2cb90*/  FSEL R65, R3, -QNAN , P0 ;  /* 0xfff0000003417808 */ /* 0x000fe20000000000 */
[----:B------:R-:W-:Y:S06]  /*2cba0*/  BRA `(.L_x_17637) ;  /* 0x00000004003c7947 */ /* 0x000fec0003800000 */
.L_x_17655:
        /* <DEDUP_REMOVED lines=24> */
[----:B------:R-:W-:Y:S05]  /*2cd30*/  CALL.REL.NOINC `($__internal_32_$__cuda_sm20_dsqrt_rn_f64_mediumpath_v1) ;  /* 0x000007e000d87944 */ /* 0x000fea0003c00000 */
[----:B------:R-:W-:-:S07]  /*2cd40*/  IMAD.MOV.U32 R5, RZ, RZ, R3 ;  /* 0x000000ffff057224 */ /* 0x000fce00078e0003 */
.L_x_17663:
[----:B------:R-:W-:Y:S05]  /*2cd50*/  BSYNC B3 ;  /* 0x0000000000037941 */ /* 0x000fea0003800000 */
.L_x_17662:
        /* <DEDUP_REMOVED lines=21> */
.L_x_17665:
[----:B------:R-:W-:Y:S05]  /*2ceb0*/  BSYNC B3 ;  /* 0x0000000000037941 */ /* 0x000fea0003800000 */
.L_x_17664:
[----:B------:R-:W-:Y:S02]  /*2cec0*/  IMAD.MOV.U32 R64, RZ, RZ, R2 ;  /* 0x000000ffff407224 */ /* 0x000fe400078e0002 */
[----:B------:R-:W-:Y:S01]  /*2ced0*/  IMAD.MOV.U32 R65, RZ, RZ, R3 ;  /* 0x000000ffff417224 */ /* 0x000fe200078e0003 */
[----:B------:R-:W-:Y:S06]  /*2cee0*/  BRA `(.L_x_17637) ;  /* 0x00000000006c7947 */ /* 0x000fec0003800000 */
.L_x_17638:
        /* <DEDUP_REMOVED lines=24> */
.L_x_17667:
[----:B------:R-:W-:Y:S05]  /*2d070*/  BSYNC B3 ;  /* 0x0000000000037941 */ /* 0x000fea0003800000 */
.L_x_17666:
[----:B------:R-:W-:Y:S01]  /*2d080*/  MOV R64, R4 ;  /* 0x0000000400407202 */ /* 0x000fe20000000f00 */
[----:B------:R-:W-:-:S07]  /*2d090*/  IMAD.MOV.U32 R65, RZ, RZ, R5 ;  /* 0x000000ffff417224 */ /* 0x000fce00078e0005 */
.L_x_17637:
[----:B------:R-:W-:Y:S05]  /*2d0a0*/  BSYNC B2 ;  /* 0x0000000000027941 */ /* 0x000fea0003800000 */
.L_x_17633:
        /* <DEDUP_REMOVED lines=25> */
.L_x_17672:
[----:B------:R-:W-:Y:S05]  /*2d240*/  BSYNC B4 ;  /* 0x0000000000047941 */ /* 0x000fea0003800000 */
.L_x_17671:
        /* <DEDUP_REMOVED lines=49> */
.L_x_17674:
        /* <DEDUP_REMOVED lines=71> */
.L_x_17673:
        /* <DEDUP_REMOVED lines=37> */
.L_x_17683:
[----:B------:R-:W-:Y:S05]  /*2dc20*/  BSYNC B6 ;  /* 0x0000000000067941 */ /* 0x000fea0003800000 */
.L_x_17682:
[----:B------:R-:W-:Y:S02]  /*2dc30*/  IMAD.MOV.U32 R52, RZ, RZ, R2 ;  /* 0x000000ffff347224 */ /* 0x000fe400078e0002 */
[----:B------:R-:W-:Y:S01]  /*2dc40*/  IMAD.MOV.U32 R53, RZ, RZ, R3 ;  /* 0x000000ffff357224 */ /* 0x000fe200078e0003 */
[----:B------:R-:W-:Y:S06]  /*2dc50*/  BRA `(.L_x_17681) ;  /* 0x0000000000047947 */ /* 0x000fec0003800000 */
.L_x_17680:
[----:B------:R-:W-:-:S11]  /*2dc60*/  DADD R52, -R62, R50 ;  /* 0x000000003e347229 */ /* 0x000fd60000000132 */
.L_x_17681:
[----:B------:R-:W-:Y:S05]  /*2dc70*/  BSYNC B5 ;  /* 0x0000000000057941 */ /* 0x000fea0003800000 */
.L_x_17679:
        /* <DEDUP_REMOVED lines=28> */
.L_x_17688:
[----:B------:R-:W-:Y:S05]  /*2de40*/  BSYNC B6 ;  /* 0x0000000000067941 */ /* 0x000fea0003800000 */
.L_x_17687:
[----:B------:R-:W-:Y:S02]  /*2de50*/  IMAD.MOV.U32 R68, RZ, RZ, R2 ;  /* 0x000000ffff447224 */ /* 0x000fe400078e0002 */
[----:B------:R-:W-:Y:S01]  /*2de60*/  IMAD.MOV.U32 R69, RZ, RZ, R3 ;  /* 0x000000ffff457224 */ /* 0x000fe200078e0003 */
[----:B------:R-:W-:Y:S06]  /*2de70*/  BRA `(.L_x_17686) ;  /* 0x0000000000047947 */ /* 0x000fec0003800000 */
.L_x_17685:
[----:B------:R-:W-:-:S11]  /*2de80*/  DADD R68, -R48, R46 ;  /* 0x0000000030447229 */ /* 0x000fd6000000012e */
.L_x_17686:
[----:B------:R-:W-:Y:S05]  /*2de90*/  BSYNC B5 ;  /* 0x0000000000057941 */ /* 0x000fea0003800000 */
.L_x_17684:
        /* <DEDUP_REMOVED lines=27> */
.L_x_17690:
[----:B------:R-:W-:Y:S05]  /*2e050*/  BSYNC B5 ;  /* 0x0000000000057941 */ /* 0x000fea0003800000 */
.L_x_17689:
[----:B------:R-:W-:Y:S01]  /*2e060*/  MOV R46, R4 ;  /* 0x00000004002e7202 */ /* 0x000fe20000000f00 */
[----:B------:R-:W-:Y:S01]  /*2e070*/  IMAD.MOV.U32 R47, RZ, RZ, R5 ;  /* 0x000000ffff2f7224 */ /* 0x000fe200078e0005 */
[----:B------:R-:W-:Y:S06]  /*2e080*/  BRA `(.L_x_17691) ;  /* 0x0000000800347947 */ /* 0x000fec0003800000 */
.L_x_17678:
        /* <DEDUP_REMOVED lines=27> */
.L_x_17694:
[----:B------:R-:W-:Y:S05]  /*2e240*/  BSYNC B5 ;  /* 0x0000000000057941 */ /* 0x000fea0003800000 */
.L_x_17693:
[----:B------:R-:W-:Y:S02]  /*2e250*/  IMAD.MOV.U32 R46, RZ, RZ, R4 ;  /* 0x000000ffff2e7224 */ /* 0x000fe400078e0004 */
[----:B------:R-:W-:Y:S01]  /*2e260*/  IMAD.MOV.U32 R47, RZ, RZ, R5 ;  /* 0x000000ffff2f7224 */ /* 0x000fe200078e0005 */
[----:B------:R-:W-:Y:S06]  /*2e270*/  BRA `(.L_x_17691) ;  /* 0x0000000400b87947 */ /* 0x000fec0003800000 */
.L_x_17692:
        /* <DEDUP_REMOVED lines=28> */
.L_x_17696:
[----:B------:R-:W-:Y:S05]  /*2e440*/  BSYNC B5 ;  /* 0x0000000000057941 */ /* 0x000fea0003800000 */
.L_x_17695:
        /* <DEDUP_REMOVED lines=21> */
.L_x_17698:
[----:B------:R-:W-:Y:S05]  /*2e5a0*/  BSYNC B5 ;  /* 0x0000000000057941 */ /* 0x000fea0003800000 */
.L_x_17697:
[----:B------:R-:W-:Y:S01]  /*2e5b0*/  DMUL R66, R66, 8.11296384146066816958e+31 ;  /* 0x4690000042427828 */ /* 0x000fe20000000000 */
[----:B------:R-:W-:Y:S02]  /*2e5c0*/  IMAD.MOV.U32 R46, RZ, RZ, R2 ;  /* 0x000000ffff2e7224 */ /* 0x000fe400078e0002 */
[----:B------:R-:W-:Y:S01]  /*2e5d0*/  IMAD.MOV.U32 R47, RZ, RZ, R3 ;  /* 0x000000ffff2f7224 */ /* 0x000fe200078e0003 */
[----:B------:R-:W-:Y:S07]  /*2e5e0*/  BRA `(.L_x_17691) ;  /* 0x0000000000dc7947 */ /* 0x000fee0003800000 */
.L_x_17677:
        /* <DEDUP_REMOVED lines=22> */
[----:B------:R-:W-:Y:S02]  /*2e750*/  IMAD.MOV.U32 R46, RZ, RZ, R4 ;  /* 0x000000ffff2e7224 */ /* 0x000fe400078e0004 */
[----:B------:R-:W-:-:S07]  /*2e760*/  IMAD.MOV.U32 R47, RZ, RZ, R3 ;  /* 0x000000ffff2f7224 */ /* 0x000fce00078e0003 */
.L_x_17700:
[----:B------:R-:W-:Y:S05]  /*2e770*/  BSYNC B5 ;  /* 0x0000000000057941 */ /* 0x000fea0003800000 */
.L_x_17699:
        /* <DEDUP_REMOVED lines=28> */
.L_x_17702:
[----:B------:R-:W-:Y:S05]  /*2e940*/  BSYNC B5 ;  /* 0x0000000000057941 */ /* 0x000fea0003800000 */
.L_x_17701:
[----:B------:R-:W-:-:S11]  /*2e950*/  DMUL R46, R2, R46 ;  /* 0x0000002e022e7228 */ /* 0x000fd60000000000 */
.L_x_17691:
[----:B------:R-:W-:Y:S05]  /*2e960*/  BSYNC B4 ;  /* 0x0000000000047941 */ /* 0x000fea0003800000 */
.L_x_17676:
[----:B------:R-:W-:Y:S05]  /*2e970*/  BRA `(.L_x_17703) ;  /* 0x0000000000087947 */ /* 0x000fea0003800000 */
.L_x_17670:
[----:B------:R-:W-:Y:S02]  /*2e980*/  DMUL R46, R44, 9.00719925474099200000e+15 ;  /* 0x434000002c2e7828 */ /* 0x000fe40000000000 */
[----:B------:R-:W-:-:S11]  /*2e990*/  DMUL R66, R66, 9.00719925474099200000e+15 ;  /* 0x4340000042427828 */ /* 0x000fd60000000000 */
.L_x_17703:
[----:B------:R-:W-:Y:S05]  /*2e9a0*/  BSYNC B2 ;  /* 0x0000000000027941 */ /* 0x000fea0003800000 */
.L_x_17669:
        /* <DEDUP_REMOVED lines=28> */
.L_x_17705:
[----:B------:R-:W-:Y:S05]  /*2eb70*/  BSYNC B2 ;  /* 0x0000000000027941 */ /* 0x000fea0003800000 */
.L_x_17704:
        /* <DEDUP_REMOVED lines=82> */
.L_x_17707:
[----:B------:R-:W-:Y:S02]  /*2f0a0*/  FSEL R2, RZ, 3.37028055040000000000e+12, P1 ;  /* 0x54442d18ff027808 */ /* 0x000fe40000800000 */
[----:B------:R-:W-:-:S07]  /*2f0b0*/  FSEL R3, RZ, 2.1426990032196044922, P1 ;  /* 0x400921fbff037808 */ /* 0x000fce0000800000 */
.L_x_17708:
[----:B------:R-:W-:Y:S05]  /*2f0c0*/  BSYNC B0 ;  /* 0x0000000000007941 */ /* 0x000fea0003800000 */
.L_x_17706:
[----:B------:R-:W-:Y:S01]  /*2f0d0*/  DADD R46, |R46|, |R66| ;  /* 0x000000002e2e7229 */ /* 0x000fe20000000642 */
[----:B------:R-:W-:-:S07]  /*2f0e0*/  LOP3.LUT R67, R3, 0x80000000, R67, 0xb8, !PT ;  /* 0x8000000003437812 */ /* 0x000fce00078eb843 */
[----:B------:R-:W-:-:S06]  /*2f0f0*/  DSETP.GTU.AND P0, PT, |R46|, +INF , PT ;  /* 0x7ff000002e00742a */ /* 0x000fcc0003f0c200 */
[----:B------:R-:W-:Y:S02]  /*2f100*/  FSEL R2, R46, R2, P0 ;  /* 0x000000022e027208 */ /* 0x000fe40000000000 */
[----:B------:R-:W-:-:S07]  /*2f110*/  FSEL R3, R47, R67, P0 ;  /* 0x000000432f037208 */ /* 0x000fce0000000000 */
.L_x_17675:
[----:B------:R-:W-:Y:S05]  /*2f120*/  BSYNC B3 ;  /* 0x0000000000037941 */ /* 0x000fea0003800000 */
.L_x_17668:
[----:B------:R-:W-:Y:S01]  /*2f130*/  LOP3.LUT R31, R3, 0x80000000, R31, 0xb8, !PT ;  /* 0x80000000031f7812 */ /* 0x000fe200078eb81f */
[----:B------:R-:W-:Y:S01]  /*2f140*/  IMAD.MOV.U32 R30, RZ, RZ, R2 ;  /* 0x000000ffff1e7224 */ /* 0x000fe200078e0002 */
[----:B------:R-:W-:Y:S02]  /*2f150*/  LOP3.LUT R29, R65, 0x80000000, R29, 0xb8, !PT ;  /* 0x80000000411d7812 */ /* 0x000fe400078eb81d */
[----:B------:R-:W-:Y:S01]  /*2f160*/  MOV R28, R64 ;  /* 0x00000040001c7202 */ /* 0x000fe20000000f00 */
[----:B------:R-:W-:Y:S06]  /*2f170*/  BRA `(.L_x_17632) ;  /* 0x0000005800e07947 */ /* 0x000fec0003800000 */
.L_x_17631:
        /* <DEDUP_REMOVED lines=113> */
.L_x_17714:
[----:B------:R-:W-:Y:S05]  /*2f890*/  BSYNC B0 ;  /* 0x0000000000007941 */ /* 0x000fea0003800000 */
.L_x_17713:
        /* <DEDUP_REMOVED lines=8> */
.L_x_17716:
[----:B------:R-:W-:Y:S05]  /*2f920*/  BSYNC B3 ;  /* 0x0000000000037941 */ /* 0x000fea0003800000 */
.L_x_17715:
        /* <DEDUP_REMOVED lines=82> */
.L_x_17718:
[----:B------:R-:W-:-:S04]  /*2fe50*/  ISETP.GE.AND P0, PT, R45, RZ, PT ;  /* 0x000000ff2d00720c */ /* 0x000fc80003f06270 */
[----:B------:R-:W-:Y:S02]  /*2fe60*/  FSEL R6, RZ, 3.37028055040000000000e+12, P0 ;  /* 0x54442d18ff067808 */ /* 0x000fe40000000000 */
[----:B------:R-:W-:-:S07]  /*2fe70*/  FSEL R7, RZ, 2.1426990032196044922, P0 ;  /* 0x400921fbff077808 */ /* 0x000fce0000000000 */
.L_x_17719:
[----:B------:R-:W-:Y:S05]  /*2fe80*/  BSYNC B0 ;  /* 0x0000000000007941 */ /* 0x000fea0003800000 */
.L_x_17717:
[----:B------:R-:W-:Y:S01]  /*2fe90*/  DADD R2, |R28|, |R30| ;  /* 0x000000001c027229 */ /* 0x000fe2000000061e */
[----:B------:R-:W-:Y:S01]  /*2fea0*/  LOP3.LUT R11, R7, 0x80000000, R11, 0xb8, !PT ;  /* 0x80000000070b7812 */ /* 0x000fe200078eb80b */
[----:B------:R-:W-:-:S06]  /*2feb0*/  DMUL R46, R46, 0.5 ;  /* 0x3fe000002e2e7828 */ /* 0x000fcc0000000000 */
[----:B------:R-:W-:-:S06]  /*2fec0*/  DSETP.GTU.AND P0, PT, |R2|, +INF , PT ;  /* 0x7ff000000200742a */ /* 0x000fcc0003f0c200 */
[----:B------:R-:W-:Y:S02]  /*2fed0*/  FSEL R6, R2, R6, P0 ;  /* 0x0000000602067208 */ /* 0x000fe40000000000 */
[----:B------:R-:W-:Y:S01]  /*2fee0*/  FSEL R7, R3, R11, P0 ;  /* 0x0000000b03077208 */ /* 0x000fe20000000000 */
[----:B------:R-:W-:Y:S06]  /*2fef0*/  BRA `(.L_x_17720) ;  /* 0x0000004c00187947 */ /* 0x000fec0003800000 */
.L_x_17712:
        /* <DEDUP_REMOVED lines=135> */
.L_x_17722:
[----:B------:R-:W-:Y:S05]  /*30770*/  BSYNC B0 ;  /* 0x0000000000007941 */ /* 0x000fea0003800000 */
.L_x_17721:
        /* <DEDUP_REMOVED lines=8> */
.L_x_17724:
[----:B------:R-:W-:Y:S05]  /*30800*/  BSYNC B3 ;  /* 0x0000000000037941 */ /* 0x000fea0003800000 */
.L_x_17723:
        /* <DEDUP_REMOVED lines=82> */
.L_x_17726:
[----:B------:R-:W-:-:S04]  /*30d30*/  ISETP.GE.AND P0, PT, R45, RZ, PT ;  /* 0x000000ff2d00720c */ /* 0x000fc80003f06270 */
[----:B------:R-:W-:Y:S02]  /*30d40*/  FSEL R6, RZ, 3.37028055040000000000e+12, P0 ;  /* 0x54442d18ff067808 */ /* 0x000fe40000000000 */
[----:B------:R-:W-:-:S07]  /*30d50*/  FSEL R7, RZ, 2.1426990032196044922, P0 ;  /* 0x400921fbff077808 */ /* 0x000fce0000000000 */
.L_x_17727:
[----:B------:R-:W-:Y:S05]  /*30d60*/  BSYNC B0 ;  /* 0x0000000000007941 */ /* 0x000fea0003800000 */
.L_x_17725:
[----:B------:R-:W-:Y:S01]  /*30d70*/  DADD R2, |R28|, |R30| ;  /* 0x000000001c027229 */ /* 0x000fe2000000061e */
[----:B------:R-:W-:-:S07]  /*30d80*/  LOP3.LUT R11, R7, 0x80000000, R11, 0xb8, !PT ;  /* 0x80000000070b7812 */ /* 0x000fce00078eb80b */
[----:B------:R-:W-:-:S06]  /*30d90*/  DSETP.GTU.AND P0, PT, |R2|, +INF , PT ;  /* 0x7ff000000200742a */ /* 0x000fcc0003f0c200 */
[----:B------:R-:W-:Y:S02]  /*30da0*/  FSEL R6, R2, R6, P0 ;  /* 0x0000000602067208 */ /* 0x000fe40000000000 */
[----:B------:R-:W-:Y:S01]  /*30db0*/  FSEL R7, R3, R11, P0 ;  /* 0x0000000b03077208 */ /* 0x000fe20000000000 */
[----:B------:R-:W-:Y:S06]  /*30dc0*/  BRA `(.L_x_17720) ;  /* 0x0000003c00647947 */ /* 0x000fec0003800000 */
.L_x_17711:
        /* <DEDUP_REMOVED lines=23> */
.L_x_17729:
[----:B------:R-:W-:Y:S05]  /*30f40*/  BSYNC B3 ;  /* 0x0000000000037941 */ /* 0x000fea0003800000 */
.L_x_17728:
        /* <DEDUP_REMOVED lines=24> */
[----:B------:R-:W-:Y:S01]  /*310d0*/  IMAD.MOV.U32 R4, RZ, RZ, R2 ;  /* 0x000000ffff047224 */ /* 0x000fe200078e0002 */
[----:B------:R-:W-:-:S07]  /*310e0*/  MOV R5, R3 ;  /* 0x0000000300057202 */ /* 0x000fce0000000f00 */
.L_x_17731:
[----:B------:R-:W-:Y:S05]  /*310f0*/  BSYNC B3 ;  /* 0x0000000000037941 */ /* 0x000fea0003800000 */
.L_x_17730:
        /* <DEDUP_REMOVED lines=136> */
.L_x_17733:
[----:B------:R-:W-:Y:S05]  /*31980*/  BSYNC B0 ;  /* 0x0000000000007941 */ /* 0x000fea0003800000 */
.L_x_17732:
        /* <DEDUP_REMOVED lines=8> */
.L_x_17735:
[----:B------:R-:W-:Y:S05]  /*31a10*/  BSYNC B3 ;  /* 0x0000000000037941 */ /* 0x000fea0003800000 */
.L_x_17734:
        /* <DEDUP_REMOVED lines=82> */
.L_x_17737:
[----:B------:R-:W-:-:S04]  /*31f40*/  ISETP.GE.AND P0, PT, R45, RZ, PT ;  /* 0x000000ff2d00720c */ /* 0x000fc80003f06270 */
[----:B------:R-:W-:Y:S02]  /*31f50*/  FSEL R6, RZ, 3.37028055040000000000e+12, P0 ;  /* 0x54442d18ff067808 */ /* 0x000fe40000000000 */
[----:B------:R-:W-:-:S07]  /*31f60*/  FSEL R7, RZ, 2.1426990032196044922, P0 ;  /* 0x400921fbff077808 */ /* 0x000fce0000000000 */
.L_x_17738:
[----:B------:R-:W-:Y:S05]  /*31f70*/  BSYNC B0 ;  /* 0x0000000000007941 */ /* 0x000fea0003800000 */
.L_x_17736:
[----:B------:R-:W-:Y:S01]  /*31f80*/  DADD R2, |R28|, |R30| ;  /* 0x000000001c027229 */ /* 0x000fe2000000061e */
[----:B------:R-:W-:Y:S01]  /*31f90*/  LOP3.LUT R11, R7, 0x80000000, R11, 0xb8, !PT ;  /* 0x80000000070b7812 */ /* 0x000fe200078eb80b */
[----:B------:R-:W-:-:S06]  /*31fa0*/  DADD R46, R46, 1 ;  /* 0x3ff000002e2e7429 */ /* 0x000fcc0000000000 */
[----:B------:R-:W-:-:S06]  /*31fb0*/  DSETP.GTU.AND P0, PT, |R2|, +INF , PT ;  /* 0x7ff000000200742a */ /* 0x000fcc0003f0c200 */
[----:B------:R-:W-:Y:S02]  /*31fc0*/  FSEL R6, R2, R6, P0 ;  /* 0x0000000602067208 */ /* 0x000fe40000000000 */
[----:B------:R-:W-:Y:S01]  /*31fd0*/  FSEL R7, R3, R11, P0 ;  /* 0x0000000b03077208 */ /* 0x000fe20000000000 */
[----:B------:R-:W-:Y:S06]  /*31fe0*/  BRA `(.L_x_17720) ;  /* 0x0000002800dc7947 */ /* 0x000fec0003800000 */
.L_x_17710:
        /* <DEDUP_REMOVED lines=108> */
.L_x_17742:
[----:B------:R-:W-:Y:S05]  /*326b0*/  BSYNC B0 ;  /* 0x0000000000007941 */ /* 0x000fea0003800000 */
.L_x_17741:
        /* <DEDUP_REMOVED lines=8> */
.L_x_17744:
[----:B------:R-:W-:Y:S05]  /*32740*/  BSYNC B3 ;  /* 0x0000000000037941 */ /* 0x000fea0003800000 */
.L_x_17743:
        /* <DEDUP_REMOVED lines=73> */
.L_x_17746:
[----:B------:R-:W-:Y:S05]  /*32be0*/  BSYNC B0 ;  /* 0x0000000000007941 */ /* 0x000fea0003800000 */
.L_x_17745:
[----:B------:R-:W-:Y:S01]  /*32bf0*/  LOP3.LUT R3, R7, 0x80000000, R31, 0xb8, !PT ;  /* 0x8000000007037812 */ /* 0x000fe200078eb81f */
[----:B------:R-:W-:Y:S01]  /*32c00*/  DMUL R46, R46, 0.5 ;  /* 0x3fe000002e2e7828 */ /* 0x000fe20000000000 */
[----:B------:R-:W-:Y:S02]  /*32c10*/  FSEL R6, R4, R6, P0 ;  /* 0x0000000604067208 */ /* 0x000fe40000000000 */
[----:B------:R-:W-:Y:S01]  /*32c20*/  FSEL R7, R5, R3, P0 ;  /* 0x0000000305077208 */ /* 0x000fe20000000000 */
[----:B------:R-:W-:Y:S07]  /*32c30*/  BRA `(.L_x_17720) ;  /* 0x0000001c00c87947 */ /* 0x000fee0003800000 */
.L_x_17740:
        /* <DEDUP_REMOVED lines=135> */
.L_x_17748:
[----:B------:R-:W-:Y:S05]  /*334b0*/  BSYNC B0 ;  /* 0x0000000000007941 */ /* 0x000fea0003800000 */
.L_x_17747:
        /* <DEDUP_REMOVED lines=8> */
.L_x_17750:
[----:B------:R-:W-:Y:S05]  /*33540*/  BSYNC B3 ;  /* 0x0000000000037941 */ /* 0x000fea0003800000 */
.L_x_17749:
        /* <DEDUP_REMOVED lines=73> */
.L_x_17752:
[----:B------:R-:W-:Y:S05]  /*339e0*/  BSYNC B0 ;  /* 0x0000000000007941 */ /* 0x000fea0003800000 */
.L_x_17751:
[----:B------:R-:W-:Y:S02]  /*339f0*/  LOP3.LUT R3, R7, 0x80000000, R31, 0xb8, !PT ;  /* 0x8000000007037812 */ /* 0x000fe400078eb81f */
[----:B------:R-:W-:Y:S02]  /*33a00*/  FSEL R6, R4, R6, P1 ;  /* 0x0000000604067208 */ /* 0x000fe40000800000 */
[----:B------:R-:W-:Y:S01]  /*33a10*/  FSEL R7, R5, R3, P1 ;  /* 0x0000000305077208 */ /* 0x000fe20000800000 */
[----:B------:R-:W-:Y:S06]  /*33a20*/  BRA `(.L_x_17720) ;  /* 0x00000010004c7947 */ /* 0x000fec0003800000 */
.L_x_17739:
        /* <DEDUP_REMOVED lines=23> */
.L_x_17754:
[----:B------:R-:W-:Y:S05]  /*33ba0*/  BSYNC B3 ;  /* 0x0000000000037941 */ /* 0x000fea0003800000 */
.L_x_17753:
        /* <DEDUP_REMOVED lines=24> */
[----:B------:R-:W-:Y:S02]  /*33d30*/  IMAD.MOV.U32 R4, RZ, RZ, R2 ;  /* 0x000000ffff047224 */ /* 0x000fe400078e0002 */
[----:B------:R-:W-:-:S07]  /*33d40*/  IMAD.MOV.U32 R5, RZ, RZ, R3 ;  /* 0x000000ffff057224 */ /* 0x000fce00078e0003 */
.L_x_17756:
[----:B------:R-:W-:Y:S05]  /*33d50*/  BSYNC B3 ;  /* 0x0000000000037941 */ /* 0x000fea0003800000 */
.L_x_17755:
        /* <DEDUP_REMOVED lines=136> */
.L_x_17758:
[----:B------:R-:W-:Y:S05]  /*345e0*/  BSYNC B0 ;  /* 0x0000000000007941 */ /* 0x000fea0003800000 */
.L_x_17757:
        /* <DEDUP_REMOVED lines=8> */
.L_x_17760:
[----:B------:R-:W-:Y:S05]  /*34670*/  BSYNC B3 ;  /* 0x0000000000037941 */ /* 0x000fea0003800000 */
.L_x_17759:
        /* <DEDUP_REMOVED lines=74> */
.L_x_17762:
[----:B------:R-:W-:Y:S05]  /*34b20*/  BSYNC B0 ;  /* 0x0000000000007941 */ /* 0x000fea0003800000 */
.L_x_17761:
[----:B------:R-:W-:Y:S02]  /*34b30*/  LOP3.LUT R3, R7, 0x80000000, R31, 0xb8, !PT ;  /* 0x8000000007037812 */ /* 0x000fe400078eb81f */
[----:B------:R-:W-:Y:S02]  /*34b40*/  FSEL R6, R4, R6, P1 ;  /* 0x0000000604067208 */ /* 0x000fe40000800000 */
[----:B------:R-:W-:-:S07]  /*34b50*/  FSEL R7, R5, R3, P1 ;  /* 0x0000000305077208 */ /* 0x000fce0000800000 */
.L_x_17720:
[----:B------:R-:W-:Y:S05]  /*34b60*/  BSYNC B2 ;  /* 0x0000000000027941 */ /* 0x000fea0003800000 */
.L_x_17709:
        /* <DEDUP_REMOVED lines=8> */
.L_x_17630:
        /* <DEDUP_REMOVED lines=17> */
.L_x_17632:
[----:B------:R-:W-:Y:S05]  /*34d00*/  BSYNC B1 ;  /* 0x0000000000017941 */ /* 0x000fea0003800000 */
.L_x_17629:
        /* <DEDUP_REMOVED lines=134> */
.L_x_17770:
[----:B------:R-:W-:Y:S05]  /*35570*/  BSYNC B3 ;  /* 0x0000000000037941 */ /* 0x000fea0003800000 */
.L_x_17769:
        /* <DEDUP_REMOVED lines=82> */
.L_x_17768:
        /* <DEDUP_REMOVED lines=36> */
.L_x_17778:
[----:B------:R-:W-:Y:S05]  /*35ce0*/  BSYNC B4 ;  /* 0x0000000000047941 */ /* 0x000fea0003800000 */
.L_x_17777:
[----:B------:R-:W-:Y:S02]  /*35cf0*/  IMAD.MOV.U32 R52, RZ, RZ, R2 ;  /* 0x000000ffff347224 */ /* 0x000fe400078e0002 */
[----:B------:R-:W-:Y:S01]  /*35d00*/  IMAD.MOV.U32 R53, RZ, RZ, R3 ;  /* 0x000000ffff357224 */ /* 0x000fe200078e0003 */
[----:B------:R-:W-:Y:S06]  /*35d10*/  BRA `(.L_x_17776) ;  /* 0x0000000000047947 */ /* 0x000fec0003800000 */
.L_x_17775:
[----:B------:R-:W-:-:S11]  /*35d20*/  DADD R52, -R62, R50 ;  /* 0x000000003e347229 */ /* 0x000fd60000000132 */
.L_x_17776:
[----:B------:R-:W-:Y:S05]  /*35d30*/  BSYNC B3 ;  /* 0x0000000000037941 */ /* 0x000fea0003800000 */
.L_x_17774:
        /* <DEDUP_REMOVED lines=31> */
.L_x_17783:
[----:B------:R-:W-:Y:S05]  /*35f30*/  BSYNC B4 ;  /* 0x0000000000047941 */ /* 0x000fea0003800000 */
.L_x_17782:
[----:B------:R-:W-:Y:S05]  /*35f40*/  BRA `(.L_x_17781) ;  /* 0x0000000000047947 */ /* 0x000fea0003800000 */
.L_x_17780:
[----:B------:R-:W-:-:S11]  /*35f50*/  DADD R2, R46, -R8 ;  /* 0x000000002e027229 */ /* 0x000fd60000000808 */
.L_x_17781:
[----:B------:R-:W-:Y:S05]  /*35f60*/  BSYNC B3 ;  /* 0x0000000000037941 */ /* 0x000fea0003800000 */
.L_x_17779:
        /* <DEDUP_REMOVED lines=29> */
.L_x_17785:
[----:B------:R-:W-:Y:S05]  /*36140*/  BSYNC B3 ;  /* 0x0000000000037941 */ /* 0x000fea0003800000 */
.L_x_17784:
        /* <DEDUP_REMOVED lines=86> */
.L_x_17786:
        /* <DEDUP_REMOVED lines=22> */
.L_x_17788:
[----:B------:R-:W-:Y:S05]  /*36810*/  BSYNC B3 ;  /* 0x0000000000037941 */ /* 0x000fea0003800000 */
.L_x_17787:
        /* <DEDUP_REMOVED lines=30> */
.L_x_17773:
        /* <DEDUP_REMOVED lines=24> */
[----:B------:R-:W-:-:S07]  /*36b80*/  MOV R2, R4 ;  /* 0x0000000400027202 */ /* 0x000fce0000000f00 */
.L_x_17791:
[----:B------:R-:W-:Y:S05]  /*36b90*/  BSYNC B3 ;  /* 0x0000000000037941 */ /* 0x000fea0003800000 */
.L_x_17790:
        /* <DEDUP_REMOVED lines=27> */
.L_x_17794:
[----:B------:R-:W-:Y:S05]  /*36d50*/  BSYNC B3 ;  /* 0x0000000000037941 */ /* 0x000fea0003800000 */
.L_x_17793:
        /* <DEDUP_REMOVED lines=30> */
.L_x_17792:
        /* <DEDUP_REMOVED lines=76> */
.L_x_17795:
[----:B------:R-:W-:Y:S01]  /*37400*/  IMAD.MOV.U32 R2, RZ, RZ, 0x0 ;  /* 0x00000000ff027424 */ /* 0x000fe200078e00ff */
[----:B------:R-:W-:Y:S01]  /*37410*/  FSETP.NEU.FTZ.AND P0, PT, R5, RZ, PT ;  /* 0x000000ff0500720b */ /* 0x000fe20003f1d000 */
[----:B------:R-:W-:-:S06]  /*37420*/  IMAD.MOV.U32 R3, RZ, RZ, 0x7ff00000 ;  /* 0x7ff00000ff037424 */ /* 0x000fcc00078e00ff */
[----:B------:R-:W-:-:S10]  /*37430*/  DFMA R2, R4, R2, +INF ;  /* 0x7ff000000402742b */ /* 0x000fd40000000002 */
[----:B------:R-:W-:Y:S02]  /*37440*/  FSEL R64, R2, RZ, P0 ;  /* 0x000000ff02407208 */ /* 0x000fe40000000000 */
[----:B------:R-:W-:Y:S01]  /*37450*/  FSEL R65, R3, -QNAN , P0 ;  /* 0xfff0000003417808 */ /* 0x000fe20000000000 */
[----:B------:R-:W-:Y:S06]  /*37460*/  BRA `(.L_x_17771) ;  /* 0x00000004003c7947 */ /* 0x000fec0003800000 */
.L_x_17789:
        /* <DEDUP_REMOVED lines=25> */
[----:B------:R-:W-:-:S07]  /*37600*/  MOV R5, R3 ;  /* 0x0000000300057202 */ /* 0x000fce0000000f00 */
.L_x_17797:
[----:B------:R-:W-:Y:S05]  /*37610*/  BSYNC B3 ;  /* 0x0000000000037941 */ /* 0x000fea0003800000 */
.L_x_17796:
        /* <DEDUP_REMOVED lines=21> */
.L_x_17799:
[----:B------:R-:W-:Y:S05]  /*37770*/  BSYNC B3 ;  /* 0x0000000000037941 */ /* 0x000fea0003800000 */
.L_x_17798:
[----:B------:R-:W-:Y:S01]  /*37780*/  IMAD.MOV.U32 R64, RZ, RZ, R2 ;  /* 0x000000ffff407224 */ /* 0x000fe200078e0002 */
[----:B------:R-:W-:Y:S01]  /*37790*/  MOV R65, R3 ;  /* 0x0000000300417202 */ /* 0x000fe20000000f00 */
[----:B------:R-:W-:Y:S06]  /*377a0*/  BRA `(.L_x_17771) ;  /* 0x00000000006c7947 */ /* 0x000fec0003800000 */
.L_x_17772:
        /* <DEDUP_REMOVED lines=24> */
.L_x_17801:
[----:B------:R-:W-:Y:S05]  /*37930*/  BSYNC B3 ;  /* 0x0000000000037941 */ /* 0x000fea0003800000 */
.L_x_17800:
[----:B------:R-:W-:Y:S02]  /*37940*/  IMAD.MOV.U32 R64, RZ, RZ, R4 ;  /* 0x000000ffff407224 */ /* 0x000fe400078e0004 */
[----:B------:R-:W-:-:S07]  /*37950*/  IMAD.MOV.U32 R65, RZ, RZ, R5 ;  /* 0x000000ffff417224 */ /* 0x000fce00078e0005 */
.L_x_17771:
[----:B------:R-:W-:Y:S05]  /*37960*/  BSYNC B2 ;  /* 0x0000000000027941 */ /* 0x000fea0003800000 */
.L_x_17767:
        /* <DEDUP_REMOVED lines=25> */
.L_x_17806:
[----:B------:R-:W-:Y:S05]  /*37b00*/  BSYNC B4 ;  /* 0x0000000000047941 */ /* 0x000fea0003800000 */
.L_x_17805:
        /* <DEDUP_REMOVED lines=49> */
.L_x_17808:
        /* <DEDUP_REMOVED lines=71> */
.L_x_17807:
        /* <DEDUP_REMOVED lines=37> */
.L_x_17817:
[----:B------:R-:W-:Y:S05]  /*384e0*/  BSYNC B6 ;  /* 0x0000000000067941 */ /* 0x000fea0003800000 */
.L_x_17816:
[----:B------:R-:W-:Y:S01]  /*384f0*/  MOV R52, R2 ;  /* 0x0000000200347202 */ /* 0x000fe20000000f00 */
[----:B------:R-:W-:Y:S01]  /*38500*/  IMAD.MOV.U32 R53, RZ, RZ, R3 ;  /* 0x000000ffff357224 */ /* 0x000fe200078e0003 */
[----:B------:R-:W-:Y:S06]  /*38510*/  BRA `(.L_x_17815) ;  /* 0x0000000000047947 */ /* 0x000fec0003800000 */
.L_x_17814:
[----:B------:R-:W-:-:S11]  /*38520*/  DADD R52, -R62, R50 ;  /* 0x000000003e347229 */ /* 0x000fd60000000132 */
.L_x_17815:
[----:B------:R-:W-:Y:S05]  /*38530*/  BSYNC B5 ;  /* 0x0000000000057941 */ /* 0x000fea0003800000 */
.L_x_17813:
        /* <DEDUP_REMOVED lines=28> */
.L_x_17822:
[----:B------:R-:W-:Y:S05]  /*38700*/  BSYNC B6 ;  /* 0x0000000000067941 */ /* 0x000fea0003800000 */
.L_x_17821:
[----:B------:R-:W-:Y:S01]  /*38710*/  MOV R68, R2 ;  /* 0x0000000200447202 */ /* 0x000fe20000000f00 */
[----:B------:R-:W-:Y:S01]  /*38720*/  IMAD.MOV.U32 R69, RZ, RZ, R3 ;  /* 0x000000ffff457224 */ /* 0x000fe200078e0003 */
[----:B------:R-:W-:Y:S06]  /*38730*/  BRA `(.L_x_17820) ;  /* 0x0000000000047947 */ /* 0x000fec0003800000 */
.L_x_17819:
[----:B------:R-:W-:-:S11]  /*38740*/  DADD R68, -R48, R46 ;  /* 0x0000000030447229 */ /* 0x000fd6000000012e */
.L_x_17820:
[----:B------:R-:W-:Y:S05]  /*38750*/  BSYNC B5 ;  /* 0x0000000000057941 */ /* 0x000fea0003800000 */
.L_x_17818:
        /* <DEDUP_REMOVED lines=27> */
.L_x_17824:
[----:B------:R-:W-:Y:S05]  /*38910*/  BSYNC B5 ;  /* 0x0000000000057941 */ /* 0x000fea0003800000 */
.L_x_17823:
[----:B------:R-:W-:Y:S02]  /*38920*/  IMAD.MOV.U32 R46, RZ, RZ, R4 ;  /* 0x000000ffff2e7224 */ /* 0x000fe400078e0004 */
[----:B------:R-:W-:Y:S01]  /*38930*/  IMAD.MOV.U32 R47, RZ, RZ, R5 ;  /* 0x000000ffff2f7224 */ /* 0x000fe200078e0005 */
[----:B------:R-:W-:Y:S06]  /*38940*/  BRA `(.L_x_17825) ;  /* 0x0000000800347947 */ /* 0x000fec0003800000 */
.L_x_17812:
        /* <DEDUP_REMOVED lines=27> */
.L_x_17828:
[----:B------:R-:W-:Y:S05]  /*38b00*/  BSYNC B5 ;  /* 0x0000000000057941 */ /* 0x000fea0003800000 */
.L_x_17827:
[----:B------:R-:W-:Y:S02]  /*38b10*/  IMAD.MOV.U32 R46, RZ, RZ, R4 ;  /* 0x000000ffff2e7224 */ /* 0x000fe400078e0004 */
[----:B------:R-:W-:Y:S01]  /*38b20*/  IMAD.MOV.U32 R47, RZ, RZ, R5 ;  /* 0x000000ffff2f7224 */ /* 0x000fe200078e0005 */
[----:B------:R-:W-:Y:S06]  /*38b30*/  BRA `(.L_x_17825) ;  /* 0x0000000400b87947 */ /* 0x000fec0003800000 */
.L_x_17826:
        /* <DEDUP_REMOVED lines=28> */
.L_x_17830:
[----:B------:R-:W-:Y:S05]  /*38d00*/  BSYNC B5 ;  /* 0x0000000000057941 */ /* 0x000fea0003800000 */
.L_x_17829:
        /* <DEDUP_REMOVED lines=21> */
.L_x_17832:
[----:B------:R-:W-:Y:S05]  /*38e60*/  BSYNC B5 ;  /* 0x0000000000057941 */ /* 0x000fea0003800000 */
.L_x_17831:
[----:B------:R-:W-:Y:S01]  /*38e70*/  DMUL R66, R66, 8.11296384146066816958e+31 ;  /* 0x4690000042427828 */ /* 0x000fe20000000000 */
[----:B------:R-:W-:Y:S02]  /*38e80*/  IMAD.MOV.U32 R46, RZ, RZ, R2 ;  /* 0x000000ffff2e7224 */ /* 0x000fe400078e0002 */
[----:B------:R-:W-:Y:S01]  /*38e90*/  IMAD.MOV.U32 R47, RZ, RZ, R3 ;  /* 0x000000ffff2f7224 */ /* 0x000fe200078e0003 */
[----:B------:R-:W-:Y:S07]  /*38ea0*/  BRA `(.L_x_17825) ;  /* 0x0000000000dc7947 */ /* 0x000fee0003800000 */
.L_x_17811:
        /* <DEDUP_REMOVED lines=24> */
.L_x_17834:
[----:B------:R-:W-:Y:S05]  /*39030*/  BSYNC B5 ;  /* 0x0000000000057941 */ /* 0x000fea0003800000 */
.L_x_17833:
        /* <DEDUP_REMOVED lines=28> */
.L_x_17836:
[----:B------:R-:W-:Y:S05]  /*39200*/  BSYNC B5 ;  /* 0x0000000000057941 */ /* 0x000fea0003800000 */
.L_x_17835:
[----:B------:R-:W-:-:S11]  /*39210*/  DMUL R46, R2, R46 ;  /* 0x0000002e022e7228 */ /* 0x000fd60000000000 */
.L_x_17825:
[----:B------:R-:W-:Y:S05]  /*39220*/  BSYNC B4 ;  /* 0x0000000000047941 */ /* 0x000fea0003800000 */
.L_x_17810:
[----:B------:R-:W-:Y:S05]  /*39230*/  BRA `(.L_x_17837) ;  /* 0x0000000000087947 */ /* 0x000fea0003800000 */
.L_x_17804:
[----:B------:R-:W-:Y:S02]  /*39240*/  DMUL R46, R44, 9.00719925474099200000e+15 ;  /* 0x434000002c2e7828 */ /* 0x000fe40000000000 */
[----:B------:R-:W-:-:S11]  /*39250*/  DMUL R66, R66, 9.00719925474099200000e+15 ;  /* 0x4340000042427828 */ /* 0x000fd60000000000 */
.L_x_17837:
[----:B------:R-:W-:Y:S05]  /*39260*/  BSYNC B2 ;  /* 0x0000000000027941 */ /* 0x000fea0003800000 */
.L_x_17803:
        /* <DEDUP_REMOVED lines=28> */
.L_x_17839:
[----:B------:R-:W-:Y:S05]  /*39430*/  BSYNC B2 ;  /* 0x0000000000027941 */ /* 0x000fea0003800000 */
.L_x_17838:
        /* <DEDUP_REMOVED lines=82> */
.L_x_17841:
[----:B------:R-:W-:Y:S02]  /*39960*/  FSEL R2, RZ, 3.37028055040000000000e+12, P1 ;  /* 0x54442d18ff027808 */ /* 0x000fe40000800000 */
[----:B------:R-:W-:-:S07]  /*39970*/  FSEL R3, RZ, 2.1426990032196044922, P1 ;  /* 0x400921fbff037808 */ /* 0x000fce0000800000 */
.L_x_17842:
[----:B------:R-:W-:Y:S05]  /*39980*/  BSYNC B0 ;  /* 0x0000000000007941 */ /* 0x000fea0003800000 */
.L_x_17840:
[----:B------:R-:W-:Y:S01]  /*39990*/  DADD R46, |R46|, |R66| ;  /* 0x000000002e2e7229 */ /* 0x000fe20000000642 */
[----:B------:R-:W-:-:S07]  /*399a0*/  LOP3.LUT R67, R3, 0x80000000, R67, 0xb8, !PT ;  /* 0x8000000003437812 */ /* 0x000fce00078eb843 */
[----:B------:R-:W-:-:S06]  /*399b0*/  DSETP.GTU.AND P0, PT, |R46|, +INF , PT ;  /* 0x7ff000002e00742a */ /* 0x000fcc0003f0c200 */
[----:B------:R-:W-:Y:S02]  /*399c0*/  FSEL R2, R46, R2, P0 ;  /* 0x000000022e027208 */ /* 0x000fe40000000000 */
[----:B------:R-:W-:-:S07]  /*399d0*/  FSEL R3, R47, R67, P0 ;  /* 0x000000432f037208 */ /* 0x000fce0000000000 */
.L_x_17809:
[----:B------:R-:W-:Y:S05]  /*399e0*/  BSYNC B3 ;  /* 0x0000000000037941 */ /* 0x000fea0003800000 */
.L_x_17802:
[----:B------:R-:W-:Y:S01]  /*399f0*/  LOP3.LUT R27, R3, 0x80000000, R27, 0xb8, !PT ;  /* 0x80000000031b7812 */ /* 0x000fe200078eb81b */
[----:B------:R-:W-:Y:S01]  /*39a00*/  IMAD.MOV.U32 R26, RZ, RZ, R2 ;  /* 0x000000ffff1a7224 */ /* 0x000fe200078e0002 */
[----:B------:R-:W-:Y:S01]  /*39a10*/  LOP3.LUT R25, R65, 0x80000000, R25, 0xb8, !PT ;  /* 0x8000000041197812 */ /* 0x000fe200078eb819 */
[----:B------:R-:W-:Y:S01]  /*39a20*/  IMAD.MOV.U32 R24, RZ, RZ, R64 ;  /* 0x000000ffff187224 */ /* 0x000fe200078e0040 */
[----:B------:R-:W-:Y:S06]  /*39a30*/  BRA `(.L_x_17766) ;  /* 0x0000005800e07947 */ /* 0x000fec0003800000 */
.L_x_17765:
        /* <DEDUP_REMOVED lines=113> */
.L_x_17848:
[----:B------:R-:W-:Y:S05]  /*3a150*/  BSYNC B0 ;  /* 0x0000000000007941 */ /* 0x000fea0003800000 */
.L_x_17847:
        /* <DEDUP_REMOVED lines=8> */
.L_x_17850:
[----:B------:R-:W-:Y:S05]  /*3a1e0*/  BSYNC B3 ;  /* 0x0000000000037941 */ /* 0x000fea0003800000 */
.L_x_17849:
        /* <DEDUP_REMOVED lines=82> */
.L_x_17852:
[----:B------:R-:W-:-:S04]  /*3a710*/  ISETP.GE.AND P0, PT, R45, RZ, PT ;  /* 0x000000ff2d00720c */ /* 0x000fc80003f06270 */
[----:B------:R-:W-:Y:S02]  /*3a720*/  FSEL R6, RZ, 3.37028055040000000000e+12, P0 ;  /* 0x54442d18ff067808 */ /* 0x000fe40000000000 */
[----:B------:R-:W-:-:S07]  /*3a730*/  FSEL R7, RZ, 2.1426990032196044922, P0 ;  /* 0x400921fbff077808 */ /* 0x000fce0000000000 */
.L_x_17853:
[----:B------:R-:W-:Y:S05]  /*3a740*/  BSYNC B0 ;  /* 0x0000000000007941 */ /* 0x000fea0003800000 */
.L_x_17851:
[----:B------:R-:W-:Y:S01]  /*3a750*/  DADD R2, |R24|, |R26| ;  /* 0x0000000018027229 */ /* 0x000fe2000000061a */
[----:B------:R-:W-:Y:S01]  /*3a760*/  LOP3.LUT R11, R7, 0x80000000, R11, 0xb8, !PT ;  /* 0x80000000070b7812 */ /* 0x000fe200078eb80b */
[----:B------:R-:W-:-:S06]  /*3a770*/  DMUL R46, R46, 0.5 ;  /* 0x3fe000002e2e7828 */ /* 0x000fcc0000000000 */
[----:B------:R-:W-:-:S06]  /*3a780*/  DSETP.GTU.AND P0, PT, |R2|, +INF , PT ;  /* 0x7ff000000200742a */ /* 0x000fcc0003f0c200 */
[----:B------:R-:W-:Y:S02]  /*3a790*/  FSEL R6, R2, R6, P0 ;  /* 0x0000000602067208 */ /* 0x000fe40000000000 */
[----:B------:R-:W-:Y:S01]  /*3a7a0*/  FSEL R7, R3, R11, P0 ;  /* 0x0000000b03077208 */ /* 0x000fe20000000000 */
[----:B------:R-:W-:Y:S06]  /*3a7b0*/  BRA `(.L_x_17854) ;  /* 0x0000004c00187947 */ /* 0x000fec0003800000 */
.L_x_17846:
        /* <DEDUP_REMOVED lines=135> */
.L_x_17856:
[----:B------:R-:W-:Y:S05]  /*3b030*/  BSYNC B0 ;  /* 0x0000000000007941 */ /* 0x000fea0003800000 */
.L_x_17855:
        /* <DEDUP_REMOVED lines=8> */
.L_x_17858:
[----:B------:R-:W-:Y:S05]  /*3b0c0*/  BSYNC B3 ;  /* 0x0000000000037941 */ /* 0x000fea0003800000 */
.L_x_17857:
        /* <DEDUP_REMOVED lines=82> */
.L_x_17860:
[----:B------:R-:W-:-:S04]  /*3b5f0*/  ISETP.GE.AND P0, PT, R45, RZ, PT ;  /* 0x000000ff2d00720c */ /* 0x000fc80003f06270 */
[----:B------:R-:W-:Y:S02]  /*3b600*/  FSEL R6, RZ, 3.37028055040000000000e+12, P0 ;  /* 0x54442d18ff067808 */ /* 0x000fe40000000000 */
[----:B------:R-:W-:-:S07]  /*3b610*/  FSEL R7, RZ, 2.1426990032196044922, P0 ;  /* 0x400921fbff077808 */ /* 0x000fce0000000000 */
.L_x_17861:
[----:B------:R-:W-:Y:S05]  /*3b620*/  BSYNC B0 ;  /* 0x0000000000007941 */ /* 0x000fea0003800000 */
.L_x_17859:
[----:B------:R-:W-:Y:S01]  /*3b630*/  DADD R2, |R24|, |R26| ;  /* 0x0000000018027229 */ /* 0x000fe2000000061a */
[----:B------:R-:W-:-:S07]  /*3b640*/  LOP3.LUT R11, R7, 0x80000000, R11, 0xb8, !PT ;  /* 0x80000000070b7812 */ /* 0x000fce00078eb80b */
[----:B------:R-:W-:-:S06]  /*3b650*/  DSETP.GTU.AND P0, PT, |R2|, +INF , PT ;  /* 0x7ff000000200742a */ /* 0x000fcc0003f0c200 */
[----:B------:R-:W-:Y:S02]  /*3b660*/  FSEL R6, R2, R6, P0 ;  /* 0x0000000602067208 */ /* 0x000fe40000000000 */
[----:B------:R-:W-:Y:S01]  /*3b670*/  FSEL R7, R3, R11, P0 ;  /* 0x0000000b03077208 */ /* 0x000fe20000000000 */
[----:B------:R-:W-:Y:S06]  /*3b680*/  BRA `(.L_x_17854) ;  /* 0x0000003c00647947 */ /* 0x000fec0003800000 */
.L_x_17845:
        /* <DEDUP_REMOVED lines=22> */
[----:B------:R-:W-:Y:S05]  /*3b7f0*/  CALL.REL.NOINC `($__internal_31_$__cuda_sm20_div_rn_f64_full) ;  /* 0x000006f000947944 */ /* 0x000fea0003c00000 */
.L_x_17863:
[----:B------:R-:W-:Y:S05]  /*3b800*/  BSYNC B3 ;  /* 0x0000000000037941 */ /* 0x000fea0003800000 */
.L_x_17862:
        /* <DEDUP_REMOVED lines=24> */
[----:B------:R-:W-:Y:S02]  /*3b990*/  IMAD.MOV.U32 R4, RZ, RZ, R2 ;  /* 0x000000ffff047224 */ /* 0x000fe400078e0002 */
[----:B------:R-:W-:-:S07]  /*3b9a0*/  IMAD.MOV.U32 R5, RZ, RZ, R3 ;  /* 0x000000ffff057224 */ /* 0x000fce00078e0003 */
.L_x_17865:
[----:B------:R-:W-:Y:S05]  /*3b9b0*/  BSYNC B3 ;  /* 0x0000000000037941 */ /* 0x000fea0003800000 */
.L_x_17864:
        /* <DEDUP_REMOVED lines=136> */
.L_x_17867:
[----:B------:R-:W-:Y:S05]  /*3c240*/  BSYNC B0 ;  /* 0x0000000000007941 */ /* 0x000fea0003800000 */
.L_x_17866:
        /* <DEDUP_REMOVED lines=8> */
.L_x_17869:
[----:B------:R-:W-:Y:S05]  /*3c2d0*/  BSYNC B3 ;  /* 0x0000000000037941 */ /* 0x000fea0003800000 */
.L_x_17868:
        /* <DEDUP_REMOVED lines=82> */
.L_x_17871:
[----:B------:R-:W-:-:S04]  /*3c800*/  ISETP.GE.AND P0, PT, R45, RZ, PT ;  /* 0x000000ff2d00720c */ /* 0x000fc80003f06270 */
[----:B------:R-:W-:Y:S02]  /*3c810*/  FSEL R6, RZ, 3.37028055040000000000e+12, P0 ;  /* 0x54442d18ff067808 */ /* 0x000fe40000000000 */
[----:B------:R-:W-:-:S07]  /*3c820*/  FSEL R7, RZ, 2.1426990032196044922, P0 ;  /* 0x400921fbff077808 */ /* 0x000fce0000000000 */
.L_x_17872:
[----:B------:R-:W-:Y:S05]  /*3c830*/  BSYNC B0 ;  /* 0x0000000000007941 */ /* 0x000fea0003800000 */
.L_x_17870:
[----:B------:R-:W-:Y:S01]  /*3c840*/  DADD R2, |R24|, |R26| ;  /* 0x0000000018027229 */ /* 0x000fe2000000061a */
[----:B------:R-:W-:Y:S01]  /*3c850*/  LOP3.LUT R11, R7, 0x80000000, R11, 0xb8, !PT ;  /* 0x80000000070b7812 */ /* 0x000fe200078eb80b */
[----:B------:R-:W-:-:S06]  /*3c860*/  DADD R46, R46, 1 ;  /* 0x3ff000002e2e7429 */ /* 0x000fcc0000000000 */
[----:B------:R-:W-:-:S06]  /*3c870*/  DSETP.GTU.AND P0, PT, |R2|, +INF , PT ;  /* 0x7ff000000200742a */ /* 0x000fcc0003f0c200 */
[----:B------:R-:W-:Y:S02]  /*3c880*/  FSEL R6, R2, R6, P0 ;  /* 0x0000000602067208 */ /* 0x000fe40000000000 */
[----:B------:R-:W-:Y:S01]  /*3c890*/  FSEL R7, R3, R11, P0 ;  /* 0x0000000b03077208 */ /* 0x000fe20000000000 */
[----:B------:R-:W-:Y:S06]  /*3c8a0*/  BRA `(.L_x_17854) ;  /* 0x0000002800dc7947 */ /* 0x000fec0003800000 */
.L_x_17844:
        /* <DEDUP_REMOVED lines=108> */
.L_x_17876:
[----:B------:R-:W-:Y:S05]  /*3cf70*/  BSYNC B0 ;  /* 0x0000000000007941 */ /* 0x000fea0003800000 */
.L_x_17875:
        /* <DEDUP_REMOVED lines=8> */
.L_x_17878:
[----:B------:R-:W-:Y:S05]  /*3d000*/  BSYNC B3 ;  /* 0x0000000000037941 */ /* 0x000fea0003800000 */
.L_x_17877:
        /* <DEDUP_REMOVED lines=73> */
.L_x_17880:
[----:B------:R-:W-:Y:S05]  /*3d4a0*/  BSYNC B0 ;  /* 0x0000000000007941 */ /* 0x000fea0003800000 */
.L_x_17879:
[----:B------:R-:W-:Y:S01]  /*3d4b0*/  LOP3.LUT R3, R7, 0x80000000, R27, 0xb8, !PT ;  /* 0x8000000007037812 */ /* 0x000fe200078eb81b */
[----:B------:R-:W-:Y:S01]  /*3d4c0*/  DMUL R46, R46, 0.5 ;  /* 0x3fe000002e2e7828 */ /* 0x000fe20000000000 */
[----:B------:R-:W-:Y:S02]  /*3d4d0*/  FSEL R6, R4, R6, P0 ;  /* 0x0000000604067208 */ /* 0x000fe40000000000 */
[----:B------:R-:W-:Y:S01]  /*3d4e0*/  FSEL R7, R5, R3, P0 ;  /* 0x0000000305077208 */ /* 0x000fe20000000000 */
[----:B------:R-:W-:Y:S07]  /*3d4f0*/  BRA `(.L_x_17854) ;  /* 0x0000001c00c87947 */ /* 0x000fee0003800000 */
.L_x_17874:
        /* <DEDUP_REMOVED lines=135> */
.L_x_17882:
[----:B------:R-:W-:Y:S05]  /*3dd70*/  BSYNC B0 ;  /* 0x0000000000007941 */ /* 0x000fea0003800000 */
.L_x_17881:
        /* <DEDUP_REMOVED lines=8> */
.L_x_17884:
[----:B------:R-:W-:Y:S05]  /*3de00*/  BSYNC B3 ;  /* 0x0000000000037941 */ /* 0x000fea0003800000 */
.L_x_17883:
        /* <DEDUP_REMOVED lines=73> */
.L_x_17886:
[----:B------:R-:W-:Y:S05]  /*3e2a0*/  BSYNC B0 ;  /* 0x0000000000007941 */ /* 0x000fea0003800000 */
.L_x_17885:
[----:B------:R-:W-:Y:S02]  /*3e2b0*/  LOP3.LUT R3, R7, 0x80000000, R27, 0xb8, !PT ;  /* 0x8000000007037812 */ /* 0x000fe400078eb81b */
[----:B------:R-:W-:Y:S02]  /*3e2c0*/  FSEL R6, R4, R6, P1 ;  /* 0x0000000604067208 */ /* 0x000fe40000800000 */
[----:B------:R-:W-:Y:S01]  /*3e2d0*/  FSEL R7, R5, R3, P1 ;  /* 0x0000000305077208 */ /* 0x000fe20000800000 */
[----:B------:R-:W-:Y:S06]  /*3e2e0*/  BRA `(.L_x_17854) ;  /* 0x00000010004c7947 */ /* 0x000fec0003800000 */
.L_x_17873:
        /* <DEDUP_REMOVED lines=22> */
[----:B------:R-:W-:Y:S05]  /*3e450*/  CALL.REL.NOINC `($__internal_31_$__cuda_sm20_div_rn_f64_full) ;  /* 0x000006c4007c7944 */ /* 0x000fea0003c00000 */
.L_x_17888:
[----:B------:R-:W-:Y:S05]  /*3e460*/  BSYNC B3 ;  /* 0x0000000000037941 */ /* 0x000fea0003800000 */
.L_x_17887:
        /* <DEDUP_REMOVED lines=24> */
[----:B------:R-:W-:Y:S02]  /*3e5f0*/  IMAD.MOV.U32 R4, RZ, RZ, R2 ;  /* 0x000000ffff047224 */ /* 0x000fe400078e0002 */
[----:B------:R-:W-:-:S07]  /*3e600*/  IMAD.MOV.U32 R5, RZ, RZ, R3 ;  /* 0x000000ffff057224 */ /* 0x000fce00078e0003 */
.L_x_17890:
[----:B------:R-:W-:Y:S05]  /*3e610*/  BSYNC B3 ;  /* 0x0000000000037941 */ /* 0x000fea0003800000 */
.L_x_17889:
        /* <DEDUP_REMOVED lines=136> */
.L_x_17892:
[----:B------:R-:W-:Y:S05]  /*3eea0*/  BSYNC B0 ;  /* 0x0000000000007941 */ /* 0x000fea0003800000 */
.L_x_17891:
        /* <DEDUP_REMOVED lines=8> */
.L_x_17894:
[----:B------:R-:W-:Y:S05]  /*3ef30*/  BSYNC B3 ;  /* 0x0000000000037941 */ /* 0x000fea0003800000 */
.L_x_17893:
        /* <DEDUP_REMOVED lines=74> */
.L_x_17896:
[----:B------:R-:W-:Y:S05]  /*3f3e0*/  BSYNC B0 ;  /* 0x0000000000007941 */ /* 0x000fea0003800000 */
.L_x_17895:
[----:B------:R-:W-:Y:S02]  /*3f3f0*/  LOP3.LUT R3, R7, 0x80000000, R27, 0xb8, !PT ;  /* 0x8000000007037812 */ /* 0x000fe400078eb81b */
[----:B------:R-:W-:Y:S02]  /*3f400*/  FSEL R6, R4, R6, P1 ;  /* 0x0000000604067208 */ /* 0x000fe40000800000 */
[----:B------:R-:W-:-:S07]  /*3f410*/  FSEL R7, R5, R3, P1 ;  /* 0x0000000305077208 */ /* 0x000fce0000800000 */
.L_x_17854:
[----:B------:R-:W-:Y:S05]  /*3f420*/  BSYNC B2 ;  /* 0x0000000000027941 */ /* 0x000fea0003800000 */
.L_x_17843:
        /* <DEDUP_REMOVED lines=8> */
.L_x_17764:
        /* <DEDUP_REMOVED lines=17> */
.L_x_17766:
[----:B------:R-:W-:Y:S05]  /*3f5c0*/  BSYNC B1 ;  /* 0x0000000000017941 */ /* 0x000fea0003800000 */
.L_x_17763:
        /* <DEDUP_REMOVED lines=134> */
.L_x_17904:
[----:B------:R-:W-:Y:S05]  /*3fe30*/  BSYNC B3 ;  /* 0x0000000000037941 */ /* 0x000fea0003800000 */
.L_x_17903:
        /* <DEDUP_REMOVED lines=82> */
.L_x_17902:
        /* <DEDUP_REMOVED lines=36> */
.L_x_17912:
[----:B------:R-:W-:Y:S05]  /*405a0*/  BSYNC B4 ;  /* 0x0000000000047941 */ /* 0x000fea0003800000 */
.L_x_17911:
[----:B------:R-:W-:Y:S02]  /*405b0*/  IMAD.MOV.U32 R52, RZ, RZ, R2 ;  /* 0x000000ffff347224 */ /* 0x000fe400078e0002 */
[----:B------:R-:W-:Y:S01]  /*405c0*/  IMAD.MOV.U32 R53, RZ, RZ, R3 ;  /* 0x000000ffff357224 */ /* 0x000fe200078e0003 */
[----:B------:R-:W-:Y:S06]  /*405d0*/  BRA `(.L_x_17910) ;  /* 0x0000000000047947 */ /* 0x000fec0003800000 */
.L_x_17909:
[----:B------:R-:W-:-:S11]  /*405e0*/  DADD R52, -R62, R50 ;  /* 0x000000003e347229 */ /* 0x000fd60000000132 */
.L_x_17910:
[----:B------:R-:W-:Y:S05]  /*405f0*/  BSYNC B3 ;  /* 0x0000000000037941 */ /* 0x000fea0003800000 */
.L_x_17908:
        /* <DEDUP_REMOVED lines=31> */
.L_x_17917:
[----:B------:R-:W-:Y:S05]  /*407f0*/  BSYNC B4 ;  /* 0x0000000000047941 */ /* 0x000fea0003800000 */
.L_x_17916:
[----:B------:R-:W-:Y:S05]  /*40800*/  BRA `(.L_x_17915) ;  /* 0x0000000000047947 */ /* 0x000fea0003800000 */
.L_x_17914:
[----:B------:R-:W-:-:S11]  /*40810*/  DADD R2, R46, -R8 ;  /* 0x000000002e027229 */ /* 0x000fd60000000808 */
.L_x_17915:
[----:B------:R-:W-:Y:S05]  /*40820*/  BSYNC B3 ;  /* 0x0000000000037941 */ /* 0x000fea0003800000 */
.L_x_17913:
        /* <DEDUP_REMOVED lines=27> */
[----:B------:R-:W-:Y:S02]  /*409e0*/  IMAD.MOV.U32 R6, RZ, RZ, R4 ;  /* 0x000000ffff067224 */ /* 0x000fe400078e0004 */
[----:B------:R-:W-:-:S07]  /*409f0*/  IMAD.MOV.U32 R7, RZ, RZ, R3 ;  /* 0x000000ffff077224 */ /* 0x000fce00078e0003 */
.L_x_17919:
[----:B------:R-:W-:Y:S05]  /*40a00*/  BSYNC B3 ;  /* 0x0000000000037941 */ /* 0x000fea0003800000 */
.L_x_17918:
        /* <DEDUP_REMOVED lines=86> */
.L_x_17920:
        /* <DEDUP_REMOVED lines=22> */
.L_x_17922:
[----:B------:R-:W-:Y:S05]  /*410d0*/  BSYNC B3 ;  /* 0x0000000000037941 */ /* 0x000fea0003800000 */
.L_x_17921:
        /* <DEDUP_REMOVED lines=30> */
.L_x_17907:
        /* <DEDUP_REMOVED lines=25> */
.L_x_17925:
[----:B------:R-:W-:Y:S05]  /*41450*/  BSYNC B3 ;  /* 0x0000000000037941 */ /* 0x000fea0003800000 */
.L_x_17924:
        /* <DEDUP_REMOVED lines=27> */
.L_x_17928:
[----:B------:R-:W-:Y:S05]  /*41610*/  BSYNC B3 ;  /* 0x0000000000037941 */ /* 0x000fea0003800000 */
.L_x_17927:
        /* <DEDUP_REMOVED lines=30> */
.L_x_17926:
        /* <DEDUP_REMOVED lines=76> */
.L_x_17929:
[----:B------:R-:W-:Y:S01]  /*41cc0*/  MOV R2, 0x0 ;  /* 0x0000000000027802 */ /* 0x000fe20000000f00 */
[----:B------:R-:W-:Y:S01]  /*41cd0*/  IMAD.MOV.U32 R3, RZ, RZ, 0x7ff00000 ;  /* 0x7ff00000ff037424 */ /* 0x000fe200078e00ff */
[----:B------:R-:W-:-:S05]  /*41ce0*/  FSETP.NEU.FTZ.AND P0, PT, R5, RZ, PT ;  /* 0x000000ff0500720b */ /* 0x000fca0003f1d000 */
[----:B------:R-:W-:-:S10]  /*41cf0*/  DFMA R2, R4, R2, +INF ;  /* 0x7ff000000402742b */ /* 0x000fd40000000002 */
[----:B------:R-:W-:Y:S02]  /*41d00*/  FSEL R64, R2, RZ, P0 ;  /* 0x000000ff02407208 */ /* 0x000fe40000000000 */
[----:B------:R-:W-:Y:S01]  /*41d10*/  FSEL R65, R3, -QNAN , P0 ;  /* 0xfff0000003417808 */ /* 0x000fe20000000000 */
[----:B------:R-:W-:Y:S06]  /*41d20*/  BRA `(.L_x_17905) ;  /* 0x00000004003c7947 */ /* 0x000fec0003800000 */
.L_x_17923:
        /* <DEDUP_REMOVED lines=26> */
.L_x_17931:
[----:B------:R-:W-:Y:S05]  /*41ed0*/  BSYNC B3 ;  /* 0x0000000000037941 */ /* 0x000fea0003800000 */
.L_x_17930:
        /* <DEDUP_REMOVED lines=21> */
.L_x_17933:
[----:B------:R-:W-:Y:S05]  /*42030*/  BSYNC B3 ;  /* 0x0000000000037941 */ /* 0x000fea0003800000 */
.L_x_17932:
[----:B------:R-:W-:Y:S02]  /*42040*/  IMAD.MOV.U32 R64, RZ, RZ, R2 ;  /* 0x000000ffff407224 */ /* 0x000fe400078e0002 */
[----:B------:R-:W-:Y:S01]  /*42050*/  IMAD.MOV.U32 R65, RZ, RZ, R3 ;  /* 0x000000ffff417224 */ /* 0x000fe200078e0003 */
[----:B------:R-:W-:Y:S06]  /*42060*/  BRA `(.L_x_17905) ;  /* 0x00000000006c7947 */ /* 0x000fec0003800000 */
.L_x_17906:
        /* <DEDUP_REMOVED lines=24> */
.L_x_17935:
[----:B------:R-:W-:Y:S05]  /*421f0*/  BSYNC B3 ;  /* 0x0000000000037941 */ /* 0x000fea0003800000 */
.L_x_17934:
[----:B------:R-:W-:Y:S02]  /*42200*/  IMAD.MOV.U32 R64, RZ, RZ, R4 ;  /* 0x000000ffff407224 */ /* 0x000fe400078e0004 */
[----:B------:R-:W-:-:S07]  /*42210*/  IMAD.MOV.U32 R65, RZ, RZ, R5 ;  /* 0x000000ffff417224 */ /* 0x000fce00078e0005 */
.L_x_17905:
[----:B------:R-:W-:Y:S05]  /*42220*/  BSYNC B2 ;  /* 0x0000000000027941 */ /* 0x000fea0003800000 */
.L_x_17901:
        /* <DEDUP_REMOVED lines=25> */
.L_x_17940:
[----:B------:R-:W-:Y:S05]  /*423c0*/  BSYNC B4 ;  /* 0x0000000000047941 */ /* 0x000fea0003800000 */
.L_x_17939:
        /* <DEDUP_REMOVED lines=49> */
.L_x_17942:
        /* <DEDUP_REMOVED lines=71> */
.L_x_17941:
        /* <DEDUP_REMOVED lines=37> */
.L_x_17951:
[----:B------:R-:W-:Y:S05]  /*42da0*/  BSYNC B6 ;  /* 0x0000000000067941 */ /* 0x000fea0003800000 */
.L_x_17950:
[----:B------:R-:W-:Y:S02]  /*42db0*/  IMAD.MOV.U32 R52, RZ, RZ, R2 ;  /* 0x000000ffff347224 */ /* 0x000fe400078e0002 */
[----:B------:R-:W-:Y:S01]  /*42dc0*/  IMAD.MOV.U32 R53, RZ, RZ, R3 ;  /* 0x000000ffff357224 */ /* 0x000fe200078e0003 */
[----:B------:R-:W-:Y:S06]  /*42dd0*/  BRA `(.L_x_17949) ;  /* 0x0000000000047947 */ /* 0x000fec0003800000 */
.L_x_17948:
[----:B------:R-:W-:-:S11]  /*42de0*/  DADD R52, -R62, R50 ;  /* 0x000000003e347229 */ /* 0x000fd60000000132 */
.L_x_17949:
[----:B------:R-:W-:Y:S05]  /*42df0*/  BSYNC B5 ;  /* 0x0000000000057941 */ /* 0x000fea0003800000 */
.L_x_17947:
        /* <DEDUP_REMOVED lines=28> */
.L_x_17956:
[----:B------:R-:W-:Y:S05]  /*42fc0*/  BSYNC B6 ;  /* 0x0000000000067941 */ /* 0x000fea0003800000 */
.L_x_17955:
[----:B------:R-:W-:Y:S02]  /*42fd0*/  IMAD.MOV.U32 R68, RZ, RZ, R2 ;  /* 0x000000ffff447224 */ /* 0x000fe400078e0002 */
[----:B------:R-:W-:Y:S01]  /*42fe0*/  IMAD.MOV.U32 R69, RZ, RZ, R3 ;  /* 0x000000ffff457224 */ /* 0x000fe200078e0003 */
[----:B------:R-:W-:Y:S06]  /*42ff0*/  BRA `(.L_x_17954) ;  /* 0x0000000000047947 */ /* 0x000fec0003800000 */
.L_x_17953:
[----:B------:R-:W-:-:S11]  /*43000*/  DADD R68, -R48, R46 ;  /* 0x0000000030447229 */ /* 0x000fd6000000012e */
.L_x_17954:
[----:B------:R-:W-:Y:S05]  /*43010*/  BSYNC B5 ;  /* 0x0000000000057941 */ /* 0x000fea0003800000 */
.L_x_17952:
        /* <DEDUP_REMOVED lines=27> */
.L_x_17958:
[----:B------:R-:W-:Y:S05]  /*431d0*/  BSYNC B5 ;  /* 0x0000000000057941 */ /* 0x000fea0003800000 */
.L_x_17957:
[----:B------:R-:W-:Y:S02]  /*431e0*/  IMAD.MOV.U32 R46, RZ, RZ, R4 ;  /* 0x000000ffff2e7224 */ /* 0x000fe400078e0004 */
[----:B------:R-:W-:Y:S01]  /*431f0*/  IMAD.MOV.U32 R47, RZ, RZ, R5 ;  /* 0x000000ffff2f7224 */ /* 0x000fe200078e0005 */
[----:B------:R-:W-:Y:S06]  /*43200*/  BRA `(.L_x_17959) ;  /* 0x0000000800347947 */ /* 0x000fec0003800000 */
.L_x_17946:
        /* <DEDUP_REMOVED lines=27> */
.L_x_17962:
[----:B------:R-:W-:Y:S05]  /*433c0*/  BSYNC B5 ;  /* 0x0000000000057941 */ /* 0x000fea0003800000 */
.L_x_17961:
[----:B------:R-:W-:Y:S02]  /*433d0*/  IMAD.MOV.U32 R46, RZ, RZ, R4 ;  /* 0x000000ffff2e7224 */ /* 0x000fe400078e0004 */
[----:B------:R-:W-:Y:S01]  /*433e0*/  IMAD.MOV.U32 R47, RZ, RZ, R5 ;  /* 0x000000ffff2f7224 */ /* 0x000fe200078e0005 */
[----:B------:R-:W-:Y:S06]  /*433f0*/  BRA `(.L_x_17959) ;  /* 0x0000000400b87947 */ /* 0x000fec0003800000 */
.L_x_17960:
        /* <DEDUP_REMOVED lines=28> */
.L_x_17964:
[----:B------:R-:W-:Y:S05]  /*435c0*/  BSYNC B5 ;  /* 0x0000000000057941 */ /* 0x000fea0003800000 */
.L_x_17963:
        /* <DEDUP_REMOVED lines=21> */
.L_x_17966:
[----:B------:R-:W-:Y:S05]  /*43720*/  BSYNC B5 ;  /* 0x0000000000057941 */ /* 0x000fea0003800000 */
.L_x_17965:
[----:B------:R-:W-:Y:S01]  /*43730*/  DMUL R66, R66, 8.11296384146066816958e+31 ;  /* 0x4690000042427828 */ /* 0x000fe20000000000 */
[----:B------:R-:W-:Y:S02]  /*43740*/  IMAD.MOV.U32 R46, RZ, RZ, R2 ;  /* 0x000000ffff2e7224 */ /* 0x000fe400078e0002 */
[----:B------:R-:W-:Y:S01]  /*43750*/  IMAD.MOV.U32 R47, RZ, RZ, R3 ;  /* 0x000000ffff2f7224 */ /* 0x000fe200078e0003 */
[----:B------:R-:W-:Y:S07]  /*43760*/  BRA `(.L_x_17959) ;  /* 0x0000000000dc7947 */ /* 0x000fee0003800000 */
.L_x_17945:
        /* <DEDUP_REMOVED lines=24> */
.L_x_17968:
[----:B------:R-:W-:Y:S05]  /*438f0*/  BSYNC B5 ;  /* 0x0000000000057941 */ /* 0x000fea0003800000 */
.L_x_17967:
        /* <DEDUP_REMOVED lines=28> */
.L_x_17970:
[----:B------:R-:W-:Y:S05]  /*43ac0*/  BSYNC B5 ;  /* 0x0000000000057941 */ /* 0x000fea0003800000 */
.L_x_17969:
[----:B------:R-:W-:-:S11]  /*43ad0*/  DMUL R46, R2, R46 ;  /* 0x0000002e022e7228 */ /* 0x000fd60000000000 */
.L_x_17959:
[----:B------:R-:W-:Y:S05]  /*43ae0*/  BSYNC B4 ;  /* 0x0000000000047941 */ /* 0x000fea0003800000 */
.L_x_17944:
[----:B------:R-:W-:Y:S05]  /*43af0*/  BRA `(.L_x_17971) ;  /* 0x0000000000087947 */ /* 0x000fea0003800000 */
.L_x_17938:
[----:B------:R-:W-:Y:S02]  /*43b00*/  DMUL R46, R44, 9.00719925474099200000e+15 ;  /* 0x434000002c2e7828 */ /* 0x000fe40000000000 */
[----:B------:R-:W-:-:S11]  /*43b10*/  DMUL R66, R66, 9.00719925474099200000e+15 ;  /* 0x4340000042427828 */ /* 0x000fd60000000000 */
.L_x_17971:
[----:B------:R-:W-:Y:S05]  /*43b20*/  BSYNC B2 ;  /* 0x0000000000027941 */ /* 0x000fea0003800000 */
.L_x_17937:
        /* <DEDUP_REMOVED lines=28> */
.L_x_17973:
[----:B------:R-:W-:Y:S05]  /*43cf0*/  BSYNC B2 ;  /* 0x0000000000027941 */ /* 0x000fea0003800000 */
.L_x_17972:
        /* <DEDUP_REMOVED lines=82> */
.L_x_17975:
[----:B------:R-:W-:Y:S02]  /*44220*/  FSEL R2, RZ, 3.37028055040000000000e+12, P1 ;  /* 0x54442d18ff027808 */ /* 0x000fe40000800000 */
[----:B------:R-:W-:-:S07]  /*44230*/  FSEL R3, RZ, 2.1426990032196044922, P1 ;  /* 0x400921fbff037808 */ /* 0x000fce0000800000 */
.L_x_17976:
[----:B------:R-:W-:Y:S05]  /*44240*/  BSYNC B0 ;  /* 0x0000000000007941 */ /* 0x000fea0003800000 */
.L_x_17974:
[----:B------:R-:W-:Y:S01]  /*44250*/  DADD R46, |R46|, |R66| ;  /* 0x000000002e2e7229 */ /* 0x000fe20000000642 */
[----:B------:R-:W-:-:S07]  /*44260*/  LOP3.LUT R67, R3, 0x80000000, R67, 0xb8, !PT ;  /* 0x8000000003437812 */ /* 0x000fce00078eb843 */
[----:B------:R-:W-:-:S06]  /*44270*/  DSETP.GTU.AND P0, PT, |R46|, +INF , PT ;  /* 0x7ff000002e00742a */ /* 0x000fcc0003f0c200 */
[----:B------:R-:W-:Y:S02]  /*44280*/  FSEL R2, R46, R2, P0 ;  /* 0x000000022e027208 */ /* 0x000fe40000000000 */
[----:B------:R-:W-:-:S07]  /*44290*/  FSEL R3, R47, R67, P0 ;  /* 0x000000432f037208 */ /* 0x000fce0000000000 */
.L_x_17943:
[----:B------:R-:W-:Y:S05]  /*442a0*/  BSYNC B3 ;  /* 0x0000000000037941 */ /* 0x000fea0003800000 */
.L_x_17936:
[----:B------:R-:W-:Y:S01]  /*442b0*/  LOP3.LUT R23, R3, 0x80000000, R23, 0xb8, !PT ;  /* 0x8000000003177812 */ /* 0x000fe200078eb817 */
[----:B------:R-:W-:Y:S01]  /*442c0*/  IMAD.MOV.U32 R20, RZ, RZ, R64 ;  /* 0x000000ffff147224 */ /* 0x000fe200078e0040 */
[----:B------:R-:W-:Y:S02]  /*442d0*/  LOP3.LUT R21, R65, 0x80000000, R21, 0xb8, !PT ;  /* 0x8000000041157812 */ /* 0x000fe400078eb815 */
[----:B------:R-:W-:Y:S01]  /*442e0*/  MOV R22, R2 ;  /* 0x0000000200167202 */ /* 0x000fe20000000f00 */
[----:B------:R-:W-:Y:S06]  /*442f0*/  BRA `(.L_x_17900) ;  /* 0x0000005800e07947 */ /* 0x000fec0003800000 */
.L_x_17899:
        /* <DEDUP_REMOVED lines=113> */
.L_x_17982:
[----:B------:R-:W-:Y:S05]  /*44a10*/  BSYNC B0 ;  /* 0x0000000000007941 */ /* 0x000fea0003800000 */
.L_x_17981:
        /* <DEDUP_REMOVED lines=8> */
.L_x_17984:
[----:B------:R-:W-:Y:S05]  /*44aa0*/  BSYNC B3 ;  /* 0x0000000000037941 */ /* 0x000fea0003800000 */
.L_x_17983:
        /* <DEDUP_REMOVED lines=82> */
.L_x_17986:
[----:B------:R-:W-:-:S04]  /*44fd0*/  ISETP.GE.AND P0, PT, R45, RZ, PT ;  /* 0x000000ff2d00720c */ /* 0x000fc80003f06270 */
[----:B------:R-:W-:Y:S02]  /*44fe0*/  FSEL R6, RZ, 3.37028055040000000000e+12, P0 ;  /* 0x54442d18ff067808 */ /* 0x000fe40000000000 */
[----:B------:R-:W-:-:S07]  /*44ff0*/  FSEL R7, RZ, 2.1426990032196044922, P0 ;  /* 0x400921fbff077808 */ /* 0x000fce0000000000 */
.L_x_17987:
[----:B------:R-:W-:Y:S05]  /*45000*/  BSYNC B0 ;  /* 0x0000000000007941 */ /* 0x000fea0003800000 */
.L_x_17985:
[----:B------:R-:W-:Y:S01]  /*45010*/  DADD R2, |R20|, |R22| ;  /* 0x0000000014027229 */ /* 0x000fe20000000616 */
[----:B------:R-:W-:Y:S01]  /*45020*/  LOP3.LUT R11, R7, 0x80000000, R11, 0xb8, !PT ;  /* 0x80000000070b7812 */ /* 0x000fe200078eb80b */
[----:B------:R-:W-:-:S06]  /*45030*/  DMUL R46, R46, 0.5 ;  /* 0x3fe000002e2e7828 */ /* 0x000fcc0000000000 */
[----:B------:R-:W-:-:S06]  /*45040*/  DSETP.GTU.AND P0, PT, |R2|, +INF , PT ;  /* 0x7ff000000200742a */ /* 0x000fcc0003f0c200 */
[----:B------:R-:W-:Y:S02]  /*45050*/  FSEL R6, R2, R6, P0 ;  /* 0x0000000602067208 */ /* 0x000fe40000000000 */
[----:B------:R-:W-:Y:S01]  /*45060*/  FSEL R7, R3, R11, P0 ;  /* 0x0000000b03077208 */ /* 0x000fe20000000000 */
[----:B------:R-:W-:Y:S06]  /*45070*/  BRA `(.L_x_17988) ;  /* 0x0000004c00187947 */ /* 0x000fec0003800000 */
.L_x_17980:
        /* <DEDUP_REMOVED lines=135> */
.L_x_17990:
[----:B------:R-:W-:Y:S05]  /*458f0*/  BSYNC B0 ;  /* 0x0000000000007941 */ /* 0x000fea0003800000 */
.L_x_17989:
        /* <DEDUP_REMOVED lines=8> */
.L_x_17992:
[----:B------:R-:W-:Y:S05]  /*45980*/  BSYNC B3 ;  /* 0x0000000000037941 */ /* 0x000fea0003800000 */
.L_x_17991:
        /* <DEDUP_REMOVED lines=82> */
.L_x_17994:
[----:B------:R-:W-:-:S04]  /*45eb0*/  ISETP.GE.AND P0, PT, R45, RZ, PT ;  /* 0x000000ff2d00720c */ /* 0x000fc80003f06270 */
[----:B------:R-:W-:Y:S02]  /*45ec0*/  FSEL R6, RZ, 3.37028055040000000000e+12, P0 ;  /* 0x54442d18ff067808 */ /* 0x000fe40000000000 */
[----:B------:R-:W-:-:S07]  /*45ed0*/  FSEL R7, RZ, 2.1426990032196044922, P0 ;  /* 0x400921fbff077808 */ /* 0x000fce0000000000 */
.L_x_17995:
[----:B------:R-:W-:Y:S05]  /*45ee0*/  BSYNC B0 ;  /* 0x0000000000007941 */ /* 0x000fea0003800000 */
.L_x_17993:
[----:B------:R-:W-:Y:S01]  /*45ef0*/  DADD R2, |R20|, |R22| ;  /* 0x0000000014027229 */ /* 0x000fe20000000616 */
[----:B------:R-:W-:-:S07]  /*45f00*/  LOP3.LUT R11, R7, 0x80000000, R11, 0xb8, !PT ;  /* 0x80000000070b7812 */ /* 0x000fce00078eb80b */
[----:B------:R-:W-:-:S06]  /*45f10*/  DSETP.GTU.AND P0, PT, |R2|, +INF , PT ;  /* 0x7ff000000200742a */ /* 0x000fcc0003f0c200 */
[----:B------:R-:W-:Y:S02]  /*45f20*/  FSEL R6, R2, R6, P0 ;  /* 0x0000000602067208 */ /* 0x000fe40000000000 */
[----:B------:R-:W-:Y:S01]  /*45f30*/  FSEL R7, R3, R11, P0 ;  /* 0x0000000b03077208 */ /* 0x000fe20000000000 */
[----:B------:R-:W-:Y:S06]  /*45f40*/  BRA `(.L_x_17988) ;  /* 0x0000003c00647947 */ /* 0x000fec0003800000 */
.L_x_17979:
        /* <DEDUP_REMOVED lines=23> */
.L_x_17997:
[----:B------:R-:W-:Y:S05]  /*460c0*/  BSYNC B3 ;  /* 0x0000000000037941 */ /* 0x000fea0003800000 */
.L_x_17996:
        /* <DEDUP_REMOVED lines=24> */
[----:B------:R-:W-:Y:S01]  /*46250*/  MOV R4, R2 ;  /* 0x0000000200047202 */ /* 0x000fe20000000f00 */
[----:B------:R-:W-:-:S07]  /*46260*/  IMAD.MOV.U32 R5, RZ, RZ, R3 ;  /* 0x000000ffff057224 */ /* 0x000fce00078e0003 */
.L_x_17999:
[----:B------:R-:W-:Y:S05]  /*46270*/  BSYNC B3 ;  /* 0x0000000000037941 */ /* 0x000fea0003800000 */
.L_x_17998:
        /* <DEDUP_REMOVED lines=136> */
.L_x_18001:
[----:B------:R-:W-:Y:S05]  /*46b00*/  BSYNC B0 ;  /* 0x0000000000007941 */ /* 0x000fea0003800000 */
.L_x_18000:
        /* <DEDUP_REMOVED lines=8> */
.L_x_18003:
[----:B------:R-:W-:Y:S05]  /*46b90*/  BSYNC B3 ;  /* 0x0000000000037941 */ /* 0x000fea0003800000 */
.L_x_18002:
        /* <DEDUP_REMOVED lines=82> */
.L_x_18005:
[----:B------:R-:W-:-:S04]  /*470c0*/  ISETP.GE.AND P0, PT, R45, RZ, PT ;  /* 0x000000ff2d00720c */ /* 0x000fc80003f06270 */
[----:B------:R-:W-:Y:S02]  /*470d0*/  FSEL R6, RZ, 3.37028055040000000000e+12, P0 ;  /* 0x54442d18ff067808 */ /* 0x000fe40000000000 */
[----:B------:R-:W-:-:S07]  /*470e0*/  FSEL R7, RZ, 2.1426990032196044922, P0 ;  /* 0x400921fbff077808 */ /* 0x000fce0000000000 */
.L_x_18006:
[----:B------:R-:W-:Y:S05]  /*470f0*/  BSYNC B0 ;  /* 0x0000000000007941 */ /* 0x000fea0003800000 */
.L_x_18004:
[----:B------:R-:W-:Y:S01]  /*47100*/  DADD R2, |R20|, |R22| ;  /* 0x0000000014027229 */ /* 0x000fe20000000616 */
[----:B------:R-:W-:Y:S01]  /*47110*/  LOP3.LUT R11, R7, 0x80000000, R11, 0xb8, !PT ;  /* 0x80000000070b7812 */ /* 0x000fe200078eb80b */
[----:B------:R-:W-:-:S06]  /*47120*/  DADD R46, R46, 1 ;  /* 0x3ff000002e2e7429 */ /* 0x000fcc0000000000 */
[----:B------:R-:W-:-:S06]  /*47130*/  DSETP.GTU.AND P0, PT, |R2|, +INF , PT ;  /* 0x7ff000000200742a */ /* 0x000fcc0003f0c200 */
[----:B------:R-:W-:Y:S02]  /*47140*/  FSEL R6, R2, R6, P0 ;  /* 0x0000000602067208 */ /* 0x000fe40000000000 */
[----:B------:R-:W-:Y:S01]  /*47150*/  FSEL R7, R3, R11, P0 ;  /* 0x0000000b03077208 */ /* 0x000fe20000000000 */
[----:B------:R-:W-:Y:S06]  /*47160*/  BRA `(.L_x_17988) ;  /* 0x0000002800dc7947 */ /* 0x000fec0003800000 */
.L_x_17978:
        /* <DEDUP_REMOVED lines=108> */
.L_x_18010:
[----:B------:R-:W-:Y:S05]  /*47830*/  BSYNC B0 ;  /* 0x0000000000007941 */ /* 0x000fea0003800000 */
.L_x_18009:
        /* <DEDUP_REMOVED lines=8> */
.L_x_18012:
[----:B------:R-:W-:Y:S05]  /*478c0*/  BSYNC B3 ;  /* 0x0000000000037941 */ /* 0x000fea0003800000 */
.L_x_18011:
        /* <DEDUP_REMOVED lines=73> */
.L_x_18014:
[----:B------:R-:W-:Y:S05]  /*47d60*/  BSYNC B0 ;  /* 0x0000000000007941 */ /* 0x000fea0003800000 */
.L_x_18013:
[----:B------:R-:W-:Y:S01]  /*47d70*/  LOP3.LUT R3, R7, 0x80000000, R23, 0xb8, !PT ;  /* 0x8000000007037812 */ /* 0x000fe200078eb817 */
[----:B------:R-:W-:Y:S01]  /*47d80*/  DMUL R46, R46, 0.5 ;  /* 0x3fe000002e2e7828 */ /* 0x000fe20000000000 */
[----:B------:R-:W-:Y:S02]  /*47d90*/  FSEL R6, R4, R6, P0 ;  /* 0x0000000604067208 */ /* 0x000fe40000000000 */
[----:B------:R-:W-:Y:S01]  /*47da0*/  FSEL R7, R5, R3, P0 ;  /* 0x0000000305077208 */ /* 0x000fe20000000000 */
[----:B------:R-:W-:Y:S07]  /*47db0*/  BRA `(.L_x_17988) ;  /* 0x0000001c00c87947 */ /* 0x000fee0003800000 */
.L_x_18008:
        /* <DEDUP_REMOVED lines=135> */
.L_x_18016:
[----:B------:R-:W-:Y:S05]  /*48630*/  BSYNC B0 ;  /* 0x0000000000007941 */ /* 0x000fea0003800000 */
.L_x_18015:
        /* <DEDUP_REMOVED lines=8> */
.L_x_18018:
[----:B------:R-:W-:Y:S05]  /*486c0*/  BSYNC B3 ;  /* 0x0000000000037941 */ /* 0x000fea0003800000 */
.L_x_18017:
        /* <DEDUP_REMOVED lines=73> */
.L_x_18020:
[----:B------:R-:W-:Y:S05]  /*48b60*/  BSYNC B0 ;  /* 0x0000000000007941 */ /* 0x000fea0003800000 */
.L_x_18019:
[----:B------:R-:W-:Y:S02]  /*48b70*/  LOP3.LUT R3, R7, 0x80000000, R23, 0xb8, !PT ;  /* 0x8000000007037812 */ /* 0x000fe400078eb817 */
[----:B------:R-:W-:Y:S02]  /*48b80*/  FSEL R6, R4, R6, P1 ;  /* 0x0000000604067208 */ /* 0x000fe40000800000 */
[----:B------:R-:W-:Y:S01]  /*48b90*/  FSEL R7, R5, R3, P1 ;  /* 0x0000000305077208 */ /* 0x000fe20000800000 */
[----:B------:R-:W-:Y:S06]  /*48ba0*/  BRA `(.L_x_17988) ;  /* 0x00000010004c7947 */ /* 0x000fec0003800000 */
.L_x_18007:
        /* <DEDUP_REMOVED lines=23> */
.L_x_18022:
[----:B------:R-:W-:Y:S05]  /*48d20*/  BSYNC B3 ;  /* 0x0000000000037941 */ /* 0x000fea0003800000 */
.L_x_18021:
        /* <DEDUP_REMOVED lines=24> */
[----:B------:R-:W-:Y:S01]  /*48eb0*/  IMAD.MOV.U32 R4, RZ, RZ, R2 ;  /* 0x000000ffff047224 */ /* 0x000fe200078e0002 */
[----:B------:R-:W-:-:S07]  /*48ec0*/  MOV R5, R3 ;  /* 0x0000000300057202 */ /* 0x000fce0000000f00 */
.L_x_18024:
[----:B------:R-:W-:Y:S05]  /*48ed0*/  BSYNC B3 ;  /* 0x0000000000037941 */ /* 0x000fea0003800000 */
.L_x_18023:
        /* <DEDUP_REMOVED lines=136> */
.L_x_18026:
[----:B------:R-:W-:Y:S05]  /*49760*/  BSYNC B0 ;  /* 0x0000000000007941 */ /* 0x000fea0003800000 */
.L_x_18025:
        /* <DEDUP_REMOVED lines=8> */
.L_x_18028:
[----:B------:R-:W-:Y:S05]  /*497f0*/  BSYNC B3 ;  /* 0x0000000000037941 */ /* 0x000fea0003800000 */
.L_x_18027:
        /* <DEDUP_REMOVED lines=74> */
.L_x_18030:
[----:B------:R-:W-:Y:S05]  /*49ca0*/  BSYNC B0 ;  /* 0x0000000000007941 */ /* 0x000fea0003800000 */
.L_x_18029:
[----:B------:R-:W-:Y:S02]  /*49cb0*/  LOP3.LUT R3, R7, 0x80000000, R23, 0xb8, !PT ;  /* 0x8000000007037812 */ /* 0x000fe400078eb817 */
[----:B------:R-:W-:Y:S02]  /*49cc0*/  FSEL R6, R4, R6, P1 ;  /* 0x0000000604067208 */ /* 0x000fe40000800000 */
[----:B------:R-:W-:-:S07]  /*49cd0*/  FSEL R7, R5, R3, P1 ;  /* 0x0000000305077208 */ /* 0x000fce0000800000 */
.L_x_17988:
[----:B------:R-:W-:Y:S05]  /*49ce0*/  BSYNC B2 ;  /* 0x0000000000027941 */ /* 0x000fea0003800000 */
.L_x_17977:
        /* <DEDUP_REMOVED lines=8> */
.L_x_17898:
        /* <DEDUP_REMOVED lines=17> */
.L_x_17900:
[----:B------:R-:W-:Y:S05]  /*49e80*/  BSYNC B1 ;  /* 0x0000000000017941 */ /* 0x000fea0003800000 */
.L_x_17897:
        /* <DEDUP_REMOVED lines=134> */
.L_x_18038:
[----:B------:R-:W-:Y:S05]  /*4a6f0*/  BSYNC B3 ;  /* 0x0000000000037941 */ /* 0x000fea0003800000 */
.L_x_18037:
        /* <DEDUP_REMOVED lines=82> */
.L_x_18036:
        /* <DEDUP_REMOVED lines=36> */
.L_x_18046:
[----:B------:R-:W-:Y:S05]  /*4ae60*/  BSYNC B4 ;  /* 0x0000000000047941 */ /* 0x000fea0003800000 */
.L_x_18045:
[----:B------:R-:W-:Y:S02]  /*4ae70*/  IMAD.MOV.U32 R52, RZ, RZ, R2 ;  /* 0x000000ffff347224 */ /* 0x000fe400078e0002 */
[----:B------:R-:W-:Y:S01]  /*4ae80*/  IMAD.MOV.U32 R53, RZ, RZ, R3 ;  /* 0x000000ffff357224 */ /* 0x000fe200078e0003 */
[----:B------:R-:W-:Y:S06]  /*4ae90*/  BRA `(.L_x_18044) ;  /* 0x0000000000047947 */ /* 0x000fec0003800000 */
.L_x_18043:
[----:B------:R-:W-:-:S11]  /*4aea0*/  DADD R52, -R62, R50 ;  /* 0x000000003e347229 */ /* 0x000fd60000000132 */
.L_x_18044:
[----:B------:R-:W-:Y:S05]  /*4aeb0*/  BSYNC B3 ;  /* 0x0000000000037941 */ /* 0x000fea0003800000 */
.L_x_18042:
        /* <DEDUP_REMOVED lines=31> */
.L_x_18051:
[----:B------:R-:W-:Y:S05]  /*4b0b0*/  BSYNC B4 ;  /* 0x0000000000047941 */ /* 0x000fea0003800000 */
.L_x_18050:
[----:B------:R-:W-:Y:S05]  /*4b0c0*/  BRA `(.L_x_18049) ;  /* 0x0000000000047947 */ /* 0x000fea0003800000 */
.L_x_18048:
[----:B------:R-:W-:-:S11]  /*4b0d0*/  DADD R2, R46, -R8 ;  /* 0x000000002e027229 */ /* 0x000fd60000000808 */
.L_x_18049:
[----:B------:R-:W-:Y:S05]  /*4b0e0*/  BSYNC B3 ;  /* 0x0000000000037941 */ /* 0x000fea0003800000 */
.L_x_18047:
        /* <DEDUP_REMOVED lines=29> */
.L_x_18053:
[----:B------:R-:W-:Y:S05]  /*4b2c0*/  BSYNC B3 ;  /* 0x0000000000037941 */ /* 0x000fea0003800000 */
.L_x_18052:
        /* <DEDUP_REMOVED lines=86> */
.L_x_18054:
        /* <DEDUP_REMOVED lines=22> */
.L_x_18056:
[----:B------:R-:W-:Y:S05]  /*4b990*/  BSYNC B3 ;  /* 0x0000000000037941 */ /* 0x000fea0003800000 */
.L_x_18055:
        /* <DEDUP_REMOVED lines=30> */
.L_x_18041:
        /* <DEDUP_REMOVED lines=25> */
.L_x_18059:
[----:B------:R-:W-:Y:S05]  /*4bd10*/  BSYNC B3 ;  /* 0x0000000000037941 */ /* 0x000fea0003800000 */
.L_x_18058:
        /* <DEDUP_REMOVED lines=27> */
.L_x_18062:
[----:B------:R-:W-:Y:S05]  /*4bed0*/  BSYNC B3 ;  /* 0x0000000000037941 */ /* 0x000fea0003800000 */
.L_x_18061:
        /* <DEDUP_REMOVED lines=30> */
.L_x_18060:
        /* <DEDUP_REMOVED lines=76> */
.L_x_18063:
[----:B------:R-:W-:Y:S01]  /*4c580*/  IMAD.MOV.U32 R2, RZ, RZ, 0x0 ;  /* 0x00000000ff027424 */ /* 0x000fe200078e00ff */
[----:B------:R-:W-:Y:S01]  /*4c590*/  FSETP.NEU.FTZ.AND P0, PT, R5, RZ, PT ;  /* 0x000000ff0500720b */ /* 0x000fe20003f1d000 */
[----:B------:R-:W-:-:S06]  /*4c5a0*/  IMAD.MOV.U32 R3, RZ, RZ, 0x7ff00000 ;  /* 0x7ff00000ff037424 */ /* 0x000fcc00078e00ff */
[----:B------:R-:W-:-:S10]  /*4c5b0*/  DFMA R2, R4, R2, +INF ;  /* 0x7ff000000402742b */ /* 0x000fd40000000002 */
[----:B------:R-:W-:Y:S02]  /*4c5c0*/  FSEL R64, R2, RZ, P0 ;  /* 0x000000ff02407208 */ /* 0x000fe40000000000 */
[----:B------:R-:W-:Y:S01]  /*4c5d0*/  FSEL R65, R3, -QNAN , P0 ;  /* 0xfff0000003417808 */ /* 0x000fe20000000000 */
[----:B------:R-:W-:Y:S06]  /*4c5e0*/  BRA `(.L_x_18039) ;  /* 0x00000004003c7947 */ /* 0x000fec0003800000 */
.L_x_18057:
        /* <DEDUP_REMOVED lines=26> */
.L_x_18065:
[----:B------:R-:W-:Y:S05]  /*4c790*/  BSYNC B3 ;  /* 0x0000000000037941 */ /* 0x000fea0003800000 */
.L_x_18064:
        /* <DEDUP_REMOVED lines=21> */
.L_x_18067:
[----:B------:R-:W-:Y:S05]  /*4c8f0*/  BSYNC B3 ;  /* 0x0000000000037941 */ /* 0x000fea0003800000 */
.L_x_18066:
[----:B------:R-:W-:Y:S01]  /*4c900*/  MOV R64, R2 ;  /* 0x0000000200407202 */ /* 0x000fe20000000f00 */
[----:B------:R-:W-:Y:S01]  /*4c910*/  IMAD.MOV.U32 R65, RZ, RZ, R3 ;  /* 0x000000ffff417224 */ /* 0x000fe200078e0003 */
[----:B------:R-:W-:Y:S06]  /*4c920*/  BRA `(.L_x_18039) ;  /* 0x00000000006c7947 */ /* 0x000fec0003800000 */
.L_x_18040:
        /* <DEDUP_REMOVED lines=24> */
.L_x_18069:
[----:B------:R-:W-:Y:S05]  /*4cab0*/  BSYNC B3 ;  /* 0x0000000000037941 */ /* 0x000fea0003800000 */
.L_x_18068:
[----:B------:R-:W-:Y:S02]  /*4cac0*/  IMAD.MOV.U32 R64, RZ, RZ, R4 ;  /* 0x000000ffff407224 */ /* 0x000fe400078e0004 */
[----:B------:R-:W-:-:S07]  /*4cad0*/  IMAD.MOV.U32 R65, RZ, RZ, R5 ;  /* 0x000000ffff417224 */ /* 0x000fce00078e0005 */
.L_x_18039:
[----:B------:R-:W-:Y:S05]  /*4cae0*/  BSYNC B2 ;  /* 0x0000000000027941 */ /* 0x000fea0003800000 */
.L_x_18035:
        /* <DEDUP_REMOVED lines=25> */
.L_x_18074:
[----:B------:R-:W-:Y:S05]  /*4cc80*/  BSYNC B4 ;  /* 0x0000000000047941 */ /* 0x000fea0003800000 */
.L_x_18073:
        /* <DEDUP_REMOVED lines=49> */
.L_x_18076:
        /* <DEDUP_REMOVED lines=71> */
.L_x_18075:
        /* <DEDUP_REMOVED lines=37> */
.L_x_18085:
[----:B------:R-:W-:Y:S05]  /*4d660*/  BSYNC B6 ;  /* 0x0000000000067941 */ /* 0x000fea0003800000 */
.L_x_18084:
[----:B------:R-:W-:Y:S02]  /*4d670*/  IMAD.MOV.U32 R52, RZ, RZ, R2 ;  /* 0x000000ffff347224 */ /* 0x000fe400078e0002 */
[----:B------:R-:W-:Y:S01]  /*4d680*/  IMAD.MOV.U32 R53, RZ, RZ, R3 ;  /* 0x000000ffff357224 */ /* 0x000fe200078e0003 */
[----:B------:R-:W-:Y:S06]  /*4d690*/  BRA `(.L_x_18083) ;  /* 0x0000000000047947 */ /* 0x000fec0003800000 */
.L_x_18082:
[----:B------:R-:W-:-:S11]  /*4d6a0*/  DADD R52, -R62, R50 ;  /* 0x000000003e347229 */ /* 0x000fd60000000132 */
.L_x_18083:
[----:B------:R-:W-:Y:S05]  /*4d6b0*/  BSYNC B5 ;  /* 0x0000000000057941 */ /* 0x000fea0003800000 */
.L_x_18081:
        /* <DEDUP_REMOVED lines=28> */
.L_x_18090:
[----:B------:R-:W-:Y:S05]  /*4d880*/  BSYNC B6 ;  /* 0x0000000000067941 */ /* 0x000fea0003800000 */
.L_x_18089:
[----:B------:R-:W-:Y:S02]  /*4d890*/  IMAD.MOV.U32 R68, RZ, RZ, R2 ;  /* 0x000000ffff447224 */ /* 0x000fe400078e0002 */
[----:B------:R-:W-:Y:S01]  /*4d8a0*/  IMAD.MOV.U32 R69, RZ, RZ, R3 ;  /* 0x000000ffff457224 */ /* 0x000fe200078e0003 */
[----:B------:R-:W-:Y:S06]  /*4d8b0*/  BRA `(.L_x_18088) ;  /* 0x0000000000047947 */ /* 0x000fec0003800000 */
.L_x_18087:
[----:B------:R-:W-:-:S11]  /*4d8c0*/  DADD R68, -R48, R46 ;  /* 0x0000000030447229 */ /* 0x000fd6000000012e */
.L_x_18088:
[----:B------:R-:W-:Y:S05]  /*4d8d0*/  BSYNC B5 ;  /* 0x0000000000057941 */ /* 0x000fea0003800000 */
.L_x_18086:
        /* <DEDUP_REMOVED lines=27> */
.L_x_18092:
[----:B------:R-:W-:Y:S05]  /*4da90*/  BSYNC B5 ;  /* 0x0000000000057941 */ /* 0x000fea0003800000 */
.L_x_18091:
[----:B------:R-:W-:Y:S02]  /*4daa0*/  IMAD.MOV.U32 R46, RZ, RZ, R4 ;  /* 0x000000ffff2e7224 */ /* 0x000fe400078e0004 */
[----:B------:R-:W-:Y:S01]  /*4dab0*/  IMAD.MOV.U32 R47, RZ, RZ, R5 ;  /* 0x000000ffff2f7224 */ /* 0x000fe200078e0005 */
[----:B------:R-:W-:Y:S06]  /*4dac0*/  BRA `(.L_x_18093) ;  /* 0x0000000800347947 */ /* 0x000fec0003800000 */
.L_x_18080:
        /* <DEDUP_REMOVED lines=27> */
.L_x_18096:
[----:B------:R-:W-:Y:S05]  /*4dc80*/  BSYNC B5 ;  /* 0x0000000000057941 */ /* 0x000fea0003800000 */
.L_x_18095:
[----:B------:R-:W-:Y:S02]  /*4dc90*/  IMAD.MOV.U32 R46, RZ, RZ, R4 ;  /* 0x000000ffff2e7224 */ /* 0x000fe400078e0004 */
[----:B------:R-:W-:Y:S01]  /*4dca0*/  IMAD.MOV.U32 R47, RZ, RZ, R5 ;  /* 0x000000ffff2f7224 */ /* 0x000fe200078e0005 */
[----:B------:R-:W-:Y:S06]  /*4dcb0*/  BRA `(.L_x_18093) ;  /* 0x0000000400b87947 */ /* 0x000fec0003800000 */
.L_x_18094:
        /* <DEDUP_REMOVED lines=28> */
.L_x_18098:
[----:B------:R-:W-:Y:S05]  /*4de80*/  BSYNC B5 ;  /* 0x0000000000057941 */ /* 0x000fea0003800000 */
.L_x_18097:
        /* <DEDUP_REMOVED lines=21> */
.L_x_18100:
[----:B------:R-:W-:Y:S05]  /*4dfe0*/  BSYNC B5 ;  /* 0x0000000000057941 */ /* 0x000fea0003800000 */
.L_x_18099:
[----:B------:R-:W-:Y:S01]  /*4dff0*/  DMUL R66, R66, 8.11296384146066816958e+31 ;  /* 0x4690000042427828 */ /* 0x000fe20000000000 */
[----:B------:R-:W-:Y:S01]  /*4e000*/  IMAD.MOV.U32 R46, RZ, RZ, R2 ;  /* 0x000000ffff2e7224 */ /* 0x000fe200078e0002 */
[----:B------:R-:W-:Y:S01]  /*4e010*/  MOV R47, R3 ;  /* 0x00000003002f7202 */ /* 0x000fe20000000f00 */
[----:B------:R-:W-:Y:S08]  /*4e020*/  BRA `(.L_x_18093) ;  /* 0x0000000000dc7947 */ /* 0x000ff00003800000 */
.L_x_18079:
        /* <DEDUP_REMOVED lines=24> */
.L_x_18102:
[----:B------:R-:W-:Y:S05]  /*4e1b0*/  BSYNC B5 ;  /* 0x0000000000057941 */ /* 0x000fea0003800000 */
.L_x_18101:
        /* <DEDUP_REMOVED lines=28> */
.L_x_18104:
[----:B------:R-:W-:Y:S05]  /*4e380*/  BSYNC B5 ;  /* 0x0000000000057941 */ /* 0x000fea0003800000 */
.L_x_18103:
[----:B------:R-:W-:-:S11]  /*4e390*/  DMUL R46, R2, R46 ;  /* 0x0000002e022e7228 */ /* 0x000fd60000000000 */
.L_x_18093:
[----:B------:R-:W-:Y:S05]  /*4e3a0*/  BSYNC B4 ;  /* 0x0000000000047941 */ /* 0x000fea0003800000 */
.L_x_18078:
[----:B------:R-:W-:Y:S05]  /*4e3b0*/  BRA `(.L_x_18105) ;  /* 0x0000000000087947 */ /* 0x000fea0003800000 */
.L_x_18072:
[----:B------:R-:W-:Y:S02]  /*4e3c0*/  DMUL R46, R44, 9.00719925474099200000e+15 ;  /* 0x434000002c2e7828 */ /* 0x000fe40000000000 */
[----:B------:R-:W-:-:S11]  /*4e3d0*/  DMUL R66, R66, 9.00719925474099200000e+15 ;  /* 0x4340000042427828 */ /* 0x000fd60000000000 */
.L_x_18105:
[----:B------:R-:W-:Y:S05]  /*4e3e0*/  BSYNC B2 ;  /* 0x0000000000027941 */ /* 0x000fea0003800000 */
.L_x_18071:
        /* <DEDUP_REMOVED lines=28> */
.L_x_18107:
[----:B------:R-:W-:Y:S05]  /*4e5b0*/  BSYNC B2 ;  /* 0x0000000000027941 */ /* 0x000fea0003800000 */
.L_x_18106:
        /* <DEDUP_REMOVED lines=82> */
.L_x_18109:
[----:B------:R-:W-:Y:S02]  /*4eae0*/  FSEL R2, RZ, 3.37028055040000000000e+12, P1 ;  /* 0x54442d18ff027808 */ /* 0x000fe40000800000 */
[----:B------:R-:W-:-:S07]  /*4eaf0*/  FSEL R3, RZ, 2.1426990032196044922, P1 ;  /* 0x400921fbff037808 */ /* 0x000fce0000800000 */
.L_x_18110:
[----:B------:R-:W-:Y:S05]  /*4eb00*/  BSYNC B0 ;  /* 0x0000000000007941 */ /* 0x000fea0003800000 */
.L_x_18108:
[----:B------:R-:W-:Y:S01]  /*4eb10*/  DADD R46, |R46|, |R66| ;  /* 0x000000002e2e7229 */ /* 0x000fe20000000642 */
[----:B------:R-:W-:-:S07]  /*4eb20*/  LOP3.LUT R67, R3, 0x80000000, R67, 0xb8, !PT ;  /* 0x8000000003437812 */ /* 0x000fce00078eb843 */
[----:B------:R-:W-:-:S06]  /*4eb30*/  DSETP.GTU.AND P0, PT, |R46|, +INF , PT ;  /* 0x7ff000002e00742a */ /* 0x000fcc0003f0c200 */
[----:B------:R-:W-:Y:S02]  /*4eb40*/  FSEL R2, R46, R2, P0 ;  /* 0x000000022e027208 */ /* 0x000fe40000000000 */
[----:B------:R-:W-:-:S07]  /*4eb50*/  FSEL R3, R47, R67, P0 ;  /* 0x000000432f037208 */ /* 0x000fce0000000000 */
.L_x_18077:
[----:B------:R-:W-:Y:S05]  /*4eb60*/  BSYNC B3 ;  /* 0x0000000000037941 */ /* 0x000fea0003800000 */
.L_x_18070:
[----:B------:R-:W-:Y:S01]  /*4eb70*/  LOP3.LUT R19, R3, 0x80000000, R19, 0xb8, !PT ;  /* 0x8000000003137812 */ /* 0x000fe200078eb813 */
[----:B------:R-:W-:Y:S01]  /*4eb80*/  IMAD.MOV.U32 R18, RZ, RZ, R2 ;  /* 0x000000ffff127224 */ /* 0x000fe200078e0002 */
[----:B------:R-:W-:Y:S01]  /*4eb90*/  LOP3.LUT R17, R65, 0x80000000, R17, 0xb8, !PT ;  /* 0x8000000041117812 */ /* 0x000fe200078eb811 */
[----:B------:R-:W-:Y:S01]  /*4eba0*/  IMAD.MOV.U32 R16, RZ, RZ, R64 ;  /* 0x000000ffff107224 */ /* 0x000fe200078e0040 */
[----:B------:R-:W-:Y:S06]  /*4ebb0*/  BRA `(.L_x_18034) ;  /* 0x0000005800e07947 */ /* 0x000fec0003800000 */
.L_x_18033:
        /* <DEDUP_REMOVED lines=113> */
.L_x_18116:
[----:B------:R-:W-:Y:S05]  /*4f2d0*/  BSYNC B0 ;  /* 0x0000000000007941 */ /* 0x000fea0003800000 */
.L_x_18115:
        /* <DEDUP_REMOVED lines=8> */
.L_x_18118:
[----:B------:R-:W-:Y:S05]  /*4f360*/  BSYNC B3 ;  /* 0x0000000000037941 */ /* 0x000fea0003800000 */
.L_x_18117:
        /* <DEDUP_REMOVED lines=82> */
.L_x_18120:
[----:B------:R-:W-:-:S04]  /*4f890*/  ISETP.GE.AND P0, PT, R45, RZ, PT ;  /* 0x000000ff2d00720c */ /* 0x000fc80003f06270 */
[----:B------:R-:W-:Y:S02]  /*4f8a0*/  FSEL R6, RZ, 3.37028055040000000000e+12, P0 ;  /* 0x54442d18ff067808 */ /* 0x000fe40000000000 */
[----:B------:R-:W-:-:S07]  /*4f8b0*/  FSEL R7, RZ, 2.1426990032196044922, P0 ;  /* 0x400921fbff077808 */ /* 0x000fce0000000000 */
.L_x_18121:
[----:B------:R-:W-:Y:S05]  /*4f8c0*/  BSYNC B0 ;  /* 0x0000000000007941 */ /* 0x000fea0003800000 */
.L_x_18119:
[----:B------:R-:W-:Y:S01]  /*4f8d0*/  DADD R2, |R16|, |R18| ;  /* 0x0000000010027229 */ /* 0x000fe20000000612 */
[----:B------:R-:W-:Y:S01]  /*4f8e0*/  LOP3.LUT R11, R7, 0x80000000, R11, 0xb8, !PT ;  /* 0x80000000070b7812 */ /* 0x000fe200078eb80b */
[----:B------:R-:W-:-:S06]  /*4f8f0*/  DMUL R46, R46, 0.5 ;  /* 0x3fe000002e2e7828 */ /* 0x000fcc0000000000 */
[----:B------:R-:W-:-:S06]  /*4f900*/  DSETP.GTU.AND P0, PT, |R2|, +INF , PT ;  /* 0x7ff000000200742a */ /* 0x000fcc0003f0c200 */
[----:B------:R-:W-:Y:S02]  /*4f910*/  FSEL R6, R2, R6, P0 ;  /* 0x0000000602067208 */ /* 0x000fe40000000000 */
[----:B------:R-:W-:Y:S01]  /*4f920*/  FSEL R7, R3, R11, P0 ;  /* 0x0000000b03077208 */ /* 0x000fe20000000000 */
[----:B------:R-:W-:Y:S06]  /*4f930*/  BRA `(.L_x_18122) ;  /* 0x0000004c00187947 */ /* 0x000fec0003800000 */
.L_x_18114:
        /* <DEDUP_REMOVED lines=135> */
.L_x_18124:
[----:B------:R-:W-:Y:S05]  /*501b0*/  BSYNC B0 ;  /* 0x0000000000007941 */ /* 0x000fea0003800000 */
.L_x_18123:
        /* <DEDUP_REMOVED lines=8> */
.L_x_18126:
[----:B------:R-:W-:Y:S05]  /*50240*/  BSYNC B3 ;  /* 0x0000000000037941 */ /* 0x000fea0003800000 */
.L_x_18125:
        /* <DEDUP_REMOVED lines=82> */
.L_x_18128:
[----:B------:R-:W-:-:S04]  /*50770*/  ISETP.GE.AND P0, PT, R45, RZ, PT ;  /* 0x000000ff2d00720c */ /* 0x000fc80003f06270 */
[----:B------:R-:W-:Y:S02]  /*50780*/  FSEL R6, RZ, 3.37028055040000000000e+12, P0 ;  /* 0x54442d18ff067808 */ /* 0x000fe40000000000 */
[----:B------:R-:W-:-:S07]  /*50790*/  FSEL R7, RZ, 2.1426990032196044922, P0 ;  /* 0x400921fbff077808 */ /* 0x000fce0000000000 */
.L_x_18129:
[----:B------:R-:W-:Y:S05]  /*507a0*/  BSYNC B0 ;  /* 0x0000000000007941 */ /* 0x000fea0003800000 */
.L_x_18127:
[----:B------:R-:W-:Y:S01]  /*507b0*/  DADD R2, |R16|, |R18| ;  /* 0x0000000010027229 */ /* 0x000fe20000000612 */
[----:B------:R-:W-:-:S07]  /*507c0*/  LOP3.LUT R11, R7, 0x80000000, R11, 0xb8, !PT ;  /* 0x80000000070b7812 */ /* 0x000fce00078eb80b */
[----:B------:R-:W-:-:S06]  /*507d0*/  DSETP.GTU.AND P0, PT, |R2|, +INF , PT ;  /* 0x7ff000000200742a */ /* 0x000fcc0003f0c200 */
[----:B------:R-:W-:Y:S02]  /*507e0*/  FSEL R6, R2, R6, P0 ;  /* 0x0000000602067208 */ /* 0x000fe40000000000 */
[----:B------:R-:W-:Y:S01]  /*507f0*/  FSEL R7, R3, R11, P0 ;  /* 0x0000000b03077208 */ /* 0x000fe20000000000 */
[----:B------:R-:W-:Y:S06]  /*50800*/  BRA `(.L_x_18122) ;  /* 0x0000003c00647947 */ /* 0x000fec0003800000 */
.L_x_18113:
        /* <DEDUP_REMOVED lines=23> */
.L_x_18131:
[----:B------:R-:W-:Y:S05]  /*50980*/  BSYNC B3 ;  /* 0x0000000000037941 */ /* 0x000fea0003800000 */
.L_x_18130:
        /* <DEDUP_REMOVED lines=26> */
.L_x_18133:
[----:B------:R-:W-:Y:S05]  /*50b30*/  BSYNC B3 ;  /* 0x0000000000037941 */ /* 0x000fea0003800000 */
.L_x_18132:
        /* <DEDUP_REMOVED lines=136> */
.L_x_18135:
[----:B------:R-:W-:Y:S05]  /*513c0*/  BSYNC B0 ;  /* 0x0000000000007941 */ /* 0x000fea0003800000 */
.L_x_18134:
        /* <DEDUP_REMOVED lines=8> */
.L_x_18137:
[----:B------:R-:W-:Y:S05]  /*51450*/  BSYNC B3 ;  /* 0x0000000000037941 */ /* 0x000fea0003800000 */
.L_x_18136:
        /* <DEDUP_REMOVED lines=82> */
.L_x_18139:
[----:B------:R-:W-:-:S04]  /*51980*/  ISETP.GE.AND P0, PT, R45, RZ, PT ;  /* 0x000000ff2d00720c */ /* 0x000fc80003f06270 */
[----:B------:R-:W-:Y:S02]  /*51990*/  FSEL R6, RZ, 3.37028055040000000000e+12, P0 ;  /* 0x54442d18ff067808 */ /* 0x000fe40000000000 */
[----:B------:R-:W-:-:S07]  /*519a0*/  FSEL R7, RZ, 2.1426990032196044922, P0 ;  /* 0x400921fbff077808 */ /* 0x000fce0000000000 */
.L_x_18140:
[----:B------:R-:W-:Y:S05]  /*519b0*/  BSYNC B0 ;  /* 0x0000000000007941 */ /* 0x000fea0003800000 */
.L_x_18138:
[----:B------:R-:W-:Y:S01]  /*519c0*/  DADD R2, |R16|, |R18| ;  /* 0x0000000010027229 */ /* 0x000fe20000000612 */
[----:B------:R-:W-:Y:S01]  /*519d0*/  LOP3.LUT R11, R7, 0x80000000, R11, 0xb8, !PT ;  /* 0x80000000070b7812 */ /* 0x000fe200078eb80b */
[----:B------:R-:W-:-:S06]  /*519e0*/  DADD R46, R46, 1 ;  /* 0x3ff000002e2e7429 */ /* 0x000fcc0000000000 */
[----:B------:R-:W-:-:S06]  /*519f0*/  DSETP.GTU.AND P0, PT, |R2|, +INF , PT ;  /* 0x7ff000000200742a */ /* 0x000fcc0003f0c200 */
[----:B------:R-:W-:Y:S02]  /*51a00*/  FSEL R6, R2, R6, P0 ;  /* 0x0000000602067208 */ /* 0x000fe40000000000 */
[----:B------:R-:W-:Y:S01]  /*51a10*/  FSEL R7, R3, R11, P0 ;  /* 0x0000000b03077208 */ /* 0x000fe20000000000 */
[----:B------:R-:W-:Y:S06]  /*51a20*/  BRA `(.L_x_18122) ;  /* 0x0000002800dc7947 */ /* 0x000fec0003800000 */
.L_x_18112:
        /* <DEDUP_REMOVED lines=108> */
.L_x_18144:
[----:B------:R-:W-:Y:S05]  /*520f0*/  BSYNC B0 ;  /* 0x0000000000007941 */ /* 0x000fea0003800000 */
.L_x_18143:
        /* <DEDUP_REMOVED lines=8> */
.L_x_18146:
[----:B------:R-:W-:Y:S05]  /*52180*/  BSYNC B3 ;  /* 0x0000000000037941 */ /* 0x000fea0003800000 */
.L_x_18145:
        /* <DEDUP_REMOVED lines=73> */
.L_x_18148:
[----:B------:R-:W-:Y:S05]  /*52620*/  BSYNC B0 ;  /* 0x0000000000007941 */ /* 0x000fea0003800000 */
.L_x_18147:
[----:B------:R-:W-:Y:S01]  /*52630*/  LOP3.LUT R3, R7, 0x80000000, R19, 0xb8, !PT ;  /* 0x8000000007037812 */ /* 0x000fe200078eb813 */
[----:B------:R-:W-:Y:S01]  /*52640*/  DMUL R46, R46, 0.5 ;  /* 0x3fe000002e2e7828 */ /* 0x000fe20000000000 */
[----:B------:R-:W-:Y:S02]  /*52650*/  FSEL R6, R4, R6, P0 ;  /* 0x0000000604067208 */ /* 0x000fe40000000000 */
[----:B------:R-:W-:Y:S01]  /*52660*/  FSEL R7, R5, R3, P0 ;  /* 0x0000000305077208 */ /* 0x000fe20000000000 */
[----:B------:R-:W-:Y:S07]  /*52670*/  BRA `(.L_x_18122) ;  /* 0x0000001c00c87947 */ /* 0x000fee0003800000 */
.L_x_18142:
        /* <DEDUP_REMOVED lines=135> */
.L_x_18150:
[----:B------:R-:W-:Y:S05]  /*52ef0*/  BSYNC B0 ;  /* 0x0000000000007941 */ /* 0x000fea0003800000 */
.L_x_18149:
        /* <DEDUP_REMOVED lines=8> */
.L_x_18152:
[----:B------:R-:W-:Y:S05]  /*52f80*/  BSYNC B3 ;  /* 0x0000000000037941 */ /* 0x000fea0003800000 */
.L_x_18151:
        /* <DEDUP_REMOVED lines=73> */
.L_x_18154:
[----:B------:R-:W-:Y:S05]  /*53420*/  BSYNC B0 ;  /* 0x0000000000007941 */ /* 0x000fea0003800000 */
.L_x_18153:
[----:B------:R-:W-:Y:S02]  /*53430*/  LOP3.LUT R3, R7, 0x80000000, R19, 0xb8, !PT ;  /* 0x8000000007037812 */ /* 0x000fe400078eb813 */
[----:B------:R-:W-:Y:S02]  /*53440*/  FSEL R6, R4, R6, P1 ;  /* 0x0000000604067208 */ /* 0x000fe40000800000 */
[----:B------:R-:W-:Y:S01]  /*53450*/  FSEL R7, R5, R3, P1 ;  /* 0x0000000305077208 */ /* 0x000fe20000800000 */
[----:B------:R-:W-:Y:S06]  /*53460*/  BRA `(.L_x_18122) ;  /* 0x00000010004c7947 */ /* 0x000fec0003800000 */
.L_x_18141:
        /* <DEDUP_REMOVED lines=23> */
.L_x_18156:
[----:B------:R-:W-:Y:S05]  /*535e0*/  BSYNC B3 ;  /* 0x0000000000037941 */ /* 0x000fea0003800000 */
.L_x_18155:
        /* <DEDUP_REMOVED lines=26> */
.L_x_18158:
[----:B------:R-:W-:Y:S05]  /*53790*/  BSYNC B3 ;  /* 0x0000000000037941 */ /* 0x000fea0003800000 */
.L_x_18157:
        /* <DEDUP_REMOVED lines=136> */
.L_x_18160:
[----:B------:R-:W-:Y:S05]  /*54020*/  BSYNC B0 ;  /* 0x0000000000007941 */ /* 0x000fea0003800000 */
.L_x_18159:
        /* <DEDUP_REMOVED lines=8> */
.L_x_18162:
[----:B------:R-:W-:Y:S05]  /*540b0*/  BSYNC B3 ;  /* 0x0000000000037941 */ /* 0x000fea0003800000 */
.L_x_18161:
        /* <DEDUP_REMOVED lines=74> */
.L_x_18164:
[----:B------:R-:W-:Y:S05]  /*54560*/  BSYNC B0 ;  /* 0x0000000000007941 */ /* 0x000fea0003800000 */
.L_x_18163:
[----:B------:R-:W-:Y:S02]  /*54570*/  LOP3.LUT R3, R7, 0x80000000, R19, 0xb8, !PT ;  /* 0x8000000007037812 */ /* 0x000fe400078eb813 */
[----:B------:R-:W-:Y:S02]  /*54580*/  FSEL R6, R4, R6, P1 ;  /* 0x0000000604067208 */ /* 0x000fe40000800000 */
[----:B------:R-:W-:-:S07]  /*54590*/  FSEL R7, R5, R3, P1 ;  /* 0x0000000305077208 */ /* 0x000fce0000800000 */
.L_x_18122:
[----:B------:R-:W-:Y:S05]  /*545a0*/  BSYNC B2 ;  /* 0x0000000000027941 */ /* 0x000fea0003800000 */
.L_x_18111:
        /* <DEDUP_REMOVED lines=8> */
.L_x_18032:
        /* <DEDUP_REMOVED lines=17> */
.L_x_18034:
[----:B------:R-:W-:Y:S05]  /*54740*/  BSYNC B1 ;  /* 0x0000000000017941 */ /* 0x000fea0003800000 */
.L_x_18031:
        /* <DEDUP_REMOVED lines=13> */
.L_x_17092:
        /* <DEDUP_REMOVED lines=209> */
[----:B------:R-:W-:Y:S05]  /*55530*/  CALL.REL.NOINC `($__internal_32_$__cuda_sm20_dsqrt_rn_f64_mediumpath_v1) ;  /* 0x0000055800d87944 */ /* 0x000fea0003c00000 */
[----:B------:R-:W-:-:S07]  /*55540*/  IMAD.MOV.U32 R2, RZ, RZ, R4 ;  /* 0x000000ffff027224 */ /* 0x000fce00078e0004 */
.L_x_18172:
[----:B------:R-:W-:Y:S05]  /*55550*/  BSYNC B3 ;  /* 0x0000000000037941 */ /* 0x000fea0003800000 */
.L_x_18171:
        /* <DEDUP_REMOVED lines=82> */
.L_x_18170:
        /* <DEDUP_REMOVED lines=36> */
.L_x_18180:
[----:B------:R-:W-:Y:S05]  /*55cc0*/  BSYNC B4 ;  /* 0x0000000000047941 */ /* 0x000fea0003800000 */
.L_x_18179:
[----:B------:R-:W-:Y:S01]  /*55cd0*/  MOV R36, R2 ;  /* 0x0000000200247202 */ /* 0x000fe20000000f00 */
[----:B------:R-:W-:Y:S01]  /*55ce0*/  IMAD.MOV.U32 R37, RZ, RZ, R3 ;  /* 0x000000ffff257224 */ /* 0x000fe200078e0003 */
[----:B------:R-:W-:Y:S06]  /*55cf0*/  BRA `(.L_x_18178) ;  /* 0x0000000000047947 */ /* 0x000fec0003800000 */
.L_x_18177:
[----:B------:R-:W-:-:S11]  /*55d00*/  DADD R36, -R66, R64 ;  /* 0x0000000042247229 */ /* 0x000fd60000000140 */
.L_x_18178:
[----:B------:R-:W-:Y:S05]  /*55d10*/  BSYNC B3 ;  /* 0x0000000000037941 */ /* 0x000fea0003800000 */
.L_x_18176:
        /* <DEDUP_REMOVED lines=31> */
.L_x_18185:
[----:B------:R-:W-:Y:S05]  /*55f10*/  BSYNC B4 ;  /* 0x0000000000047941 */ /* 0x000fea0003800000 */
.L_x_18184:
[----:B------:R-:W-:Y:S05]  /*55f20*/  BRA `(.L_x_18183) ;  /* 0x0000000000047947 */ /* 0x000fea0003800000 */
.L_x_18182:
[----:B------:R-:W-:-:S11]  /*55f30*/  DADD R2, R38, -R8 ;  /* 0x0000000026027229 */ /* 0x000fd60000000808 */
.L_x_18183:
[----:B------:R-:W-:Y:S05]  /*55f40*/  BSYNC B3 ;  /* 0x0000000000037941 */ /* 0x000fea0003800000 */
.L_x_18181:
        /* <DEDUP_REMOVED lines=30> */
.L_x_18187:
[----:B------:R-:W-:Y:S05]  /*56130*/  BSYNC B3 ;  /* 0x0000000000037941 */ /* 0x000fea0003800000 */
.L_x_18186:
        /* <DEDUP_REMOVED lines=86> */
.L_x_18188:
        /* <DEDUP_REMOVED lines=22> */
.L_x_18190:
[----:B------:R-:W-:Y:S05]  /*56800*/  BSYNC B3 ;  /* 0x0000000000037941 */ /* 0x000fea0003800000 */
.L_x_18189:
        /* <DEDUP_REMOVED lines=30> */
.L_x_18175:
        /* <DEDUP_REMOVED lines=26> */
.L_x_18193:
[----:B------:R-:W-:Y:S05]  /*56b90*/  BSYNC B3 ;  /* 0x0000000000037941 */ /* 0x000fea0003800000 */
.L_x_18192:
        /* <DEDUP_REMOVED lines=27> */
.L_x_18196:
[----:B------:R-:W-:Y:S05]  /*56d50*/  BSYNC B3 ;  /* 0x0000000000037941 */ /* 0x000fea0003800000 */
.L_x_18195:
        /* <DEDUP_REMOVED lines=30> */
.L_x_18194:
        /* <DEDUP_REMOVED lines=76> */
.L_x_18197:
[----:B------:R-:W-:Y:S01]  /*57400*/  IMAD.MOV.U32 R2, RZ, RZ, 0x0 ;  /* 0x00000000ff027424 */ /* 0x000fe200078e00ff */
[----:B------:R-:W-:Y:S01]  /*57410*/  FSETP.NEU.FTZ.AND P0, PT, R5, RZ, PT ;  /* 0x000000ff0500720b */ /* 0x000fe20003f1d000 */
[----:B------:R-:W-:-:S06]  /*57420*/  IMAD.MOV.U32 R3, RZ, RZ, 0x7ff00000 ;  /* 0x7ff00000ff037424 */ /* 0x000fcc00078e00ff */
[----:B------:R-:W-:-:S10]  /*57430*/  DFMA R2, R4, R2, +INF ;  /* 0x7ff000000402742b */ /* 0x000fd40000000002 */
[----:B------:R-:W-:Y:S02]  /*57440*/  FSEL R36, R2, RZ, P0 ;  /* 0x000000ff02247208 */ /* 0x000fe40000000000 */
[----:B------:R-:W-:Y:S01]  /*57450*/  FSEL R37, R3, -QNAN , P0 ;  /* 0xfff0000003257808 */ /* 0x000fe20000000000 */
[----:B------:R-:W-:Y:S06]  /*57460*/  BRA `(.L_x_18173) ;  /* 0x0000000400447947 */ /* 0x000fec0003800000 */
.L_x_18191:
        /* <DEDUP_REMOVED lines=27> */
.L_x_18199:
[----:B------:R-:W-:Y:S05]  /*57620*/  BSYNC B3 ;  /* 0x0000000000037941 */ /* 0x000fea0003800000 */
.L_x_18198:
        /* <DEDUP_REMOVED lines=21> */
.L_x_18201:
[----:B------:R-:W-:Y:S05]  /*57780*/  BSYNC B3 ;  /* 0x0000000000037941 */ /* 0x000fea0003800000 */
.L_x_18200:
[----:B------:R-:W-:Y:S02]  /*57790*/  IMAD.MOV.U32 R36, RZ, RZ, R2 ;  /* 0x000000ffff247224 */ /* 0x000fe400078e0002 */
[----:B------:R-:W-:Y:S01]  /*577a0*/  IMAD.MOV.U32 R37, RZ, RZ, R3 ;  /* 0x000000ffff257224 */ /* 0x000fe200078e0003 */
[----:B------:R-:W-:Y:S06]  /*577b0*/  BRA `(.L_x_18173) ;  /* 0x0000000000707947 */ /* 0x000fec0003800000 */
.L_x_18174:
        /* <DEDUP_REMOVED lines=25> */
.L_x_18203:
[----:B------:R-:W-:Y:S05]  /*57950*/  BSYNC B3 ;  /* 0x0000000000037941 */ /* 0x000fea0003800000 */
.L_x_18202:
[----:B------:R-:W-:Y:S02]  /*57960*/  IMAD.MOV.U32 R36, RZ, RZ, R4 ;  /* 0x000000ffff247224 */ /* 0x000fe400078e0004 */
[----:B------:R-:W-:-:S07]  /*57970*/  IMAD.MOV.U32 R37, RZ, RZ, R5 ;  /* 0x000000ffff257224 */ /* 0x000fce00078e0005 */
.L_x_18173:
[----:B------:R-:W-:Y:S05]  /*57980*/  BSYNC B2 ;  /* 0x0000000000027941 */ /* 0x000fea0003800000 */
.L_x_18169:
        /* <DEDUP_REMOVED lines=25> */
.L_x_18208:
[----:B------:R-:W-:Y:S05]  /*57b20*/  BSYNC B4 ;  /* 0x0000000000047941 */ /* 0x000fea0003800000 */
.L_x_18207:
        /* <DEDUP_REMOVED lines=49> */
.L_x_18210:
        /* <DEDUP_REMOVED lines=71> */
.L_x_18209:
        /* <DEDUP_REMOVED lines=38> */
.L_x_18219:
[----:B------:R-:W-:Y:S05]  /*58510*/  BSYNC B6 ;  /* 0x0000000000067941 */ /* 0x000fea0003800000 */
.L_x_18218:
[----:B------:R-:W-:Y:S01]  /*58520*/  MOV R68, R2 ;  /* 0x0000000200447202 */ /* 0x000fe20000000f00 */
[----:B------:R-:W-:Y:S01]  /*58530*/  IMAD.MOV.U32 R69, RZ, RZ, R3 ;  /* 0x000000ffff457224 */ /* 0x000fe200078e0003 */
[----:B------:R-:W-:Y:S06]  /*58540*/  BRA `(.L_x_18217) ;  /* 0x0000000000047947 */ /* 0x000fec0003800000 */
.L_x_18216:
[----:B------:R-:W-:-:S11]  /*58550*/  DADD R68, -R66, R64 ;  /* 0x0000000042447229 */ /* 0x000fd60000000140 */
.L_x_18217:
[----:B------:R-:W-:Y:S05]  /*58560*/  BSYNC B5 ;  /* 0x0000000000057941 */ /* 0x000fea0003800000 */
.L_x_18215:
        /* <DEDUP_REMOVED lines=28> */
.L_x_18224:
[----:B------:R-:W-:Y:S05]  /*58730*/  BSYNC B6 ;  /* 0x0000000000067941 */ /* 0x000fea0003800000 */
.L_x_18223:
[----:B------:R-:W-:Y:S01]  /*58740*/  MOV R32, R2 ;  /* 0x0000000200207202 */ /* 0x000fe20000000f00 */
[----:B------:R-:W-:Y:S01]  /*58750*/  IMAD.MOV.U32 R33, RZ, RZ, R3 ;  /* 0x000000ffff217224 */ /* 0x000fe200078e0003 */
[----:B------:R-:W-:Y:S06]  /*58760*/  BRA `(.L_x_18222) ;  /* 0x0000000000047947 */ /* 0x000fec0003800000 */
.L_x_18221:
[----:B------:R-:W-:-:S11]  /*58770*/  DADD R32, -R62, R38 ;  /* 0x000000003e207229 */ /* 0x000fd60000000126 */
.L_x_18222:
[----:B------:R-:W-:Y:S05]  /*58780*/  BSYNC B5 ;  /* 0x0000000000057941 */ /* 0x000fea0003800000 */
.L_x_18220:
        /* <DEDUP_REMOVED lines=30> */
.L_x_18226:
[----:B------:R-:W-:Y:S05]  /*58970*/  BSYNC B5 ;  /* 0x0000000000057941 */ /* 0x000fea0003800000 */
.L_x_18225:
[----:B------:R-:W-:Y:S01]  /*58980*/  MOV R34, R4 ;  /* 0x0000000400227202 */ /* 0x000fe20000000f00 */
[----:B------:R-:W-:Y:S01]  /*58990*/  IMAD.MOV.U32 R35, RZ, RZ, R5 ;  /* 0x000000ffff237224 */ /* 0x000fe200078e0005 */
[----:B------:R-:W-:Y:S06]  /*589a0*/  BRA `(.L_x_18227) ;  /* 0x0000000800607947 */ /* 0x000fec0003800000 */
.L_x_18214:
        /* <DEDUP_REMOVED lines=30> */
.L_x_18230:
[----:B------:R-:W-:Y:S05]  /*58b90*/  BSYNC B5 ;  /* 0x0000000000057941 */ /* 0x000fea0003800000 */
.L_x_18229:
[----:B------:R-:W-:Y:S01]  /*58ba0*/  MOV R34, R4 ;  /* 0x0000000400227202 */ /* 0x000fe20000000f00 */
[----:B------:R-:W-:Y:S01]  /*58bb0*/  IMAD.MOV.U32 R35, RZ, RZ, R5 ;  /* 0x000000ffff237224 */ /* 0x000fe200078e0005 */
[----:B------:R-:W-:Y:S06]  /*58bc0*/  BRA `(.L_x_18227) ;  /* 0x0000000400d87947 */ /* 0x000fec0003800000 */
.L_x_18228:
        /* <DEDUP_REMOVED lines=29> */
[----:B------:R-:W-:Y:S01]  /*58da0*/  MOV R8, R4 ;  /* 0x0000000400087202 */ /* 0x000fe20000000f00 */
[----:B------:R-:W-:-:S07]  /*58db0*/  IMAD.MOV.U32 R9, RZ, RZ, R3 ;  /* 0x000000ffff097224 */ /* 0x000fce00078e0003 */
.L_x_18232:
[----:B------:R-:W-:Y:S05]  /*58dc0*/  BSYNC B5 ;  /* 0x0000000000057941 */ /* 0x000fea0003800000 */
.L_x_18231:
        /* <DEDUP_REMOVED lines=21> */
.L_x_18234:
[----:B------:R-:W-:Y:S05]  /*58f20*/  BSYNC B5 ;  /* 0x0000000000057941 */ /* 0x000fea0003800000 */
.L_x_18233:
[----:B------:R-:W-:Y:S01]  /*58f30*/  DMUL R10, R10, 8.11296384146066816958e+31 ;  /* 0x469000000a0a7828 */ /* 0x000fe20000000000 */
[----:B------:R-:W-:Y:S01]  /*58f40*/  MOV R34, R2 ;  /* 0x0000000200227202 */ /* 0x000fe20000000f00 */
[----:B------:R-:W-:Y:S01]  /*58f50*/  IMAD.MOV.U32 R35, RZ, RZ, R3 ;  /* 0x000000ffff237224 */ /* 0x000fe200078e0003 */
[----:B------:R-:W-:Y:S08]  /*58f60*/  BRA `(.L_x_18227) ;  /* 0x0000000000f07947 */ /* 0x000ff00003800000 */
.L_x_18213:
        /* <DEDUP_REMOVED lines=25> */
[----:B------:R-:W-:Y:S01]  /*59100*/  IMAD.MOV.U32 R38, RZ, RZ, R4 ;  /* 0x000000ffff267224 */ /* 0x000fe200078e0004 */
[----:B------:R-:W-:-:S07]  /*59110*/  MOV R39, R3 ;  /* 0x0000000300277202 */ /* 0x000fce0000000f00 */
.L_x_18236:
[----:B------:R-:W-:Y:S05]  /*59120*/  BSYNC B5 ;  /* 0x0000000000057941 */ /* 0x000fea0003800000 */
.L_x_18235:
        /* <DEDUP_REMOVED lines=28> */
[----:B------:R-:W-:Y:S05]  /*592f0*/  CALL.REL.NOINC `($__internal_32_$__cuda_sm20_dsqrt_rn_f64_mediumpath_v1) ;  /* 0x0000051c00687944 */ /* 0x000fea0003c00000 */
[----:B------:R-:W-:-:S07]  /*59300*/  MOV R5, R3 ;  /* 0x0000000300057202 */ /* 0x000fce0000000f00 */
.L_x_18238:
[----:B------:R-:W-:Y:S05]  /*59310*/  BSYNC B5 ;  /* 0x0000000000057941 */ /* 0x000fea0003800000 */
.L_x_18237:
[----:B------:R-:W-:-:S11]  /*59320*/  DMUL R34, R4, R38 ;  /* 0x0000002604227228 */ /* 0x000fd60000000000 */
.L_x_18227:
[----:B------:R-:W-:Y:S05]  /*59330*/  BSYNC B4 ;  /* 0x0000000000047941 */ /* 0x000fea0003800000 */
.L_x_18212:
[----:B------:R-:W-:Y:S05]  /*59340*/  BRA `(.L_x_18239) ;  /* 0x0000000000087947 */ /* 0x000fea0003800000 */
.L_x_18206:
[----:B------:R-:W-:Y:S02]  /*59350*/  DMUL R34, R34, 9.00719925474099200000e+15 ;  /* 0x4340000022227828 */ /* 0x000fe40000000000 */
[----:B------:R-:W-:-:S11]  /*59360*/  DMUL R10, R10, 9.00719925474099200000e+15 ;  /* 0x434000000a0a7828 */ /* 0x000fd60000000000 */
.L_x_18239:
[----:B------:R-:W-:Y:S05]  /*59370*/  BSYNC B2 ;  /* 0x0000000000027941 */ /* 0x000fea0003800000 */
.L_x_18205:
        /* <DEDUP_REMOVED lines=28> */
.L_x_18241:
[----:B------:R-:W-:Y:S05]  /*59540*/  BSYNC B2 ;  /* 0x0000000000027941 */ /* 0x000fea0003800000 */
.L_x_18240:
        /* <DEDUP_REMOVED lines=82> */
.L_x_18243:
[----:B------:R-:W-:Y:S02]  /*59a70*/  FSEL R2, RZ, 3.37028055040000000000e+12, P0 ;  /* 0x54442d18ff027808 */ /* 0x000fe40000000000 */
[----:B------:R-:W-:-:S07]  /*59a80*/  FSEL R3, RZ, 2.1426990032196044922, P0 ;  /* 0x400921fbff037808 */ /* 0x000fce0000000000 */
.L_x_18244:
[----:B------:R-:W-:Y:S05]  /*59a90*/  BSYNC B0 ;  /* 0x0000000000007941 */ /* 0x000fea0003800000 */
.L_x_18242:
[----:B------:R-:W-:Y:S01]  /*59aa0*/  DADD R34, |R34|, |R10| ;  /* 0x0000000022227229 */ /* 0x000fe2000000060a */
[----:B------:R-:W-:-:S07]  /*59ab0*/  LOP3.LUT R11, R3, 0x80000000, R11, 0xb8, !PT ;  /* 0x80000000030b7812 */ /* 0x000fce00078eb80b */
[----:B------:R-:W-:-:S06]  /*59ac0*/  DSETP.GTU.AND P0, PT, |R34|, +INF , PT ;  /* 0x7ff000002200742a */ /* 0x000fcc0003f0c200 */
[----:B------:R-:W-:Y:S02]  /*59ad0*/  FSEL R2, R34, R2, P0 ;  /* 0x0000000222027208 */ /* 0x000fe40000000000 */
[----:B------:R-:W-:-:S07]  /*59ae0*/  FSEL R3, R35, R11, P0 ;  /* 0x0000000b23037208 */ /* 0x000fce0000000000 */
.L_x_18211:
[----:B------:R-:W-:Y:S05]  /*59af0*/  BSYNC B3 ;  /* 0x0000000000037941 */ /* 0x000fea0003800000 */
.L_x_18204:
[----:B------:R-:W-:Y:S01]  /*59b00*/  LOP3.LUT R39, R3, 0x80000000, R31, 0xb8, !PT ;  /* 0x8000000003277812 */ /* 0x000fe200078eb81f */
[----:B------:R-:W-:Y:S01]  /*59b10*/  IMAD.MOV.U32 R38, RZ, RZ, R2 ;  /* 0x000000ffff267224 */ /* 0x000fe200078e0002 */
[----:B------:R-:W-:Y:S01]  /*59b20*/  LOP3.LUT R37, R37, 0x80000000, R29, 0xb8, !PT ;  /* 0x8000000025257812 */ /* 0x000fe200078eb81d */
[----:B------:R-:W-:Y:S06]  /*59b30*/  BRA `(.L_x_18166) ;  /* 0x0000005c00687947 */ /* 0x000fec0003800000 */
.L_x_18168:
        /* <DEDUP_REMOVED lines=114> */
.L_x_18250:
[----:B------:R-:W-:Y:S05]  /*5a260*/  BSYNC B0 ;  /* 0x0000000000007941 */ /* 0x000fea0003800000 */
.L_x_18249:
[----:B------:R-:W-:Y:S04]  /*5a270*/  BSSY B3, `(.L_x_18251) ;  /* 0x0000007000037945 */ /* 0x000fe80003800000 */
[----:B------:R-:W-:Y:S05]  /*5a280*/  @P2 BRA P3, `(.L_x_18252) ;  /* 0x0000000000142947 */ /* 0x000fea0001800000 */
[----:B------:R-:W-:Y:S01]  /*5a290*/  IMAD.MOV.U32 R6, RZ, RZ, R4 ;  /* 0x000000ffff067224 */ /* 0x000fe200078e0004 */
[----:B------:R-:W-:Y:S01]  /*5a2a0*/  MOV R4, 0x5a2e0 ;  /* 0x0005a2e000047802 */ /* 0x000fe20000000f00 */
[----:B------:R-:W-:Y:S02]  /*5a2b0*/  IMAD.MOV.U32 R2, RZ, RZ, R8 ;  /* 0x000000ffff027224 */ /* 0x000fe400078e0008 */
[----:B------:R-:W-:-:S07]  /*5a2c0*/  IMAD.MOV.U32 R3, RZ, RZ, R9 ;  /* 0x000000ffff037224 */ /* 0x000fce00078e0009 */
[----:B------:R-:W-:Y:S05]  /*5a2d0*/  CALL.REL.NOINC `($__internal_31_$__cuda_sm20_div_rn_f64_full) ;  /* 0x0000050400dc7944 */ /* 0x000fea0003c00000 */
.L_x_18252:
[----:B------:R-:W-:Y:S05]  /*5a2e0*/  BSYNC B3 ;  /* 0x0000000000037941 */ /* 0x000fea0003800000 */
.L_x_18251:
        /* <DEDUP_REMOVED lines=83> */
.L_x_18254:
[----:B------:R-:W-:-:S04]  /*5a820*/  ISETP.GE.AND P0, PT, R11, RZ, PT ;  /* 0x000000ff0b00720c */ /* 0x000fc80003f06270 */
[----:B------:R-:W-:Y:S02]  /*5a830*/  FSEL R6, RZ, 3.37028055040000000000e+12, P0 ;  /* 0x54442d18ff067808 */ /* 0x000fe40000000000 */
[----:B------:R-:W-:-:S07]  /*5a840*/  FSEL R7, RZ, 2.1426990032196044922, P0 ;  /* 0x400921fbff077808 */ /* 0x000fce0000000000 */
.L_x_18255:
[----:B------:R-:W-:Y:S05]  /*5a850*/  BSYNC B0 ;  /* 0x0000000000007941 */ /* 0x000fea0003800000 */
.L_x_18253:
        /* <DEDUP_REMOVED lines=8> */
.L_x_18248:
        /* <DEDUP_REMOVED lines=139> */
.L_x_18258:
[----:B------:R-:W-:Y:S05]  /*5b190*/  BSYNC B0 ;  /* 0x0000000000007941 */ /* 0x000fea0003800000 */
.L_x_18257:
[----:B------:R-:W-:Y:S04]  /*5b1a0*/  BSSY B3, `(.L_x_18259) ;  /* 0x0000007000037945 */ /* 0x000fe80003800000 */
[----:B------:R-:W-:Y:S05]  /*5b1b0*/  @P3 BRA P1, `(.L_x_18260) ;  /* 0x0000000000143947 */ /* 0x000fea0000800000 */
[----:B------:R-:W-:Y:S01]  /*5b1c0*/  IMAD.MOV.U32 R6, RZ, RZ, R4 ;  /* 0x000000ffff067224 */ /* 0x000fe200078e0004 */
[----:B------:R-:W-:Y:S01]  /*5b1d0*/  MOV R3, R9 ;  /* 0x0000000900037202 */ /* 0x000fe20000000f00 */
[----:B------:R-:W-:Y:S01]  /*5b1e0*/  IMAD.MOV.U32 R2, RZ, RZ, R8 ;  /* 0x000000ffff027224 */ /* 0x000fe200078e0008 */
[----:B------:R-:W-:-:S07]  /*5b1f0*/  MOV R4, 0x5b210 ;  /* 0x0005b21000047802 */ /* 0x000fce0000000f00 */
[----:B------:R-:W-:Y:S05]  /*5b200*/  CALL.REL.NOINC `($__internal_31_$__cuda_sm20_div_rn_f64_full) ;  /* 0x000004f800107944 */ /* 0x000fea0003c00000 */
.L_x_18260:
[----:B------:R-:W-:Y:S05]  /*5b210*/  BSYNC B3 ;  /* 0x0000000000037941 */ /* 0x000fea0003800000 */
.L_x_18259:
        /* <DEDUP_REMOVED lines=83> */
.L_x_18262:
[----:B------:R-:W-:-:S04]  /*5b750*/  ISETP.GE.AND P0, PT, R11, RZ, PT ;  /* 0x000000ff0b00720c */ /* 0x000fc80003f06270 */
[----:B------:R-:W-:Y:S02]  /*5b760*/  FSEL R6, RZ, 3.37028055040000000000e+12, P0 ;  /* 0x54442d18ff067808 */ /* 0x000fe40000000000 */
[----:B------:R-:W-:-:S07]  /*5b770*/  FSEL R7, RZ, 2.1426990032196044922, P0 ;  /* 0x400921fbff077808 */ /* 0x000fce0000000000 */
.L_x_18263:
[----:B------:R-:W-:Y:S05]  /*5b780*/  BSYNC B0 ;  /* 0x0000000000007941 */ /* 0x000fea0003800000 */
.L_x_18261:
[--C-:B------:R-:W-:Y:S02]  /*5b790*/  DADD R2, |R28|, |R30|.reuse ;  /* 0x000000001c027229 */ /* 0x100fe4000000061e */
[----:B------:R-:W-:-:S06]  /*5b7a0*/  DADD R4, -RZ, -R30 ;  /* 0x00000000ff047229 */ /* 0x000fcc000000091e */
[----:B------:R-:W-:-:S04]  /*5b7b0*/  DSETP.GTU.AND P0, PT, |R2|, +INF , PT ;  /* 0x7ff000000200742a */ /* 0x000fc80003f0c200 */
[----:B------:R-:W-:Y:S02]  /*5b7c0*/  LOP3.LUT R5, R7, 0x80000000, R5, 0xb8, !PT ;  /* 0x8000000007057812 */ /* 0x000fe400078eb805 */
[----:B------:R-:W-:Y:S02]  /*5b7d0*/  FSEL R6, R2, R6, P0 ;  /* 0x0000000602067208 */ /* 0x000fe40000000000 */
[----:B------:R-:W-:Y:S01]  /*5b7e0*/  FSEL R7, R3, R5, P0 ;  /* 0x0000000503077208 */ /* 0x000fe20000000000 */
[----:B------:R-:W-:Y:S06]  /*5b7f0*/  BRA `(.L_x_18256) ;  /* 0x0000003c00c87947 */ /* 0x000fec0003800000 */
.L_x_18247:
        /* <DEDUP_REMOVED lines=23> */
.L_x_18265:
[----:B------:R-:W-:Y:S05]  /*5b970*/  BSYNC B3 ;  /* 0x0000000000037941 */ /* 0x000fea0003800000 */
.L_x_18264:
        /* <DEDUP_REMOVED lines=26> */
.L_x_18267:
[----:B------:R-:W-:Y:S05]  /*5bb20*/  BSYNC B3 ;  /* 0x0000000000037941 */ /* 0x000fea0003800000 */
.L_x_18266:
        /* <DEDUP_REMOVED lines=144> */
.L_x_18269:
[----:B------:R-:W-:Y:S05]  /*5c430*/  BSYNC B0 ;  /* 0x0000000000007941 */ /* 0x000fea0003800000 */
.L_x_18268:
[----:B------:R-:W-:Y:S04]  /*5c440*/  BSSY B3, `(.L_x_18270) ;  /* 0x0000007000037945 */ /* 0x000fe80003800000 */
[----:B------:R-:W-:Y:S05]  /*5c450*/  @P3 BRA P2, `(.L_x_18271) ;  /* 0x0000000000143947 */ /* 0x000fea0001000000 */
[----:B------:R-:W-:Y:S01]  /*5c460*/  IMAD.MOV.U32 R5, RZ, RZ, R7 ;  /* 0x000000ffff057224 */ /* 0x000fe200078e0007 */
[----:B------:R-:W-:Y:S01]  /*5c470*/  MOV R3, R33 ;  /* 0x0000002100037202 */ /* 0x000fe20000000f00 */
[----:B------:R-:W-:Y:S01]  /*5c480*/  IMAD.MOV.U32 R2, RZ, RZ, R32 ;  /* 0x000000ffff027224 */ /* 0x000fe200078e0020 */
[----:B------:R-:W-:-:S07]  /*5c490*/  MOV R4, 0x5c4b0 ;  /* 0x0005c4b000047802 */ /* 0x000fce0000000f00 */
[----:B------:R-:W-:Y:S05]  /*5c4a0*/  CALL.REL.NOINC `($__internal_31_$__cuda_sm20_div_rn_f64_full) ;  /* 0x000004e400687944 */ /* 0x000fea0003c00000 */
.L_x_18271:
[----:B------:R-:W-:Y:S05]  /*5c4b0*/  BSYNC B3 ;  /* 0x0000000000037941 */ /* 0x000fea0003800000 */
.L_x_18270:
        /* <DEDUP_REMOVED lines=83> */
.L_x_18273:
[----:B------:R-:W-:-:S04]  /*5c9f0*/  ISETP.GE.AND P0, PT, R11, RZ, PT ;  /* 0x000000ff0b00720c */ /* 0x000fc80003f06270 */
[----:B------:R-:W-:Y:S02]  /*5ca00*/  FSEL R6, RZ, 3.37028055040000000000e+12, P0 ;  /* 0x54442d18ff067808 */ /* 0x000fe40000000000 */
[----:B------:R-:W-:-:S07]  /*5ca10*/  FSEL R7, RZ, 2.1426990032196044922, P0 ;  /* 0x400921fbff077808 */ /* 0x000fce0000000000 */
.L_x_18274:
[----:B------:R-:W-:Y:S05]  /*5ca20*/  BSYNC B0 ;  /* 0x0000000000007941 */ /* 0x000fea0003800000 */
.L_x_18272:
        /* <DEDUP_REMOVED lines=8> */
.L_x_18246:
        /* <DEDUP_REMOVED lines=112> */
.L_x_18278:
[----:B------:R-:W-:Y:S05]  /*5d1b0*/  BSYNC B0 ;  /* 0x0000000000007941 */ /* 0x000fea0003800000 */
.L_x_18277:
[----:B------:R-:W-:Y:S04]  /*5d1c0*/  BSSY B3, `(.L_x_18279) ;  /* 0x0000007000037945 */ /* 0x000fe80003800000 */
[----:B------:R-:W-:Y:S05]  /*5d1d0*/  @P3 BRA P4, `(.L_x_18280) ;  /* 0x0000000000143947 */ /* 0x000fea0002000000 */
[----:B------:R-:W-:Y:S01]  /*5d1e0*/  IMAD.MOV.U32 R6, RZ, RZ, R4 ;  /* 0x000000ffff067224 */ /* 0x000fe200078e0004 */
[----:B------:R-:W-:Y:S01]  /*5d1f0*/  MOV R4, 0x5d230 ;  /* 0x0005d23000047802 */ /* 0x000fe20000000f00 */
[----:B------:R-:W-:Y:S02]  /*5d200*/  IMAD.MOV.U32 R2, RZ, RZ, R10 ;  /* 0x000000ffff027224 */ /* 0x000fe400078e000a */
[----:B------:R-:W-:-:S07]  /*5d210*/  IMAD.MOV.U32 R3, RZ, RZ, R11 ;  /* 0x000000ffff037224 */ /* 0x000fce00078e000b */
[----:B------:R-:W-:Y:S05]  /*5d220*/  CALL.REL.NOINC `($__internal_31_$__cuda_sm20_div_rn_f64_full) ;  /* 0x000004d800087944 */ /* 0x000fea0003c00000 */
.L_x_18280:
[----:B------:R-:W-:Y:S05]  /*5d230*/  BSYNC B3 ;  /* 0x0000000000037941 */ /* 0x000fea0003800000 */
.L_x_18279:
        /* <DEDUP_REMOVED lines=74> */
.L_x_18282:
[----:B------:R-:W-:Y:S05]  /*5d6e0*/  BSYNC B0 ;  /* 0x0000000000007941 */ /* 0x000fea0003800000 */
.L_x_18281:
[----:B------:R-:W-:Y:S01]  /*5d6f0*/  LOP3.LUT R3, R7, 0x80000000, R31, 0xb8, !PT ;  /* 0x8000000007037812 */ /* 0x000fe200078eb81f */
[----:B------:R-:W-:Y:S01]  /*5d700*/  DMUL R34, R34, 0.5 ;  /* 0x3fe0000022227828 */ /* 0x000fe20000000000 */
[----:B------:R-:W-:Y:S02]  /*5d710*/  FSEL R6, R4, R6, P2 ;  /* 0x0000000604067208 */ /* 0x000fe40001000000 */
[----:B------:R-:W-:Y:S01]  /*5d720*/  FSEL R7, R5, R3, P2 ;  /* 0x0000000305077208 */ /* 0x000fe20001000000 */
[----:B------:R-:W-:Y:S07]  /*5d730*/  BRA `(.L_x_18256) ;  /* 0x0000001c00f87947 */ /* 0x000fee0003800000 */
.L_x_18276:
        /* <DEDUP_REMOVED lines=140> */
.L_x_18284:
[----:B------:R-:W-:Y:S05]  /*5e000*/  BSYNC B0 ;  /* 0x0000000000007941 */ /* 0x000fea0003800000 */
.L_x_18283:
[----:B------:R-:W-:Y:S04]  /*5e010*/  BSSY B3, `(.L_x_18285) ;  /* 0x0000007000037945 */ /* 0x000fe80003800000 */
[----:B------:R-:W-:Y:S05]  /*5e020*/  @P3 BRA P4, `(.L_x_18286) ;  /* 0x0000000000143947 */ /* 0x000fea0002000000 */
[----:B------:R-:W-:Y:S01]  /*5e030*/  MOV R5, R7 ;  /* 0x0000000700057202 */ /* 0x000fe20000000f00 */
[----:B------:R-:W-:Y:S01]  /*5e040*/  IMAD.MOV.U32 R2, RZ, RZ, R10 ;  /* 0x000000ffff027224 */ /* 0x000fe200078e000a */
[----:B------:R-:W-:Y:S01]  /*5e050*/  MOV R4, 0x5e080 ;  /* 0x0005e08000047802 */ /* 0x000fe20000000f00 */
[----:B------:R-:W-:-:S07]  /*5e060*/  IMAD.MOV.U32 R3, RZ, RZ, R11 ;  /* 0x000000ffff037224 */ /* 0x000fce00078e000b */
[----:B------:R-:W-:Y:S05]  /*5e070*/  CALL.REL.NOINC `($__internal_31_$__cuda_sm20_div_rn_f64_full) ;  /* 0x000004c800747944 */ /* 0x000fea0003c00000 */
.L_x_18286:
[----:B------:R-:W-:Y:S05]  /*5e080*/  BSYNC B3 ;  /* 0x0000000000037941 */ /* 0x000fea0003800000 */
.L_x_18285:
        /* <DEDUP_REMOVED lines=74> */
.L_x_18288:
[----:B------:R-:W-:Y:S05]  /*5e530*/  BSYNC B0 ;  /* 0x0000000000007941 */ /* 0x000fea0003800000 */
.L_x_18287:
[----:B------:R-:W-:Y:S02]  /*5e540*/  LOP3.LUT R3, R7, 0x80000000, R31, 0xb8, !PT ;  /* 0x8000000007037812 */ /* 0x000fe400078eb81f */
[----:B------:R-:W-:Y:S02]  /*5e550*/  FSEL R6, R4, R6, P2 ;  /* 0x0000000604067208 */ /* 0x000fe40001000000 */
[----:B------:R-:W-:Y:S01]  /*5e560*/  FSEL R7, R5, R3, P2 ;  /* 0x0000000305077208 */ /* 0x000fe20001000000 */
[----:B------:R-:W-:Y:S06]  /*5e570*/  BRA `(.L_x_18256) ;  /* 0x0000001000687947 */ /* 0x000fec0003800000 */
.L_x_18275:
        /* <DEDUP_REMOVED lines=23> */
.L_x_18290:
[----:B------:R-:W-:Y:S05]  /*5e6f0*/  BSYNC B3 ;  /* 0x0000000000037941 */ /* 0x000fea0003800000 */
.L_x_18289:
        /* <DEDUP_REMOVED lines=24> */
[----:B------:R-:W-:Y:S01]  /*5e880*/  MOV R4, R2 ;  /* 0x0000000200047202 */ /* 0x000fe20000000f00 */
[----:B------:R-:W-:-:S07]  /*5e890*/  IMAD.MOV.U32 R5, RZ, RZ, R3 ;  /* 0x000000ffff057224 */ /* 0x000fce00078e0003 */
.L_x_18292:
[----:B------:R-:W-:Y:S05]  /*5e8a0*/  BSYNC B3 ;  /* 0x0000000000037941 */ /* 0x000fea0003800000 */
.L_x_18291:
        /* <DEDUP_REMOVED lines=143> */
.L_x_18294:
[----:B------:R-:W-:Y:S05]  /*5f1a0*/  BSYNC B0 ;  /* 0x0000000000007941 */ /* 0x000fea0003800000 */
.L_x_18293:
[----:B------:R-:W-:Y:S04]  /*5f1b0*/  BSSY B3, `(.L_x_18295) ;  /* 0x0000007000037945 */ /* 0x000fe80003800000 */
[----:B------:R-:W-:Y:S05]  /*5f1c0*/  @P3 BRA P4, `(.L_x_18296) ;  /* 0x0000000000143947 */ /* 0x000fea0002000000 */
[----:B------:R-:W-:Y:S01]  /*5f1d0*/  MOV R5, R7 ;  /* 0x0000000700057202 */ /* 0x000fe20000000f00 */
[----:B------:R-:W-:Y:S01]  /*5f1e0*/  IMAD.MOV.U32 R2, RZ, RZ, R10 ;  /* 0x000000ffff027224 */ /* 0x000fe200078e000a */
[----:B------:R-:W-:Y:S01]  /*5f1f0*/  MOV R4, 0x5f220 ;  /* 0x0005f22000047802 */ /* 0x000fe20000000f00 */
[----:B------:R-:W-:-:S07]  /*5f200*/  IMAD.MOV.U32 R3, RZ, RZ, R11 ;  /* 0x000000ffff037224 */ /* 0x000fce00078e000b */
[----:B------:R-:W-:Y:S05]  /*5f210*/  CALL.REL.NOINC `($__internal_31_$__cuda_sm20_div_rn_f64_full) ;  /* 0x000004b8000c7944 */ /* 0x000fea0003c00000 */
.L_x_18296:
[----:B------:R-:W-:Y:S05]  /*5f220*/  BSYNC B3 ;  /* 0x0000000000037941 */ /* 0x000fea0003800000 */
.L_x_18295:
        /* <DEDUP_REMOVED lines=75> */
.L_x_18298:
[----:B------:R-:W-:Y:S05]  /*5f6e0*/  BSYNC B0 ;  /* 0x0000000000007941 */ /* 0x000fea0003800000 */
.L_x_18297:
[----:B------:R-:W-:Y:S02]  /*5f6f0*/  LOP3.LUT R3, R7, 0x80000000, R31, 0xb8, !PT ;  /* 0x8000000007037812 */ /* 0x000fe400078eb81f */
[----:B------:R-:W-:Y:S02]  /*5f700*/  FSEL R6, R4, R6, P2 ;  /* 0x0000000604067208 */ /* 0x000fe40001000000 */
[----:B------:R-:W-:-:S07]  /*5f710*/  FSEL R7, R5, R3, P2 ;  /* 0x0000000305077208 */ /* 0x000fce0001000000 */
.L_x_18256:
[----:B------:R-:W-:Y:S05]  /*5f720*/  BSYNC B2 ;  /* 0x0000000000027941 */ /* 0x000fea0003800000 */
.L_x_18245:
        /* <DEDUP_REMOVED lines=8> */
.L_x_18167:
        /* <DEDUP_REMOVED lines=19> */
.L_x_18166:
[----:B------:R-:W-:Y:S05]  /*5f8e0*/  BSYNC B1 ;  /* 0x0000000000017941 */ /* 0x000fea0003800000 */
.L_x_18165:
        /* <DEDUP_REMOVED lines=153> */
.L_x_18306:
[----:B------:R-:W-:Y:S05]  /*60280*/  BSYNC B3 ;  /* 0x0000000000037941 */ /* 0x000fea0003800000 */
.L_x_18305:
        /* <DEDUP_REMOVED lines=82> */
.L_x_18304:
        /* <DEDUP_REMOVED lines=36> */
.L_x_18314:
[----:B------:R-:W-:Y:S05]  /*609f0*/  BSYNC B4 ;  /* 0x0000000000047941 */ /* 0x000fea0003800000 */
.L_x_18313:
[----:B------:R-:W-:Y:S01]  /*60a00*/  MOV R32, R2 ;  /* 0x0000000200207202 */ /* 0x000fe20000000f00 */
[----:B------:R-:W-:Y:S01]  /*60a10*/  IMAD.MOV.U32 R33, RZ, RZ, R3 ;  /* 0x000000ffff217224 */ /* 0x000fe200078e0003 */
[----:B------:R-:W-:Y:S06]  /*60a20*/  BRA `(.L_x_18312) ;  /* 0x0000000000047947 */ /* 0x000fec0003800000 */
.L_x_18311:
[----:B------:R-:W-:-:S11]  /*60a30*/  DADD R32, -R66, R64 ;  /* 0x0000000042207229 */ /* 0x000fd60000000140 */
.L_x_18312:
[----:B------:R-:W-:Y:S05]  /*60a40*/  BSYNC B3 ;  /* 0x0000000000037941 */ /* 0x000fea0003800000 */
.L_x_18310:
        /* <DEDUP_REMOVED lines=31> */
.L_x_18319:
[----:B------:R-:W-:Y:S05]  /*60c40*/  BSYNC B4 ;  /* 0x0000000000047941 */ /* 0x000fea0003800000 */
.L_x_18318:
[----:B------:R-:W-:Y:S05]  /*60c50*/  BRA `(.L_x_18317) ;  /* 0x0000000000047947 */ /* 0x000fea0003800000 */
.L_x_18316:
[----:B------:R-:W-:-:S11]  /*60c60*/  DADD R2, R34, -R8 ;  /* 0x0000000022027229 */ /* 0x000fd60000000808 */
.L_x_18317:
[----:B------:R-:W-:Y:S05]  /*60c70*/  BSYNC B3 ;  /* 0x0000000000037941 */ /* 0x000fea0003800000 */
.L_x_18315:
        /* <DEDUP_REMOVED lines=30> */
.L_x_18321:
[----:B------:R-:W-:Y:S05]  /*60e60*/  BSYNC B3 ;  /* 0x0000000000037941 */ /* 0x000fea0003800000 */
.L_x_18320:
        /* <DEDUP_REMOVED lines=86> */
.L_x_18322:
        /* <DEDUP_REMOVED lines=22> */
.L_x_18324:
[----:B------:R-:W-:Y:S05]  /*61530*/  BSYNC B3 ;  /* 0x0000000000037941 */ /* 0x000fea0003800000 */
.L_x_18323:
        /* <DEDUP_REMOVED lines=30> */
.L_x_18309:
        /* <DEDUP_REMOVED lines=26> */
.L_x_18327:
[----:B------:R-:W-:Y:S05]  /*618c0*/  BSYNC B3 ;  /* 0x0000000000037941 */ /* 0x000fea0003800000 */
.L_x_18326:
        /* <DEDUP_REMOVED lines=27> */
.L_x_18330:
[----:B------:R-:W-:Y:S05]  /*61a80*/  BSYNC B3 ;  /* 0x0000000000037941 */ /* 0x000fea0003800000 */
.L_x_18329:
        /* <DEDUP_REMOVED lines=30> */
.L_x_18328:
        /* <DEDUP_REMOVED lines=76> */
.L_x_18331:
[----:B------:R-:W-:Y:S01]  /*62130*/  IMAD.MOV.U32 R2, RZ, RZ, 0x0 ;  /* 0x00000000ff027424 */ /* 0x000fe200078e00ff */
[----:B------:R-:W-:Y:S01]  /*62140*/  FSETP.NEU.FTZ.AND P0, PT, R5, RZ, PT ;  /* 0x000000ff0500720b */ /* 0x000fe20003f1d000 */
[----:B------:R-:W-:-:S06]  /*62150*/  IMAD.MOV.U32 R3, RZ, RZ, 0x7ff00000 ;  /* 0x7ff00000ff037424 */ /* 0x000fcc00078e00ff */
[----:B------:R-:W-:-:S10]  /*62160*/  DFMA R2, R4, R2, +INF ;  /* 0x7ff000000402742b */ /* 0x000fd40000000002 */
[----:B------:R-:W-:Y:S02]  /*62170*/  FSEL R32, R2, RZ, P0 ;  /* 0x000000ff02207208 */ /* 0x000fe40000000000 */
[----:B------:R-:W-:Y:S01]  /*62180*/  FSEL R33, R3, -QNAN , P0 ;  /* 0xfff0000003217808 */ /* 0x000fe20000000000 */
[----:B------:R-:W-:Y:S06]  /*62190*/  BRA `(.L_x_18307) ;  /* 0x0000000400447947 */ /* 0x000fec0003800000 */
.L_x_18325:
        /* <DEDUP_REMOVED lines=27> */
.L_x_18333:
[----:B------:R-:W-:Y:S05]  /*62350*/  BSYNC B3 ;  /* 0x0000000000037941 */ /* 0x000fea0003800000 */
.L_x_18332:
        /* <DEDUP_REMOVED lines=21> */
.L_x_18335:
[----:B------:R-:W-:Y:S05]  /*624b0*/  BSYNC B3 ;  /* 0x0000000000037941 */ /* 0x000fea0003800000 */
.L_x_18334:
[----:B------:R-:W-:Y:S02]  /*624c0*/  IMAD.MOV.U32 R32, RZ, RZ, R2 ;  /* 0x000000ffff207224 */ /* 0x000fe400078e0002 */
[----:B------:R-:W-:Y:S01]  /*624d0*/  IMAD.MOV.U32 R33, RZ, RZ, R3 ;  /* 0x000000ffff217224 */ /* 0x000fe200078e0003 */
[----:B------:R-:W-:Y:S06]  /*624e0*/  BRA `(.L_x_18307) ;  /* 0x0000000000707947 */ /* 0x000fec0003800000 */
.L_x_18308:
        /* <DEDUP_REMOVED lines=25> */
.L_x_18337:
[----:B------:R-:W-:Y:S05]  /*62680*/  BSYNC B3 ;  /* 0x0000000000037941 */ /* 0x000fea0003800000 */
.L_x_18336:
[----:B------:R-:W-:Y:S02]  /*62690*/  IMAD.MOV.U32 R32, RZ, RZ, R4 ;  /* 0x000000ffff207224 */ /* 0x000fe400078e0004 */
[----:B------:R-:W-:-:S07]  /*626a0*/  IMAD.MOV.U32 R33, RZ, RZ, R5 ;  /* 0x000000ffff217224 */ /* 0x000fce00078e0005 */
.L_x_18307:
[----:B------:R-:W-:Y:S05]  /*626b0*/  BSYNC B2 ;  /* 0x0000000000027941 */ /* 0x000fea0003800000 */
.L_x_18303:
        /* <DEDUP_REMOVED lines=25> */
.L_x_18342:
[----:B------:R-:W-:Y:S05]  /*62850*/  BSYNC B4 ;  /* 0x0000000000047941 */ /* 0x000fea0003800000 */
.L_x_18341:
        /* <DEDUP_REMOVED lines=49> */
.L_x_18344:
        /* <DEDUP_REMOVED lines=71> */
.L_x_18343:
        /* <DEDUP_REMOVED lines=38> */
.L_x_18353:
[----:B------:R-:W-:Y:S05]  /*63240*/  BSYNC B6 ;  /* 0x0000000000067941 */ /* 0x000fea0003800000 */
.L_x_18352:
[----:B------:R-:W-:Y:S01]  /*63250*/  MOV R68, R2 ;  /* 0x0000000200447202 */ /* 0x000fe20000000f00 */
[----:B------:R-:W-:Y:S01]  /*63260*/  IMAD.MOV.U32 R69, RZ, RZ, R3 ;  /* 0x000000ffff457224 */ /* 0x000fe200078e0003 */
[----:B------:R-:W-:Y:S06]  /*63270*/  BRA `(.L_x_18351) ;  /* 0x0000000000047947 */ /* 0x000fec0003800000 */
.L_x_18350:
[----:B------:R-:W-:-:S11]  /*63280*/  DADD R68, -R66, R64 ;  /* 0x0000000042447229 */ /* 0x000fd60000000140 */
.L_x_18351:
[----:B------:R-:W-:Y:S05]  /*63290*/  BSYNC B5 ;  /* 0x0000000000057941 */ /* 0x000fea0003800000 */
.L_x_18349:
        /* <DEDUP_REMOVED lines=28> */
.L_x_18358:
[----:B------:R-:W-:Y:S05]  /*63460*/  BSYNC B6 ;  /* 0x0000000000067941 */ /* 0x000fea0003800000 */
.L_x_18357:
[----:B------:R-:W-:Y:S01]  /*63470*/  MOV R28, R2 ;  /* 0x00000002001c7202 */ /* 0x000fe20000000f00 */
[----:B------:R-:W-:Y:S01]  /*63480*/  IMAD.MOV.U32 R29, RZ, RZ, R3 ;  /* 0x000000ffff1d7224 */ /* 0x000fe200078e0003 */
[----:B------:R-:W-:Y:S06]  /*63490*/  BRA `(.L_x_18356) ;  /* 0x0000000000047947 */ /* 0x000fec0003800000 */
.L_x_18355:
[----:B------:R-:W-:-:S11]  /*634a0*/  DADD R28, -R62, R34 ;  /* 0x000000003e1c7229 */ /* 0x000fd60000000122 */
.L_x_18356:
[----:B------:R-:W-:Y:S05]  /*634b0*/  BSYNC B5 ;  /* 0x0000000000057941 */ /* 0x000fea0003800000 */
.L_x_18354:
        /* <DEDUP_REMOVED lines=30> */
.L_x_18360:
[----:B------:R-:W-:Y:S05]  /*636a0*/  BSYNC B5 ;  /* 0x0000000000057941 */ /* 0x000fea0003800000 */
.L_x_18359:
[----:B------:R-:W-:Y:S01]  /*636b0*/  MOV R30, R4 ;  /* 0x00000004001e7202 */ /* 0x000fe20000000f00 */
[----:B------:R-:W-:Y:S01]  /*636c0*/  IMAD.MOV.U32 R31, RZ, RZ, R5 ;  /* 0x000000ffff1f7224 */ /* 0x000fe200078e0005 */
[----:B------:R-:W-:Y:S06]  /*636d0*/  BRA `(.L_x_18361) ;  /* 0x0000000800607947 */ /* 0x000fec0003800000 */
.L_x_18348:
        /* <DEDUP_REMOVED lines=30> */
.L_x_18364:
[----:B------:R-:W-:Y:S05]  /*638c0*/  BSYNC B5 ;  /* 0x0000000000057941 */ /* 0x000fea0003800000 */
.L_x_18363:
[----:B------:R-:W-:Y:S01]  /*638d0*/  MOV R30, R4 ;  /* 0x00000004001e7202 */ /* 0x000fe20000000f00 */
[----:B------:R-:W-:Y:S01]  /*638e0*/  IMAD.MOV.U32 R31, RZ, RZ, R5 ;  /* 0x000000ffff1f7224 */ /* 0x000fe200078e0005 */
[----:B------:R-:W-:Y:S06]  /*638f0*/  BRA `(.L_x_18361) ;  /* 0x0000000400d87947 */ /* 0x000fec0003800000 */
.L_x_18362:
        /* <DEDUP_REMOVED lines=31> */
.L_x_18366:
[----:B------:R-:W-:Y:S05]  /*63af0*/  BSYNC B5 ;  /* 0x0000000000057941 */ /* 0x000fea0003800000 */
.L_x_18365:
        /* <DEDUP_REMOVED lines=21> */
.L_x_18368:
[----:B------:R-:W-:Y:S05]  /*63c50*/  BSYNC B5 ;  /* 0x0000000000057941 */ /* 0x000fea0003800000 */
.L_x_18367:
[----:B------:R-:W-:Y:S01]  /*63c60*/  DMUL R10, R10, 8.11296384146066816958e+31 ;  /* 0x469000000a0a7828 */ /* 0x000fe20000000000 */
[----:B------:R-:W-:Y:S01]  /*63c70*/  MOV R30, R2 ;  /* 0x00000002001e7202 */ /* 0x000fe20000000f00 */
[----:B------:R-:W-:Y:S01]  /*63c80*/  IMAD.MOV.U32 R31, RZ, RZ, R3 ;  /* 0x000000ffff1f7224 */ /* 0x000fe200078e0003 */
[----:B------:R-:W-:Y:S08]  /*63c90*/  BRA `(.L_x_18361) ;  /* 0x0000000000f07947 */ /* 0x000ff00003800000 */
.L_x_18347:
        /* <DEDUP_REMOVED lines=27> */
.L_x_18370:
[----:B------:R-:W-:Y:S05]  /*63e50*/  BSYNC B5 ;  /* 0x0000000000057941 */ /* 0x000fea0003800000 */
.L_x_18369:
        /* <DEDUP_REMOVED lines=30> */
.L_x_18372:
[----:B------:R-:W-:Y:S05]  /*64040*/  BSYNC B5 ;  /* 0x0000000000057941 */ /* 0x000fea0003800000 */
.L_x_18371:
[----:B------:R-:W-:-:S11]  /*64050*/  DMUL R30, R4, R34 ;  /* 0x00000022041e7228 */ /* 0x000fd60000000000 */
.L_x_18361:
[----:B------:R-:W-:Y:S05]  /*64060*/  BSYNC B4 ;  /* 0x0000000000047941 */ /* 0x000fea0003800000 */
.L_x_18346:
[----:B------:R-:W-:Y:S05]  /*64070*/  BRA `(.L_x_18373) ;  /* 0x0000000000087947 */ /* 0x000fea0003800000 */
.L_x_18340:
[----:B------:R-:W-:Y:S02]  /*64080*/  DMUL R30, R30, 9.00719925474099200000e+15 ;  /* 0x434000001e1e7828 */ /* 0x000fe40000000000 */
[----:B------:R-:W-:-:S11]  /*64090*/  DMUL R10, R10, 9.00719925474099200000e+15 ;  /* 0x434000000a0a7828 */ /* 0x000fd60000000000 */
.L_x_18373:
[----:B------:R-:W-:Y:S05]  /*640a0*/  BSYNC B2 ;  /* 0x0000000000027941 */ /* 0x000fea0003800000 */
.L_x_18339:
        /* <DEDUP_REMOVED lines=28> */
.L_x_18375:
[----:B------:R-:W-:Y:S05]  /*64270*/  BSYNC B2 ;  /* 0x0000000000027941 */ /* 0x000fea0003800000 */
.L_x_18374:
        /* <DEDUP_REMOVED lines=82> */
.L_x_18377:
[----:B------:R-:W-:Y:S02]  /*647a0*/  FSEL R2, RZ, 3.37028055040000000000e+12, P0 ;  /* 0x54442d18ff027808 */ /* 0x000fe40000000000 */
[----:B------:R-:W-:-:S07]  /*647b0*/  FSEL R3, RZ, 2.1426990032196044922, P0 ;  /* 0x400921fbff037808 */ /* 0x000fce0000000000 */
.L_x_18378:
[----:B------:R-:W-:Y:S05]  /*647c0*/  BSYNC B0 ;  /* 0x0000000000007941 */ /* 0x000fea0003800000 */
.L_x_18376:
[----:B------:R-:W-:Y:S01]  /*647d0*/  DADD R30, |R30|, |R10| ;  /* 0x000000001e1e7229 */ /* 0x000fe2000000060a */
[----:B------:R-:W-:-:S07]  /*647e0*/  LOP3.LUT R11, R3, 0x80000000, R11, 0xb8, !PT ;  /* 0x80000000030b7812 */ /* 0x000fce00078eb80b */
[----:B------:R-:W-:-:S06]  /*647f0*/  DSETP.GTU.AND P0, PT, |R30|, +INF , PT ;  /* 0x7ff000001e00742a */ /* 0x000fcc0003f0c200 */
[----:B------:R-:W-:Y:S02]  /*64800*/  FSEL R2, R30, R2, P0 ;  /* 0x000000021e027208 */ /* 0x000fe40000000000 */
[----:B------:R-:W-:-:S07]  /*64810*/  FSEL R3, R31, R11, P0 ;  /* 0x0000000b1f037208 */ /* 0x000fce0000000000 */
.L_x_18345:
[----:B------:R-:W-:Y:S05]  /*64820*/  BSYNC B3 ;  /* 0x0000000000037941 */ /* 0x000fea0003800000 */
.L_x_18338:
[----:B------:R-:W-:Y:S01]  /*64830*/  LOP3.LUT R35, R3, 0x80000000, R27, 0xb8, !PT ;  /* 0x8000000003237812 */ /* 0x000fe200078eb81b */
[----:B------:R-:W-:Y:S01]  /*64840*/  IMAD.MOV.U32 R34, RZ, RZ, R2 ;  /* 0x000000ffff227224 */ /* 0x000fe200078e0002 */
[----:B------:R-:W-:Y:S01]  /*64850*/  LOP3.LUT R33, R33, 0x80000000, R25, 0xb8, !PT ;  /* 0x8000000021217812 */ /* 0x000fe200078eb819 */
[----:B------:R-:W-:Y:S06]  /*64860*/  BRA `(.L_x_18300) ;  /* 0x0000005800e47947 */ /* 0x000fec0003800000 */
.L_x_18302:
        /* <DEDUP_REMOVED lines=112> */
.L_x_18384:
[----:B------:R-:W-:Y:S05]  /*64f70*/  BSYNC B0 ;  /* 0x0000000000007941 */ /* 0x000fea0003800000 */
.L_x_18383:
        /* <DEDUP_REMOVED lines=8> */
.L_x_18386:
[----:B------:R-:W-:Y:S05]  /*65000*/  BSYNC B3 ;  /* 0x0000000000037941 */ /* 0x000fea0003800000 */
.L_x_18385:
        /* <DEDUP_REMOVED lines=82> */
.L_x_18388:
[----:B------:R-:W-:-:S04]  /*65530*/  ISETP.GE.AND P0, PT, R29, RZ, PT ;  /* 0x000000ff1d00720c */ /* 0x000fc80003f06270 */
[----:B------:R-:W-:Y:S02]  /*65540*/  FSEL R6, RZ, 3.37028055040000000000e+12, P0 ;  /* 0x54442d18ff067808 */ /* 0x000fe40000000000 */
[----:B------:R-:W-:-:S07]  /*65550*/  FSEL R7, RZ, 2.1426990032196044922, P0 ;  /* 0x400921fbff077808 */ /* 0x000fce0000000000 */
.L_x_18389:
[----:B------:R-:W-:Y:S05]  /*65560*/  BSYNC B0 ;  /* 0x0000000000007941 */ /* 0x000fea0003800000 */
.L_x_18387:
[----:B------:R-:W-:Y:S01]  /*65570*/  DADD R2, |R24|, |R26| ;  /* 0x0000000018027229 */ /* 0x000fe2000000061a */
[----:B------:R-:W-:Y:S01]  /*65580*/  LOP3.LUT R11, R7, 0x80000000, R11, 0xb8, !PT ;  /* 0x80000000070b7812 */ /* 0x000fe200078eb80b */
[----:B------:R-:W-:-:S06]  /*65590*/  DMUL R30, R30, 0.5 ;  /* 0x3fe000001e1e7828 */ /* 0x000fcc0000000000 */
[----:B------:R-:W-:-:S06]  /*655a0*/  DSETP.GTU.AND P0, PT, |R2|, +INF , PT ;  /* 0x7ff000000200742a */ /* 0x000fcc0003f0c200 */
[----:B------:R-:W-:Y:S02]  /*655b0*/  FSEL R6, R2, R6, P0 ;  /* 0x0000000602067208 */ /* 0x000fe40000000000 */
[----:B------:R-:W-:Y:S01]  /*655c0*/  FSEL R7, R3, R11, P0 ;  /* 0x0000000b03077208 */ /* 0x000fe20000000000 */
[----:B------:R-:W-:Y:S06]  /*655d0*/  BRA `(.L_x_18390) ;  /* 0x0000004c00187947 */ /* 0x000fec0003800000 */
.L_x_18382:
        /* <DEDUP_REMOVED lines=135> */
.L_x_18392:
[----:B------:R-:W-:Y:S05]  /*65e50*/  BSYNC B0 ;  /* 0x0000000000007941 */ /* 0x000fea0003800000 */
.L_x_18391:
        /* <DEDUP_REMOVED lines=8> */
.L_x_18394:
[----:B------:R-:W-:Y:S05]  /*65ee0*/  BSYNC B3 ;  /* 0x0000000000037941 */ /* 0x000fea0003800000 */
.L_x_18393:
        /* <DEDUP_REMOVED lines=82> */
.L_x_18396:
[----:B------:R-:W-:-:S04]  /*66410*/  ISETP.GE.AND P0, PT, R29, RZ, PT ;  /* 0x000000ff1d00720c */ /* 0x000fc80003f06270 */
[----:B------:R-:W-:Y:S02]  /*66420*/  FSEL R6, RZ, 3.37028055040000000000e+12, P0 ;  /* 0x54442d18ff067808 */ /* 0x000fe40000000000 */
[----:B------:R-:W-:-:S07]  /*66430*/  FSEL R7, RZ, 2.1426990032196044922, P0 ;  /* 0x400921fbff077808 */ /* 0x000fce0000000000 */
.L_x_18397:
[----:B------:R-:W-:Y:S05]  /*66440*/  BSYNC B0 ;  /* 0x0000000000007941 */ /* 0x000fea0003800000 */
.L_x_18395:
[----:B------:R-:W-:Y:S01]  /*66450*/  DADD R2, |R24|, |R26| ;  /* 0x0000000018027229 */ /* 0x000fe2000000061a */
[----:B------:R-:W-:-:S07]  /*66460*/  LOP3.LUT R11, R7, 0x80000000, R11, 0xb8, !PT ;  /* 0x80000000070b7812 */ /* 0x000fce00078eb80b */
[----:B------:R-:W-:-:S06]  /*66470*/  DSETP.GTU.AND P0, PT, |R2|, +INF , PT ;  /* 0x7ff000000200742a */ /* 0x000fcc0003f0c200 */
[----:B------:R-:W-:Y:S02]  /*66480*/  FSEL R6, R2, R6, P0 ;  /* 0x0000000602067208 */ /* 0x000fe40000000000 */
[----:B------:R-:W-:Y:S01]  /*66490*/  FSEL R7, R3, R11, P0 ;  /* 0x0000000b03077208 */ /* 0x000fe20000000000 */
[----:B------:R-:W-:Y:S06]  /*664a0*/  BRA `(.L_x_18390) ;  /* 0x0000003c00647947 */ /* 0x000fec0003800000 */
.L_x_18381:
        /* <DEDUP_REMOVED lines=23> */
.L_x_18399:
[----:B------:R-:W-:Y:S05]  /*66620*/  BSYNC B3 ;  /* 0x0000000000037941 */ /* 0x000fea0003800000 */
.L_x_18398:
        /* <DEDUP_REMOVED lines=26> */
.L_x_18401:
[----:B------:R-:W-:Y:S05]  /*667d0*/  BSYNC B3 ;  /* 0x0000000000037941 */ /* 0x000fea0003800000 */
.L_x_18400:
        /* <DEDUP_REMOVED lines=136> */
.L_x_18403:
[----:B------:R-:W-:Y:S05]  /*67060*/  BSYNC B0 ;  /* 0x0000000000007941 */ /* 0x000fea0003800000 */
.L_x_18402:
        /* <DEDUP_REMOVED lines=8> */
.L_x_18405:
[----:B------:R-:W-:Y:S05]  /*670f0*/  BSYNC B3 ;  /* 0x0000000000037941 */ /* 0x000fea0003800000 */
.L_x_18404:
        /* <DEDUP_REMOVED lines=82> */
.L_x_18407:
[----:B------:R-:W-:-:S04]  /*67620*/  ISETP.GE.AND P0, PT, R29, RZ, PT ;  /* 0x000000ff1d00720c */ /* 0x000fc80003f06270 */
[----:B------:R-:W-:Y:S02]  /*67630*/  FSEL R6, RZ, 3.37028055040000000000e+12, P0 ;  /* 0x54442d18ff067808 */ /* 0x000fe40000000000 */
[----:B------:R-:W-:-:S07]  /*67640*/  FSEL R7, RZ, 2.1426990032196044922, P0 ;  /* 0x400921fbff077808 */ /* 0x000fce0000000000 */
.L_x_18408:
[----:B------:R-:W-:Y:S05]  /*67650*/  BSYNC B0 ;  /* 0x0000000000007941 */ /* 0x000fea0003800000 */
.L_x_18406:
[----:B------:R-:W-:Y:S01]  /*67660*/  DADD R2, |R24|, |R26| ;  /* 0x0000000018027229 */ /* 0x000fe2000000061a */
[----:B------:R-:W-:Y:S01]  /*67670*/  LOP3.LUT R11, R7, 0x80000000, R11, 0xb8, !PT ;  /* 0x80000000070b7812 */ /* 0x000fe200078eb80b */
[----:B------:R-:W-:-:S06]  /*67680*/  DADD R30, R30, 1 ;  /* 0x3ff000001e1e7429 */ /* 0x000fcc0000000000 */
[----:B------:R-:W-:-:S06]  /*67690*/  DSETP.GTU.AND P0, PT, |R2|, +INF , PT ;  /* 0x7ff000000200742a */ /* 0x000fcc0003f0c200 */
[----:B------:R-:W-:Y:S02]  /*676a0*/  FSEL R6, R2, R6, P0 ;  /* 0x0000000602067208 */ /* 0x000fe40000000000 */
[----:B------:R-:W-:Y:S01]  /*676b0*/  FSEL R7, R3, R11, P0 ;  /* 0x0000000b03077208 */ /* 0x000fe20000000000 */
[----:B------:R-:W-:Y:S06]  /*676c0*/  BRA `(.L_x_18390) ;  /* 0x0000002800dc7947 */ /* 0x000fec0003800000 */
.L_x_18380:
        /* <DEDUP_REMOVED lines=108> */
.L_x_18412:
[----:B------:R-:W-:Y:S05]  /*67d90*/  BSYNC B0 ;  /* 0x0000000000007941 */ /* 0x000fea0003800000 */
.L_x_18411:
        /* <DEDUP_REMOVED lines=8> */
.L_x_18414:
[----:B------:R-:W-:Y:S05]  /*67e20*/  BSYNC B3 ;  /* 0x0000000000037941 */ /* 0x000fea0003800000 */
.L_x_18413:
        /* <DEDUP_REMOVED lines=73> */
.L_x_18416:
[----:B------:R-:W-:Y:S05]  /*682c0*/  BSYNC B0 ;  /* 0x0000000000007941 */ /* 0x000fea0003800000 */
.L_x_18415:
[----:B------:R-:W-:Y:S01]  /*682d0*/  LOP3.LUT R3, R7, 0x80000000, R27, 0xb8, !PT ;  /* 0x8000000007037812 */ /* 0x000fe200078eb81b */
[----:B------:R-:W-:Y:S01]  /*682e0*/  DMUL R30, R30, 0.5 ;  /* 0x3fe000001e1e7828 */ /* 0x000fe20000000000 */
[----:B------:R-:W-:Y:S02]  /*682f0*/  FSEL R6, R4, R6, P0 ;  /* 0x0000000604067208 */ /* 0x000fe40000000000 */
[----:B------:R-:W-:Y:S01]  /*68300*/  FSEL R7, R5, R3, P0 ;  /* 0x0000000305077208 */ /* 0x000fe20000000000 */
[----:B------:R-:W-:Y:S07]  /*68310*/  BRA `(.L_x_18390) ;  /* 0x0000001c00c87947 */ /* 0x000fee0003800000 */
.L_x_18410:
        /* <DEDUP_REMOVED lines=135> */
.L_x_18418:
[----:B------:R-:W-:Y:S05]  /*68b90*/  BSYNC B0 ;  /* 0x0000000000007941 */ /* 0x000fea0003800000 */
.L_x_18417:
        /* <DEDUP_REMOVED lines=8> */
.L_x_18420:
[----:B------:R-:W-:Y:S05]  /*68c20*/  BSYNC B3 ;  /* 0x0000000000037941 */ /* 0x000fea0003800000 */
.L_x_18419:
        /* <DEDUP_REMOVED lines=73> */
.L_x_18422:
[----:B------:R-:W-:Y:S05]  /*690c0*/  BSYNC B0 ;  /* 0x0000000000007941 */ /* 0x000fea0003800000 */
.L_x_18421:
[----:B------:R-:W-:Y:S02]  /*690d0*/  LOP3.LUT R3, R7, 0x80000000, R27, 0xb8, !PT ;  /* 0x8000000007037812 */ /* 0x000fe400078eb81b */
[----:B------:R-:W-:Y:S02]  /*690e0*/  FSEL R6, R4, R6, P1 ;  /* 0x0000000604067208 */ /* 0x000fe40000800000 */
[----:B------:R-:W-:Y:S01]  /*690f0*/  FSEL R7, R5, R3, P1 ;  /* 0x0000000305077208 */ /* 0x000fe20000800000 */
[----:B------:R-:W-:Y:S06]  /*69100*/  BRA `(.L_x_18390) ;  /* 0x00000010004c7947 */ /* 0x000fec0003800000 */
.L_x_18409:
        /* <DEDUP_REMOVED lines=23> */
.L_x_18424:
[----:B------:R-:W-:Y:S05]  /*69280*/  BSYNC B3 ;  /* 0x0000000000037941 */ /* 0x000fea0003800000 */
.L_x_18423:
        /* <DEDUP_REMOVED lines=26> */
.L_x_18426:
[----:B------:R-:W-:Y:S05]  /*69430*/  BSYNC B3 ;  /* 0x0000000000037941 */ /* 0x000fea0003800000 */
.L_x_18425:
        /* <DEDUP_REMOVED lines=136> */
.L_x_18428:
[----:B------:R-:W-:Y:S05]  /*69cc0*/  BSYNC B0 ;  /* 0x0000000000007941 */ /* 0x000fea0003800000 */
.L_x_18427:
        /* <DEDUP_REMOVED lines=8> */
.L_x_18430:
[----:B------:R-:W-:Y:S05]  /*69d50*/  BSYNC B3 ;  /* 0x0000000000037941 */ /* 0x000fea0003800000 */
.L_x_18429:
        /* <DEDUP_REMOVED lines=74> */
.L_x_18432:
[----:B------:R-:W-:Y:S05]  /*6a200*/  BSYNC B0 ;  /* 0x0000000000007941 */ /* 0x000fea0003800000 */
.L_x_18431:
[----:B------:R-:W-:Y:S02]  /*6a210*/  LOP3.LUT R3, R7, 0x80000000, R27, 0xb8, !PT ;  /* 0x8000000007037812 */ /* 0x000fe400078eb81b */
[----:B------:R-:W-:Y:S02]  /*6a220*/  FSEL R6, R4, R6, P1 ;  /* 0x0000000604067208 */ /* 0x000fe40000800000 */
[----:B------:R-:W-:-:S07]  /*6a230*/  FSEL R7, R5, R3, P1 ;  /* 0x0000000305077208 */ /* 0x000fce0000800000 */
.L_x_18390:
[----:B------:R-:W-:Y:S05]  /*6a240*/  BSYNC B2 ;  /* 0x0000000000027941 */ /* 0x000fea0003800000 */
.L_x_18379:
        /* <DEDUP_REMOVED lines=8> */
.L_x_18301:
        /* <DEDUP_REMOVED lines=19> */
.L_x_18300:
[----:B------:R-:W-:Y:S05]  /*6a400*/  BSYNC B1 ;  /* 0x0000000000017941 */ /* 0x000fea0003800000 */
.L_x_18299:
        /* <DEDUP_REMOVED lines=153> */
.L_x_18440:
[----:B------:R-:W-:Y:S05]  /*6ada0*/  BSYNC B3 ;  /* 0x0000000000037941 */ /* 0x000fea0003800000 */
.L_x_18439:
        /* <DEDUP_REMOVED lines=82> */
.L_x_18438:
        /* <DEDUP_REMOVED lines=36> */
.L_x_18448:
[----:B------:R-:W-:Y:S05]  /*6b510*/  BSYNC B4 ;  /* 0x0000000000047941 */ /* 0x000fea0003800000 */
.L_x_18447:
[----:B------:R-:W-:Y:S02]  /*6b520*/  IMAD.MOV.U32 R28, RZ, RZ, R2 ;  /* 0x000000ffff1c7224 */ /* 0x000fe400078e0002 */
[----:B------:R-:W-:Y:S01]  /*6b530*/  IMAD.MOV.U32 R29, RZ, RZ, R3 ;  /* 0x000000ffff1d7224 */ /* 0x000fe200078e0003 */
[----:B------:R-:W-:Y:S06]  /*6b540*/  BRA `(.L_x_18446) ;  /* 0x0000000000047947 */ /* 0x000fec0003800000 */
.L_x_18445:
[----:B------:R-:W-:-:S11]  /*6b550*/  DADD R28, -R66, R64 ;  /* 0x00000000421c7229 */ /* 0x000fd60000000140 */
.L_x_18446:
[----:B------:R-:W-:Y:S05]  /*6b560*/  BSYNC B3 ;  /* 0x0000000000037941 */ /* 0x000fea0003800000 */
.L_x_18444:
        /* <DEDUP_REMOVED lines=31> */
.L_x_18453:
[----:B------:R-:W-:Y:S05]  /*6b760*/  BSYNC B4 ;  /* 0x0000000000047941 */ /* 0x000fea0003800000 */
.L_x_18452:
[----:B------:R-:W-:Y:S05]  /*6b770*/  BRA `(.L_x_18451) ;  /* 0x0000000000047947 */ /* 0x000fea0003800000 */
.L_x_18450:
[----:B------:R-:W-:-:S11]  /*6b780*/  DADD R2, R30, -R8 ;  /* 0x000000001e027229 */ /* 0x000fd60000000808 */
.L_x_18451:
[----:B------:R-:W-:Y:S05]  /*6b790*/  BSYNC B3 ;  /* 0x0000000000037941 */ /* 0x000fea0003800000 */
.L_x_18449:
        /* <DEDUP_REMOVED lines=30> */
.L_x_18455:
[----:B------:R-:W-:Y:S05]  /*6b980*/  BSYNC B3 ;  /* 0x0000000000037941 */ /* 0x000fea0003800000 */
.L_x_18454:
        /* <DEDUP_REMOVED lines=86> */
.L_x_18456:
        /* <DEDUP_REMOVED lines=22> */
.L_x_18458:
[----:B------:R-:W-:Y:S05]  /*6c050*/  BSYNC B3 ;  /* 0x0000000000037941 */ /* 0x000fea0003800000 */
.L_x_18457:
        /* <DEDUP_REMOVED lines=30> */
.L_x_18443:
        /* <DEDUP_REMOVED lines=26> */
.L_x_18461:
[----:B------:R-:W-:Y:S05]  /*6c3e0*/  BSYNC B3 ;  /* 0x0000000000037941 */ /* 0x000fea0003800000 */
.L_x_18460:
        /* <DEDUP_REMOVED lines=27> */
.L_x_18464:
[----:B------:R-:W-:Y:S05]  /*6c5a0*/  BSYNC B3 ;  /* 0x0000000000037941 */ /* 0x000fea0003800000 */
.L_x_18463:
        /* <DEDUP_REMOVED lines=30> */
.L_x_18462:
        /* <DEDUP_REMOVED lines=76> */
.L_x_18465:
[----:B------:R-:W-:Y:S01]  /*6cc50*/  IMAD.MOV.U32 R2, RZ, RZ, 0x0 ;  /* 0x00000000ff027424 */ /* 0x000fe200078e00ff */
[----:B------:R-:W-:Y:S01]  /*6cc60*/  FSETP.NEU.FTZ.AND P0, PT, R5, RZ, PT ;  /* 0x000000ff0500720b */ /* 0x000fe20003f1d000 */
[----:B------:R-:W-:-:S06]  /*6cc70*/  IMAD.MOV.U32 R3, RZ, RZ, 0x7ff00000 ;  /* 0x7ff00000ff037424 */ /* 0x000fcc00078e00ff */
[----:B------:R-:W-:-:S10]  /*6cc80*/  DFMA R2, R4, R2, +INF ;  /* 0x7ff000000402742b */ /* 0x000fd40000000002 */
[----:B------:R-:W-:Y:S02]  /*6cc90*/  FSEL R28, R2, RZ, P0 ;  /* 0x000000ff021c7208 */ /* 0x000fe40000000000 */
[----:B------:R-:W-:Y:S01]  /*6cca0*/  FSEL R29, R3, -QNAN , P0 ;  /* 0xfff00000031d7808 */ /* 0x000fe20000000000 */
[----:B------:R-:W-:Y:S06]  /*6ccb0*/  BRA `(.L_x_18441) ;  /* 0x0000000400447947 */ /* 0x000fec0003800000 */
.L_x_18459:
        /* <DEDUP_REMOVED lines=27> */
.L_x_18467:
[----:B------:R-:W-:Y:S05]  /*6ce70*/  BSYNC B3 ;  /* 0x0000000000037941 */ /* 0x000fea0003800000 */
.L_x_18466:
        /* <DEDUP_REMOVED lines=21> */
.L_x_18469:
[----:B------:R-:W-:Y:S05]  /*6cfd0*/  BSYNC B3 ;  /* 0x0000000000037941 */ /* 0x000fea0003800000 */
.L_x_18468:
[----:B------:R-:W-:Y:S01]  /*6cfe0*/  IMAD.MOV.U32 R28, RZ, RZ, R2 ;  /* 0x000000ffff1c7224 */ /* 0x000fe200078e0002 */
[----:B------:R-:W-:Y:S01]  /*6cff0*/  MOV R29, R3 ;  /* 0x00000003001d7202 */ /* 0x000fe20000000f00 */
[----:B------:R-:W-:Y:S06]  /*6d000*/  BRA `(.L_x_18441) ;  /* 0x0000000000707947 */ /* 0x000fec0003800000 */
.L_x_18442:
        /* <DEDUP_REMOVED lines=25> */
.L_x_18471:
[----:B------:R-:W-:Y:S05]  /*6d1a0*/  BSYNC B3 ;  /* 0x0000000000037941 */ /* 0x000fea0003800000 */
.L_x_18470:
[----:B------:R-:W-:Y:S02]  /*6d1b0*/  IMAD.MOV.U32 R28, RZ, RZ, R4 ;  /* 0x000000ffff1c7224 */ /* 0x000fe400078e0004 */
[----:B------:R-:W-:-:S07]  /*6d1c0*/  IMAD.MOV.U32 R29, RZ, RZ, R5 ;  /* 0x000000ffff1d7224 */ /* 0x000fce00078e0005 */
.L_x_18441:
[----:B------:R-:W-:Y:S05]  /*6d1d0*/  BSYNC B2 ;  /* 0x0000000000027941 */ /* 0x000fea0003800000 */
.L_x_18437:
        /* <DEDUP_REMOVED lines=25> */
.L_x_18476:
[----:B------:R-:W-:Y:S05]  /*6d370*/  BSYNC B4 ;  /* 0x0000000000047941 */ /* 0x000fea0003800000 */
.L_x_18475:
        /* <DEDUP_REMOVED lines=49> */
.L_x_18478:
        /* <DEDUP_REMOVED lines=71> */
.L_x_18477:
        /* <DEDUP_REMOVED lines=38> */
.L_x_18487:
[----:B------:R-:W-:Y:S05]  /*6dd60*/  BSYNC B6 ;  /* 0x0000000000067941 */ /* 0x000fea0003800000 */
.L_x_18486:
[----:B------:R-:W-:Y:S02]  /*6dd70*/  IMAD.MOV.U32 R68, RZ, RZ, R2 ;  /* 0x000000ffff447224 */ /* 0x000fe400078e0002 */
[----:B------:R-:W-:Y:S01]  /*6dd80*/  IMAD.MOV.U32 R69, RZ, RZ, R3 ;  /* 0x000000ffff457224 */ /* 0x000fe200078e0003 */
[----:B------:R-:W-:Y:S06]  /*6dd90*/  BRA `(.L_x_18485) ;  /* 0x0000000000047947 */ /* 0x000fec0003800000 */
.L_x_18484:
[----:B------:R-:W-:-:S11]  /*6dda0*/  DADD R68, -R66, R64 ;  /* 0x0000000042447229 */ /* 0x000fd60000000140 */
.L_x_18485:
[----:B------:R-:W-:Y:S05]  /*6ddb0*/  BSYNC B5 ;  /* 0x0000000000057941 */ /* 0x000fea0003800000 */
.L_x_18483:
        /* <DEDUP_REMOVED lines=28> */
.L_x_18492:
[----:B------:R-:W-:Y:S05]  /*6df80*/  BSYNC B6 ;  /* 0x0000000000067941 */ /* 0x000fea0003800000 */
.L_x_18491:
[----:B------:R-:W-:Y:S02]  /*6df90*/  IMAD.MOV.U32 R24, RZ, RZ, R2 ;  /* 0x000000ffff187224 */ /* 0x000fe400078e0002 */
[----:B------:R-:W-:Y:S01]  /*6dfa0*/  IMAD.MOV.U32 R25, RZ, RZ, R3 ;  /* 0x000000ffff197224 */ /* 0x000fe200078e0003 */
[----:B------:R-:W-:Y:S06]  /*6dfb0*/  BRA `(.L_x_18490) ;  /* 0x0000000000047947 */ /* 0x000fec0003800000 */
.L_x_18489:
[----:B------:R-:W-:-:S11]  /*6dfc0*/  DADD R24, -R62, R30 ;  /* 0x000000003e187229 */ /* 0x000fd6000000011e */
.L_x_18490:
[----:B------:R-:W-:Y:S05]  /*6dfd0*/  BSYNC B5 ;  /* 0x0000000000057941 */ /* 0x000fea0003800000 */
.L_x_18488:
        /* <DEDUP_REMOVED lines=30> */
.L_x_18494:
[----:B------:R-:W-:Y:S05]  /*6e1c0*/  BSYNC B5 ;  /* 0x0000000000057941 */ /* 0x000fea0003800000 */
.L_x_18493:
[----:B------:R-:W-:Y:S02]  /*6e1d0*/  IMAD.MOV.U32 R26, RZ, RZ, R4 ;  /* 0x000000ffff1a7224 */ /* 0x000fe400078e0004 */
[----:B------:R-:W-:Y:S01]  /*6e1e0*/  IMAD.MOV.U32 R27, RZ, RZ, R5 ;  /* 0x000000ffff1b7224 */ /* 0x000fe200078e0005 */
[----:B------:R-:W-:Y:S06]  /*6e1f0*/  BRA `(.L_x_18495) ;  /* 0x0000000800607947 */ /* 0x000fec0003800000 */
.L_x_18482:
        /* <DEDUP_REMOVED lines=30> */
.L_x_18498:
[----:B------:R-:W-:Y:S05]  /*6e3e0*/  BSYNC B5 ;  /* 0x0000000000057941 */ /* 0x000fea0003800000 */
.L_x_18497:
[----:B------:R-:W-:Y:S02]  /*6e3f0*/  IMAD.MOV.U32 R26, RZ, RZ, R4 ;  /* 0x000000ffff1a7224 */ /* 0x000fe400078e0004 */
[----:B------:R-:W-:Y:S01]  /*6e400*/  IMAD.MOV.U32 R27, RZ, RZ, R5 ;  /* 0x000000ffff1b7224 */ /* 0x000fe200078e0005 */
[----:B------:R-:W-:Y:S06]  /*6e410*/  BRA `(.L_x_18495) ;  /* 0x0000000400d87947 */ /* 0x000fec0003800000 */
.L_x_18496:
        /* <DEDUP_REMOVED lines=29> */
[----:B------:R-:W-:Y:S02]  /*6e5f0*/  IMAD.MOV.U32 R8, RZ, RZ, R4 ;  /* 0x000000ffff087224 */ /* 0x000fe400078e0004 */
[----:B------:R-:W-:-:S07]  /*6e600*/  IMAD.MOV.U32 R9, RZ, RZ, R3 ;  /* 0x000000ffff097224 */ /* 0x000fce00078e0003 */
.L_x_18500:
[----:B------:R-:W-:Y:S05]  /*6e610*/  BSYNC B5 ;  /* 0x0000000000057941 */ /* 0x000fea0003800000 */
.L_x_18499:
        /* <DEDUP_REMOVED lines=21> */
.L_x_18502:
[----:B------:R-:W-:Y:S05]  /*6e770*/  BSYNC B5 ;  /* 0x0000000000057941 */ /* 0x000fea0003800000 */
.L_x_18501:
[----:B------:R-:W-:Y:S01]  /*6e780*/  DMUL R10, R10, 8.11296384146066816958e+31 ;  /* 0x469000000a0a7828 */ /* 0x000fe20000000000 */
[----:B------:R-:W-:Y:S02]  /*6e790*/  IMAD.MOV.U32 R26, RZ, RZ, R2 ;  /* 0x000000ffff1a7224 */ /* 0x000fe400078e0002 */
[----:B------:R-:W-:Y:S01]  /*6e7a0*/  IMAD.MOV.U32 R27, RZ, RZ, R3 ;  /* 0x000000ffff1b7224 */ /* 0x000fe200078e0003 */
[----:B------:R-:W-:Y:S07]  /*6e7b0*/  BRA `(.L_x_18495) ;  /* 0x0000000000f07947 */ /* 0x000fee0003800000 */
.L_x_18481:
        /* <DEDUP_REMOVED lines=25> */
[----:B------:R-:W-:Y:S01]  /*6e950*/  MOV R30, R4 ;  /* 0x00000004001e7202 */ /* 0x000fe20000000f00 */
[----:B------:R-:W-:-:S07]  /*6e960*/  IMAD.MOV.U32 R31, RZ, RZ, R3 ;  /* 0x000000ffff1f7224 */ /* 0x000fce00078e0003 */
.L_x_18504:
[----:B------:R-:W-:Y:S05]  /*6e970*/  BSYNC B5 ;  /* 0x0000000000057941 */ /* 0x000fea0003800000 */
.L_x_18503:
        /* <DEDUP_REMOVED lines=30> */
.L_x_18506:
[----:B------:R-:W-:Y:S05]  /*6eb60*/  BSYNC B5 ;  /* 0x0000000000057941 */ /* 0x000fea0003800000 */
.L_x_18505:
[----:B------:R-:W-:-:S11]  /*6eb70*/  DMUL R26, R4, R30 ;  /* 0x0000001e041a7228 */ /* 0x000fd60000000000 */
.L_x_18495:
[----:B------:R-:W-:Y:S05]  /*6eb80*/  BSYNC B4 ;  /* 0x0000000000047941 */ /* 0x000fea0003800000 */
.L_x_18480:
[----:B------:R-:W-:Y:S05]  /*6eb90*/  BRA `(.L_x_18507) ;  /* 0x0000000000087947 */ /* 0x000fea0003800000 */
.L_x_18474:
[----:B------:R-:W-:Y:S02]  /*6eba0*/  DMUL R26, R26, 9.00719925474099200000e+15 ;  /* 0x434000001a1a7828 */ /* 0x000fe40000000000 */
[----:B------:R-:W-:-:S11]  /*6ebb0*/  DMUL R10, R10, 9.00719925474099200000e+15 ;  /* 0x434000000a0a7828 */ /* 0x000fd60000000000 */
.L_x_18507:
[----:B------:R-:W-:Y:S05]  /*6ebc0*/  BSYNC B2 ;  /* 0x0000000000027941 */ /* 0x000fea0003800000 */
.L_x_18473:
        /* <DEDUP_REMOVED lines=28> */
.L_x_18509:
[----:B------:R-:W-:Y:S05]  /*6ed90*/  BSYNC B2 ;  /* 0x0000000000027941 */ /* 0x000fea0003800000 */
.L_x_18508:
        /* <DEDUP_REMOVED lines=82> */
.L_x_18511:
[----:B------:R-:W-:Y:S02]  /*6f2c0*/  FSEL R2, RZ, 3.37028055040000000000e+12, P0 ;  /* 0x54442d18ff027808 */ /* 0x000fe40000000000 */
[----:B------:R-:W-:-:S07]  /*6f2d0*/  FSEL R3, RZ, 2.1426990032196044922, P0 ;  /* 0x400921fbff037808 */ /* 0x000fce0000000000 */
.L_x_18512:
[----:B------:R-:W-:Y:S05]  /*6f2e0*/  BSYNC B0 ;  /* 0x0000000000007941 */ /* 0x000fea0003800000 */
.L_x_18510:
[----:B------:R-:W-:Y:S01]  /*6f2f0*/  DADD R26, |R26|, |R10| ;  /* 0x000000001a1a7229 */ /* 0x000fe2000000060a */
[----:B------:R-:W-:-:S07]  /*6f300*/  LOP3.LUT R11, R3, 0x80000000, R11, 0xb8, !PT ;  /* 0x80000000030b7812 */ /* 0x000fce00078eb80b */
[----:B------:R-:W-:-:S06]  /*6f310*/  DSETP.GTU.AND P0, PT, |R26|, +INF , PT ;  /* 0x7ff000001a00742a */ /* 0x000fcc0003f0c200 */
[----:B------:R-:W-:Y:S02]  /*6f320*/  FSEL R2, R26, R2, P0 ;  /* 0x000000021a027208 */ /* 0x000fe40000000000 */
[----:B------:R-:W-:-:S07]  /*6f330*/  FSEL R3, R27, R11, P0 ;  /* 0x0000000b1b037208 */ /* 0x000fce0000000000 */
.L_x_18479:
[----:B------:R-:W-:Y:S05]  /*6f340*/  BSYNC B3 ;  /* 0x0000000000037941 */ /* 0x000fea0003800000 */
.L_x_18472:
[----:B------:R-:W-:Y:S01]  /*6f350*/  LOP3.LUT R31, R3, 0x80000000, R23, 0xb8, !PT ;  /* 0x80000000031f7812 */ /* 0x000fe200078eb817 */
[----:B------:R-:W-:Y:S01]  /*6f360*/  IMAD.MOV.U32 R30, RZ, RZ, R2 ;  /* 0x000000ffff1e7224 */ /* 0x000fe200078e0002 */
[----:B------:R-:W-:Y:S01]  /*6f370*/  LOP3.LUT R29, R29, 0x80000000, R21, 0xb8, !PT ;  /* 0x800000001d1d7812 */ /* 0x000fe200078eb815 */
[----:B------:R-:W-:Y:S06]  /*6f380*/  BRA `(.L_x_18434) ;  /* 0x0000005800e47947 */ /* 0x000fec0003800000 */
.L_x_18436:
        /* <DEDUP_REMOVED lines=112> */
.L_x_18518:
[----:B------:R-:W-:Y:S05]  /*6fa90*/  BSYNC B0 ;  /* 0x0000000000007941 */ /* 0x000fea0003800000 */
.L_x_18517:
        /* <DEDUP_REMOVED lines=8> */
.L_x_18520:
[----:B------:R-:W-:Y:S05]  /*6fb20*/  BSYNC B3 ;  /* 0x0000000000037941 */ /* 0x000fea0003800000 */
.L_x_18519:
        /* <DEDUP_REMOVED lines=82> */
.L_x_18522:
[----:B------:R-:W-:-:S04]  /*70050*/  ISETP.GE.AND P0, PT, R25, RZ, PT ;  /* 0x000000ff1900720c */ /* 0x000fc80003f06270 */
[----:B------:R-:W-:Y:S02]  /*70060*/  FSEL R6, RZ, 3.37028055040000000000e+12, P0 ;  /* 0x54442d18ff067808 */ /* 0x000fe40000000000 */
[----:B------:R-:W-:-:S07]  /*70070*/  FSEL R7, RZ, 2.1426990032196044922, P0 ;  /* 0x400921fbff077808 */ /* 0x000fce0000000000 */
.L_x_18523:
[----:B------:R-:W-:Y:S05]  /*70080*/  BSYNC B0 ;  /* 0x0000000000007941 */ /* 0x000fea0003800000 */
.L_x_18521:
[----:B------:R-:W-:Y:S01]  /*70090*/  DADD R2, |R20|, |R22| ;  /* 0x0000000014027229 */ /* 0x000fe20000000616 */
[----:B------:R-:W-:Y:S01]  /*700a0*/  LOP3.LUT R11, R7, 0x80000000, R11, 0xb8, !PT ;  /* 0x80000000070b7812 */ /* 0x000fe200078eb80b */
[----:B------:R-:W-:-:S06]  /*700b0*/  DMUL R26, R26, 0.5 ;  /* 0x3fe000001a1a7828 */ /* 0x000fcc0000000000 */
[----:B------:R-:W-:-:S06]  /*700c0*/  DSETP.GTU.AND P0, PT, |R2|, +INF , PT ;  /* 0x7ff000000200742a */ /* 0x000fcc0003f0c200 */
[----:B------:R-:W-:Y:S02]  /*700d0*/  FSEL R6, R2, R6, P0 ;  /* 0x0000000602067208 */ /* 0x000fe40000000000 */
[----:B------:R-:W-:Y:S01]  /*700e0*/  FSEL R7, R3, R11, P0 ;  /* 0x0000000b03077208 */ /* 0x000fe20000000000 */
[----:B------:R-:W-:Y:S06]  /*700f0*/  BRA `(.L_x_18524) ;  /* 0x0000004c00187947 */ /* 0x000fec0003800000 */
.L_x_18516:
        /* <DEDUP_REMOVED lines=135> */
.L_x_18526:
[----:B------:R-:W-:Y:S05]  /*70970*/  BSYNC B0 ;  /* 0x0000000000007941 */ /* 0x000fea0003800000 */
.L_x_18525:
        /* <DEDUP_REMOVED lines=8> */
.L_x_18528:
[----:B------:R-:W-:Y:S05]  /*70a00*/  BSYNC B3 ;  /* 0x0000000000037941 */ /* 0x000fea0003800000 */
.L_x_18527:
        /* <DEDUP_REMOVED lines=82> */
.L_x_18530:
[----:B------:R-:W-:-:S04]  /*70f30*/  ISETP.GE.AND P0, PT, R25, RZ, PT ;  /* 0x000000ff1900720c */ /* 0x000fc80003f06270 */
[----:B------:R-:W-:Y:S02]  /*70f40*/  FSEL R6, RZ, 3.37028055040000000000e+12, P0 ;  /* 0x54442d18ff067808 */ /* 0x000fe40000000000 */
[----:B------:R-:W-:-:S07]  /*70f50*/  FSEL R7, RZ, 2.1426990032196044922, P0 ;  /* 0x400921fbff077808 */ /* 0x000fce0000000000 */
.L_x_18531:
[----:B------:R-:W-:Y:S05]  /*70f60*/  BSYNC B0 ;  /* 0x0000000000007941 */ /* 0x000fea0003800000 */
.L_x_18529:
[----:B------:R-:W-:Y:S01]  /*70f70*/  DADD R2, |R20|, |R22| ;  /* 0x0000000014027229 */ /* 0x000fe20000000616 */
[----:B------:R-:W-:-:S07]  /*70f80*/  LOP3.LUT R11, R7, 0x80000000, R11, 0xb8, !PT ;  /* 0x80000000070b7812 */ /* 0x000fce00078eb80b */
[----:B------:R-:W-:-:S06]  /*70f90*/  DSETP.GTU.AND P0, PT, |R2|, +INF , PT ;  /* 0x7ff000000200742a */ /* 0x000fcc0003f0c200 */
[----:B------:R-:W-:Y:S02]  /*70fa0*/  FSEL R6, R2, R6, P0 ;  /* 0x0000000602067208 */ /* 0x000fe40000000000 */
[----:B------:R-:W-:Y:S01]  /*70fb0*/  FSEL R7, R3, R11, P0 ;  /* 0x0000000b03077208 */ /* 0x000fe20000000000 */
[----:B------:R-:W-:Y:S06]  /*70fc0*/  BRA `(.L_x_18524) ;  /* 0x0000003c00647947 */ /* 0x000fec0003800000 */
.L_x_18515:
        /* <DEDUP_REMOVED lines=23> */
.L_x_18533:
[----:B------:R-:W-:Y:S05]  /*71140*/  BSYNC B3 ;  /* 0x0000000000037941 */ /* 0x000fea0003800000 */
.L_x_18532:
        /* <DEDUP_REMOVED lines=26> */
.L_x_18535:
[----:B------:R-:W-:Y:S05]  /*712f0*/  BSYNC B3 ;  /* 0x0000000000037941 */ /* 0x000fea0003800000 */
.L_x_18534:
        /* <DEDUP_REMOVED lines=136> */
.L_x_18537:
[----:B------:R-:W-:Y:S05]  /*71b80*/  BSYNC B0 ;  /* 0x0000000000007941 */ /* 0x000fea0003800000 */
.L_x_18536:
        /* <DEDUP_REMOVED lines=8> */
.L_x_18539:
[----:B------:R-:W-:Y:S05]  /*71c10*/  BSYNC B3 ;  /* 0x0000000000037941 */ /* 0x000fea0003800000 */
.L_x_18538:
        /* <DEDUP_REMOVED lines=82> */
.L_x_18541:
[----:B------:R-:W-:-:S04]  /*72140*/  ISETP.GE.AND P0, PT, R25, RZ, PT ;  /* 0x000000ff1900720c */ /* 0x000fc80003f06270 */
[----:B------:R-:W-:Y:S02]  /*72150*/  FSEL R6, RZ, 3.37028055040000000000e+12, P0 ;  /* 0x54442d18ff067808 */ /* 0x000fe40000000000 */
[----:B------:R-:W-:-:S07]  /*72160*/  FSEL R7, RZ, 2.1426990032196044922, P0 ;  /* 0x400921fbff077808 */ /* 0x000fce0000000000 */
.L_x_18542:
[----:B------:R-:W-:Y:S05]  /*72170*/  BSYNC B0 ;  /* 0x0000000000007941 */ /* 0x000fea0003800000 */
.L_x_18540:
[----:B------:R-:W-:Y:S01]  /*72180*/  DADD R2, |R20|, |R22| ;  /* 0x0000000014027229 */ /* 0x000fe20000000616 */
[----:B------:R-:W-:Y:S01]  /*72190*/  LOP3.LUT R11, R7, 0x80000000, R11, 0xb8, !PT ;  /* 0x80000000070b7812 */ /* 0x000fe200078eb80b */
[----:B------:R-:W-:-:S06]  /*721a0*/  DADD R26, R26, 1 ;  /* 0x3ff000001a1a7429 */ /* 0x000fcc0000000000 */
[----:B------:R-:W-:-:S06]  /*721b0*/  DSETP.GTU.AND P0, PT, |R2|, +INF , PT ;  /* 0x7ff000000200742a */ /* 0x000fcc0003f0c200 */
[----:B------:R-:W-:Y:S02]  /*721c0*/  FSEL R6, R2, R6, P0 ;  /* 0x0000000602067208 */ /* 0x000fe40000000000 */
[----:B------:R-:W-:Y:S01]  /*721d0*/  FSEL R7, R3, R11, P0 ;  /* 0x0000000b03077208 */ /* 0x000fe20000000000 */
[----:B------:R-:W-:Y:S06]  /*721e0*/  BRA `(.L_x_18524) ;  /* 0x0000002800dc7947 */ /* 0x000fec0003800000 */
.L_x_18514:
        /* <DEDUP_REMOVED lines=108> */
.L_x_18546:
[----:B------:R-:W-:Y:S05]  /*728b0*/  BSYNC B0 ;  /* 0x0000000000007941 */ /* 0x000fea0003800000 */
.L_x_18545:
        /* <DEDUP_REMOVED lines=8> */
.L_x_18548:
[----:B------:R-:W-:Y:S05]  /*72940*/  BSYNC B3 ;  /* 0x0000000000037941 */ /* 0x000fea0003800000 */
.L_x_18547:
        /* <DEDUP_REMOVED lines=73> */
.L_x_18550:
[----:B------:R-:W-:Y:S05]  /*72de0*/  BSYNC B0 ;  /* 0x0000000000007941 */ /* 0x000fea0003800000 */
.L_x_18549:
[----:B------:R-:W-:Y:S01]  /*72df0*/  LOP3.LUT R3, R7, 0x80000000, R23, 0xb8, !PT ;  /* 0x8000000007037812 */ /* 0x000fe200078eb817 */
[----:B------:R-:W-:Y:S01]  /*72e00*/  DMUL R26, R26, 0.5 ;  /* 0x3fe000001a1a7828 */ /* 0x000fe20000000000 */
[----:B------:R-:W-:Y:S02]  /*72e10*/  FSEL R6, R4, R6, P0 ;  /* 0x0000000604067208 */ /* 0x000fe40000000000 */
[----:B------:R-:W-:Y:S01]  /*72e20*/  FSEL R7, R5, R3, P0 ;  /* 0x0000000305077208 */ /* 0x000fe20000000000 */
[----:B------:R-:W-:Y:S07]  /*72e30*/  BRA `(.L_x_18524) ;  /* 0x0000001c00c87947 */ /* 0x000fee0003800000 */
.L_x_18544:
        /* <DEDUP_REMOVED lines=135> */
.L_x_18552:
[----:B------:R-:W-:Y:S05]  /*736b0*/  BSYNC B0 ;  /* 0x0000000000007941 */ /* 0x000fea0003800000 */
.L_x_18551:
        /* <DEDUP_REMOVED lines=8> */
.L_x_18554:
[----:B------:R-:W-:Y:S05]  /*73740*/  BSYNC B3 ;  /* 0x0000000000037941 */ /* 0x000fea0003800000 */
.L_x_18553:
        /* <DEDUP_REMOVED lines=73> */
.L_x_18556:
[----:B------:R-:W-:Y:S05]  /*73be0*/  BSYNC B0 ;  /* 0x0000000000007941 */ /* 0x000fea0003800000 */
.L_x_18555:
[----:B------:R-:W-:Y:S02]  /*73bf0*/  LOP3.LUT R3, R7, 0x80000000, R23, 0xb8, !PT ;  /* 0x8000000007037812 */ /* 0x000fe400078eb817 */
[----:B------:R-:W-:Y:S02]  /*73c00*/  FSEL R6, R4, R6, P1 ;  /* 0x0000000604067208 */ /* 0x000fe40000800000 */
[----:B------:R-:W-:Y:S01]  /*73c10*/  FSEL R7, R5, R3, P1 ;  /* 0x0000000305077208 */ /* 0x000fe20000800000 */
[----:B------:R-:W-:Y:S06]  /*73c20*/  BRA `(.L_x_18524) ;  /* 0x00000010004c7947 */ /* 0x000fec0003800000 */
.L_x_18543:
        /* <DEDUP_REMOVED lines=23> */
.L_x_18558:
[----:B------:R-:W-:Y:S05]  /*73da0*/  BSYNC B3 ;  /* 0x0000000000037941 */ /* 0x000fea0003800000 */
.L_x_18557:
        /* <DEDUP_REMOVED lines=26> */
.L_x_18560:
[----:B------:R-:W-:Y:S05]  /*73f50*/  BSYNC B3 ;  /* 0x0000000000037941 */ /* 0x000fea0003800000 */
.L_x_18559:
        /* <DEDUP_REMOVED lines=136> */
.L_x_18562:
[----:B------:R-:W-:Y:S05]  /*747e0*/  BSYNC B0 ;  /* 0x0000000000007941 */ /* 0x000fea0003800000 */
.L_x_18561:
        /* <DEDUP_REMOVED lines=8> */
.L_x_18564:
[----:B------:R-:W-:Y:S05]  /*74870*/  BSYNC B3 ;  /* 0x0000000000037941 */ /* 0x000fea0003800000 */
.L_x_18563:
        /* <DEDUP_REMOVED lines=74> */
.L_x_18566:
[----:B------:R-:W-:Y:S05]  /*74d20*/  BSYNC B0 ;  /* 0x0000000000007941 */ /* 0x000fea0003800000 */
.L_x_18565:
[----:B------:R-:W-:Y:S02]  /*74d30*/  LOP3.LUT R3, R7, 0x80000000, R23, 0xb8, !PT ;  /* 0x8000000007037812 */ /* 0x000fe400078eb817 */
[----:B------:R-:W-:Y:S02]  /*74d40*/  FSEL R6, R4, R6, P1 ;  /* 0x0000000604067208 */ /* 0x000fe40000800000 */
[----:B------:R-:W-:-:S07]  /*74d50*/  FSEL R7, R5, R3, P1 ;  /* 0x0000000305077208 */ /* 0x000fce0000800000 */
.L_x_18524:
[----:B------:R-:W-:Y:S05]  /*74d60*/  BSYNC B2 ;  /* 0x0000000000027941 */ /* 0x000fea0003800000 */
.L_x_18513:
        /* <DEDUP_REMOVED lines=8> */
.L_x_18435:
        /* <DEDUP_REMOVED lines=19> */
.L_x_18434:
[----:B------:R-:W-:Y:S05]  /*74f20*/  BSYNC B1 ;  /* 0x0000000000017941 */ /* 0x000fea0003800000 */
.L_x_18433:
        /* <DEDUP_REMOVED lines=153> */
.L_x_18574:
[----:B------:R-:W-:Y:S05]  /*758c0*/  BSYNC B3 ;  /* 0x0000000000037941 */ /* 0x000fea0003800000 */
.L_x_18573:
        /* <DEDUP_REMOVED lines=82> */
.L_x_18572:
        /* <DEDUP_REMOVED lines=36> */
.L_x_18582:
[----:B------:R-:W-:Y:S05]  /*76030*/  BSYNC B4 ;  /* 0x0000000000047941 */ /* 0x000fea0003800000 */
.L_x_18581:
[----:B------:R-:W-:Y:S02]  /*76040*/  IMAD.MOV.U32 R24, RZ, RZ, R2 ;  /* 0x000000ffff187224 */ /* 0x000fe400078e0002 */
[----:B------:R-:W-:Y:S01]  /*76050*/  IMAD.MOV.U32 R25, RZ, RZ, R3 ;  /* 0x000000ffff197224 */ /* 0x000fe200078e0003 */
[----:B------:R-:W-:Y:S06]  /*76060*/  BRA `(.L_x_18580) ;  /* 0x0000000000047947 */ /* 0x000fec0003800000 */
.L_x_18579:
[----:B------:R-:W-:-:S11]  /*76070*/  DADD R24, -R66, R64 ;  /* 0x0000000042187229 */ /* 0x000fd60000000140 */
.L_x_18580:
[----:B------:R-:W-:Y:S05]  /*76080*/  BSYNC B3 ;  /* 0x0000000000037941 */ /* 0x000fea0003800000 */
.L_x_18578:
        /* <DEDUP_REMOVED lines=31> */
.L_x_18587:
[----:B------:R-:W-:Y:S05]  /*76280*/  BSYNC B4 ;  /* 0x0000000000047941 */ /* 0x000fea0003800000 */
.L_x_18586:
[----:B------:R-:W-:Y:S05]  /*76290*/  BRA `(.L_x_18585) ;  /* 0x0000000000047947 */ /* 0x000fea0003800000 */
.L_x_18584:
[----:B------:R-:W-:-:S11]  /*762a0*/  DADD R2, R26, -R8 ;  /* 0x000000001a027229 */ /* 0x000fd60000000808 */
.L_x_18585:
[----:B------:R-:W-:Y:S05]  /*762b0*/  BSYNC B3 ;  /* 0x0000000000037941 */ /* 0x000fea0003800000 */
.L_x_18583:
        /* <DEDUP_REMOVED lines=30> */
.L_x_18589:
[----:B------:R-:W-:Y:S05]  /*764a0*/  BSYNC B3 ;  /* 0x0000000000037941 */ /* 0x000fea0003800000 */
.L_x_18588:
        /* <DEDUP_REMOVED lines=86> */
.L_x_18590:
        /* <DEDUP_REMOVED lines=22> */
.L_x_18592:
[----:B------:R-:W-:Y:S05]  /*76b70*/  BSYNC B3 ;  /* 0x0000000000037941 */ /* 0x000fea0003800000 */
.L_x_18591:
        /* <DEDUP_REMOVED lines=30> */
.L_x_18577:
        /* <DEDUP_REMOVED lines=26> */
.L_x_18595:
[----:B------:R-:W-:Y:S05]  /*76f00*/  BSYNC B3 ;  /* 0x0000000000037941 */ /* 0x000fea0003800000 */
.L_x_18594:
        /* <DEDUP_REMOVED lines=27> */
.L_x_18598:
[----:B------:R-:W-:Y:S05]  /*770c0*/  BSYNC B3 ;  /* 0x0000000000037941 */ /* 0x000fea0003800000 */
.L_x_18597:
        /* <DEDUP_REMOVED lines=30> */
.L_x_18596:
        /* <DEDUP_REMOVED lines=76> */
.L_x_18599:
[----:B------:R-:W-:Y:S01]  /*77770*/  IMAD.MOV.U32 R2, RZ, RZ, 0x0 ;  /* 0x00000000ff027424 */ /* 0x000fe200078e00ff */
[----:B------:R-:W-:Y:S01]  /*77780*/  FSETP.NEU.FTZ.AND P0, PT, R5, RZ, PT ;  /* 0x000000ff0500720b */ /* 0x000fe20003f1d000 */
[----:B------:R-:W-:-:S06]  /*77790*/  IMAD.MOV.U32 R3, RZ, RZ, 0x7ff00000 ;  /* 0x7ff00000ff037424 */ /* 0x000fcc00078e00ff */
[----:B------:R-:W-:-:S10]  /*777a0*/  DFMA R2, R4, R2, +INF ;  /* 0x7ff000000402742b */ /* 0x000fd40000000002 */
[----:B------:R-:W-:Y:S02]  /*777b0*/  FSEL R24, R2, RZ, P0 ;  /* 0x000000ff02187208 */ /* 0x000fe40000000000 */
[----:B------:R-:W-:Y:S01]  /*777c0*/  FSEL R25, R3, -QNAN , P0 ;  /* 0xfff0000003197808 */ /* 0x000fe20000000000 */
[----:B------:R-:W-:Y:S06]  /*777d0*/  BRA `(.L_x_18575) ;  /* 0x0000000400447947 */ /* 0x000fec0003800000 */
.L_x_18593:
        /* <DEDUP_REMOVED lines=27> */
.L_x_18601:
[----:B------:R-:W-:Y:S05]  /*77990*/  BSYNC B3 ;  /* 0x0000000000037941 */ /* 0x000fea0003800000 */
.L_x_18600:
        /* <DEDUP_REMOVED lines=21> */
.L_x_18603:
[----:B------:R-:W-:Y:S05]  /*77af0*/  BSYNC B3 ;  /* 0x0000000000037941 */ /* 0x000fea0003800000 */
.L_x_18602:
[----:B------:R-:W-:Y:S01]  /*77b00*/  MOV R24, R2 ;  /* 0x0000000200187202 */ /* 0x000fe20000000f00 */
[----:B------:R-:W-:Y:S01]  /*77b10*/  IMAD.MOV.U32 R25, RZ, RZ, R3 ;  /* 0x000000ffff197224 */ /* 0x000fe200078e0003 */
[----:B------:R-:W-:Y:S06]  /*77b20*/  BRA `(.L_x_18575) ;  /* 0x0000000000707947 */ /* 0x000fec0003800000 */
.L_x_18576:
        /* <DEDUP_REMOVED lines=25> */
.L_x_18605:
[----:B------:R-:W-:Y:S05]  /*77cc0*/  BSYNC B3 ;  /* 0x0000000000037941 */ /* 0x000fea0003800000 */
.L_x_18604:
[----:B------:R-:W-:Y:S01]  /*77cd0*/  IMAD.MOV.U32 R24, RZ, RZ, R4 ;  /* 0x000000ffff187224 */ /* 0x000fe200078e0004 */
[----:B------:R-:W-:-:S07]  /*77ce0*/  MOV R25, R5 ;  /* 0x0000000500197202 */ /* 0x000fce0000000f00 */
.L_x_18575:
[----:B------:R-:W-:Y:S05]  /*77cf0*/  BSYNC B2 ;  /* 0x0000000000027941 */ /* 0x000fea0003800000 */
.L_x_18571:
        /* <DEDUP_REMOVED lines=25> */
.L_x_18610:
[----:B------:R-:W-:Y:S05]  /*77e90*/  BSYNC B4 ;  /* 0x0000000000047941 */ /* 0x000fea0003800000 */
.L_x_18609:
        /* <DEDUP_REMOVED lines=49> */
.L_x_18612:
        /* <DEDUP_REMOVED lines=71> */
.L_x_18611:
        /* <DEDUP_REMOVED lines=37> */
.L_x_18621:
[----:B------:R-:W-:Y:S05]  /*78870*/  BSYNC B6 ;  /* 0x0000000000067941 */ /* 0x000fea0003800000 */
.L_x_18620:
[----:B------:R-:W-:Y:S02]  /*78880*/  IMAD.MOV.U32 R68, RZ, RZ, R2 ;  /* 0x000000ffff447224 */ /* 0x000fe400078e0002 */
[----:B------:R-:W-:Y:S01]  /*78890*/  IMAD.MOV.U32 R69, RZ, RZ, R3 ;  /* 0x000000ffff457224 */ /* 0x000fe200078e0003 */
[----:B------:R-:W-:Y:S06]  /*788a0*/  BRA `(.L_x_18619) ;  /* 0x0000000000047947 */ /* 0x000fec0003800000 */
.L_x_18618:
[----:B------:R-:W-:-:S11]  /*788b0*/  DADD R68, -R66, R64 ;  /* 0x0000000042447229 */ /* 0x000fd60000000140 */
.L_x_18619:
[----:B------:R-:W-:Y:S05]  /*788c0*/  BSYNC B5 ;  /* 0x0000000000057941 */ /* 0x000fea0003800000 */
.L_x_18617:
        /* <DEDUP_REMOVED lines=28> */
.L_x_18626:
[----:B------:R-:W-:Y:S05]  /*78a90*/  BSYNC B6 ;  /* 0x0000000000067941 */ /* 0x000fea0003800000 */
.L_x_18625:
[----:B------:R-:W-:Y:S02]  /*78aa0*/  IMAD.MOV.U32 R20, RZ, RZ, R2 ;  /* 0x000000ffff147224 */ /* 0x000fe400078e0002 */
[----:B------:R-:W-:Y:S01]  /*78ab0*/  IMAD.MOV.U32 R21, RZ, RZ, R3 ;  /* 0x000000ffff157224 */ /* 0x000fe200078e0003 */
[----:B------:R-:W-:Y:S06]  /*78ac0*/  BRA `(.L_x_18624) ;  /* 0x0000000000047947 */ /* 0x000fec0003800000 */
.L_x_18623:
[----:B------:R-:W-:-:S11]  /*78ad0*/  DADD R20, -R62, R26 ;  /* 0x000000003e147229 */ /* 0x000fd6000000011a */
.L_x_18624:
[----:B------:R-:W-:Y:S05]  /*78ae0*/  BSYNC B5 ;  /* 0x0000000000057941 */ /* 0x000fea0003800000 */
.L_x_18622:
        /* <DEDUP_REMOVED lines=30> */
.L_x_18628:
[----:B------:R-:W-:Y:S05]  /*78cd0*/  BSYNC B5 ;  /* 0x0000000000057941 */ /* 0x000fea0003800000 */
.L_x_18627:
[----:B------:R-:W-:Y:S02]  /*78ce0*/  IMAD.MOV.U32 R22, RZ, RZ, R4 ;  /* 0x000000ffff167224 */ /* 0x000fe400078e0004 */
[----:B------:R-:W-:Y:S01]  /*78cf0*/  IMAD.MOV.U32 R23, RZ, RZ, R5 ;  /* 0x000000ffff177224 */ /* 0x000fe200078e0005 */
[----:B------:R-:W-:Y:S06]  /*78d00*/  BRA `(.L_x_18629) ;  /* 0x0000000800607947 */ /* 0x000fec0003800000 */
.L_x_18616:
        /* <DEDUP_REMOVED lines=30> */
.L_x_18632:
[----:B------:R-:W-:Y:S05]  /*78ef0*/  BSYNC B5 ;  /* 0x0000000000057941 */ /* 0x000fea0003800000 */
.L_x_18631:
[----:B------:R-:W-:Y:S02]  /*78f00*/  IMAD.MOV.U32 R22, RZ, RZ, R4 ;  /* 0x000000ffff167224 */ /* 0x000fe400078e0004 */
[----:B------:R-:W-:Y:S01]  /*78f10*/  IMAD.MOV.U32 R23, RZ, RZ, R5 ;  /* 0x000000ffff177224 */ /* 0x000fe200078e0005 */
[----:B------:R-:W-:Y:S06]  /*78f20*/  BRA `(.L_x_18629) ;  /* 0x0000000400d87947 */ /* 0x000fec0003800000 */
.L_x_18630:
        /* <DEDUP_REMOVED lines=31> */
.L_x_18634:
[----:B------:R-:W-:Y:S05]  /*79120*/  BSYNC B5 ;  /* 0x0000000000057941 */ /* 0x000fea0003800000 */
.L_x_18633:
        /* <DEDUP_REMOVED lines=21> */
.L_x_18636:
[----:B------:R-:W-:Y:S05]  /*79280*/  BSYNC B5 ;  /* 0x0000000000057941 */ /* 0x000fea0003800000 */
.L_x_18635:
[----:B------:R-:W-:Y:S01]  /*79290*/  DMUL R10, R10, 8.11296384146066816958e+31 ;  /* 0x469000000a0a7828 */ /* 0x000fe20000000000 */
[----:B------:R-:W-:Y:S02]  /*792a0*/  IMAD.MOV.U32 R22, RZ, RZ, R2 ;  /* 0x000000ffff167224 */ /* 0x000fe400078e0002 */
[----:B------:R-:W-:Y:S01]  /*792b0*/  IMAD.MOV.U32 R23, RZ, RZ, R3 ;  /* 0x000000ffff177224 */ /* 0x000fe200078e0003 */
[----:B------:R-:W-:Y:S07]  /*792c0*/  BRA `(.L_x_18629) ;  /* 0x0000000000f07947 */ /* 0x000fee0003800000 */
.L_x_18615:
        /* <DEDUP_REMOVED lines=27> */
.L_x_18638:
[----:B------:R-:W-:Y:S05]  /*79480*/  BSYNC B5 ;  /* 0x0000000000057941 */ /* 0x000fea0003800000 */
.L_x_18637:
        /* <DEDUP_REMOVED lines=30> */
.L_x_18640:
[----:B------:R-:W-:Y:S05]  /*79670*/  BSYNC B5 ;  /* 0x0000000000057941 */ /* 0x000fea0003800000 */
.L_x_18639:
[----:B------:R-:W-:-:S11]  /*79680*/  DMUL R22, R4, R26 ;  /* 0x0000001a04167228 */ /* 0x000fd60000000000 */
.L_x_18629:
[----:B------:R-:W-:Y:S05]  /*79690*/  BSYNC B4 ;  /* 0x0000000000047941 */ /* 0x000fea0003800000 */
.L_x_18614:
[----:B------:R-:W-:Y:S05]  /*796a0*/  BRA `(.L_x_18641) ;  /* 0x0000000000087947 */ /* 0x000fea0003800000 */
.L_x_18608:
[----:B------:R-:W-:Y:S02]  /*796b0*/  DMUL R22, R22, 9.00719925474099200000e+15 ;  /* 0x4340000016167828 */ /* 0x000fe40000000000 */
[----:B------:R-:W-:-:S11]  /*796c0*/  DMUL R10, R10, 9.00719925474099200000e+15 ;  /* 0x434000000a0a7828 */ /* 0x000fd60000000000 */
.L_x_18641:
[----:B------:R-:W-:Y:S05]  /*796d0*/  BSYNC B2 ;  /* 0x0000000000027941 */ /* 0x000fea0003800000 */
.L_x_18607:
        /* <DEDUP_REMOVED lines=28> */
.L_x_18643:
[----:B------:R-:W-:Y:S05]  /*798a0*/  BSYNC B2 ;  /* 0x0000000000027941 */ /* 0x000fea0003800000 */
.L_x_18642:
        /* <DEDUP_REMOVED lines=82> */
.L_x_18645:
[----:B------:R-:W-:Y:S02]  /*79dd0*/  FSEL R2, RZ, 3.37028055040000000000e+12, P1 ;  /* 0x54442d18ff027808 */ /* 0x000fe40000800000 */
[----:B------:R-:W-:-:S07]  /*79de0*/  FSEL R3, RZ, 2.1426990032196044922, P1 ;  /* 0x400921fbff037808 */ /* 0x000fce0000800000 */
.L_x_18646:
[----:B------:R-:W-:Y:S05]  /*79df0*/  BSYNC B0 ;  /* 0x0000000000007941 */ /* 0x000fea0003800000 */
.L_x_18644:
[----:B------:R-:W-:Y:S01]  /*79e00*/  DADD R22, |R22|, |R10| ;  /* 0x0000000016167229 */ /* 0x000fe2000000060a */
[----:B------:R-:W-:-:S07]  /*79e10*/  LOP3.LUT R11, R3, 0x80000000, R11, 0xb8, !PT ;  /* 0x80000000030b7812 */ /* 0x000fce00078eb80b */
[----:B------:R-:W-:-:S06]  /*79e20*/  DSETP.GTU.AND P0, PT, |R22|, +INF , PT ;  /* 0x7ff000001600742a */ /* 0x000fcc0003f0c200 */
[----:B------:R-:W-:Y:S02]  /*79e30*/  FSEL R2, R22, R2, P0 ;  /* 0x0000000216027208 */ /* 0x000fe40000000000 */
[----:B------:R-:W-:-:S07]  /*79e40*/  FSEL R3, R23, R11, P0 ;  /* 0x0000000b17037208 */ /* 0x000fce0000000000 */
.L_x_18613:
[----:B------:R-:W-:Y:S05]  /*79e50*/  BSYNC B3 ;  /* 0x0000000000037941 */ /* 0x000fea0003800000 */
.L_x_18606:
[----:B------:R-:W-:Y:S01]  /*79e60*/  LOP3.LUT R27, R3, 0x80000000, R19, 0xb8, !PT ;  /* 0x80000000031b7812 */ /* 0x000fe200078eb813 */
[----:B------:R-:W-:Y:S01]  /*79e70*/  IMAD.MOV.U32 R26, RZ, RZ, R2 ;  /* 0x000000ffff1a7224 */ /* 0x000fe200078e0002 */
[----:B------:R-:W-:Y:S01]  /*79e80*/  LOP3.LUT R25, R25, 0x80000000, R17, 0xb8, !PT ;  /* 0x8000000019197812 */ /* 0x000fe200078eb811 */
[----:B------:R-:W-:Y:S06]  /*79e90*/  BRA `(.L_x_18568) ;  /* 0x0000005800e47947 */ /* 0x000fec0003800000 */
.L_x_18570:
        /* <DEDUP_REMOVED lines=112> */
.L_x_18652:
[----:B------:R-:W-:Y:S05]  /*7a5a0*/  BSYNC B0 ;  /* 0x0000000000007941 */ /* 0x000fea0003800000 */
.L_x_18651:
        /* <DEDUP_REMOVED lines=8> */
.L_x_18654:
[----:B------:R-:W-:Y:S05]  /*7a630*/  BSYNC B3 ;  /* 0x0000000000037941 */ /* 0x000fea0003800000 */
.L_x_18653:
        /* <DEDUP_REMOVED lines=82> */
.L_x_18656:
[----:B------:R-:W-:-:S04]  /*7ab60*/  ISETP.GE.AND P0, PT, R21, RZ, PT ;  /* 0x000000ff1500720c */ /* 0x000fc80003f06270 */
[----:B------:R-:W-:Y:S02]  /*7ab70*/  FSEL R6, RZ, 3.37028055040000000000e+12, P0 ;  /* 0x54442d18ff067808 */ /* 0x000fe40000000000 */
[----:B------:R-:W-:-:S07]  /*7ab80*/  FSEL R7, RZ, 2.1426990032196044922, P0 ;  /* 0x400921fbff077808 */ /* 0x000fce0000000000 */
.L_x_18657:
[----:B------:R-:W-:Y:S05]  /*7ab90*/  BSYNC B0 ;  /* 0x0000000000007941 */ /* 0x000fea0003800000 */
.L_x_18655:
[----:B------:R-:W-:Y:S01]  /*7aba0*/  DADD R2, |R16|, |R18| ;  /* 0x0000000010027229 */ /* 0x000fe20000000612 */
[----:B------:R-:W-:Y:S01]  /*7abb0*/  LOP3.LUT R11, R7, 0x80000000, R11, 0xb8, !PT ;  /* 0x80000000070b7812 */ /* 0x000fe200078eb80b */
[----:B------:R-:W-:-:S06]  /*7abc0*/  DMUL R22, R22, 0.5 ;  /* 0x3fe0000016167828 */ /* 0x000fcc0000000000 */
[----:B------:R-:W-:-:S06]  /*7abd0*/  DSETP.GTU.AND P0, PT, |R2|, +INF , PT ;  /* 0x7ff000000200742a */ /* 0x000fcc0003f0c200 */
[----:B------:R-:W-:Y:S02]  /*7abe0*/  FSEL R6, R2, R6, P0 ;  /* 0x0000000602067208 */ /* 0x000fe40000000000 */
[----:B------:R-:W-:Y:S01]  /*7abf0*/  FSEL R7, R3, R11, P0 ;  /* 0x0000000b03077208 */ /* 0x000fe20000000000 */
[----:B------:R-:W-:Y:S06]  /*7ac00*/  BRA `(.L_x_18658) ;  /* 0x0000004c00187947 */ /* 0x000fec0003800000 */
.L_x_18650:
        /* <DEDUP_REMOVED lines=135> */
.L_x_18660:
[----:B------:R-:W-:Y:S05]  /*7b480*/  BSYNC B0 ;  /* 0x0000000000007941 */ /* 0x000fea0003800000 */
.L_x_18659:
        /* <DEDUP_REMOVED lines=8> */
.L_x_18662:
[----:B------:R-:W-:Y:S05]  /*7b510*/  BSYNC B3 ;  /* 0x0000000000037941 */ /* 0x000fea0003800000 */
.L_x_18661:
        /* <DEDUP_REMOVED lines=82> */
.L_x_18664:
[----:B------:R-:W-:-:S04]  /*7ba40*/  ISETP.GE.AND P0, PT, R21, RZ, PT ;  /* 0x000000ff1500720c */ /* 0x000fc80003f06270 */
[----:B------:R-:W-:Y:S02]  /*7ba50*/  FSEL R6, RZ, 3.37028055040000000000e+12, P0 ;  /* 0x54442d18ff067808 */ /* 0x000fe40000000000 */
[----:B------:R-:W-:-:S07]  /*7ba60*/  FSEL R7, RZ, 2.1426990032196044922, P0 ;  /* 0x400921fbff077808 */ /* 0x000fce0000000000 */
.L_x_18665:
[----:B------:R-:W-:Y:S05]  /*7ba70*/  BSYNC B0 ;  /* 0x0000000000007941 */ /* 0x000fea0003800000 */
.L_x_18663:
[----:B------:R-:W-:Y:S01]  /*7ba80*/  DADD R2, |R16|, |R18| ;  /* 0x0000000010027229 */ /* 0x000fe20000000612 */
[----:B------:R-:W-:-:S07]  /*7ba90*/  LOP3.LUT R11, R7, 0x80000000, R11, 0xb8, !PT ;  /* 0x80000000070b7812 */ /* 0x000fce00078eb80b */
[----:B------:R-:W-:-:S06]  /*7baa0*/  DSETP.GTU.AND P0, PT, |R2|, +INF , PT ;  /* 0x7ff000000200742a */ /* 0x000fcc0003f0c200 */
[----:B------:R-:W-:Y:S02]  /*7bab0*/  FSEL R6, R2, R6, P0 ;  /* 0x0000000602067208 */ /* 0x000fe40000000000 */
[----:B------:R-:W-:Y:S01]  /*7bac0*/  FSEL R7, R3, R11, P0 ;  /* 0x0000000b03077208 */ /* 0x000fe20000000000 */
[----:B------:R-:W-:Y:S06]  /*7bad0*/  BRA `(.L_x_18658) ;  /* 0x0000003c00647947 */ /* 0x000fec0003800000 */
.L_x_18649:
        /* <DEDUP_REMOVED lines=23> */
.L_x_18667:
[----:B------:R-:W-:Y:S05]  /*7bc50*/  BSYNC B3 ;  /* 0x0000000000037941 */ /* 0x000fea0003800000 */
.L_x_18666:
        /* <DEDUP_REMOVED lines=26> */
.L_x_18669:
[----:B------:R-:W-:Y:S05]  /*7be00*/  BSYNC B3 ;  /* 0x0000000000037941 */ /* 0x000fea0003800000 */
.L_x_18668:
        /* <DEDUP_REMOVED lines=136> */
.L_x_18671:
[----:B------:R-:W-:Y:S05]  /*7c690*/  BSYNC B0 ;  /* 0x0000000000007941 */ /* 0x000fea0003800000 */
.L_x_18670:
        /* <DEDUP_REMOVED lines=8> */
.L_x_18673:
[----:B------:R-:W-:Y:S05]  /*7c720*/  BSYNC B3 ;  /* 0x0000000000037941 */ /* 0x000fea0003800000 */
.L_x_18672:
        /* <DEDUP_REMOVED lines=82> */
.L_x_18675:
[----:B------:R-:W-:-:S04]  /*7cc50*/  ISETP.GE.AND P0, PT, R21, RZ, PT ;  /* 0x000000ff1500720c */ /* 0x000fc80003f06270 */
[----:B------:R-:W-:Y:S02]  /*7cc60*/  FSEL R6, RZ, 3.37028055040000000000e+12, P0 ;  /* 0x54442d18ff067808 */ /* 0x000fe40000000000 */
[----:B------:R-:W-:-:S07]  /*7cc70*/  FSEL R7, RZ, 2.1426990032196044922, P0 ;  /* 0x400921fbff077808 */ /* 0x000fce0000000000 */
.L_x_18676:
[----:B------:R-:W-:Y:S05]  /*7cc80*/  BSYNC B0 ;  /* 0x0000000000007941 */ /* 0x000fea0003800000 */
.L_x_18674:
[----:B------:R-:W-:Y:S01]  /*7cc90*/  DADD R2, |R16|, |R18| ;  /* 0x0000000010027229 */ /* 0x000fe20000000612 */
[----:B------:R-:W-:Y:S01]  /*7cca0*/  LOP3.LUT R11, R7, 0x80000000, R11, 0xb8, !PT ;  /* 0x80000000070b7812 */ /* 0x000fe200078eb80b */
[----:B------:R-:W-:-:S06]  /*7ccb0*/  DADD R22, R22, 1 ;  /* 0x3ff0000016167429 */ /* 0x000fcc0000000000 */
[----:B------:R-:W-:-:S06]  /*7ccc0*/  DSETP.GTU.AND P0, PT, |R2|, +INF , PT ;  /* 0x7ff000000200742a */ /* 0x000fcc0003f0c200 */
[----:B------:R-:W-:Y:S02]  /*7ccd0*/  FSEL R6, R2, R6, P0 ;  /* 0x0000000602067208 */ /* 0x000fe40000000000 */
[----:B------:R-:W-:Y:S01]  /*7cce0*/  FSEL R7, R3, R11, P0 ;  /* 0x0000000b03077208 */ /* 0x000fe20000000000 */
[----:B------:R-:W-:Y:S06]  /*7ccf0*/  BRA `(.L_x_18658) ;  /* 0x0000002800dc7947 */ /* 0x000fec0003800000 */
.L_x_18648:
        /* <DEDUP_REMOVED lines=108> */
.L_x_18680:
[----:B------:R-:W-:Y:S05]  /*7d3c0*/  BSYNC B0 ;  /* 0x0000000000007941 */ /* 0x000fea0003800000 */
.L_x_18679:
        /* <DEDUP_REMOVED lines=8> */
.L_x_18682:
[----:B------:R-:W-:Y:S05]  /*7d450*/  BSYNC B3 ;  /* 0x0000000000037941 */ /* 0x000fea0003800000 */
.L_x_18681:
        /* <DEDUP_REMOVED lines=73> */
.L_x_18684:
[----:B------:R-:W-:Y:S05]  /*7d8f0*/  BSYNC B0 ;  /* 0x0000000000007941 */ /* 0x000fea0003800000 */
.L_x_18683:
[----:B------:R-:W-:Y:S01]  /*7d900*/  LOP3.LUT R3, R7, 0x80000000, R19, 0xb8, !PT ;  /* 0x8000000007037812 */ /* 0x000fe200078eb813 */
[----:B------:R-:W-:Y:S01]  /*7d910*/  DMUL R22, R22, 0.5 ;  /* 0x3fe0000016167828 */ /* 0x000fe20000000000 */
[----:B------:R-:W-:Y:S02]  /*7d920*/  FSEL R6, R4, R6, P0 ;  /* 0x0000000604067208 */ /* 0x000fe40000000000 */
[----:B------:R-:W-:Y:S01]  /*7d930*/  FSEL R7, R5, R3, P0 ;  /* 0x0000000305077208 */ /* 0x000fe20000000000 */
[----:B------:R-:W-:Y:S07]  /*7d940*/  BRA `(.L_x_18658) ;  /* 0x0000001c00c87947 */ /* 0x000fee0003800000 */
.L_x_18678:
        /* <DEDUP_REMOVED lines=135> */
.L_x_18686:
[----:B------:R-:W-:Y:S05]  /*7e1c0*/  BSYNC B0 ;  /* 0x0000000000007941 */ /* 0x000fea0003800000 */
.L_x_18685:
        /* <DEDUP_REMOVED lines=8> */
.L_x_18688:
[----:B------:R-:W-:Y:S05]  /*7e250*/  BSYNC B3 ;  /* 0x0000000000037941 */ /* 0x000fea0003800000 */
.L_x_18687:
        /* <DEDUP_REMOVED lines=73> */
.L_x_18690:
[----:B------:R-:W-:Y:S05]  /*7e6f0*/  BSYNC B0 ;  /* 0x0000000000007941 */ /* 0x000fea0003800000 */
.L_x_18689:
[----:B------:R-:W-:Y:S02]  /*7e700*/  LOP3.LUT R3, R7, 0x80000000, R19, 0xb8, !PT ;  /* 0x8000000007037812 */ /* 0x000fe400078eb813 */
[----:B------:R-:W-:Y:S02]  /*7e710*/  FSEL R6, R4, R6, P1 ;  /* 0x0000000604067208 */ /* 0x000fe40000800000 */
[----:B------:R-:W-:Y:S01]  /*7e720*/  FSEL R7, R5, R3, P1 ;  /* 0x0000000305077208 */ /* 0x000fe20000800000 */
[----:B------:R-:W-:Y:S06]  /*7e730*/  BRA `(.L_x_18658) ;  /* 0x00000010004c7947 */ /* 0x000fec0003800000 */
.L_x_18677:
        /* <DEDUP_REMOVED lines=23> */
.L_x_18692:
[----:B------:R-:W-:Y:S05]  /*7e8b0*/  BSYNC B3 ;  /* 0x0000000000037941 */ /* 0x000fea0003800000 */
.L_x_18691:
        /* <DEDUP_REMOVED lines=26> */
.L_x_18694:
[----:B------:R-:W-:Y:S05]  /*7ea60*/  BSYNC B3 ;  /* 0x0000000000037941 */ /* 0x000fea0003800000 */
.L_x_18693:
        /* <DEDUP_REMOVED lines=136> */
.L_x_18696:
[----:B------:R-:W-:Y:S05]  /*7f2f0*/  BSYNC B0 ;  /* 0x0000000000007941 */ /* 0x000fea0003800000 */
.L_x_18695:
        /* <DEDUP_REMOVED lines=8> */
.L_x_18698:
[----:B------:R-:W-:Y:S05]  /*7f380*/  BSYNC B3 ;  /* 0x0000000000037941 */ /* 0x000fea0003800000 */
.L_x_18697:
        /* <DEDUP_REMOVED lines=74> */
.L_x_18700:
[----:B------:R-:W-:Y:S05]  /*7f830*/  BSYNC B0 ;  /* 0x0000000000007941 */ /* 0x000fea0003800000 */
.L_x_18699:
[----:B------:R-:W-:Y:S02]  /*7f840*/  LOP3.LUT R3, R7, 0x80000000, R19, 0xb8, !PT ;  /* 0x8000000007037812 */ /* 0x000fe400078eb813 */
[----:B------:R-:W-:Y:S02]  /*7f850*/  FSEL R6, R4, R6, P1 ;  /* 0x0000000604067208 */ /* 0x000fe40000800000 */
[----:B------:R-:W-:-:S07]  /*7f860*/  FSEL R7, R5, R3, P1 ;  /* 0x0000000305077208 */ /* 0x000fce0000800000 */
.L_x_18658:
[----:B------:R-:W-:Y:S05]  /*7f870*/  BSYNC B2 ;  /* 0x0000000000027941 */ /* 0x000fea0003800000 */
.L_x_18647:
        /* <DEDUP_REMOVED lines=8> */
.L_x_18569:
        /* <DEDUP_REMOVED lines=19> */
.L_x_18568:
[----:B------:R-:W-:Y:S05]  /*7fa30*/  BSYNC B1 ;  /* 0x0000000000017941 */ /* 0x000fea0003800000 */
.L_x_18567:
        /* <DEDUP_REMOVED lines=154> */
.L_x_18708:
[----:B------:R-:W-:Y:S05]  /*803e0*/  BSYNC B3 ;  /* 0x0000000000037941 */ /* 0x000fea0003800000 */
.L_x_18707:
        /* <DEDUP_REMOVED lines=82> */
.L_x_18706:
        /* <DEDUP_REMOVED lines=36> */
.L_x_18716:
[----:B------:R-:W-:Y:S05]  /*80b50*/  BSYNC B4 ;  /* 0x0000000000047941 */ /* 0x000fea0003800000 */
.L_x_18715:
[----:B------:R-:W-:Y:S02]  /*80b60*/  IMAD.MOV.U32 R20, RZ, RZ, R2 ;  /* 0x000000ffff147224 */ /* 0x000fe400078e0002 */
[----:B------:R-:W-:Y:S01]  /*80b70*/  IMAD.MOV.U32 R21, RZ, RZ, R3 ;  /* 0x000000ffff157224 */ /* 0x000fe200078e0003 */
[----:B------:R-:W-:Y:S06]  /*80b80*/  BRA `(.L_x_18714) ;  /* 0x0000000000047947 */ /* 0x000fec0003800000 */
.L_x_18713:
[----:B------:R-:W-:-:S11]  /*80b90*/  DADD R20, -R68, R66 ;  /* 0x0000000044147229 */ /* 0x000fd60000000142 */
.L_x_18714:
[----:B------:R-:W-:Y:S05]  /*80ba0*/  BSYNC B3 ;  /* 0x0000000000037941 */ /* 0x000fea0003800000 */
.L_x_18712:
        /* <DEDUP_REMOVED lines=31> */
.L_x_18721:
[----:B------:R-:W-:Y:S05]  /*80da0*/  BSYNC B4 ;  /* 0x0000000000047941 */ /* 0x000fea0003800000 */
.L_x_18720:
[----:B------:R-:W-:Y:S05]  /*80db0*/  BRA `(.L_x_18719) ;  /* 0x0000000000047947 */ /* 0x000fea0003800000 */
.L_x_18718:
[----:B------:R-:W-:-:S11]  /*80dc0*/  DADD R2, R62, -R8 ;  /* 0x000000003e027229 */ /* 0x000fd60000000808 */
.L_x_18719:
[----:B------:R-:W-:Y:S05]  /*80dd0*/  BSYNC B3 ;  /* 0x0000000000037941 */ /* 0x000fea0003800000 */
.L_x_18717:
        /* <DEDUP_REMOVED lines=30> */
.L_x_18723:
[----:B------:R-:W-:Y:S05]  /*80fc0*/  BSYNC B3 ;  /* 0x0000000000037941 */ /* 0x000fea0003800000 */
.L_x_18722:
        /* <DEDUP_REMOVED lines=86> */
.L_x_18724:
        /* <DEDUP_REMOVED lines=22> */
.L_x_18726:
[----:B------:R-:W-:Y:S05]  /*81690*/  BSYNC B3 ;  /* 0x0000000000037941 */ /* 0x000fea0003800000 */
.L_x_18725:
        /* <DEDUP_REMOVED lines=30> */
.L_x_18711:
        /* <DEDUP_REMOVED lines=26> */
.L_x_18729:
[----:B------:R-:W-:Y:S05]  /*81a20*/  BSYNC B3 ;  /* 0x0000000000037941 */ /* 0x000fea0003800000 */
.L_x_18728:
        /* <DEDUP_REMOVED lines=27> */
.L_x_18732:
[----:B------:R-:W-:Y:S05]  /*81be0*/  BSYNC B3 ;  /* 0x0000000000037941 */ /* 0x000fea0003800000 */
.L_x_18731:
        /* <DEDUP_REMOVED lines=30> */
.L_x_18730:
        /* <DEDUP_REMOVED lines=76> */
.L_x_18733:
[----:B------:R-:W-:Y:S01]  /*82290*/  IMAD.MOV.U32 R2, RZ, RZ, 0x0 ;  /* 0x00000000ff027424 */ /* 0x000fe200078e00ff */
[----:B------:R-:W-:Y:S01]  /*822a0*/  FSETP.NEU.FTZ.AND P0, PT, R5, RZ, PT ;  /* 0x000000ff0500720b */ /* 0x000fe20003f1d000 */
[----:B------:R-:W-:-:S06]  /*822b0*/  IMAD.MOV.U32 R3, RZ, RZ, 0x7ff00000 ;  /* 0x7ff00000ff037424 */ /* 0x000fcc00078e00ff */
[----:B------:R-:W-:-:S10]  /*822c0*/  DFMA R2, R4, R2, +INF ;  /* 0x7ff000000402742b */ /* 0x000fd40000000002 */
[----:B------:R-:W-:Y:S02]  /*822d0*/  FSEL R20, R2, RZ, P0 ;  /* 0x000000ff02147208 */ /* 0x000fe40000000000 */
[----:B------:R-:W-:Y:S01]  /*822e0*/  FSEL R21, R3, -QNAN , P0 ;  /* 0xfff0000003157808 */ /* 0x000fe20000000000 */
[----:B------:R-:W-:Y:S06]  /*822f0*/  BRA `(.L_x_18709) ;  /* 0x0000000400407947 */ /* 0x000fec0003800000 */
.L_x_18727:
        /* <DEDUP_REMOVED lines=26> */
.L_x_18735:
[----:B------:R-:W-:Y:S05]  /*824a0*/  BSYNC B3 ;  /* 0x0000000000037941 */ /* 0x000fea0003800000 */
.L_x_18734:
        /* <DEDUP_REMOVED lines=21> */
.L_x_18737:
[----:B------:R-:W-:Y:S05]  /*82600*/  BSYNC B3 ;  /* 0x0000000000037941 */ /* 0x000fea0003800000 */
.L_x_18736:
[----:B------:R-:W-:Y:S01]  /*82610*/  MOV R20, R2 ;  /* 0x0000000200147202 */ /* 0x000fe20000000f00 */
[----:B------:R-:W-:Y:S01]  /*82620*/  IMAD.MOV.U32 R21, RZ, RZ, R3 ;  /* 0x000000ffff157224 */ /* 0x000fe200078e0003 */
[----:B------:R-:W-:Y:S06]  /*82630*/  BRA `(.L_x_18709) ;  /* 0x0000000000707947 */ /* 0x000fec0003800000 */
.L_x_18710:
        /* <DEDUP_REMOVED lines=25> */
.L_x_18739:
[----:B------:R-:W-:Y:S05]  /*827d0*/  BSYNC B3 ;  /* 0x0000000000037941 */ /* 0x000fea0003800000 */
.L_x_18738:
[----:B------:R-:W-:Y:S01]  /*827e0*/  IMAD.MOV.U32 R20, RZ, RZ, R4 ;  /* 0x000000ffff147224 */ /* 0x000fe200078e0004 */
[----:B------:R-:W-:-:S07]  /*827f0*/  MOV R21, R5 ;  /* 0x0000000500157202 */ /* 0x000fce0000000f00 */
.L_x_18709:
[----:B------:R-:W-:Y:S05]  /*82800*/  BSYNC B2 ;  /* 0x0000000000027941 */ /* 0x000fea0003800000 */
.L_x_18705:
        /* <DEDUP_REMOVED lines=25> */
.L_x_18744:
[----:B------:R-:W-:Y:S05]  /*829a0*/  BSYNC B4 ;  /* 0x0000000000047941 */ /* 0x000fea0003800000 */
.L_x_18743:
        /* <DEDUP_REMOVED lines=49> */
.L_x_18746:
        /* <DEDUP_REMOVED lines=71> */
.L_x_18745:
        /* <DEDUP_REMOVED lines=37> */
.L_x_18755:
[----:B------:R-:W-:Y:S05]  /*83380*/  BSYNC B6 ;  /* 0x0000000000067941 */ /* 0x000fea0003800000 */
.L_x_18754:
[----:B------:R-:W-:Y:S02]  /*83390*/  IMAD.MOV.U32 R74, RZ, RZ, R2 ;  /* 0x000000ffff4a7224 */ /* 0x000fe400078e0002 */
[----:B------:R-:W-:Y:S01]  /*833a0*/  IMAD.MOV.U32 R75, RZ, RZ, R3 ;  /* 0x000000ffff4b7224 */ /* 0x000fe200078e0003 */
[----:B------:R-:W-:Y:S06]  /*833b0*/  BRA `(.L_x_18753) ;  /* 0x0000000000047947 */ /* 0x000fec0003800000 */
.L_x_18752:
[----:B------:R-:W-:-:S11]  /*833c0*/  DADD R74, -R68, R66 ;  /* 0x00000000444a7229 */ /* 0x000fd60000000142 */
.L_x_18753:
[----:B------:R-:W-:Y:S05]  /*833d0*/  BSYNC B5 ;  /* 0x0000000000057941 */ /* 0x000fea0003800000 */
.L_x_18751:
        /* <DEDUP_REMOVED lines=28> */
.L_x_18760:
[----:B------:R-:W-:Y:S05]  /*835a0*/  BSYNC B6 ;  /* 0x0000000000067941 */ /* 0x000fea0003800000 */
.L_x_18759:
[----:B------:R-:W-:Y:S02]  /*835b0*/  IMAD.MOV.U32 R16, RZ, RZ, R2 ;  /* 0x000000ffff107224 */ /* 0x000fe400078e0002 */
[----:B------:R-:W-:Y:S01]  /*835c0*/  IMAD.MOV.U32 R17, RZ, RZ, R3 ;  /* 0x000000ffff117224 */ /* 0x000fe200078e0003 */
[----:B------:R-:W-:Y:S06]  /*835d0*/  BRA `(.L_x_18758) ;  /* 0x0000000000047947 */ /* 0x000fec0003800000 */
.L_x_18757:
[----:B------:R-:W-:-:S11]  /*835e0*/  DADD R16, -R64, R62 ;  /* 0x0000000040107229 */ /* 0x000fd6000000013e */
.L_x_18758:
[----:B------:R-:W-:Y:S05]  /*835f0*/  BSYNC B5 ;  /* 0x0000000000057941 */ /* 0x000fea0003800000 */
.L_x_18756:
        /* <DEDUP_REMOVED lines=30> */
.L_x_18762:
[----:B------:R-:W-:Y:S05]  /*837e0*/  BSYNC B5 ;  /* 0x0000000000057941 */ /* 0x000fea0003800000 */
.L_x_18761:
[----:B------:R-:W-:Y:S02]  /*837f0*/  IMAD.MOV.U32 R22, RZ, RZ, R4 ;  /* 0x000000ffff167224 */ /* 0x000fe400078e0004 */
[----:B------:R-:W-:Y:S01]  /*83800*/  IMAD.MOV.U32 R23, RZ, RZ, R5 ;  /* 0x000000ffff177224 */ /* 0x000fe200078e0005 */
[----:B------:R-:W-:Y:S06]  /*83810*/  BRA `(.L_x_18763) ;  /* 0x0000000800607947 */ /* 0x000fec0003800000 */
.L_x_18750:
        /* <DEDUP_REMOVED lines=30> */
.L_x_18766:
[----:B------:R-:W-:Y:S05]  /*83a00*/  BSYNC B5 ;  /* 0x0000000000057941 */ /* 0x000fea0003800000 */
.L_x_18765:
[----:B------:R-:W-:Y:S02]  /*83a10*/  IMAD.MOV.U32 R22, RZ, RZ, R4 ;  /* 0x000000ffff167224 */ /* 0x000fe400078e0004 */
[----:B------:R-:W-:Y:S01]  /*83a20*/  IMAD.MOV.U32 R23, RZ, RZ, R5 ;  /* 0x000000ffff177224 */ /* 0x000fe200078e0005 */
[----:B------:R-:W-:Y:S06]  /*83a30*/  BRA `(.L_x_18763) ;  /* 0x0000000400d87947 */ /* 0x000fec0003800000 */
.L_x_18764:
        /* <DEDUP_REMOVED lines=31> */
.L_x_18768:
[----:B------:R-:W-:Y:S05]  /*83c30*/  BSYNC B5 ;  /* 0x0000000000057941 */ /* 0x000fea0003800000 */
.L_x_18767:
        /* <DEDUP_REMOVED lines=21> */
.L_x_18770:
[----:B------:R-:W-:Y:S05]  /*83d90*/  BSYNC B5 ;  /* 0x0000000000057941 */ /* 0x000fea0003800000 */
.L_x_18769:
[----:B------:R-:W-:Y:S01]  /*83da0*/  DMUL R10, R10, 8.11296384146066816958e+31 ;  /* 0x469000000a0a7828 */ /* 0x000fe20000000000 */
[----:B------:R-:W-:Y:S02]  /*83db0*/  IMAD.MOV.U32 R22, RZ, RZ, R2 ;  /* 0x000000ffff167224 */ /* 0x000fe400078e0002 */
[----:B------:R-:W-:Y:S01]  /*83dc0*/  IMAD.MOV.U32 R23, RZ, RZ, R3 ;  /* 0x000000ffff177224 */ /* 0x000fe200078e0003 */
[----:B------:R-:W-:Y:S07]  /*83dd0*/  BRA `(.L_x_18763) ;  /* 0x0000000000f07947 */ /* 0x000fee0003800000 */
.L_x_18749:
        /* <DEDUP_REMOVED lines=27> */
.L_x_18772:
[----:B------:R-:W-:Y:S05]  /*83f90*/  BSYNC B5 ;  /* 0x0000000000057941 */ /* 0x000fea0003800000 */
.L_x_18771:
        /* <DEDUP_REMOVED lines=30> */
.L_x_18774:
[----:B------:R-:W-:Y:S05]  /*84180*/  BSYNC B5 ;  /* 0x0000000000057941 */ /* 0x000fea0003800000 */
.L_x_18773:
[----:B------:R-:W-:-:S11]  /*84190*/  DMUL R22, R4, R56 ;  /* 0x0000003804167228 */ /* 0x000fd60000000000 */
.L_x_18763:
[----:B------:R-:W-:Y:S05]  /*841a0*/  BSYNC B4 ;  /* 0x0000000000047941 */ /* 0x000fea0003800000 */
.L_x_18748:
[----:B------:R-:W-:Y:S05]  /*841b0*/  BRA `(.L_x_18775) ;  /* 0x0000000000087947 */ /* 0x000fea0003800000 */
.L_x_18742:
[----:B------:R-:W-:Y:S02]  /*841c0*/  DMUL R22, R22, 9.00719925474099200000e+15 ;  /* 0x4340000016167828 */ /* 0x000fe40000000000 */
[----:B------:R-:W-:-:S11]  /*841d0*/  DMUL R10, R10, 9.00719925474099200000e+15 ;  /* 0x434000000a0a7828 */ /* 0x000fd60000000000 */
.L_x_18775:
[----:B------:R-:W-:Y:S05]  /*841e0*/  BSYNC B2 ;  /* 0x0000000000027941 */ /* 0x000fea0003800000 */
.L_x_18741:
        /* <DEDUP_REMOVED lines=28> */
.L_x_18777:
[----:B------:R-:W-:Y:S05]  /*843b0*/  BSYNC B2 ;  /* 0x0000000000027941 */ /* 0x000fea0003800000 */
.L_x_18776:
        /* <DEDUP_REMOVED lines=82> */
.L_x_18779:
[----:B------:R-:W-:Y:S02]  /*848e0*/  FSEL R2, RZ, 3.37028055040000000000e+12, P1 ;  /* 0x54442d18ff027808 */ /* 0x000fe40000800000 */
[----:B------:R-:W-:-:S07]  /*848f0*/  FSEL R3, RZ, 2.1426990032196044922, P1 ;  /* 0x400921fbff037808 */ /* 0x000fce0000800000 */
.L_x_18780:
[----:B------:R-:W-:Y:S05]  /*84900*/  BSYNC B0 ;  /* 0x0000000000007941 */ /* 0x000fea0003800000 */
.L_x_18778:
[----:B------:R-:W-:Y:S01]  /*84910*/  DADD R22, |R22|, |R10| ;  /* 0x0000000016167229 */ /* 0x000fe2000000060a */
[----:B------:R-:W-:-:S07]  /*84920*/  LOP3.LUT R11, R3, 0x80000000, R11, 0xb8, !PT ;  /* 0x80000000030b7812 */ /* 0x000fce00078eb80b */
[----:B------:R-:W-:-:S06]  /*84930*/  DSETP.GTU.AND P0, PT, |R22|, +INF , PT ;  /* 0x7ff000001600742a */ /* 0x000fcc0003f0c200 */
[----:B------:R-:W-:Y:S02]  /*84940*/  FSEL R2, R22, R2, P0 ;  /* 0x0000000216027208 */ /* 0x000fe40000000000 */
[----:B------:R-:W-:-:S07]  /*84950*/  FSEL R3, R23, R11, P0 ;  /* 0x0000000b17037208 */ /* 0x000fce0000000000 */
.L_x_18747:
[----:B------:R-:W-:Y:S05]  /*84960*/  BSYNC B3 ;  /* 0x0000000000037941 */ /* 0x000fea0003800000 */
.L_x_18740:
[----:B------:R-:W-:Y:S01]  /*84970*/  LOP3.LUT R23, R3, 0x80000000, R47, 0xb8, !PT ;  /* 0x8000000003177812 */ /* 0x000fe200078eb82f */
[----:B------:R-:W-:Y:S01]  /*84980*/  IMAD.MOV.U32 R22, RZ, RZ, R2 ;  /* 0x000000ffff167224 */ /* 0x000fe200078e0002 */
[----:B------:R-:W-:Y:S01]  /*84990*/  LOP3.LUT R21, R21, 0x80000000, R45, 0xb8, !PT ;  /* 0x8000000015157812 */ /* 0x000fe200078eb82d */
[----:B------:R-:W-:Y:S06]  /*849a0*/  BRA `(.L_x_18702) ;  /* 0x0000005800e47947 */ /* 0x000fec0003800000 */
.L_x_18704:
        /* <DEDUP_REMOVED lines=113> */
.L_x_18786:
[----:B------:R-:W-:Y:S05]  /*850c0*/  BSYNC B0 ;  /* 0x0000000000007941 */ /* 0x000fea0003800000 */
.L_x_18785:
        /* <DEDUP_REMOVED lines=8> */
.L_x_18788:
[----:B------:R-:W-:Y:S05]  /*85150*/  BSYNC B3 ;  /* 0x0000000000037941 */ /* 0x000fea0003800000 */
.L_x_18787:
        /* <DEDUP_REMOVED lines=82> */
.L_x_18790:
[----:B------:R-:W-:-:S04]  /*85680*/  ISETP.GE.AND P0, PT, R17, RZ, PT ;  /* 0x000000ff1100720c */ /* 0x000fc80003f06270 */
[----:B------:R-:W-:Y:S02]  /*85690*/  FSEL R6, RZ, 3.37028055040000000000e+12, P0 ;  /* 0x54442d18ff067808 */ /* 0x000fe40000000000 */
[----:B------:R-:W-:-:S07]  /*856a0*/  FSEL R7, RZ, 2.1426990032196044922, P0 ;  /* 0x400921fbff077808 */ /* 0x000fce0000000000 */
.L_x_18791:
[----:B------:R-:W-:Y:S05]  /*856b0*/  BSYNC B0 ;  /* 0x0000000000007941 */ /* 0x000fea0003800000 */
.L_x_18789:
[----:B------:R-:W-:Y:S01]  /*856c0*/  DADD R2, |R44|, |R46| ;  /* 0x000000002c027229 */ /* 0x000fe2000000062e */
[----:B------:R-:W-:Y:S01]  /*856d0*/  LOP3.LUT R11, R7, 0x80000000, R11, 0xb8, !PT ;  /* 0x80000000070b7812 */ /* 0x000fe200078eb80b */
[----:B------:R-:W-:-:S06]  /*856e0*/  DMUL R20, R20, 0.5 ;  /* 0x3fe0000014147828 */ /* 0x000fcc0000000000 */
[----:B------:R-:W-:-:S06]  /*856f0*/  DSETP.GTU.AND P0, PT, |R2|, +INF , PT ;  /* 0x7ff000000200742a */ /* 0x000fcc0003f0c200 */
[----:B------:R-:W-:Y:S02]  /*85700*/  FSEL R6, R2, R6, P0 ;  /* 0x0000000602067208 */ /* 0x000fe40000000000 */
[----:B------:R-:W-:Y:S01]  /*85710*/  FSEL R7, R3, R11, P0 ;  /* 0x0000000b03077208 */ /* 0x000fe20000000000 */
[----:B------:R-:W-:Y:S06]  /*85720*/  BRA `(.L_x_18792) ;  /* 0x0000004c00187947 */ /* 0x000fec0003800000 */
.L_x_18784:
        /* <DEDUP_REMOVED lines=135> */
.L_x_18794:
[----:B------:R-:W-:Y:S05]  /*85fa0*/  BSYNC B0 ;  /* 0x0000000000007941 */ /* 0x000fea0003800000 */
.L_x_18793:
        /* <DEDUP_REMOVED lines=8> */
.L_x_18796:
[----:B------:R-:W-:Y:S05]  /*86030*/  BSYNC B3 ;  /* 0x0000000000037941 */ /* 0x000fea0003800000 */
.L_x_18795:
        /* <DEDUP_REMOVED lines=82> */
.L_x_18798:
[----:B------:R-:W-:-:S04]  /*86560*/  ISETP.GE.AND P0, PT, R17, RZ, PT ;  /* 0x000000ff1100720c */ /* 0x000fc80003f06270 */
[----:B------:R-:W-:Y:S02]  /*86570*/  FSEL R6, RZ, 3.37028055040000000000e+12, P0 ;  /* 0x54442d18ff067808 */ /* 0x000fe40000000000 */
[----:B------:R-:W-:-:S07]  /*86580*/  FSEL R7, RZ, 2.1426990032196044922, P0 ;  /* 0x400921fbff077808 */ /* 0x000fce0000000000 */
.L_x_18799:
[----:B------:R-:W-:Y:S05]  /*86590*/  BSYNC B0 ;  /* 0x0000000000007941 */ /* 0x000fea0003800000 */
.L_x_18797:
[----:B------:R-:W-:Y:S01]  /*865a0*/  DADD R2, |R44|, |R46| ;  /* 0x000000002c027229 */ /* 0x000fe2000000062e */
[----:B------:R-:W-:-:S07]  /*865b0*/  LOP3.LUT R11, R7, 0x80000000, R11, 0xb8, !PT ;  /* 0x80000000070b7812 */ /* 0x000fce00078eb80b */
[----:B------:R-:W-:-:S06]  /*865c0*/  DSETP.GTU.AND P0, PT, |R2|, +INF , PT ;  /* 0x7ff000000200742a */ /* 0x000fcc0003f0c200 */
[----:B------:R-:W-:Y:S02]  /*865d0*/  FSEL R6, R2, R6, P0 ;  /* 0x0000000602067208 */ /* 0x000fe40000000000 */
[----:B------:R-:W-:Y:S01]  /*865e0*/  FSEL R7, R3, R11, P0 ;  /* 0x0000000b03077208 */ /* 0x000fe20000000000 */
[----:B------:R-:W-:Y:S06]  /*865f0*/  BRA `(.L_x_18792) ;  /* 0x0000003c00647947 */ /* 0x000fec0003800000 */
.L_x_18783:
        /* <DEDUP_REMOVED lines=23> */
.L_x_18801:
[----:B------:R-:W-:Y:S05]  /*86770*/  BSYNC B3 ;  /* 0x0000000000037941 */ /* 0x000fea0003800000 */
.L_x_18800:
        /* <DEDUP_REMOVED lines=26> */
.L_x_18803:
[----:B------:R-:W-:Y:S05]  /*86920*/  BSYNC B3 ;  /* 0x0000000000037941 */ /* 0x000fea0003800000 */
.L_x_18802:
        /* <DEDUP_REMOVED lines=136> */
.L_x_18805:
[----:B------:R-:W-:Y:S05]  /*871b0*/  BSYNC B0 ;  /* 0x0000000000007941 */ /* 0x000fea0003800000 */
.L_x_18804:
        /* <DEDUP_REMOVED lines=8> */
.L_x_18807:
[----:B------:R-:W-:Y:S05]  /*87240*/  BSYNC B3 ;  /* 0x0000000000037941 */ /* 0x000fea0003800000 */
.L_x_18806:
        /* <DEDUP_REMOVED lines=82> */
.L_x_18809:
[----:B------:R-:W-:-:S04]  /*87770*/  ISETP.GE.AND P0, PT, R17, RZ, PT ;  /* 0x000000ff1100720c */ /* 0x000fc80003f06270 */
[----:B------:R-:W-:Y:S02]  /*87780*/  FSEL R6, RZ, 3.37028055040000000000e+12, P0 ;  /* 0x54442d18ff067808 */ /* 0x000fe40000000000 */
[----:B------:R-:W-:-:S07]  /*87790*/  FSEL R7, RZ, 2.1426990032196044922, P0 ;  /* 0x400921fbff077808 */ /* 0x000fce0000000000 */
.L_x_18810:
[----:B------:R-:W-:Y:S05]  /*877a0*/  BSYNC B0 ;  /* 0x0000000000007941 */ /* 0x000fea0003800000 */
.L_x_18808:
[----:B------:R-:W-:Y:S01]  /*877b0*/  DADD R2, |R44|, |R46| ;  /* 0x000000002c027229 */ /* 0x000fe2000000062e */
[----:B------:R-:W-:Y:S01]  /*877c0*/  LOP3.LUT R11, R7, 0x80000000, R11, 0xb8, !PT ;  /* 0x80000000070b7812 */ /* 0x000fe200078eb80b */
[----:B------:R-:W-:-:S06]  /*877d0*/  DADD R20, R20, 1 ;  /* 0x3ff0000014147429 */ /* 0x000fcc0000000000 */
[----:B------:R-:W-:-:S06]  /*877e0*/  DSETP.GTU.AND P0, PT, |R2|, +INF , PT ;  /* 0x7ff000000200742a */ /* 0x000fcc0003f0c200 */
[----:B------:R-:W-:Y:S02]  /*877f0*/  FSEL R6, R2, R6, P0 ;  /* 0x0000000602067208 */ /* 0x000fe40000000000 */
[----:B------:R-:W-:Y:S01]  /*87800*/  FSEL R7, R3, R11, P0 ;  /* 0x0000000b03077208 */ /* 0x000fe20000000000 */
[----:B------:R-:W-:Y:S06]  /*87810*/  BRA `(.L_x_18792) ;  /* 0x0000002800dc7947 */ /* 0x000fec0003800000 */
.L_x_18782:
        /* <DEDUP_REMOVED lines=108> */
.L_x_18814:
[----:B------:R-:W-:Y:S05]  /*87ee0*/  BSYNC B0 ;  /* 0x0000000000007941 */ /* 0x000fea0003800000 */
.L_x_18813:
        /* <DEDUP_REMOVED lines=8> */
.L_x_18816:
[----:B------:R-:W-:Y:S05]  /*87f70*/  BSYNC B3 ;  /* 0x0000000000037941 */ /* 0x000fea0003800000 */
.L_x_18815:
        /* <DEDUP_REMOVED lines=73> */
.L_x_18818:
[----:B------:R-:W-:Y:S05]  /*88410*/  BSYNC B0 ;  /* 0x0000000000007941 */ /* 0x000fea0003800000 */
.L_x_18817:
[----:B------:R-:W-:Y:S01]  /*88420*/  LOP3.LUT R3, R7, 0x80000000, R47, 0xb8, !PT ;  /* 0x8000000007037812 */ /* 0x000fe200078eb82f */
[----:B------:R-:W-:Y:S01]  /*88430*/  DMUL R20, R20, 0.5 ;  /* 0x3fe0000014147828 */ /* 0x000fe20000000000 */
[----:B------:R-:W-:Y:S02]  /*88440*/  FSEL R6, R4, R6, P0 ;  /* 0x0000000604067208 */ /* 0x000fe40000000000 */
[----:B------:R-:W-:Y:S01]  /*88450*/  FSEL R7, R5, R3, P0 ;  /* 0x0000000305077208 */ /* 0x000fe20000000000 */
[----:B------:R-:W-:Y:S07]  /*88460*/  BRA `(.L_x_18792) ;  /* 0x0000001c00c87947 */ /* 0x000fee0003800000 */
.L_x_18812:
        /* <DEDUP_REMOVED lines=135> */
.L_x_18820:
[----:B------:R-:W-:Y:S05]  /*88ce0*/  BSYNC B0 ;  /* 0x0000000000007941 */ /* 0x000fea0003800000 */
.L_x_18819:
        /* <DEDUP_REMOVED lines=8> */
.L_x_18822:
[----:B------:R-:W-:Y:S05]  /*88d70*/  BSYNC B3 ;  /* 0x0000000000037941 */ /* 0x000fea0003800000 */
.L_x_18821:
        /* <DEDUP_REMOVED lines=73> */
.L_x_18824:
[----:B------:R-:W-:Y:S05]  /*89210*/  BSYNC B0 ;  /* 0x0000000000007941 */ /* 0x000fea0003800000 */
.L_x_18823:
[----:B------:R-:W-:Y:S02]  /*89220*/  LOP3.LUT R3, R7, 0x80000000, R47, 0xb8, !PT ;  /* 0x8000000007037812 */ /* 0x000fe400078eb82f */
[----:B------:R-:W-:Y:S02]  /*89230*/  FSEL R6, R4, R6, P1 ;  /* 0x0000000604067208 */ /* 0x000fe40000800000 */
[----:B------:R-:W-:Y:S01]  /*89240*/  FSEL R7, R5, R3, P1 ;  /* 0x0000000305077208 */ /* 0x000fe20000800000 */
[----:B------:R-:W-:Y:S06]  /*89250*/  BRA `(.L_x_18792) ;  /* 0x00000010004c7947 */ /* 0x000fec0003800000 */
.L_x_18811:
        /* <DEDUP_REMOVED lines=23> */
.L_x_18826:
[----:B------:R-:W-:Y:S05]  /*893d0*/  BSYNC B3 ;  /* 0x0000000000037941 */ /* 0x000fea0003800000 */
.L_x_18825:
        /* <DEDUP_REMOVED lines=26> */
.L_x_18828:
[----:B------:R-:W-:Y:S05]  /*89580*/  BSYNC B3 ;  /* 0x0000000000037941 */ /* 0x000fea0003800000 */
.L_x_18827:
        /* <DEDUP_REMOVED lines=136> */
.L_x_18830:
[----:B------:R-:W-:Y:S05]  /*89e10*/  BSYNC B0 ;  /* 0x0000000000007941 */ /* 0x000fea0003800000 */
.L_x_18829:
        /* <DEDUP_REMOVED lines=8> */
.L_x_18832:
[----:B------:R-:W-:Y:S05]  /*89ea0*/  BSYNC B3 ;  /* 0x0000000000037941 */ /* 0x000fea0003800000 */
.L_x_18831:
        /* <DEDUP_REMOVED lines=74> */
.L_x_18834:
[----:B------:R-:W-:Y:S05]  /*8a350*/  BSYNC B0 ;  /* 0x0000000000007941 */ /* 0x000fea0003800000 */
.L_x_18833:
[----:B------:R-:W-:Y:S02]  /*8a360*/  LOP3.LUT R3, R7, 0x80000000, R47, 0xb8, !PT ;  /* 0x8000000007037812 */ /* 0x000fe400078eb82f */
[----:B------:R-:W-:Y:S02]  /*8a370*/  FSEL R6, R4, R6, P1 ;  /* 0x0000000604067208 */ /* 0x000fe40000800000 */
[----:B------:R-:W-:-:S07]  /*8a380*/  FSEL R7, R5, R3, P1 ;  /* 0x0000000305077208 */ /* 0x000fce0000800000 */
.L_x_18792:
[----:B------:R-:W-:Y:S05]  /*8a390*/  BSYNC B2 ;  /* 0x0000000000027941 */ /* 0x000fea0003800000 */
.L_x_18781:
[----:B------:R-:W-:Y:S01]  /*8a3a0*/  UMOV UR4, 0xfefa39ef ;  /* 0xfefa39ef00047882 */ /* 0x000fe20000000000 */
[----:B------:R-:W-:Y:S01]  /*8a3b0*/  UMOV UR5, 0x3fe62e42 ;  /* 0x3fe62e4200057882 */ /* 0x000fe20000000000 */
[----:B------:R-:W-:Y:S01]  /*8a3c0*/  LOP3.LUT R23, R7, 0x80000000, R47, 0xb8, !PT ;  /* 0x8000000007177812 */ /* 0x000fe200078eb82f */
[----:B------:R-:W-:Y:S01]  /*8a3d0*/  DADD R20, R20, UR4 ;  /* 0x0000000414147e29 */ /* 0x000fe20008000000 */
[----:B------:R-:W-:-:S09]  /*8a3e0*/  IMAD.MOV.U32 R22, RZ, RZ, R6 ;  /* 0x000000ffff167224 */ /* 0x000fd200078e0006 */
[----:B------:R-:W-:Y:S01]  /*8a3f0*/  LOP3.LUT R21, R21, 0x80000000, R45, 0xb8, !PT ;  /* 0x8000000015157812 */ /* 0x000fe200078eb82d */
[----:B------:R-:W-:Y:S06]  /*8a400*/  BRA `(.L_x_18702) ;  /* 0x00000000004c7947 */ /* 0x000fec0003800000 */
.L_x_18703:
        /* <DEDUP_REMOVED lines=19> */
.L_x_18702:
[----:B------:R-:W-:Y:S05]  /*8a540*/  BSYNC B1 ;  /* 0x0000000000017941 */ /* 0x000fea0003800000 */
.L_x_18701:
        /* <DEDUP_REMOVED lines=152> */
.L_x_18842:
[----:B------:R-:W-:Y:S05]  /*8aed0*/  BSYNC B3 ;  /* 0x0000000000037941 */ /* 0x000fea0003800000 */
.L_x_18841:
        /* <DEDUP_REMOVED lines=82> */
.L_x_18840:
        /* <DEDUP_REMOVED lines=36> */
.L_x_18850:
[----:B------:R-:W-:Y:S05]  /*8b640*/  BSYNC B4 ;  /* 0x0000000000047941 */ /* 0x000fea0003800000 */
.L_x_18849:
[----:B------:R-:W-:Y:S02]  /*8b650*/  IMAD.MOV.U32 R16, RZ, RZ, R2 ;  /* 0x000000ffff107224 */ /* 0x000fe400078e0002 */
[----:B------:R-:W-:Y:S01]  /*8b660*/  IMAD.MOV.U32 R17, RZ, RZ, R3 ;  /* 0x000000ffff117224 */ /* 0x000fe200078e0003 */
[----:B------:R-:W-:Y:S06]  /*8b670*/  BRA `(.L_x_18848) ;  /* 0x0000000000047947 */ /* 0x000fec0003800000 */
.L_x_18847:
[----:B------:R-:W-:-:S11]  /*8b680*/  DADD R16, -R66, R64 ;  /* 0x0000000042107229 */ /* 0x000fd60000000140 */
.L_x_18848:
[----:B------:R-:W-:Y:S05]  /*8b690*/  BSYNC B3 ;  /* 0x0000000000037941 */ /* 0x000fea0003800000 */
.L_x_18846:
        /* <DEDUP_REMOVED lines=31> */
.L_x_18855:
[----:B------:R-:W-:Y:S05]  /*8b890*/  BSYNC B4 ;  /* 0x0000000000047941 */ /* 0x000fea0003800000 */
.L_x_18854:
[----:B------:R-:W-:Y:S05]  /*8b8a0*/  BRA `(.L_x_18853) ;  /* 0x0000000000047947 */ /* 0x000fea0003800000 */
.L_x_18852:
[----:B------:R-:W-:-:S11]  /*8b8b0*/  DADD R2, R46, -R8 ;  /* 0x000000002e027229 */ /* 0x000fd60000000808 */
.L_x_18853:
[----:B------:R-:W-:Y:S05]  /*8b8c0*/  BSYNC B3 ;  /* 0x0000000000037941 */ /* 0x000fea0003800000 */
.L_x_18851:
        /* <DEDUP_REMOVED lines=30> */
.L_x_18857:
[----:B------:R-:W-:Y:S05]  /*8bab0*/  BSYNC B3 ;  /* 0x0000000000037941 */ /* 0x000fea0003800000 */
.L_x_18856:
        /* <DEDUP_REMOVED lines=86> */
.L_x_18858:
        /* <DEDUP_REMOVED lines=22> */
.L_x_18860:
[----:B------:R-:W-:Y:S05]  /*8c180*/  BSYNC B3 ;  /* 0x0000000000037941 */ /* 0x000fea0003800000 */
.L_x_18859:
        /* <DEDUP_REMOVED lines=30> */
.L_x_18845:
        /* <DEDUP_REMOVED lines=26> */
.L_x_18863:
[----:B------:R-:W-:Y:S05]  /*8c510*/  BSYNC B3 ;  /* 0x0000000000037941 */ /* 0x000fea0003800000 */
.L_x_18862:
        /* <DEDUP_REMOVED lines=27> */
.L_x_18866:
[----:B------:R-:W-:Y:S05]  /*8c6d0*/  BSYNC B3 ;  /* 0x0000000000037941 */ /* 0x000fea0003800000 */
.L_x_18865:
        /* <DEDUP_REMOVED lines=30> */
.L_x_18864:
        /* <DEDUP_REMOVED lines=76> */
.L_x_18867:
[----:B------:R-:W-:Y:S01]  /*8cd80*/  IMAD.MOV.U32 R2, RZ, RZ, 0x0 ;  /* 0x00000000ff027424 */ /* 0x000fe200078e00ff */
[----:B------:R-:W-:Y:S01]  /*8cd90*/  FSETP.NEU.FTZ.AND P0, PT, R5, RZ, PT ;  /* 0x000000ff0500720b */ /* 0x000fe20003f1d000 */
[----:B------:R-:W-:-:S06]  /*8cda0*/  IMAD.MOV.U32 R3, RZ, RZ, 0x7ff00000 ;  /* 0x7ff00000ff037424 */ /* 0x000fcc00078e00ff */
[----:B------:R-:W-:-:S10]  /*8cdb0*/  DFMA R2, R4, R2, +INF ;  /* 0x7ff000000402742b */ /* 0x000fd40000000002 */
[----:B------:R-:W-:Y:S02]  /*8cdc0*/  FSEL R16, R2, RZ, P0 ;  /* 0x000000ff02107208 */ /* 0x000fe40000000000 */
[----:B------:R-:W-:Y:S01]  /*8cdd0*/  FSEL R17, R3, -QNAN , P0 ;  /* 0xfff0000003117808 */ /* 0x000fe20000000000 */
[----:B------:R-:W-:Y:S06]  /*8cde0*/  BRA `(.L_x_18843) ;  /* 0x0000000400447947 */ /* 0x000fec0003800000 */
.L_x_18861:
        /* <DEDUP_REMOVED lines=27> */
.L_x_18869:
[----:B------:R-:W-:Y:S05]  /*8cfa0*/  BSYNC B3 ;  /* 0x0000000000037941 */ /* 0x000fea0003800000 */
.L_x_18868:
        /* <DEDUP_REMOVED lines=20> */
[----:B------:R-:W-:Y:S05]  /*8d0f0*/  CALL.REL.NOINC `($__internal_31_$__cuda_sm20_div_rn_f64_full) ;  /* 0x000001d800547944 */ /* 0x000fea0003c00000 */
.L_x_18871:
[----:B------:R-:W-:Y:S05]  /*8d100*/  BSYNC B3 ;  /* 0x0000000000037941 */ /* 0x000fea0003800000 */
.L_x_18870:
[----:B------:R-:W-:Y:S02]  /*8d110*/  IMAD.MOV.U32 R16, RZ, RZ, R2 ;  /* 0x000000ffff107224 */ /* 0x000fe400078e0002 */
[----:B------:R-:W-:Y:S01]  /*8d120*/  IMAD.MOV.U32 R17, RZ, RZ, R3 ;  /* 0x000000ffff117224 */ /* 0x000fe200078e0003 */
[----:B------:R-:W-:Y:S06]  /*8d130*/  BRA `(.L_x_18843) ;  /* 0x0000000000707947 */ /* 0x000fec0003800000 */
.L_x_18844:
        /* <DEDUP_REMOVED lines=25> */
.L_x_18873:
[----:B------:R-:W-:Y:S05]  /*8d2d0*/  BSYNC B3 ;  /* 0x0000000000037941 */ /* 0x000fea0003800000 */
.L_x_18872:
[----:B------:R-:W-:Y:S01]  /*8d2e0*/  MOV R16, R4 ;  /* 0x0000000400107202 */ /* 0x000fe20000000f00 */
[----:B------:R-:W-:-:S07]  /*8d2f0*/  IMAD.MOV.U32 R17, RZ, RZ, R5 ;  /* 0x000000ffff117224 */ /* 0x000fce00078e0005 */
.L_x_18843:
[----:B------:R-:W-:Y:S05]  /*8d300*/  BSYNC B2 ;  /* 0x0000000000027941 */ /* 0x000fea0003800000 */
.L_x_18839:
        /* <DEDUP_REMOVED lines=25> */
.L_x_18878:
[----:B------:R-:W-:Y:S05]  /*8d4a0*/  BSYNC B4 ;  /* 0x0000000000047941 */ /* 0x000fea0003800000 */
.L_x_18877:
        /* <DEDUP_REMOVED lines=49> */
.L_x_18880:
        /* <DEDUP_REMOVED lines=71> */
.L_x_18879:
        /* <DEDUP_REMOVED lines=37> */
.L_x_18889:
[----:B------:R-:W-:Y:S05]  /*8de80*/  BSYNC B6 ;  /* 0x0000000000067941 */ /* 0x000fea0003800000 */
.L_x_18888:
[----:B------:R-:W-:Y:S02]  /*8de90*/  IMAD.MOV.U32 R68, RZ, RZ, R2 ;  /* 0x000000ffff447224 */ /* 0x000fe400078e0002 */
[----:B------:R-:W-:Y:S01]  /*8dea0*/  IMAD.MOV.U32 R69, RZ, RZ, R3 ;  /* 0x000000ffff457224 */ /* 0x000fe200078e0003 */
[----:B------:R-:W-:Y:S06]  /*8deb0*/  BRA `(.L_x_18887) ;  /* 0x0000000000047947 */ /* 0x000fec0003800000 */
.L_x_18886:
[----:B------:R-:W-:-:S11]  /*8dec0*/  DADD R68, -R66, R64 ;  /* 0x0000000042447229 */ /* 0x000fd60000000140 */
.L_x_18887:
[----:B------:R-:W-:Y:S05]  /*8ded0*/  BSYNC B5 ;  /* 0x0000000000057941 */ /* 0x000fea0003800000 */
.L_x_18885:
        /* <DEDUP_REMOVED lines=28> */
.L_x_18894:
[----:B------:R-:W-:Y:S05]  /*8e0a0*/  BSYNC B6 ;  /* 0x0000000000067941 */ /* 0x000fea0003800000 */
.L_x_18893:
[----:B------:R-:W-:Y:S02]  /*8e0b0*/  IMAD.MOV.U32 R44, RZ, RZ, R2 ;  /* 0x000000ffff2c7224 */ /* 0x000fe400078e0002 */
[----:B------:R-:W-:Y:S01]  /*8e0c0*/  IMAD.MOV.U32 R45, RZ, RZ, R3 ;  /* 0x000000ffff2d7224 */ /* 0x000fe200078e0003 */
[----:B------:R-:W-:Y:S06]  /*8e0d0*/  BRA `(.L_x_18892) ;  /* 0x0000000000047947 */ /* 0x000fec0003800000 */
.L_x_18891:
[----:B------:R-:W-:-:S11]  /*8e0e0*/  DADD R44, -R62, R46 ;  /* 0x000000003e2c7229 */ /* 0x000fd6000000012e */
.L_x_18892:
[----:B------:R-:W-:Y:S05]  /*8e0f0*/  BSYNC B5 ;  /* 0x0000000000057941 */ /* 0x000fea0003800000 */
.L_x_18890:
        /* <DEDUP_REMOVED lines=30> */
.L_x_18896:
[----:B------:R-:W-:Y:S05]  /*8e2e0*/  BSYNC B5 ;  /* 0x0000000000057941 */ /* 0x000fea0003800000 */
.L_x_18895:
[----:B------:R-:W-:Y:S02]  /*8e2f0*/  IMAD.MOV.U32 R44, RZ, RZ, R4 ;  /* 0x000000ffff2c7224 */ /* 0x000fe400078e0004 */
[----:B------:R-:W-:Y:S01]  /*8e300*/  IMAD.MOV.U32 R45, RZ, RZ, R5 ;  /* 0x000000ffff2d7224 */ /* 0x000fe200078e0005 */
[----:B------:R-:W-:Y:S06]  /*8e310*/  BRA `(.L_x_18897) ;  /* 0x0000000800607947 */ /* 0x000fec0003800000 */
.L_x_18884:
        /* <DEDUP_REMOVED lines=30> */
.L_x_18900:
[----:B------:R-:W-:Y:S05]  /*8e500*/  BSYNC B5 ;  /* 0x0000000000057941 */ /* 0x000fea0003800000 */
.L_x_18899:
[----:B------:R-:W-:Y:S02]  /*8e510*/  IMAD.MOV.U32 R44, RZ, RZ, R4 ;  /* 0x000000ffff2c7224 */ /* 0x000fe400078e0004 */
[----:B------:R-:W-:Y:S01]  /*8e520*/  IMAD.MOV.U32 R45, RZ, RZ, R5 ;  /* 0x000000ffff2d7224 */ /* 0x000fe200078e0005 */
[----:B------:R-:W-:Y:S06]  /*8e530*/  BRA `(.L_x_18897) ;  /* 0x0000000400d87947 */ /* 0x000fec0003800000 */
.L_x_18898:
        /* <DEDUP_REMOVED lines=31> */
.L_x_18902:
[----:B------:R-:W-:Y:S05]  /*8e730*/  BSYNC B5 ;  /* 0x0000000000057941 */ /* 0x000fea0003800000 */
.L_x_18901:
        /* <DEDUP_REMOVED lines=21> */
.L_x_18904:
[----:B------:R-:W-:Y:S05]  /*8e890*/  BSYNC B5 ;  /* 0x0000000000057941 */ /* 0x000fea0003800000 */
.L_x_18903:
[----:B------:R-:W-:Y:S01]  /*8e8a0*/  DMUL R10, R10, 8.11296384146066816958e+31 ;  /* 0x469000000a0a7828 */ /* 0x000fe20000000000 */
[----:B------:R-:W-:Y:S02]  /*8e8b0*/  IMAD.MOV.U32 R44, RZ, RZ, R2 ;  /* 0x000000ffff2c7224 */ /* 0x000fe400078e0002 */
[----:B------:R-:W-:Y:S01]  /*8e8c0*/  IMAD.MOV.U32 R45, RZ, RZ, R3 ;  /* 0x000000ffff2d7224 */ /* 0x000fe200078e0003 */
[----:B------:R-:W-:Y:S07]  /*8e8d0*/  BRA `(.L_x_18897) ;  /* 0x0000000000f07947 */ /* 0x000fee0003800000 */
.L_x_18883:
        /* <DEDUP_REMOVED lines=27> */
.L_x_18906:
[----:B------:R-:W-:Y:S05]  /*8ea90*/  BSYNC B5 ;  /* 0x0000000000057941 */ /* 0x000fea0003800000 */
.L_x_18905:
        /* <DEDUP_REMOVED lines=30> */
.L_x_18908:
[----:B------:R-:W-:Y:S05]  /*8ec80*/  BSYNC B5 ;  /* 0x0000000000057941 */ /* 0x000fea0003800000 */
.L_x_18907:
[----:B------:R-:W-:-:S11]  /*8ec90*/  DMUL R44, R4, R46 ;  /* 0x0000002e042c7228 */ /* 0x000fd60000000000 */
.L_x_18897:
[----:B------:R-:W-:Y:S05]  /*8eca0*/  BSYNC B4 ;  /* 0x0000000000047941 */ /* 0x000fea0003800000 */
.L_x_18882:
[----:B------:R-:W-:Y:S05]  /*8ecb0*/  BRA `(.L_x_18909) ;  /* 0x0000000000087947 */ /* 0x000fea0003800000 */
.L_x_18876:
[----:B------:R-:W-:Y:S02]  /*8ecc0*/  DMUL R44, R18, 9.00719925474099200000e+15 ;  /* 0x43400000122c7828 */ /* 0x000fe40000000000 */
[----:B------:R-:W-:-:S11]  /*8ecd0*/  DMUL R10, R10, 9.00719925474099200000e+15 ;  /* 0x434000000a0a7828 */ /* 0x000fd60000000000 */
.L_x_18909:
[----:B------:R-:W-:Y:S05]  /*8ece0*/  BSYNC B2 ;  /* 0x0000000000027941 */ /* 0x000fea0003800000 */
.L_x_18875:
        /* <DEDUP_REMOVED lines=28> */
.L_x_18911:
[----:B------:R-:W-:Y:S05]  /*8eeb0*/  BSYNC B2 ;  /* 0x0000000000027941 */ /* 0x000fea0003800000 */
.L_x_18910:
        /* <DEDUP_REMOVED lines=82> */
.L_x_18913:
[----:B------:R-:W-:Y:S02]  /*8f3e0*/  FSEL R2, RZ, 3.37028055040000000000e+12, P1 ;  /* 0x54442d18ff027808 */ /* 0x000fe40000800000 */
[----:B------:R-:W-:-:S07]  /*8f3f0*/  FSEL R3, RZ, 2.1426990032196044922, P1 ;  /* 0x400921fbff037808 */ /* 0x000fce0000800000 */
.L_x_18914:
[----:B------:R-:W-:Y:S05]  /*8f400*/  BSYNC B0 ;  /* 0x0000000000007941 */ /* 0x000fea0003800000 */
.L_x_18912:
[----:B------:R-:W-:Y:S01]  /*8f410*/  DADD R44, |R44|, |R10| ;  /* 0x000000002c2c7229 */ /* 0x000fe2000000060a */
[----:B------:R-:W-:-:S07]  /*8f420*/  LOP3.LUT R11, R3, 0x80000000, R11, 0xb8, !PT ;  /* 0x80000000030b7812 */ /* 0x000fce00078eb80b */
[----:B------:R-:W-:-:S06]  /*8f430*/  DSETP.GTU.AND P0, PT, |R44|, +INF , PT ;  /* 0x7ff000002c00742a */ /* 0x000fcc0003f0c200 */
[----:B------:R-:W-:Y:S02]  /*8f440*/  FSEL R2, R44, R2, P0 ;  /* 0x000000022c027208 */ /* 0x000fe40000000000 */
[----:B------:R-:W-:-:S07]  /*8f450*/  FSEL R3, R45, R11, P0 ;  /* 0x0000000b2d037208 */ /* 0x000fce0000000000 */
.L_x_18881:
[----:B------:R-:W-:Y:S05]  /*8f460*/  BSYNC B3 ;  /* 0x0000000000037941 */ /* 0x000fea0003800000 */
.L_x_18874:
[----:B------:R-:W-:Y:S01]  /*8f470*/  LOP3.LUT R19, R3, 0x80000000, R51, 0xb8, !PT ;  /* 0x8000000003137812 */ /* 0x000fe200078eb833 */
[----:B------:R-:W-:Y:S01]  /*8f480*/  IMAD.MOV.U32 R18, RZ, RZ, R2 ;  /* 0x000000ffff127224 */ /* 0x000fe200078e0002 */
[----:B------:R-:W-:Y:S01]  /*8f490*/  LOP3.LUT R17, R17, 0x80000000, R49, 0xb8, !PT ;  /* 0x8000000011117812 */ /* 0x000fe200078eb831 */
[----:B------:R-:W-:Y:S06]  /*8f4a0*/  BRA `(.L_x_18836) ;  /* 0x0000005800e07947 */ /* 0x000fec0003800000 */
.L_x_18838:
        /* <DEDUP_REMOVED lines=112> */
.L_x_18920:
[----:B------:R-:W-:Y:S05]  /*8fbb0*/  BSYNC B0 ;  /* 0x0000000000007941 */ /* 0x000fea0003800000 */
.L_x_18919:
        /* <DEDUP_REMOVED lines=8> */
.L_x_18922:
[----:B------:R-:W-:Y:S05]  /*8fc40*/  BSYNC B3 ;  /* 0x0000000000037941 */ /* 0x000fea0003800000 */
.L_x_18921:
        /* <DEDUP_REMOVED lines=82> */
.L_x_18924:
[----:B------:R-:W-:-:S04]  /*90170*/  ISETP.GE.AND P0, PT, R17, RZ, PT ;  /* 0x000000ff1100720c */ /* 0x000fc80003f06270 */
[----:B------:R-:W-:Y:S02]  /*90180*/  FSEL R6, RZ, 3.37028055040000000000e+12, P0 ;  /* 0x54442d18ff067808 */ /* 0x000fe40000000000 */
[----:B------:R-:W-:-:S07]  /*90190*/  FSEL R7, RZ, 2.1426990032196044922, P0 ;  /* 0x400921fbff077808 */ /* 0x000fce0000000000 */
.L_x_18925:
[----:B------:R-:W-:Y:S05]  /*901a0*/  BSYNC B0 ;  /* 0x0000000000007941 */ /* 0x000fea0003800000 */
.L_x_18923:
[----:B------:R-:W-:Y:S01]  /*901b0*/  DADD R2, |R48|, |R50| ;  /* 0x0000000030027229 */ /* 0x000fe20000000632 */
[----:B------:R-:W-:Y:S01]  /*901c0*/  LOP3.LUT R11, R7, 0x80000000, R11, 0xb8, !PT ;  /* 0x80000000070b7812 */ /* 0x000fe200078eb80b */
[----:B------:R-:W-:-:S06]  /*901d0*/  DMUL R18, R18, 0.5 ;  /* 0x3fe0000012127828 */ /* 0x000fcc0000000000 */
[----:B------:R-:W-:-:S06]  /*901e0*/  DSETP.GTU.AND P0, PT, |R2|, +INF , PT ;  /* 0x7ff000000200742a */ /* 0x000fcc0003f0c200 */
[----:B------:R-:W-:Y:S02]  /*901f0*/  FSEL R6, R2, R6, P0 ;  /* 0x0000000602067208 */ /* 0x000fe40000000000 */
[----:B------:R-:W-:Y:S01]  /*90200*/  FSEL R7, R3, R11, P0 ;  /* 0x0000000b03077208 */ /* 0x000fe20000000000 */
[----:B------:R-:W-:Y:S06]  /*90210*/  BRA `(.L_x_18926) ;  /* 0x0000004c00187947 */ /* 0x000fec0003800000 */
.L_x_18918:
        /* <DEDUP_REMOVED lines=135> */
.L_x_18928:
[----:B------:R-:W-:Y:S05]  /*90a90*/  BSYNC B0 ;  /* 0x0000000000007941 */ /* 0x000fea0003800000 */
.L_x_18927:
        /* <DEDUP_REMOVED lines=8> */
.L_x_18930:
[----:B------:R-:W-:Y:S05]  /*90b20*/  BSYNC B3 ;  /* 0x0000000000037941 */ /* 0x000fea0003800000 */
.L_x_18929:
        /* <DEDUP_REMOVED lines=82> */
.L_x_18932:
[----:B------:R-:W-:-:S04]  /*91050*/  ISETP.GE.AND P0, PT, R17, RZ, PT ;  /* 0x000000ff1100720c */ /* 0x000fc80003f06270 */
[----:B------:R-:W-:Y:S02]  /*91060*/  FSEL R6, RZ, 3.37028055040000000000e+12, P0 ;  /* 0x54442d18ff067808 */ /* 0x000fe40000000000 */
[----:B------:R-:W-:-:S07]  /*91070*/  FSEL R7, RZ, 2.1426990032196044922, P0 ;  /* 0x400921fbff077808 */ /* 0x000fce0000000000 */
.L_x_18933:
[----:B------:R-:W-:Y:S05]  /*91080*/  BSYNC B0 ;  /* 0x0000000000007941 */ /* 0x000fea0003800000 */
.L_x_18931:
[----:B------:R-:W-:Y:S01]  /*91090*/  DADD R2, |R48|, |R50| ;  /* 0x0000000030027229 */ /* 0x000fe20000000632 */
[----:B------:R-:W-:-:S07]  /*910a0*/  LOP3.LUT R11, R7, 0x80000000, R11, 0xb8, !PT ;  /* 0x80000000070b7812 */ /* 0x000fce00078eb80b */
[----:B------:R-:W-:-:S06]  /*910b0*/  DSETP.GTU.AND P0, PT, |R2|, +INF , PT ;  /* 0x7ff000000200742a */ /* 0x000fcc0003f0c200 */
[----:B------:R-:W-:Y:S02]  /*910c0*/  FSEL R6, R2, R6, P0 ;  /* 0x0000000602067208 */ /* 0x000fe40000000000 */
[----:B------:R-:W-:Y:S01]  /*910d0*/  FSEL R7, R3, R11, P0 ;  /* 0x0000000b03077208 */ /* 0x000fe20000000000 */
[----:B------:R-:W-:Y:S06]  /*910e0*/  BRA `(.L_x_18926) ;  /* 0x0000003c00647947 */ /* 0x000fec0003800000 */
.L_x_18917:
        /* <DEDUP_REMOVED lines=23> */
.L_x_18935:
[----:B------:R-:W-:Y:S05]  /*91260*/  BSYNC B3 ;  /* 0x0000000000037941 */ /* 0x000fea0003800000 */
.L_x_18934:
        /* <DEDUP_REMOVED lines=26> */
.L_x_18937:
[----:B------:R-:W-:Y:S05]  /*91410*/  BSYNC B3 ;  /* 0x0000000000037941 */ /* 0x000fea0003800000 */
.L_x_18936:
        /* <DEDUP_REMOVED lines=136> */
.L_x_18939:
[----:B------:R-:W-:Y:S05]  /*91ca0*/  BSYNC B0 ;  /* 0x0000000000007941 */ /* 0x000fea0003800000 */
.L_x_18938:
        /* <DEDUP_REMOVED lines=8> */
.L_x_18941:
[----:B------:R-:W-:Y:S05]  /*91d30*/  BSYNC B3 ;  /* 0x0000000000037941 */ /* 0x000fea0003800000 */
.L_x_18940:
        /* <DEDUP_REMOVED lines=82> */
.L_x_18943:
[----:B------:R-:W-:-:S04]  /*92260*/  ISETP.GE.AND P0, PT, R17, RZ, PT ;  /* 0x000000ff1100720c */ /* 0x000fc80003f06270 */
[----:B------:R-:W-:Y:S02]  /*92270*/  FSEL R6, RZ, 3.37028055040000000000e+12, P0 ;  /* 0x54442d18ff067808 */ /* 0x000fe40000000000 */
[----:B------:R-:W-:-:S07]  /*92280*/  FSEL R7, RZ, 2.1426990032196044922, P0 ;  /* 0x400921fbff077808 */ /* 0x000fce0000000000 */
.L_x_18944:
[----:B------:R-:W-:Y:S05]  /*92290*/  BSYNC B0 ;  /* 0x0000000000007941 */ /* 0x000fea0003800000 */
.L_x_18942:
[----:B------:R-:W-:Y:S01]  /*922a0*/  DADD R2, |R48|, |R50| ;  /* 0x0000000030027229 */ /* 0x000fe20000000632 */
[----:B------:R-:W-:Y:S01]  /*922b0*/  LOP3.LUT R11, R7, 0x80000000, R11, 0xb8, !PT ;  /* 0x80000000070b7812 */ /* 0x000fe200078eb80b */
[----:B------:R-:W-:-:S06]  /*922c0*/  DADD R18, R18, 1 ;  /* 0x3ff0000012127429 */ /* 0x000fcc0000000000 */
[----:B------:R-:W-:-:S06]  /*922d0*/  DSETP.GTU.AND P0, PT, |R2|, +INF , PT ;  /* 0x7ff000000200742a */ /* 0x000fcc0003f0c200 */
[----:B------:R-:W-:Y:S02]  /*922e0*/  FSEL R6, R2, R6, P0 ;  /* 0x0000000602067208 */ /* 0x000fe40000000000 */
[----:B------:R-:W-:Y:S01]  /*922f0*/  FSEL R7, R3, R11, P0 ;  /* 0x0000000b03077208 */ /* 0x000fe20000000000 */
[----:B------:R-:W-:Y:S06]  /*92300*/  BRA `(.L_x_18926) ;  /* 0x0000002800dc7947 */ /* 0x000fec0003800000 */
.L_x_18916:
        /* <DEDUP_REMOVED lines=108> */
.L_x_18948:
[----:B------:R-:W-:Y:S05]  /*929d0*/  BSYNC B0 ;  /* 0x0000000000007941 */ /* 0x000fea0003800000 */
.L_x_18947:
        /* <DEDUP_REMOVED lines=8> */
.L_x_18950:
[----:B------:R-:W-:Y:S05]  /*92a60*/  BSYNC B3 ;  /* 0x0000000000037941 */ /* 0x000fea0003800000 */
.L_x_18949:
        /* <DEDUP_REMOVED lines=73> */
.L_x_18952:
[----:B------:R-:W-:Y:S05]  /*92f00*/  BSYNC B0 ;  /* 0x0000000000007941 */ /* 0x000fea0003800000 */
.L_x_18951:
[----:B------:R-:W-:Y:S01]  /*92f10*/  LOP3.LUT R3, R7, 0x80000000, R51, 0xb8, !PT ;  /* 0x8000000007037812 */ /* 0x000fe200078eb833 */
[----:B------:R-:W-:Y:S01]  /*92f20*/  DMUL R18, R18, 0.5 ;  /* 0x3fe0000012127828 */ /* 0x000fe20000000000 */
[----:B------:R-:W-:Y:S02]  /*92f30*/  FSEL R6, R4, R6, P0 ;  /* 0x0000000604067208 */ /* 0x000fe40000000000 */
[----:B------:R-:W-:Y:S01]  /*92f40*/  FSEL R7, R5, R3, P0 ;  /* 0x0000000305077208 */ /* 0x000fe20000000000 */
[----:B------:R-:W-:Y:S07]  /*92f50*/  BRA `(.L_x_18926) ;  /* 0x0000001c00c87947 */ /* 0x000fee0003800000 */
.L_x_18946:
        /* <DEDUP_REMOVED lines=135> */
.L_x_18954:
[----:B------:R-:W-:Y:S05]  /*937d0*/  BSYNC B0 ;  /* 0x0000000000007941 */ /* 0x000fea0003800000 */
.L_x_18953:
        /* <DEDUP_REMOVED lines=8> */
.L_x_18956:
[----:B------:R-:W-:Y:S05]  /*93860*/  BSYNC B3 ;  /* 0x0000000000037941 */ /* 0x000fea0003800000 */
.L_x_18955:
        /* <DEDUP_REMOVED lines=73> */
.L_x_18958:
[----:B------:R-:W-:Y:S05]  /*93d00*/  BSYNC B0 ;  /* 0x0000000000007941 */ /* 0x000fea0003800000 */
.L_x_18957:
[----:B------:R-:W-:Y:S02]  /*93d10*/  LOP3.LUT R3, R7, 0x80000000, R51, 0xb8, !PT ;  /* 0x8000000007037812 */ /* 0x000fe400078eb833 */
[----:B------:R-:W-:Y:S02]  /*93d20*/  FSEL R6, R4, R6, P1 ;  /* 0x0000000604067208 */ /* 0x000fe40000800000 */
[----:B------:R-:W-:Y:S01]  /*93d30*/  FSEL R7, R5, R3, P1 ;  /* 0x0000000305077208 */ /* 0x000fe20000800000 */
[----:B------:R-:W-:Y:S06]  /*93d40*/  BRA `(.L_x_18926) ;  /* 0x00000010004c7947 */ /* 0x000fec0003800000 */
.L_x_18945:
        /* <DEDUP_REMOVED lines=23> */
.L_x_18960:
[----:B------:R-:W-:Y:S05]  /*93ec0*/  BSYNC B3 ;  /* 0x0000000000037941 */ /* 0x000fea0003800000 */
.L_x_18959:
        /* <DEDUP_REMOVED lines=26> */
.L_x_18962:
[----:B------:R-:W-:Y:S05]  /*94070*/  BSYNC B3 ;  /* 0x0000000000037941 */ /* 0x000fea0003800000 */
.L_x_18961:
        /* <DEDUP_REMOVED lines=136> */
.L_x_18964:
[----:B------:R-:W-:Y:S05]  /*94900*/  BSYNC B0 ;  /* 0x0000000000007941 */ /* 0x000fea0003800000 */
.L_x_18963:
        /* <DEDUP_REMOVED lines=8> */
.L_x_18966:
[----:B------:R-:W-:Y:S05]  /*94990*/  BSYNC B3 ;  /* 0x0000000000037941 */ /* 0x000fea0003800000 */
.L_x_18965:
        /* <DEDUP_REMOVED lines=74> */
.L_x_18968:
[----:B------:R-:W-:Y:S05]  /*94e40*/  BSYNC B0 ;  /* 0x0000000000007941 */ /* 0x000fea0003800000 */
.L_x_18967:
[----:B------:R-:W-:Y:S02]  /*94e50*/  LOP3.LUT R3, R7, 0x80000000, R51, 0xb8, !PT ;  /* 0x8000000007037812 */ /* 0x000fe400078eb833 */
[----:B------:R-:W-:Y:S02]  /*94e60*/  FSEL R6, R4, R6, P1 ;  /* 0x0000000604067208 */ /* 0x000fe40000800000 */
[----:B------:R-:W-:-:S07]  /*94e70*/  FSEL R7, R5, R3, P1 ;  /* 0x0000000305077208 */ /* 0x000fce0000800000 */
.L_x_18926:
[----:B------:R-:W-:Y:S05]  /*94e80*/  BSYNC B2 ;  /* 0x0000000000027941 */ /* 0x000fea0003800000 */
.L_x_18915:
[----:B------:R-:W-:Y:S01]  /*94e90*/  UMOV UR4, 0xfefa39ef ;  /* 0xfefa39ef00047882 */ /* 0x000fe20000000000 */
[----:B------:R-:W-:Y:S02]  /*94ea0*/  UMOV UR5, 0x3fe62e42 ;  /* 0x3fe62e4200057882 */ /* 0x000fe40000000000 */
[----:B------:R-:W-:Y:S01]  /*94eb0*/  DADD R16, R18, UR4 ;  /* 0x0000000412107e29 */ /* 0x000fe20008000000 */
[----:B------:R-:W-:Y:S01]  /*94ec0*/  LOP3.LUT R19, R7, 0x80000000, R51, 0xb8, !PT ;  /* 0x8000000007137812 */ /* 0x000fe200078eb833 */
[----:B------:R-:W-:-:S08]  /*94ed0*/  IMAD.MOV.U32 R18, RZ, RZ, R6 ;  /* 0x000000ffff127224 */ /* 0x000fd000078e0006 */
[----:B------:R-:W-:Y:S01]  /*94ee0*/  LOP3.LUT R17, R17, 0x80000000, R49, 0xb8, !PT ;  /* 0x8000000011117812 */ /* 0x000fe200078eb831 */
[----:B------:R-:W-:Y:S06]  /*94ef0*/  BRA `(.L_x_18836) ;  /* 0x00000000004c7947 */ /* 0x000fec0003800000 */
.L_x_18837:
        /* <DEDUP_REMOVED lines=19> */
.L_x_18836:
[----:B------:R-:W-:Y:S05]  /*95030*/  BSYNC B1 ;  /* 0x0000000000017941 */ /* 0x000fea0003800000 */
.L_x_18835:
        /* <DEDUP_REMOVED lines=154> */
.L_x_18976:
[----:B------:R-:W-:Y:S05]  /*959e0*/  BSYNC B3 ;  /* 0x0000000000037941 */ /* 0x000fea0003800000 */
.L_x_18975:
        /* <DEDUP_REMOVED lines=82> */
.L_x_18974:
        /* <DEDUP_REMOVED lines=36> */
.L_x_18984:
[----:B------:R-:W-:Y:S05]  /*96150*/  BSYNC B4 ;  /* 0x0000000000047941 */ /* 0x000fea0003800000 */
.L_x_18983:
[----:B------:R-:W-:Y:S02]  /*96160*/  IMAD.MOV.U32 R44, RZ, RZ, R2 ;  /* 0x000000ffff2c7224 */ /* 0x000fe400078e0002 */
[----:B------:R-:W-:Y:S01]  /*96170*/  IMAD.MOV.U32 R45, RZ, RZ, R3 ;  /* 0x000000ffff2d7224 */ /* 0x000fe200078e0003 */
[----:B------:R-:W-:Y:S06]  /*96180*/  BRA `(.L_x_18982) ;  /* 0x0000000000047947 */ /* 0x000fec0003800000 */
.L_x_18981:
[----:B------:R-:W-:-:S11]  /*96190*/  DADD R44, -R68, R66 ;  /* 0x00000000442c7229 */ /* 0x000fd60000000142 */
.L_x_18982:
[----:B------:R-:W-:Y:S05]  /*961a0*/  BSYNC B3 ;  /* 0x0000000000037941 */ /* 0x000fea0003800000 */
.L_x_18980:
        /* <DEDUP_REMOVED lines=31> */
.L_x_18989:
[----:B------:R-:W-:Y:S05]  /*963a0*/  BSYNC B4 ;  /* 0x0000000000047941 */ /* 0x000fea0003800000 */
.L_x_18988:
[----:B------:R-:W-:Y:S05]  /*963b0*/  BRA `(.L_x_18987) ;  /* 0x0000000000047947 */ /* 0x000fea0003800000 */
.L_x_18986:
[----:B------:R-:W-:-:S11]  /*963c0*/  DADD R2, R62, -R8 ;  /* 0x000000003e027229 */ /* 0x000fd60000000808 */
.L_x_18987:
[----:B------:R-:W-:Y:S05]  /*963d0*/  BSYNC B3 ;  /* 0x0000000000037941 */ /* 0x000fea0003800000 */
.L_x_18985:
        /* <DEDUP_REMOVED lines=30> */
.L_x_18991:
[----:B------:R-:W-:Y:S05]  /*965c0*/  BSYNC B3 ;  /* 0x0000000000037941 */ /* 0x000fea0003800000 */
.L_x_18990:
        /* <DEDUP_REMOVED lines=86> */
.L_x_18992:
        /* <DEDUP_REMOVED lines=22> */
.L_x_18994:
[----:B------:R-:W-:Y:S05]  /*96c90*/  BSYNC B3 ;  /* 0x0000000000037941 */ /* 0x000fea0003800000 */
.L_x_18993:
        /* <DEDUP_REMOVED lines=30> */
.L_x_18979:
        /* <DEDUP_REMOVED lines=26> */
.L_x_18997:
[----:B------:R-:W-:Y:S05]  /*97020*/  BSYNC B3 ;  /* 0x0000000000037941 */ /* 0x000fea0003800000 */
.L_x_18996:
        /* <DEDUP_REMOVED lines=27> */
.L_x_19000:
[----:B------:R-:W-:Y:S05]  /*971e0*/  BSYNC B3 ;  /* 0x0000000000037941 */ /* 0x000fea0003800000 */
.L_x_18999:
        /* <DEDUP_REMOVED lines=30> */
.L_x_18998:
        /* <DEDUP_REMOVED lines=76> */
.L_x_19001:
[----:B------:R-:W-:Y:S01]  /*97890*/  IMAD.MOV.U32 R2, RZ, RZ, 0x0 ;  /* 0x00000000ff027424 */ /* 0x000fe200078e00ff */
[----:B------:R-:W-:Y:S01]  /*978a0*/  FSETP.NEU.FTZ.AND P0, PT, R5, RZ, PT ;  /* 0x000000ff0500720b */ /* 0x000fe20003f1d000 */
[----:B------:R-:W-:-:S06]  /*978b0*/  IMAD.MOV.U32 R3, RZ, RZ, 0x7ff00000 ;  /* 0x7ff00000ff037424 */ /* 0x000fcc00078e00ff */
[----:B------:R-:W-:-:S10]  /*978c0*/  DFMA R2, R4, R2, +INF ;  /* 0x7ff000000402742b */ /* 0x000fd40000000002 */
[----:B------:R-:W-:Y:S02]  /*978d0*/  FSEL R44, R2, RZ, P0 ;  /* 0x000000ff022c7208 */ /* 0x000fe40000000000 */
[----:B------:R-:W-:Y:S01]  /*978e0*/  FSEL R45, R3, -QNAN , P0 ;  /* 0xfff00000032d7808 */ /* 0x000fe20000000000 */
[----:B------:R-:W-:Y:S06]  /*978f0*/  BRA `(.L_x_18977) ;  /* 0x0000000400407947 */ /* 0x000fec0003800000 */
.L_x_18995:
        /* <DEDUP_REMOVED lines=26> */
.L_x_19003:
[----:B------:R-:W-:Y:S05]  /*97aa0*/  BSYNC B3 ;  /* 0x0000000000037941 */ /* 0x000fea0003800000 */
.L_x_19002:
        /* <DEDUP_REMOVED lines=21> */
.L_x_19005:
[----:B------:R-:W-:Y:S05]  /*97c00*/  BSYNC B3 ;  /* 0x0000000000037941 */ /* 0x000fea0003800000 */
.L_x_19004:
[----:B------:R-:W-:Y:S01]  /*97c10*/  MOV R44, R2 ;  /* 0x00000002002c7202 */ /* 0x000fe20000000f00 */
[----:B------:R-:W-:Y:S01]  /*97c20*/  IMAD.MOV.U32 R45, RZ, RZ, R3 ;  /* 0x000000ffff2d7224 */ /* 0x000fe200078e0003 */
[----:B------:R-:W-:Y:S06]  /*97c30*/  BRA `(.L_x_18977) ;  /* 0x0000000000707947 */ /* 0x000fec0003800000 */
.L_x_18978:
        /* <DEDUP_REMOVED lines=25> */
.L_x_19007:
[----:B------:R-:W-:Y:S05]  /*97dd0*/  BSYNC B3 ;  /* 0x0000000000037941 */ /* 0x000fea0003800000 */
.L_x_19006:
[----:B------:R-:W-:Y:S01]  /*97de0*/  IMAD.MOV.U32 R44, RZ, RZ, R4 ;  /* 0x000000ffff2c7224 */ /* 0x000fe200078e0004 */
[----:B------:R-:W-:-:S07]  /*97df0*/  MOV R45, R5 ;  /* 0x00000005002d7202 */ /* 0x000fce0000000f00 */
.L_x_18977:
[----:B------:R-:W-:Y:S05]  /*97e00*/  BSYNC B2 ;  /* 0x0000000000027941 */ /* 0x000fea0003800000 */
.L_x_18973:
        /* <DEDUP_REMOVED lines=25> */
.L_x_19012:
[----:B------:R-:W-:Y:S05]  /*97fa0*/  BSYNC B4 ;  /* 0x0000000000047941 */ /* 0x000fea0003800000 */
.L_x_19011:
        /* <DEDUP_REMOVED lines=49> */
.L_x_19014:
        /* <DEDUP_REMOVED lines=71> */
.L_x_19013:
        /* <DEDUP_REMOVED lines=37> */
.L_x_19023:
[----:B------:R-:W-:Y:S05]  /*98980*/  BSYNC B6 ;  /* 0x0000000000067941 */ /* 0x000fea0003800000 */
.L_x_19022:
[----:B------:R-:W-:Y:S02]  /*98990*/  IMAD.MOV.U32 R74, RZ, RZ, R2 ;  /* 0x000000ffff4a7224 */ /* 0x000fe400078e0002 */
[----:B------:R-:W-:Y:S01]  /*989a0*/  IMAD.MOV.U32 R75, RZ, RZ, R3 ;  /* 0x000000ffff4b7224 */ /* 0x000fe200078e0003 */
[----:B------:R-:W-:Y:S06]  /*989b0*/  BRA `(.L_x_19021) ;  /* 0x0000000000047947 */ /* 0x000fec0003800000 */
.L_x_19020:
[----:B------:R-:W-:-:S11]  /*989c0*/  DADD R74, -R68, R66 ;  /* 0x00000000444a7229 */ /* 0x000fd60000000142 */
.L_x_19021:
[----:B------:R-:W-:Y:S05]  /*989d0*/  BSYNC B5 ;  /* 0x0000000000057941 */ /* 0x000fea0003800000 */
.L_x_19019:
        /* <DEDUP_REMOVED lines=28> */
.L_x_19028:
[----:B------:R-:W-:Y:S05]  /*98ba0*/  BSYNC B6 ;  /* 0x0000000000067941 */ /* 0x000fea0003800000 */
.L_x_19027:
[----:B------:R-:W-:Y:S02]  /*98bb0*/  IMAD.MOV.U32 R50, RZ, RZ, R2 ;  /* 0x000000ffff327224 */ /* 0x000fe400078e0002 */
[----:B------:R-:W-:Y:S01]  /*98bc0*/  IMAD.MOV.U32 R51, RZ, RZ, R3 ;  /* 0x000000ffff337224 */ /* 0x000fe200078e0003 */
[----:B------:R-:W-:Y:S06]  /*98bd0*/  BRA `(.L_x_19026) ;  /* 0x0000000000047947 */ /* 0x000fec0003800000 */
.L_x_19025:
[----:B------:R-:W-:-:S11]  /*98be0*/  DADD R50, -R64, R62 ;  /* 0x0000000040327229 */ /* 0x000fd6000000013e */
.L_x_19026:
[----:B------:R-:W-:Y:S05]  /*98bf0*/  BSYNC B5 ;  /* 0x0000000000057941 */ /* 0x000fea0003800000 */
.L_x_19024:
        /* <DEDUP_REMOVED lines=30> */
.L_x_19030:
[----:B------:R-:W-:Y:S05]  /*98de0*/  BSYNC B5 ;  /* 0x0000000000057941 */ /* 0x000fea0003800000 */
.L_x_19029:
[----:B------:R-:W-:Y:S02]  /*98df0*/  IMAD.MOV.U32 R50, RZ, RZ, R4 ;  /* 0x000000ffff327224 */ /* 0x000fe400078e0004 */
[----:B------:R-:W-:Y:S01]  /*98e00*/  IMAD.MOV.U32 R51, RZ, RZ, R5 ;  /* 0x000000ffff337224 */ /* 0x000fe200078e0005 */
[----:B------:R-:W-:Y:S06]  /*98e10*/  BRA `(.L_x_19031) ;  /* 0x0000000800607947 */ /* 0x000fec0003800000 */
.L_x_19018:
        /* <DEDUP_REMOVED lines=30> */
.L_x_19034:
[----:B------:R-:W-:Y:S05]  /*99000*/  BSYNC B5 ;  /* 0x0000000000057941 */ /* 0x000fea0003800000 */
.L_x_19033:
[----:B------:R-:W-:Y:S02]  /*99010*/  IMAD.MOV.U32 R50, RZ, RZ, R4 ;  /* 0x000000ffff327224 */ /* 0x000fe400078e0004 */
[----:B------:R-:W-:Y:S01]  /*99020*/  IMAD.MOV.U32 R51, RZ, RZ, R5 ;  /* 0x000000ffff337224 */ /* 0x000fe200078e0005 */
[----:B------:R-:W-:Y:S06]  /*99030*/  BRA `(.L_x_19031) ;  /* 0x0000000400d87947 */ /* 0x000fec0003800000 */
.L_x_19032:
        /* <DEDUP_REMOVED lines=31> */
.L_x_19036:
[----:B------:R-:W-:Y:S05]  /*99230*/  BSYNC B5 ;  /* 0x0000000000057941 */ /* 0x000fea0003800000 */
.L_x_19035:
        /* <DEDUP_REMOVED lines=21> */
.L_x_19038:
[----:B------:R-:W-:Y:S05]  /*99390*/  BSYNC B5 ;  /* 0x0000000000057941 */ /* 0x000fea0003800000 */
.L_x_19037:
[----:B------:R-:W-:Y:S01]  /*993a0*/  DMUL R48, R48, 8.11296384146066816958e+31 ;  /* 0x4690000030307828 */ /* 0x000fe20000000000 */
[----:B------:R-:W-:Y:S02]  /*993b0*/  IMAD.MOV.U32 R50, RZ, RZ, R2 ;  /* 0x000000ffff327224 */ /* 0x000fe400078e0002 */
[----:B------:R-:W-:Y:S01]  /*993c0*/  IMAD.MOV.U32 R51, RZ, RZ, R3 ;  /* 0x000000ffff337224 */ /* 0x000fe200078e0003 */
[----:B------:R-:W-:Y:S07]  /*993d0*/  BRA `(.L_x_19031) ;  /* 0x0000000000f07947 */ /* 0x000fee0003800000 */
.L_x_19017:
        /* <DEDUP_REMOVED lines=27> */
.L_x_19040:
[----:B------:R-:W-:Y:S05]  /*99590*/  BSYNC B5 ;  /* 0x0000000000057941 */ /* 0x000fea0003800000 */
.L_x_19039:
        /* <DEDUP_REMOVED lines=30> */
.L_x_19042:
[----:B------:R-:W-:Y:S05]  /*99780*/  BSYNC B5 ;  /* 0x0000000000057941 */ /* 0x000fea0003800000 */
.L_x_19041:
[----:B------:R-:W-:-:S11]  /*99790*/  DMUL R50, R4, R56 ;  /* 0x0000003804327228 */ /* 0x000fd60000000000 */
.L_x_19031:
[----:B------:R-:W-:Y:S05]  /*997a0*/  BSYNC B4 ;  /* 0x0000000000047941 */ /* 0x000fea0003800000 */
.L_x_19016:
[----:B------:R-:W-:Y:S05]  /*997b0*/  BRA `(.L_x_19043) ;  /* 0x0000000000087947 */ /* 0x000fea0003800000 */
.L_x_19010:
[----:B------:R-:W-:Y:S02]  /*997c0*/  DMUL R50, R46, 9.00719925474099200000e+15 ;  /* 0x434000002e327828 */ /* 0x000fe40000000000 */
[----:B------:R-:W-:-:S11]  /*997d0*/  DMUL R48, R48, 9.00719925474099200000e+15 ;  /* 0x4340000030307828 */ /* 0x000fd60000000000 */
.L_x_19043:
[----:B------:R-:W-:Y:S05]  /*997e0*/  BSYNC B2 ;  /* 0x0000000000027941 */ /* 0x000fea0003800000 */
.L_x_19009:
        /* <DEDUP_REMOVED lines=28> */
.L_x_19045:
[----:B------:R-:W-:Y:S05]  /*999b0*/  BSYNC B2 ;  /* 0x0000000000027941 */ /* 0x000fea0003800000 */
.L_x_19044:
        /* <DEDUP_REMOVED lines=82> */
.L_x_19047:
[----:B------:R-:W-:Y:S02]  /*99ee0*/  FSEL R2, RZ, 3.37028055040000000000e+12, P1 ;  /* 0x54442d18ff027808 */ /* 0x000fe40000800000 */
[----:B------:R-:W-:-:S07]  /*99ef0*/  FSEL R3, RZ, 2.1426990032196044922, P1 ;  /* 0x400921fbff037808 */ /* 0x000fce0000800000 */
.L_x_19048:
[----:B------:R-:W-:Y:S05]  /*99f00*/  BSYNC B0 ;  /* 0x0000000000007941 */ /* 0x000fea0003800000 */
.L_x_19046:
[----:B------:R-:W-:Y:S01]  /*99f10*/  DADD R50, |R50|, |R48| ;  /* 0x0000000032327229 */ /* 0x000fe20000000630 */
[----:B------:R-:W-:-:S07]  /*99f20*/  LOP3.LUT R49, R3, 0x80000000, R49, 0xb8, !PT ;  /* 0x8000000003317812 */ /* 0x000fce00078eb831 */
[----:B------:R-:W-:-:S06]  /*99f30*/  DSETP.GTU.AND P0, PT, |R50|, +INF , PT ;  /* 0x7ff000003200742a */ /* 0x000fcc0003f0c200 */
[----:B------:R-:W-:Y:S02]  /*99f40*/  FSEL R2, R50, R2, P0 ;  /* 0x0000000232027208 */ /* 0x000fe40000000000 */
[----:B------:R-:W-:-:S07]  /*99f50*/  FSEL R3, R51, R49, P0 ;  /* 0x0000003133037208 */ /* 0x000fce0000000000 */
.L_x_19015:
[----:B------:R-:W-:Y:S05]  /*99f60*/  BSYNC B3 ;  /* 0x0000000000037941 */ /* 0x000fea0003800000 */
.L_x_19008:
[----:B------:R-:W-:Y:S01]  /*99f70*/  LOP3.LUT R47, R3, 0x80000000, R15, 0xb8, !PT ;  /* 0x80000000032f7812 */ /* 0x000fe200078eb80f */
[----:B------:R-:W-:Y:S01]  /*99f80*/  IMAD.MOV.U32 R46, RZ, RZ, R2 ;  /* 0x000000ffff2e7224 */ /* 0x000fe200078e0002 */
[----:B------:R-:W-:Y:S01]  /*99f90*/  LOP3.LUT R45, R45, 0x80000000, R13, 0xb8, !PT ;  /* 0x800000002d2d7812 */ /* 0x000fe200078eb80d */
[----:B------:R-:W-:Y:S06]  /*99fa0*/  BRA `(.L_x_18970) ;  /* 0x0000005800e87947 */ /* 0x000fec0003800000 */
.L_x_18972:
        /* <DEDUP_REMOVED lines=113> */
.L_x_19054:
[----:B------:R-:W-:Y:S05]  /*9a6c0*/  BSYNC B0 ;  /* 0x0000000000007941 */ /* 0x000fea0003800000 */
.L_x_19053:
        /* <DEDUP_REMOVED lines=8> */
.L_x_19056:
[----:B------:R-:W-:Y:S05]  /*9a750*/  BSYNC B3 ;  /* 0x0000000000037941 */ /* 0x000fea0003800000 */
.L_x_19055:
        /* <DEDUP_REMOVED lines=82> */
.L_x_19058:
[----:B------:R-:W-:-:S04]  /*9ac80*/  ISETP.GE.AND P0, PT, R47, RZ, PT ;  /* 0x000000ff2f00720c */ /* 0x000fc80003f06270 */
[----:B------:R-:W-:Y:S02]  /*9ac90*/  FSEL R6, RZ, 3.37028055040000000000e+12, P0 ;  /* 0x54442d18ff067808 */ /* 0x000fe40000000000 */
[----:B------:R-:W-:-:S07]  /*9aca0*/  FSEL R7, RZ, 2.1426990032196044922, P0 ;  /* 0x400921fbff077808 */ /* 0x000fce0000000000 */
.L_x_19059:
[----:B------:R-:W-:Y:S05]  /*9acb0*/  BSYNC B0 ;  /* 0x0000000000007941 */ /* 0x000fea0003800000 */
.L_x_19057:
[----:B------:R-:W-:Y:S01]  /*9acc0*/  DADD R2, |R12|, |R14| ;  /* 0x000000000c027229 */ /* 0x000fe2000000060e */
[----:B------:R-:W-:Y:S01]  /*9acd0*/  LOP3.LUT R45, R7, 0x80000000, R45, 0xb8, !PT ;  /* 0x80000000072d7812 */ /* 0x000fe200078eb82d */
[----:B------:R-:W-:-:S06]  /*9ace0*/  DMUL R62, R62, 0.5 ;  /* 0x3fe000003e3e7828 */ /* 0x000fcc0000000000 */
[----:B------:R-:W-:-:S06]  /*9acf0*/  DSETP.GTU.AND P0, PT, |R2|, +INF , PT ;  /* 0x7ff000000200742a */ /* 0x000fcc0003f0c200 */
[----:B------:R-:W-:Y:S02]  /*9ad00*/  FSEL R6, R2, R6, P0 ;  /* 0x0000000602067208 */ /* 0x000fe40000000000 */
[----:B------:R-:W-:Y:S01]  /*9ad10*/  FSEL R7, R3, R45, P0 ;  /* 0x0000002d03077208 */ /* 0x000fe20000000000 */
[----:B------:R-:W-:Y:S06]  /*9ad20*/  BRA `(.L_x_19060) ;  /* 0x0000004c00187947 */ /* 0x000fec0003800000 */
.L_x_19052:
        /* <DEDUP_REMOVED lines=135> */
.L_x_19062:
[----:B------:R-:W-:Y:S05]  /*9b5a0*/  BSYNC B0 ;  /* 0x0000000000007941 */ /* 0x000fea0003800000 */
.L_x_19061:
        /* <DEDUP_REMOVED lines=8> */
.L_x_19064:
[----:B------:R-:W-:Y:S05]  /*9b630*/  BSYNC B3 ;  /* 0x0000000000037941 */ /* 0x000fea0003800000 */
.L_x_19063:
        /* <DEDUP_REMOVED lines=82> */
.L_x_19066:
[----:B------:R-:W-:-:S04]  /*9bb60*/  ISETP.GE.AND P0, PT, R47, RZ, PT ;  /* 0x000000ff2f00720c */ /* 0x000fc80003f06270 */
[----:B------:R-:W-:Y:S02]  /*9bb70*/  FSEL R6, RZ, 3.37028055040000000000e+12, P0 ;  /* 0x54442d18ff067808 */ /* 0x000fe40000000000 */
[----:B------:R-:W-:-:S07]  /*9bb80*/  FSEL R7, RZ, 2.1426990032196044922, P0 ;  /* 0x400921fbff077808 */ /* 0x000fce0000000000 */
.L_x_19067:
[----:B------:R-:W-:Y:S05]  /*9bb90*/  BSYNC B0 ;  /* 0x0000000000007941 */ /* 0x000fea0003800000 */
.L_x_19065:
[----:B------:R-:W-:Y:S01]  /*9bba0*/  DADD R2, |R12|, |R14| ;  /* 0x000000000c027229 */ /* 0x000fe2000000060e */
[----:B------:R-:W-:-:S07]  /*9bbb0*/  LOP3.LUT R45, R7, 0x80000000, R45, 0xb8, !PT ;  /* 0x80000000072d7812 */ /* 0x000fce00078eb82d */
[----:B------:R-:W-:-:S06]  /*9bbc0*/  DSETP.GTU.AND P0, PT, |R2|, +INF , PT ;  /* 0x7ff000000200742a */ /* 0x000fcc0003f0c200 */
[----:B------:R-:W-:Y:S02]  /*9bbd0*/  FSEL R6, R2, R6, P0 ;  /* 0x0000000602067208 */ /* 0x000fe40000000000 */
[----:B------:R-:W-:Y:S01]  /*9bbe0*/  FSEL R7, R3, R45, P0 ;  /* 0x0000002d03077208 */ /* 0x000fe20000000000 */
[----:B------:R-:W-:Y:S06]  /*9bbf0*/  BRA `(.L_x_19060) ;  /* 0x0000003c00647947 */ /* 0x000fec0003800000 */
.L_x_19051:
        /* <DEDUP_REMOVED lines=23> */
.L_x_19069:
[----:B------:R-:W-:Y:S05]  /*9bd70*/  BSYNC B3 ;  /* 0x0000000000037941 */ /* 0x000fea0003800000 */
.L_x_19068:
        /* <DEDUP_REMOVED lines=26> */
.L_x_19071:
[----:B------:R-:W-:Y:S05]  /*9bf20*/  BSYNC B3 ;  /* 0x0000000000037941 */ /* 0x000fea0003800000 */
.L_x_19070:
        /* <DEDUP_REMOVED lines=136> */
.L_x_19073:
[----:B------:R-:W-:Y:S05]  /*9c7b0*/  BSYNC B0 ;  /* 0x0000000000007941 */ /* 0x000fea0003800000 */
.L_x_19072:
        /* <DEDUP_REMOVED lines=8> */
.L_x_19075:
[----:B------:R-:W-:Y:S05]  /*9c840*/  BSYNC B3 ;  /* 0x0000000000037941 */ /* 0x000fea0003800000 */
.L_x_19074:
        /* <DEDUP_REMOVED lines=82> */
.L_x_19077:
[----:B------:R-:W-:-:S04]  /*9cd70*/  ISETP.GE.AND P0, PT, R47, RZ, PT ;  /* 0x000000ff2f00720c */ /* 0x000fc80003f06270 */
[----:B------:R-:W-:Y:S02]  /*9cd80*/  FSEL R6, RZ, 3.37028055040000000000e+12, P0 ;  /* 0x54442d18ff067808 */ /* 0x000fe40000000000 */
[----:B------:R-:W-:-:S07]  /*9cd90*/  FSEL R7, RZ, 2.1426990032196044922, P0 ;  /* 0x400921fbff077808 */ /* 0x000fce0000000000 */
.L_x_19078:
[----:B------:R-:W-:Y:S05]  /*9cda0*/  BSYNC B0 ;  /* 0x0000000000007941 */ /* 0x000fea0003800000 */
.L_x_19076:
[----:B------:R-:W-:Y:S01]  /*9cdb0*/  DADD R2, |R12|, |R14| ;  /* 0x000000000c027229 */ /* 0x000fe2000000060e */
[----:B------:R-:W-:Y:S01]  /*9cdc0*/  LOP3.LUT R45, R7, 0x80000000, R45, 0xb8, !PT ;  /* 0x80000000072d7812 */ /* 0x000fe200078eb82d */
[----:B------:R-:W-:-:S06]  /*9cdd0*/  DADD R62, R62, 1 ;  /* 0x3ff000003e3e7429 */ /* 0x000fcc0000000000 */
[----:B------:R-:W-:-:S06]  /*9cde0*/  DSETP.GTU.AND P0, PT, |R2|, +INF , PT ;  /* 0x7ff000000200742a */ /* 0x000fcc0003f0c200 */
[----:B------:R-:W-:Y:S02]  /*9cdf0*/  FSEL R6, R2, R6, P0 ;  /* 0x0000000602067208 */ /* 0x000fe40000000000 */
[----:B------:R-:W-:Y:S01]  /*9ce00*/  FSEL R7, R3, R45, P0 ;  /* 0x0000002d03077208 */ /* 0x000fe20000000000 */
[----:B------:R-:W-:Y:S06]  /*9ce10*/  BRA `(.L_x_19060) ;  /* 0x0000002800dc7947 */ /* 0x000fec0003800000 */
.L_x_19050:
        /* <DEDUP_REMOVED lines=108> */
.L_x_19082:
[----:B------:R-:W-:Y:S05]  /*9d4e0*/  BSYNC B0 ;  /* 0x0000000000007941 */ /* 0x000fea0003800000 */
.L_x_19081:
        /* <DEDUP_REMOVED lines=8> */
.L_x_19084:
[----:B------:R-:W-:Y:S05]  /*9d570*/  BSYNC B3 ;  /* 0x0000000000037941 */ /* 0x000fea0003800000 */
.L_x_19083:
        /* <DEDUP_REMOVED lines=73> */
.L_x_19086:
[----:B------:R-:W-:Y:S05]  /*9da10*/  BSYNC B0 ;  /* 0x0000000000007941 */ /* 0x000fea0003800000 */
.L_x_19085:
[----:B------:R-:W-:Y:S01]  /*9da20*/  LOP3.LUT R3, R7, 0x80000000, R15, 0xb8, !PT ;  /* 0x8000000007037812 */ /* 0x000fe200078eb80f */
[----:B------:R-:W-:Y:S01]  /*9da30*/  DMUL R62, R62, 0.5 ;  /* 0x3fe000003e3e7828 */ /* 0x000fe20000000000 */
[----:B------:R-:W-:Y:S02]  /*9da40*/  FSEL R6, R4, R6, P0 ;  /* 0x0000000604067208 */ /* 0x000fe40000000000 */
[----:B------:R-:W-:Y:S01]  /*9da50*/  FSEL R7, R5, R3, P0 ;  /* 0x0000000305077208 */ /* 0x000fe20000000000 */
[----:B------:R-:W-:Y:S07]  /*9da60*/  BRA `(.L_x_19060) ;  /* 0x0000001c00c87947 */ /* 0x000fee0003800000 */
.L_x_19080:
        /* <DEDUP_REMOVED lines=135> */
.L_x_19088:
[----:B------:R-:W-:Y:S05]  /*9e2e0*/  BSYNC B0 ;  /* 0x0000000000007941 */ /* 0x000fea0003800000 */
.L_x_19087:
        /* <DEDUP_REMOVED lines=8> */
.L_x_19090:
[----:B------:R-:W-:Y:S05]  /*9e370*/  BSYNC B3 ;  /* 0x0000000000037941 */ /* 0x000fea0003800000 */
.L_x_19089:
        /* <DEDUP_REMOVED lines=73> */
.L_x_19092:
[----:B------:R-:W-:Y:S05]  /*9e810*/  BSYNC B0 ;  /* 0x0000000000007941 */ /* 0x000fea0003800000 */
.L_x_19091:
[----:B------:R-:W-:Y:S02]  /*9e820*/  LOP3.LUT R3, R7, 0x80000000, R15, 0xb8, !PT ;  /* 0x8000000007037812 */ /* 0x000fe400078eb80f */
[----:B------:R-:W-:Y:S02]  /*9e830*/  FSEL R6, R4, R6, P1 ;  /* 0x0000000604067208 */ /* 0x000fe40000800000 */
[----:B------:R-:W-:Y:S01]  /*9e840*/  FSEL R7, R5, R3, P1 ;  /* 0x0000000305077208 */ /* 0x000fe20000800000 */
[----:B------:R-:W-:Y:S06]  /*9e850*/  BRA `(.L_x_19060) ;  /* 0x00000010004c7947 */ /* 0x000fec0003800000 */
.L_x_19079:
        /* <DEDUP_REMOVED lines=23> */
.L_x_19094:
[----:B------:R-:W-:Y:S05]  /*9e9d0*/  BSYNC B3 ;  /* 0x0000000000037941 */ /* 0x000fea0003800000 */
.L_x_19093:
        /* <DEDUP_REMOVED lines=26> */
.L_x_19096:
[----:B------:R-:W-:Y:S05]  /*9eb80*/  BSYNC B3 ;  /* 0x0000000000037941 */ /* 0x000fea0003800000 */
.L_x_19095:
        /* <DEDUP_REMOVED lines=136> */
.L_x_19098:
[----:B------:R-:W-:Y:S05]  /*9f410*/  BSYNC B0 ;  /* 0x0000000000007941 */ /* 0x000fea0003800000 */
.L_x_19097:
        /* <DEDUP_REMOVED lines=8> */
.L_x_19100:
[----:B------:R-:W-:Y:S05]  /*9f4a0*/  BSYNC B3 ;  /* 0x0000000000037941 */ /* 0x000fea0003800000 */
.L_x_19099:
        /* <DEDUP_REMOVED lines=74> */
.L_x_19102:
[----:B------:R-:W-:Y:S05]  /*9f950*/  BSYNC B0 ;  /* 0x0000000000007941 */ /* 0x000fea0003800000 */
.L_x_19101:
[----:B------:R-:W-:Y:S02]  /*9f960*/  LOP3.LUT R3, R7, 0x80000000, R15, 0xb8, !PT ;  /* 0x8000000007037812 */ /* 0x000fe400078eb80f */
[----:B------:R-:W-:Y:S02]  /*9f970*/  FSEL R6, R4, R6, P1 ;  /* 0x0000000604067208 */ /* 0x000fe40000800000 */
[----:B------:R-:W-:-:S07]  /*9f980*/  FSEL R7, R5, R3, P1 ;  /* 0x0000000305077208 */ /* 0x000fce0000800000 */
.L_x_19060:
[----:B------:R-:W-:Y:S05]  /*9f990*/  BSYNC B2 ;  /* 0x0000000000027941 */ /* 0x000fea0003800000 */
.L_x_19049:
        /* <DEDUP_REMOVED lines=8> */
.L_x_18971:
        /* <DEDUP_REMOVED lines=19> */
.L_x_18970:
[----:B------:R-:W-:Y:S05]  /*9fb50*/  BSYNC B1 ;  /* 0x0000000000017941 */ /* 0x000fea0003800000 */
.L_x_18969:
        /* <DEDUP_REMOVED lines=152> */
.L_x_19110:
[----:B------:R-:W-:Y:S05]  /*a04e0*/  BSYNC B3 ;  /* 0x0000000000037941 */ /* 0x000fea0003800000 */
.L_x_19109:
        /* <DEDUP_REMOVED lines=82> */
.L_x_19108:
        /* <DEDUP_REMOVED lines=36> */
.L_x_19118:
[----:B------:R-:W-:Y:S05]  /*a0c50*/  BSYNC B4 ;  /* 0x0000000000047941 */ /* 0x000fea0003800000 */
.L_x_19117:
[----:B------:R-:W-:Y:S02]  /*a0c60*/  IMAD.MOV.U32 R48, RZ, RZ, R2 ;  /* 0x000000ffff307224 */ /* 0x000fe400078e0002 */
[----:B------:R-:W-:Y:S01]  /*a0c70*/  IMAD.MOV.U32 R49, RZ, RZ, R3 ;  /* 0x000000ffff317224 */ /* 0x000fe200078e0003 */
[----:B------:R-:W-:Y:S06]  /*a0c80*/  BRA `(.L_x_19116) ;  /* 0x0000000000047947 */ /* 0x000fec0003800000 */
.L_x_19115:
[----:B------:R-:W-:-:S11]  /*a0c90*/  DADD R48, -R66, R64 ;  /* 0x0000000042307229 */ /* 0x000fd60000000140 */
.L_x_19116:
[----:B------:R-:W-:Y:S05]  /*a0ca0*/  BSYNC B3 ;  /* 0x0000000000037941 */ /* 0x000fea0003800000 */
.L_x_19114:
        /* <DEDUP_REMOVED lines=31> */
.L_x_19123:
[----:B------:R-:W-:Y:S05]  /*a0ea0*/  BSYNC B4 ;  /* 0x0000000000047941 */ /* 0x000fea0003800000 */
.L_x_19122:
[----:B------:R-:W-:Y:S05]  /*a0eb0*/  BRA `(.L_x_19121) ;  /* 0x0000000000047947 */ /* 0x000fea0003800000 */
.L_x_19120:
[----:B------:R-:W-:-:S11]  /*a0ec0*/  DADD R2, R50, -R8 ;  /* 0x0000000032027229 */ /* 0x000fd60000000808 */
.L_x_19121:
[----:B------:R-:W-:Y:S05]  /*a0ed0*/  BSYNC B3 ;  /* 0x0000000000037941 */ /* 0x000fea0003800000 */
.L_x_19119:
        /* <DEDUP_REMOVED lines=30> */
.L_x_19125:
[----:B------:R-:W-:Y:S05]  /*a10c0*/  BSYNC B3 ;  /* 0x0000000000037941 */ /* 0x000fea0003800000 */
.L_x_19124:
        /* <DEDUP_REMOVED lines=86> */
.L_x_19126:
        /* <DEDUP_REMOVED lines=22> */
.L_x_19128:
[----:B------:R-:W-:Y:S05]  /*a1790*/  BSYNC B3 ;  /* 0x0000000000037941 */ /* 0x000fea0003800000 */
.L_x_19127:
        /* <DEDUP_REMOVED lines=30> */
.L_x_19113:
        /* <DEDUP_REMOVED lines=26> */
.L_x_19131:
[----:B------:R-:W-:Y:S05]  /*a1b20*/  BSYNC B3 ;  /* 0x0000000000037941 */ /* 0x000fea0003800000 */
.L_x_19130:
        /* <DEDUP_REMOVED lines=27> */
.L_x_19134:
[----:B------:R-:W-:Y:S05]  /*a1ce0*/  BSYNC B3 ;  /* 0x0000000000037941 */ /* 0x000fea0003800000 */
.L_x_19133:
        /* <DEDUP_REMOVED lines=30> */
.L_x_19132:
        /* <DEDUP_REMOVED lines=76> */
.L_x_19135:
[----:B------:R-:W-:Y:S01]  /*a2390*/  IMAD.MOV.U32 R2, RZ, RZ, 0x0 ;  /* 0x00000000ff027424 */ /* 0x000fe200078e00ff */
[----:B------:R-:W-:Y:S01]  /*a23a0*/  FSETP.NEU.FTZ.AND P0, PT, R5, RZ, PT ;  /* 0x000000ff0500720b */ /* 0x000fe20003f1d000 */
[----:B------:R-:W-:-:S06]  /*a23b0*/  IMAD.MOV.U32 R3, RZ, RZ, 0x7ff00000 ;  /* 0x7ff00000ff037424 */ /* 0x000fcc00078e00ff */
[----:B------:R-:W-:-:S10]  /*a23c0*/  DFMA R2, R4, R2, +INF ;  /* 0x7ff000000402742b */ /* 0x000fd40000000002 */
[----:B------:R-:W-:Y:S02]  /*a23d0*/  FSEL R48, R2, RZ, P0 ;  /* 0x000000ff02307208 */ /* 0x000fe40000000000 */
[----:B------:R-:W-:Y:S01]  /*a23e0*/  FSEL R49, R3, -QNAN , P0 ;  /* 0xfff0000003317808 */ /* 0x000fe20000000000 */
[----:B------:R-:W-:Y:S06]  /*a23f0*/  BRA `(.L_x_19111) ;  /* 0x0000000400447947 */ /* 0x000fec0003800000 */
.L_x_19129:
        /* <DEDUP_REMOVED lines=25> */
[----:B------:R-:W-:Y:S05]  /*a2590*/  CALL.REL.NOINC `($__internal_32_$__cuda_sm20_dsqrt_rn_f64_mediumpath_v1) ;  /* 0x0000008800c07944 */ /* 0x000fea0003c00000 */
[----:B------:R-:W-:-:S07]  /*a25a0*/  IMAD.MOV.U32 R5, RZ, RZ, R3 ;  /* 0x000000ffff057224 */ /* 0x000fce00078e0003 */
.L_x_19137:
[----:B------:R-:W-:Y:S05]  /*a25b0*/  BSYNC B3 ;  /* 0x0000000000037941 */ /* 0x000fea0003800000 */
.L_x_19136:
        /* <DEDUP_REMOVED lines=21> */
.L_x_19139:
[----:B------:R-:W-:Y:S05]  /*a2710*/  BSYNC B3 ;  /* 0x0000000000037941 */ /* 0x000fea0003800000 */
.L_x_19138:
[----:B------:R-:W-:Y:S02]  /*a2720*/  IMAD.MOV.U32 R48, RZ, RZ, R2 ;  /* 0x000000ffff307224 */ /* 0x000fe400078e0002 */
[----:B------:R-:W-:Y:S01]  /*a2730*/  IMAD.MOV.U32 R49, RZ, RZ, R3 ;  /* 0x000000ffff317224 */ /* 0x000fe200078e0003 */
[----:B------:R-:W-:Y:S06]  /*a2740*/  BRA `(.L_x_19111) ;  /* 0x0000000000707947 */ /* 0x000fec0003800000 */
.L_x_19112:
        /* <DEDUP_REMOVED lines=25> */
.L_x_19141:
[----:B------:R-:W-:Y:S05]  /*a28e0*/  BSYNC B3 ;  /* 0x0000000000037941 */ /* 0x000fea0003800000 */
.L_x_19140:
[----:B------:R-:W-:Y:S02]  /*a28f0*/  IMAD.MOV.U32 R48, RZ, RZ, R4 ;  /* 0x000000ffff307224 */ /* 0x000fe400078e0004 */
[----:B------:R-:W-:-:S07]  /*a2900*/  IMAD.MOV.U32 R49, RZ, RZ, R5 ;  /* 0x000000ffff317224 */ /* 0x000fce00078e0005 */
.L_x_19111:
[----:B------:R-:W-:Y:S05]  /*a2910*/  BSYNC B2 ;  /* 0x0000000000027941 */ /* 0x000fea0003800000 */
.L_x_19107:
        /* <DEDUP_REMOVED lines=25> */
.L_x_19146:
[----:B------:R-:W-:Y:S05]  /*a2ab0*/  BSYNC B4 ;  /* 0x0000000000047941 */ /* 0x000fea0003800000 */
.L_x_19145:
        /* <DEDUP_REMOVED lines=49> */
.L_x_19148:
        /* <DEDUP_REMOVED lines=71> */
.L_x_19147:
        /* <DEDUP_REMOVED lines=37> */
.L_x_19157:
[----:B------:R-:W-:Y:S05]  /*a3490*/  BSYNC B6 ;  /* 0x0000000000067941 */ /* 0x000fea0003800000 */
.L_x_19156:
[----:B------:R-:W-:Y:S02]  /*a34a0*/  IMAD.MOV.U32 R68, RZ, RZ, R2 ;  /* 0x000000ffff447224 */ /* 0x000fe400078e0002 */
[----:B------:R-:W-:Y:S01]  /*a34b0*/  IMAD.MOV.U32 R69, RZ, RZ, R3 ;  /* 0x000000ffff457224 */ /* 0x000fe200078e0003 */
[----:B------:R-:W-:Y:S06]  /*a34c0*/  BRA `(.L_x_19155) ;  /* 0x0000000000047947 */ /* 0x000fec0003800000 */
.L_x_19154:
[----:B------:R-:W-:-:S11]  /*a34d0*/  DADD R68, -R66, R64 ;  /* 0x0000000042447229 */ /* 0x000fd60000000140 */
.L_x_19155:
[----:B------:R-:W-:Y:S05]  /*a34e0*/  BSYNC B5 ;  /* 0x0000000000057941 */ /* 0x000fea0003800000 */
.L_x_19153:
        /* <DEDUP_REMOVED lines=28> */
.L_x_19162:
[----:B------:R-:W-:Y:S05]  /*a36b0*/  BSYNC B6 ;  /* 0x0000000000067941 */ /* 0x000fea0003800000 */
.L_x_19161:
[----:B------:R-:W-:Y:S02]  /*a36c0*/  IMAD.MOV.U32 R14, RZ, RZ, R2 ;  /* 0x000000ffff0e7224 */ /* 0x000fe400078e0002 */
[----:B------:R-:W-:Y:S01]  /*a36d0*/  IMAD.MOV.U32 R15, RZ, RZ, R3 ;  /* 0x000000ffff0f7224 */ /* 0x000fe200078e0003 */
[----:B------:R-:W-:Y:S06]  /*a36e0*/  BRA `(.L_x_19160) ;  /* 0x0000000000047947 */ /* 0x000fec0003800000 */
.L_x_19159:
[----:B------:R-:W-:-:S11]  /*a36f0*/  DADD R14, -R62, R50 ;  /* 0x000000003e0e7229 */ /* 0x000fd60000000132 */
.L_x_19160:
[----:B------:R-:W-:Y:S05]  /*a3700*/  BSYNC B5 ;  /* 0x0000000000057941 */ /* 0x000fea0003800000 */
.L_x_19158:
        /* <DEDUP_REMOVED lines=30> */
.L_x_19164:
[----:B------:R-:W-:Y:S05]  /*a38f0*/  BSYNC B5 ;  /* 0x0000000000057941 */ /* 0x000fea0003800000 */
.L_x_19163:
[----:B------:R-:W-:Y:S02]  /*a3900*/  IMAD.MOV.U32 R14, RZ, RZ, R4 ;  /* 0x000000ffff0e7224 */ /* 0x000fe400078e0004 */
[----:B------:R-:W-:Y:S01]  /*a3910*/  IMAD.MOV.U32 R15, RZ, RZ, R5 ;  /* 0x000000ffff0f7224 */ /* 0x000fe200078e0005 */
[----:B------:R-:W-:Y:S06]  /*a3920*/  BRA `(.L_x_19165) ;  /* 0x0000000800607947 */ /* 0x000fec0003800000 */
.L_x_19152:
        /* <DEDUP_REMOVED lines=30> */
.L_x_19168:
[----:B------:R-:W-:Y:S05]  /*a3b10*/  BSYNC B5 ;  /* 0x0000000000057941 */ /* 0x000fea0003800000 */
.L_x_19167:
[----:B------:R-:W-:Y:S02]  /*a3b20*/  IMAD.MOV.U32 R14, RZ, RZ, R4 ;  /* 0x000000ffff0e7224 */ /* 0x000fe400078e0004 */
[----:B------:R-:W-:Y:S01]  /*a3b30*/  IMAD.MOV.U32 R15, RZ, RZ, R5 ;  /* 0x000000ffff0f7224 */ /* 0x000fe200078e0005 */
[----:B------:R-:W-:Y:S06]  /*a3b40*/  BRA `(.L_x_19165) ;  /* 0x0000000400d87947 */ /* 0x000fec0003800000 */
.L_x_19166:
        /* <DEDUP_REMOVED lines=31> */
.L_x_19170:
[----:B------:R-:W-:Y:S05]  /*a3d40*/  BSYNC B5 ;  /* 0x0000000000057941 */ /* 0x000fea0003800000 */
.L_x_19169:
        /* <DEDUP_REMOVED lines=21> */
.L_x_19172:
[----:B------:R-:W-:Y:S05]  /*a3ea0*/  BSYNC B5 ;  /* 0x0000000000057941 */ /* 0x000fea0003800000 */
.L_x_19171:
[----:B------:R-:W-:Y:S01]  /*a3eb0*/  DMUL R12, R12, 8.11296384146066816958e+31 ;  /* 0x469000000c0c7828 */ /* 0x000fe20000000000 */
[----:B------:R-:W-:Y:S02]  /*a3ec0*/  IMAD.MOV.U32 R14, RZ, RZ, R2 ;  /* 0x000000ffff0e7224 */ /* 0x000fe400078e0002 */
[----:B------:R-:W-:Y:S01]  /*a3ed0*/  IMAD.MOV.U32 R15, RZ, RZ, R3 ;  /* 0x000000ffff0f7224 */ /* 0x000fe200078e0003 */
[----:B------:R-:W-:Y:S07]  /*a3ee0*/  BRA `(.L_x_19165) ;  /* 0x0000000000f07947 */ /* 0x000fee0003800000 */
.L_x_19151:
        /* <DEDUP_REMOVED lines=27> */
.L_x_19174:
[----:B------:R-:W-:Y:S05]  /*a40a0*/  BSYNC B5 ;  /* 0x0000000000057941 */ /* 0x000fea0003800000 */
.L_x_19173:
        /* <DEDUP_REMOVED lines=30> */
.L_x_19176:
[----:B------:R-:W-:Y:S05]  /*a4290*/  BSYNC B5 ;  /* 0x0000000000057941 */ /* 0x000fea0003800000 */
.L_x_19175:
[----:B------:R-:W-:-:S11]  /*a42a0*/  DMUL R14, R4, R50 ;  /* 0x00000032040e7228 */ /* 0x000fd60000000000 */
.L_x_19165:
[----:B------:R-:W-:Y:S05]  /*a42b0*/  BSYNC B4 ;  /* 0x0000000000047941 */ /* 0x000fea0003800000 */
.L_x_19150:
[----:B------:R-:W-:Y:S05]  /*a42c0*/  BRA `(.L_x_19177) ;  /* 0x0000000000087947 */ /* 0x000fea0003800000 */
.L_x_19144:
[----:B------:R-:W-:Y:S02]  /*a42d0*/  DMUL R14, R10, 9.00719925474099200000e+15 ;  /* 0x434000000a0e7828 */ /* 0x000fe40000000000 */
[----:B------:R-:W-:-:S11]  /*a42e0*/  DMUL R12, R12, 9.00719925474099200000e+15 ;  /* 0x434000000c0c7828 */ /* 0x000fd60000000000 */
.L_x_19177:
[----:B------:R-:W-:Y:S05]  /*a42f0*/  BSYNC B2 ;  /* 0x0000000000027941 */ /* 0x000fea0003800000 */
.L_x_19143:
        /* <DEDUP_REMOVED lines=28> */
.L_x_19179:
[----:B------:R-:W-:Y:S05]  /*a44c0*/  BSYNC B2 ;  /* 0x0000000000027941 */ /* 0x000fea0003800000 */
.L_x_19178:
        /* <DEDUP_REMOVED lines=82> */
.L_x_19181:
[----:B------:R-:W-:Y:S02]  /*a49f0*/  FSEL R2, RZ, 3.37028055040000000000e+12, P1 ;  /* 0x54442d18ff027808 */ /* 0x000fe40000800000 */
[----:B------:R-:W-:-:S07]  /*a4a00*/  FSEL R3, RZ, 2.1426990032196044922, P1 ;  /* 0x400921fbff037808 */ /* 0x000fce0000800000 */
.L_x_19182:
[----:B------:R-:W-:Y:S05]  /*a4a10*/  BSYNC B0 ;  /* 0x0000000000007941 */ /* 0x000fea0003800000 */
.L_x_19180:
[----:B------:R-:W-:Y:S01]  /*a4a20*/  DADD R14, |R14|, |R12| ;  /* 0x000000000e0e7229 */ /* 0x000fe2000000060c */
[----:B------:R-:W-:-:S07]  /*a4a30*/  LOP3.LUT R13, R3, 0x80000000, R13, 0xb8, !PT ;  /* 0x80000000030d7812 */ /* 0x000fce00078eb80d */
[----:B------:R-:W-:-:S06]  /*a4a40*/  DSETP.GTU.AND P0, PT, |R14|, +INF , PT ;  /* 0x7ff000000e00742a */ /* 0x000fcc0003f0c200 */
[----:B------:R-:W-:Y:S02]  /*a4a50*/  FSEL R2, R14, R2, P0 ;  /* 0x000000020e027208 */ /* 0x000fe40000000000 */
[----:B------:R-:W-:-:S07]  /*a4a60*/  FSEL R3, R15, R13, P0 ;  /* 0x0000000d0f037208 */ /* 0x000fce0000000000 */
.L_x_19149:
[----:B------:R-:W-:Y:S05]  /*a4a70*/  BSYNC B3 ;  /* 0x0000000000037941 */ /* 0x000fea0003800000 */
.L_x_19142:
[----:B------:R-:W-:Y:S01]  /*a4a80*/  LOP3.LUT R11, R3, 0x80000000, R43, 0xb8, !PT ;  /* 0x80000000030b7812 */ /* 0x000fe200078eb82b */
[----:B------:R-:W-:Y:S01]  /*a4a90*/  IMAD.MOV.U32 R8, RZ, RZ, R48 ;  /* 0x000000ffff087224 */ /* 0x000fe200078e0030 */
[----:B------:R-:W-:Y:S02]  /*a4aa0*/  LOP3.LUT R9, R49, 0x80000000, R41, 0xb8, !PT ;  /* 0x8000000031097812 */ /* 0x000fe400078eb829 */
[----:B------:R-:W-:Y:S01]  /*a4ab0*/  MOV R10, R2 ;  /* 0x00000002000a7202 */ /* 0x000fe20000000f00 */
[----:B------:R-:W-:Y:S06]  /*a4ac0*/  BRA `(.L_x_19104) ;  /* 0x0000005800e47947 */ /* 0x000fec0003800000 */
.L_x_19106:
        /* <DEDUP_REMOVED lines=112> */
.L_x_19188:
[----:B------:R-:W-:Y:S05]  /*a51d0*/  BSYNC B0 ;  /* 0x0000000000007941 */ /* 0x000fea0003800000 */
.L_x_19187:
        /* <DEDUP_REMOVED lines=8> */
.L_x_19190:
[----:B------:R-:W-:Y:S05]  /*a5260*/  BSYNC B3 ;  /* 0x0000000000037941 */ /* 0x000fea0003800000 */
.L_x_19189:
        /* <DEDUP_REMOVED lines=82> */
.L_x_19192:
[----:B------:R-:W-:-:S04]  /*a5790*/  ISETP.GE.AND P0, PT, R13, RZ, PT ;  /* 0x000000ff0d00720c */ /* 0x000fc80003f06270 */
[----:B------:R-:W-:Y:S02]  /*a57a0*/  FSEL R6, RZ, 3.37028055040000000000e+12, P0 ;  /* 0x54442d18ff067808 */ /* 0x000fe40000000000 */
[----:B------:R-:W-:-:S07]  /*a57b0*/  FSEL R7, RZ, 2.1426990032196044922, P0 ;  /* 0x400921fbff077808 */ /* 0x000fce0000000000 */
.L_x_19193:
[----:B------:R-:W-:Y:S05]  /*a57c0*/  BSYNC B0 ;  /* 0x0000000000007941 */ /* 0x000fea0003800000 */
.L_x_19191:
[----:B------:R-:W-:Y:S01]  /*a57d0*/  DADD R2, |R40|, |R42| ;  /* 0x0000000028027229 */ /* 0x000fe2000000062a */
[----:B------:R-:W-:Y:S01]  /*a57e0*/  LOP3.LUT R11, R7, 0x80000000, R11, 0xb8, !PT ;  /* 0x80000000070b7812 */ /* 0x000fe200078eb80b */
[----:B------:R-:W-:-:S06]  /*a57f0*/  DMUL R48, R48, 0.5 ;  /* 0x3fe0000030307828 */ /* 0x000fcc0000000000 */
[----:B------:R-:W-:-:S06]  /*a5800*/  DSETP.GTU.AND P0, PT, |R2|, +INF , PT ;  /* 0x7ff000000200742a */ /* 0x000fcc0003f0c200 */
[----:B------:R-:W-:Y:S02]  /*a5810*/  FSEL R6, R2, R6, P0 ;  /* 0x0000000602067208 */ /* 0x000fe40000000000 */
[----:B------:R-:W-:Y:S01]  /*a5820*/  FSEL R7, R3, R11, P0 ;  /* 0x0000000b03077208 */ /* 0x000fe20000000000 */
[----:B------:R-:W-:Y:S06]  /*a5830*/  BRA `(.L_x_19194) ;  /* 0x0000004c00187947 */ /* 0x000fec0003800000 */
.L_x_19186:
        /* <DEDUP_REMOVED lines=135> */
.L_x_19196:
[----:B------:R-:W-:Y:S05]  /*a60b0*/  BSYNC B0 ;  /* 0x0000000000007941 */ /* 0x000fea0003800000 */
.L_x_19195:
        /* <DEDUP_REMOVED lines=8> */
.L_x_19198:
[----:B------:R-:W-:Y:S05]  /*a6140*/  BSYNC B3 ;  /* 0x0000000000037941 */ /* 0x000fea0003800000 */
.L_x_19197:
        /* <DEDUP_REMOVED lines=82> */
.L_x_19200:
[----:B------:R-:W-:-:S04]  /*a6670*/  ISETP.GE.AND P0, PT, R13, RZ, PT ;  /* 0x000000ff0d00720c */ /* 0x000fc80003f06270 */
[----:B------:R-:W-:Y:S02]  /*a6680*/  FSEL R6, RZ, 3.37028055040000000000e+12, P0 ;  /* 0x54442d18ff067808 */ /* 0x000fe40000000000 */
[----:B------:R-:W-:-:S07]  /*a6690*/  FSEL R7, RZ, 2.1426990032196044922, P0 ;  /* 0x400921fbff077808 */ /* 0x000fce0000000000 */
.L_x_19201:
[----:B------:R-:W-:Y:S05]  /*a66a0*/  BSYNC B0 ;  /* 0x0000000000007941 */ /* 0x000fea0003800000 */
.L_x_19199:
[----:B------:R-:W-:Y:S01]  /*a66b0*/  DADD R2, |R40|, |R42| ;  /* 0x0000000028027229 */ /* 0x000fe2000000062a */
[----:B------:R-:W-:-:S07]  /*a66c0*/  LOP3.LUT R11, R7, 0x80000000, R11, 0xb8, !PT ;  /* 0x80000000070b7812 */ /* 0x000fce00078eb80b */
[----:B------:R-:W-:-:S06]  /*a66d0*/  DSETP.GTU.AND P0, PT, |R2|, +INF , PT ;  /* 0x7ff000000200742a */ /* 0x000fcc0003f0c200 */
[----:B------:R-:W-:Y:S02]  /*a66e0*/  FSEL R6, R2, R6, P0 ;  /* 0x0000000602067208 */ /* 0x000fe40000000000 */
[----:B------:R-:W-:Y:S01]  /*a66f0*/  FSEL R7, R3, R11, P0 ;  /* 0x0000000b03077208 */ /* 0x000fe20000000000 */
[----:B------:R-:W-:Y:S06]  /*a6700*/  BRA `(.L_x_19194) ;  /* 0x0000003c00647947 */ /* 0x000fec0003800000 */
.L_x_19185:
        /* <DEDUP_REMOVED lines=23> */
.L_x_19203:
[----:B------:R-:W-:Y:S05]  /*a6880*/  BSYNC B3 ;  /* 0x0000000000037941 */ /* 0x000fea0003800000 */
.L_x_19202:
        /* <DEDUP_REMOVED lines=26> */
.L_x_19205:
[----:B------:R-:W-:Y:S05]  /*a6a30*/  BSYNC B3 ;  /* 0x0000000000037941 */ /* 0x000fea0003800000 */
.L_x_19204:
        /* <DEDUP_REMOVED lines=136> */
.L_x_19207:
[----:B------:R-:W-:Y:S05]  /*a72c0*/  BSYNC B0 ;  /* 0x0000000000007941 */ /* 0x000fea0003800000 */
.L_x_19206:
        /* <DEDUP_REMOVED lines=8> */
.L_x_19209:
[----:B------:R-:W-:Y:S05]  /*a7350*/  BSYNC B3 ;  /* 0x0000000000037941 */ /* 0x000fea0003800000 */
.L_x_19208:
        /* <DEDUP_REMOVED lines=82> */
.L_x_19211:
[----:B------:R-:W-:-:S04]  /*a7880*/  ISETP.GE.AND P0, PT, R13, RZ, PT ;  /* 0x000000ff0d00720c */ /* 0x000fc80003f06270 */
[----:B------:R-:W-:Y:S02]  /*a7890*/  FSEL R6, RZ, 3.37028055040000000000e+12, P0 ;  /* 0x54442d18ff067808 */ /* 0x000fe40000000000 */
[----:B------:R-:W-:-:S07]  /*a78a0*/  FSEL R7, RZ, 2.1426990032196044922, P0 ;  /* 0x400921fbff077808 */ /* 0x000fce0000000000 */
.L_x_19212:
[----:B------:R-:W-:Y:S05]  /*a78b0*/  BSYNC B0 ;  /* 0x0000000000007941 */ /* 0x000fea0003800000 */
.L_x_19210:
[----:B------:R-:W-:Y:S01]  /*a78c0*/  DADD R2, |R40|, |R42| ;  /* 0x0000000028027229 */ /* 0x000fe2000000062a */
[----:B------:R-:W-:Y:S01]  /*a78d0*/  LOP3.LUT R11, R7, 0x80000000, R11, 0xb8, !PT ;  /* 0x80000000070b7812 */ /* 0x000fe200078eb80b */
[----:B------:R-:W-:-:S06]  /*a78e0*/  DADD R48, R48, 1 ;  /* 0x3ff0000030307429 */ /* 0x000fcc0000000000 */
[----:B------:R-:W-:-:S06]  /*a78f0*/  DSETP.GTU.AND P0, PT, |R2|, +INF , PT ;  /* 0x7ff000000200742a */ /* 0x000fcc0003f0c200 */
[----:B------:R-:W-:Y:S02]  /*a7900*/  FSEL R6, R2, R6, P0 ;  /* 0x0000000602067208 */ /* 0x000fe40000000000 */
[----:B------:R-:W-:Y:S01]  /*a7910*/  FSEL R7, R3, R11, P0 ;  /* 0x0000000b03077208 */ /* 0x000fe20000000000 */
[----:B------:R-:W-:Y:S06]  /*a7920*/  BRA `(.L_x_19194) ;  /* 0x0000002800dc7947 */ /* 0x000fec0003800000 */
.L_x_19184:
        /* <DEDUP_REMOVED lines=108> */
.L_x_19216:
[----:B------:R-:W-:Y:S05]  /*a7ff0*/  BSYNC B0 ;  /* 0x0000000000007941 */ /* 0x000fea0003800000 */
.L_x_19215:
        /* <DEDUP_REMOVED lines=8> */
.L_x_19218:
[----:B------:R-:W-:Y:S05]  /*a8080*/  BSYNC B3 ;  /* 0x0000000000037941 */ /* 0x000fea0003800000 */
.L_x_19217:
        /* <DEDUP_REMOVED lines=73> */
.L_x_19220:
[----:B------:R-:W-:Y:S05]  /*a8520*/  BSYNC B0 ;  /* 0x0000000000007941 */ /* 0x000fea0003800000 */
.L_x_19219:
[----:B------:R-:W-:Y:S01]  /*a8530*/  LOP3.LUT R3, R7, 0x80000000, R43, 0xb8, !PT ;  /* 0x8000000007037812 */ /* 0x000fe200078eb82b */
[----:B------:R-:W-:Y:S01]  /*a8540*/  DMUL R48, R48, 0.5 ;  /* 0x3fe0000030307828 */ /* 0x000fe20000000000 */
[----:B------:R-:W-:Y:S02]  /*a8550*/  FSEL R6, R4, R6, P0 ;  /* 0x0000000604067208 */ /* 0x000fe40000000000 */
[----:B------:R-:W-:Y:S01]  /*a8560*/  FSEL R7, R5, R3, P0 ;  /* 0x0000000305077208 */ /* 0x000fe20000000000 */
[----:B------:R-:W-:Y:S07]  /*a8570*/  BRA `(.L_x_19194) ;  /* 0x0000001c00c87947 */ /* 0x000fee0003800000 */
.L_x_19214:
        /* <DEDUP_REMOVED lines=135> */
.L_x_19222:
[----:B------:R-:W-:Y:S05]  /*a8df0*/  BSYNC B0 ;  /* 0x0000000000007941 */ /* 0x000fea0003800000 */
.L_x_19221:
        /* <DEDUP_REMOVED lines=8> */
.L_x_19224:
[----:B------:R-:W-:Y:S05]  /*a8e80*/  BSYNC B3 ;  /* 0x0000000000037941 */ /* 0x000fea0003800000 */
.L_x_19223:
        /* <DEDUP_REMOVED lines=73> */
.L_x_19226:
[----:B------:R-:W-:Y:S05]  /*a9320*/  BSYNC B0 ;  /* 0x0000000000007941 */ /* 0x000fea0003800000 */
.L_x_19225:
[----:B------:R-:W-:Y:S02]  /*a9330*/  LOP3.LUT R3, R7, 0x80000000, R43, 0xb8, !PT ;  /* 0x8000000007037812 */ /* 0x000fe400078eb82b */
[----:B------:R-:W-:Y:S02]  /*a9340*/  FSEL R6, R4, R6, P1 ;  /* 0x0000000604067208 */ /* 0x000fe40000800000 */
[----:B------:R-:W-:Y:S01]  /*a9350*/  FSEL R7, R5, R3, P1 ;  /* 0x0000000305077208 */ /* 0x000fe20000800000 */
[----:B------:R-:W-:Y:S06]  /*a9360*/  BRA `(.L_x_19194) ;  /* 0x00000010004c7947 */ /* 0x000fec0003800000 */
.L_x_19213:
        /* <DEDUP_REMOVED lines=23> */
.L_x_19228:
[----:B------:R-:W-:Y:S05]  /*a94e0*/  BSYNC B3 ;  /* 0x0000000000037941 */ /* 0x000fea0003800000 */
.L_x_19227:
        /* <DEDUP_REMOVED lines=26> */
.L_x_19230:
[----:B------:R-:W-:Y:S05]  /*a9690*/  BSYNC B3 ;  /* 0x0000000000037941 */ /* 0x000fea0003800000 */
.L_x_19229:
        /* <DEDUP_REMOVED lines=136> */
.L_x_19232:
[----:B------:R-:W-:Y:S05]  /*a9f20*/  BSYNC B0 ;  /* 0x0000000000007941 */ /* 0x000fea0003800000 */
.L_x_19231:
        /* <DEDUP_REMOVED lines=8> */
.L_x_19234:
[----:B------:R-:W-:Y:S05]  /*a9fb0*/  BSYNC B3 ;  /* 0x0000000000037941 */ /* 0x000fea0003800000 */
.L_x_19233:
        /* <DEDUP_REMOVED lines=74> */
.L_x_19236:
[----:B------:R-:W-:Y:S05]  /*aa460*/  BSYNC B0 ;  /* 0x0000000000007941 */ /* 0x000fea0003800000 */
.L_x_19235:
[----:B------:R-:W-:Y:S02]  /*aa470*/  LOP3.LUT R3, R7, 0x80000000, R43, 0xb8, !PT ;  /* 0x8000000007037812 */ /* 0x000fe400078eb82b */
[----:B------:R-:W-:Y:S02]  /*aa480*/  FSEL R6, R4, R6, P1 ;  /* 0x0000000604067208 */ /* 0x000fe40000800000 */
[----:B------:R-:W-:-:S07]  /*aa490*/  FSEL R7, R5, R3, P1 ;  /* 0x0000000305077208 */ /* 0x000fce0000800000 */
.L_x_19194:
[----:B------:R-:W-:Y:S05]  /*aa4a0*/  BSYNC B2 ;  /* 0x0000000000027941 */ /* 0x000fea0003800000 */
.L_x_19183:
        /* <DEDUP_REMOVED lines=8> */
.L_x_19105:
        /* <DEDUP_REMOVED lines=19> */
.L_x_19104:
[----:B------:R-:W-:Y:S05]  /*aa660*/  BSYNC B1 ;  /* 0x0000000000017941 */ /* 0x000fea0003800000 */
.L_x_19103:
        /* <DEDUP_REMOVED lines=24> */
.L_x_19239:
[----:B------:R-:W-:-:S13]  /*aa7f0*/  ISETP.GE.AND P0, PT, R4, R53, PT ;  /* 0x000000350400720c */ /* 0x000fda0003f06270 */
[----:B------:R-:W-:Y:S05]  /*aa800*/  @P0 BRA `(.L_x_19241) ;  /* 0x0000000000300947 */ /* 0x000fea0003800000 */
[----:B01----:R-:W0:Y:S01]  /*aa810*/  LDC.64 R2, c[0x0][0x218] ;  /* 0x00008600ff027b82 */ /* 0x003e220000000a00 */
[----:B------:R-:W-:Y:S02]  /*aa820*/  IMAD.IADD R5, R0, 0x1, R4 ;  /* 0x0000000100057824 */ /* 0x000fe400078e0204 */
[----:B------:R-:W-:Y:S02]  /*aa830*/  VIADD R4, R4, 0x80 ;  /* 0x0000008004047836 */ /* 0x000fe40000000000 */
[----:B0-----:R-:W-:-:S05]  /*aa840*/  IMAD.WIDE.U32 R2, R5, 0x10, R2 ;  /* 0x0000001005027825 */ /* 0x001fca00078e0002 */
[----:B------:R1:W-:Y:S02]  /*aa850*/  STG.E.128 desc[UR6][R2.64], R24 ;  /* 0x0000001802007986 */ /* 0x0003e4000c101d06 */
.L_x_19240:
[----:B------:R-:W-:-:S13]  /*aa860*/  ISETP.GE.AND P0, PT, R4, R53, PT ;  /* 0x000000350400720c */ /* 0x000fda0003f06270 */
[----:B------:R-:W-:Y:S05]  /*aa870*/  @P0 BRA `(.L_x_19242) ;  /* 0x0000000000340947 */ /* 0x000fea0003800000 */
[----:B01----:R-:W0:Y:S01]  /*aa880*/  LDC.64 R2, c[0x0][0x218] ;  /* 0x00008600ff027b82 */ /* 0x003e220000000a00 */
[----:B------:R-:W-:Y:S02]  /*aa890*/  IMAD.IADD R5, R0, 0x1, R4 ;  /* 0x0000000100057824 */ /* 0x000fe400078e0204 */
[----:B------:R-:W-:Y:S02]  /*aa8a0*/  VIADD R4, R4, 0x80 ;  /* 0x0000008004047836 */ /* 0x000fe40000000000 */
[----:B0-----:R-:W-:-:S05]  /*aa8b0*/  IMAD.WIDE.U32 R2, R5, 0x10, R2 ;  /* 0x0000001005027825 */ /* 0x001fca00078e0002 */
[----:B------:R2:W-:Y:S02]  /*aa8c0*/  STG.E.128 desc[UR6][R2.64], R20 ;  /* 0x0000001402007986 */ /* 0x0005e4000c101d06 */
.L_x_19241:
        /* <DEDUP_REMOVED lines=8> */
.L_x_19242:
[----:B------:R-:W-:Y:S05]  /*aa950*/  BSYNC B1 ;  /* 0x0000000000017941 */ /* 0x000fea0003800000 */
.L_x_19238:
[----:B------:R-:W-:-:S13]  /*aa960*/  ISETP.GE.AND P0, PT, R4, R53, PT ;  /* 0x000000350400720c */ /* 0x000fda0003f06270 */
[----:B012---:R-:W0:Y:S01]  /*aa970*/  @!P0 LDC.64 R2, c[0x0][0x218] ;  /* 0x00008600ff028b82 */ /* 0x007e220000000a00 */
[----:B------:R-:W-:Y:S01]  /*aa980*/  @!P0 IADD3 R5, R0, R4, RZ ;  /* 0x0000000400058210 */ /* 0x000fe20007ffe0ff */
[----:B------:R-:W-:-:S04]  /*aa990*/  @!P0 VIADD R4, R4, 0x80 ;  /* 0x0000008004048836 */ /* 0x000fc80000000000 */
[----:B0-----:R-:W-:-:S05]  /*aa9a0*/  @!P0 IMAD.WIDE.U32 R2, R5, 0x10, R2 ;  /* 0x0000001005028825 */ /* 0x001fca00078e0002 */
[----:B------:R3:W-:Y:S02]  /*aa9b0*/  @!P0 STG.E.128 desc[UR6][R2.64], R44 ;  /* 0x0000002c02008986 */ /* 0x0007e4000c101d06 */
.L_x_19243:
[----:B------:R-:W-:Y:S05]  /*aa9c0*/  BSYNC B0 ;  /* 0x0000000000007941 */ /* 0x000fea0003800000 */
.L_x_19237:
        /* <DEDUP_REMOVED lines=8> */
        .weak           $__internal_31_$__cuda_sm20_div_rn_f64_full
        .type           $__internal_31_$__cuda_sm20_div_rn_f64_full,@function
        .size           $__internal_31_$__cuda_sm20_div_rn_f64_full,($__internal_32_$__cuda_sm20_dsqrt_rn_f64_mediumpath_v1 - $__internal_31_$__cuda_sm20_div_rn_f64_full)
$__internal_31_$__cuda_sm20_div_rn_f64_full:
        /* <DEDUP_REMOVED lines=72> */
.L_x_19245:
        /* <DEDUP_REMOVED lines=17> */
.L_x_19248:
[----:B------:R-:W-:Y:S01]  /*aafe0*/  LOP3.LUT R3, R9, 0x80000, RZ, 0xfc, !PT ;  /* 0x0008000009037812 */ /* 0x000fe200078efcff */
[----:B------:R-:W-:-:S04]  /*aaff0*/  IMAD.MOV.U32 R70, RZ, RZ, R8 ;  /* 0x000000ffff467224 */ /* 0x000fc800078e0008 */
[----:B------:R-:W-:Y:S01]  /*ab000*/  IMAD.MOV.U32 R71, RZ, RZ, R3 ;  /* 0x000000ffff477224 */ /* 0x000fe200078e0003 */
[----:B------:R-:W-:Y:S06]  /*ab010*/  BRA `(.L_x_19246) ;  /* 0x00000000000c7947 */ /* 0x000fec0003800000 */
.L_x_19247:
[----:B------:R-:W-:Y:S01]  /*ab020*/  LOP3.LUT R3, R59, 0x80000, RZ, 0xfc, !PT ;  /* 0x000800003b037812 */ /* 0x000fe200078efcff */
[----:B------:R-:W-:-:S04]  /*ab030*/  IMAD.MOV.U32 R70, RZ, RZ, R58 ;  /* 0x000000ffff467224 */ /* 0x000fc800078e003a */
[----:B------:R-:W-:-:S07]  /*ab040*/  IMAD.MOV.U32 R71, RZ, RZ, R3 ;  /* 0x000000ffff477224 */ /* 0x000fce00078e0003 */
.L_x_19246:
[----:B------:R-:W-:Y:S05]  /*ab050*/  BSYNC B0 ;  /* 0x0000000000007941 */ /* 0x000fea0003800000 */
.L_x_19244:
[----:B------:R-:W-:Y:S01]  /*ab060*/  HFMA2.MMA R5, -RZ, RZ, 0, 0 ;  /* 0x00000000ff057435 */ /* 0x000fe200000001ff */
[----:B------:R-:W-:Y:S02]  /*ab070*/  IMAD.MOV.U32 R2, RZ, RZ, R70 ;  /* 0x000000ffff027224 */ /* 0x000fe400078e0046 */
[----:B------:R-:W-:-:S03]  /*ab080*/  IMAD.MOV.U32 R3, RZ, RZ, R71 ;  /* 0x000000ffff037224 */ /* 0x000fc600078e0047 */
[----:B------:R-:W-:Y:S05]  /*ab090*/  RET.REL.NODEC R4 `(_ZN2at6native29vectorized_elementwise_kernelILi4EZZZNS0_17asinh_kernel_cudaERNS_18TensorIteratorBaseEENKUlvE_clEvENKUlvE_clEvEUlN3c107complexIdEEE_St5arrayIPcLm2EEEEviT0_T1_) ;  /* 0xfffff54c04d87950 */ /* 0x000fea0003c3ffff */
        .weak           $__internal_32_$__cuda_sm20_dsqrt_rn_f64_mediumpath_v1
        .type           $__internal_32_$__cuda_sm20_dsqrt_rn_f64_mediumpath_v1,@function
        .size           $__internal_32_$__cuda_sm20_dsqrt_rn_f64_mediumpath_v1,(.L_x_21448 - $__internal_32_$__cuda_sm20_dsqrt_rn_f64_mediumpath_v1)
$__internal_32_$__cuda_sm20_dsqrt_rn_f64_mediumpath_v1:
        /* <DEDUP_REMOVED lines=12> */
.L_x_19250:
        /* <DEDUP_REMOVED lines=24> */
.L_x_19252:
[----:B------:R-:W-:-:S11]  /*ab2e0*/  DADD R4, R54, R54 ;  /* 0x0000000036047229 */ /* 0x000fd60000000036 */
.L_x_19251:
[----:B------:R-:W-:Y:S05]  /*ab2f0*/  BSYNC B0 ;  /* 0x0000000000007941 */ /* 0x000fea0003800000 */
.L_x_19249:
[----:B------:R-:W-:Y:S02]  /*ab300*/  IMAD.MOV.U32 R6, RZ, RZ, R2 ;  /* 0x000000ffff067224 */ /* 0x000fe400078e0002 */
[----:B------:R-:W-:Y:S02]  /*ab310*/  IMAD.MOV.U32 R7, RZ, RZ, 0x0 ;  /* 0x00000000ff077424 */ /* 0x000fe400078e00ff */
[----:B------:R-:W-:Y:S02]  /*ab320*/  IMAD.MOV.U32 R3, RZ, RZ, R5 ;  /* 0x000000ffff037224 */ /* 0x000fe400078e0005 */
[----:B------:R-:W-:Y:S05]  /*ab330*/  RET.REL.NODEC R6 `(_ZN2at6native29vectorized_elementwise_kernelILi4EZZZNS0_17asinh_kernel_cudaERNS_18TensorIteratorBaseEENKUlvE_clEvENKUlvE_clEvEUlN3c107complexIdEEE_St5arrayIPcLm2EEEEviT0_T1_) ;  /* 0xfffff54c06307950 */ /* 0x000fea0003c3ffff */
.L_x_19253:
        /* <DEDUP_REMOVED lines=12> */
.L_x_21448:


//--------------------- .text._ZN2at6native29vectorized_elementwise_kernelILi8EZZZNS0_17asinh_kernel_cudaERNS_18TensorIteratorBaseEENKUlvE_clEvENKUlvE_clEvEUlN3c107complexIdEEE_St5arrayIPcLm2EEEEviT0_T1_ --------------------------
	.section	.text._ZN2at6native29vectorized_elementwise_kernelILi8EZZZNS0_17asinh_kernel_cudaERNS_18TensorIteratorBaseEENKUlvE_clEvENKUlvE_clEvEUlN3c107complexIdEEE_St5arrayIPcLm2EEEEviT0_T1_,"ax",@progbits
	.align	128
        .global         _ZN2at6native29vectorized_elementwise_kernelILi8EZZZNS0_17asinh_kernel_cudaERNS_18TensorIteratorBaseEENKUlvE_clEvENKUlvE_clEvEUlN3c107complexIdEEE_St5arrayIPcLm2EEEEviT0_T1_
        .type           _ZN2at6native29vectorized_elementwise_kernelILi8EZZZNS0_17asinh_kernel_cudaERNS_18TensorIteratorBaseEENKUlvE_clEvENKUlvE_clEvEUlN3c107complexIdEEE_St5arrayIPcLm2EEEEviT0_T1_,@function
        .size           _ZN2at6native29vectorized_elementwise_kernelILi8EZZZNS0_17asinh_kernel_cudaERNS_18TensorIteratorBaseEENKUlvE_clEvENKUlvE_clEvEUlN3c107complexIdEEE_St5arrayIPcLm2EEEEviT0_T1_,(.L_x_21450 - _ZN2at6native29vectorized_elementwise_kernelILi8EZZZNS0_17asinh_kernel_cudaERNS_18TensorIteratorBaseEENKUlvE_clEvENKUlvE_clEvEUlN3c107complexIdEEE_St5arrayIPcLm2EEEEviT0_T1_)
        .other          _ZN2at6native29vectorized_elementwise_kernelILi8EZZZNS0_17asinh_kernel_cudaERNS_18TensorIteratorBaseEENKUlvE_clEvENKUlvE_clEvEUlN3c107complexIdEEE_St5arrayIPcLm2EEEEviT0_T1_,@"STO_CUDA_ENTRY STV_DEFAULT"
_ZN2at6native29vectorized_elementwise_kernelILi8EZZZNS0_17asinh_kernel_cudaERNS_18TensorIteratorBaseEENKUlvE_clEvENKUlvE_clEvEUlN3c107complexIdEEE_St5arrayIPcLm2EEEEviT0_T1_:
.text._ZN2at6native29vectorized_elementwise_kernelILi8EZZZNS0_17asinh_kernel_cudaERNS_18TensorIteratorBaseEENKUlvE_clEvENKUlvE_clEvEUlN3c107complexIdEEE_St5arrayIPcLm2EEEEviT0_T1_:
        /* <DEDUP_REMOVED lines=151> */
[----:B-----5:R-:W-:Y:S05]  /*0970*/  CALL.REL.NOINC `($__internal_34_$__cuda_sm20_dsqrt_rn_f64_mediumpath_v1) ;  /* 0x00000aa400c87944 */ /* 0x020fea0003c00000 */
[----:B------:R-:W-:-:S07]  /*0980*/  IMAD.MOV.U32 R2, RZ, RZ, R4 ;  /* 0x000000ffff027224 */ /* 0x000fce00078e0004 */
.L_x_19262:
[----:B------:R-:W-:Y:S05]  /*0990*/  BSYNC B3 ;  /* 0x0000000000037941 */ /* 0x000fea0003800000 */
.L_x_19261:
        /* <DEDUP_REMOVED lines=82> */
.L_x_19260:
        /* <DEDUP_REMOVED lines=35> */
[----:B-----5:R-:W-:Y:S05]  /*10f0*/  CALL.REL.NOINC `($__internal_33_$__cuda_sm20_div_rn_f64_full) ;  /* 0x00000a9800547944 */ /* 0x020fea0003c00000 */
.L_x_19270:
[----:B------:R-:W-:Y:S05]  /*1100*/  BSYNC B4 ;  /* 0x0000000000047941 */ /* 0x000fea0003800000 */
.L_x_19269:
[----:B------:R-:W-:Y:S01]  /*1110*/  MOV R52, R2 ;  /* 0x0000000200347202 */ /* 0x000fe20000000f00 */
[----:B------:R-:W-:Y:S01]  /*1120*/  IMAD.MOV.U32 R53, RZ, RZ, R3 ;  /* 0x000000ffff357224 */ /* 0x000fe200078e0003 */
[----:B------:R-:W-:Y:S06]  /*1130*/  BRA `(.L_x_19268) ;  /* 0x0000000000047947 */ /* 0x000fec0003800000 */
.L_x_19267:
[----:B------:R-:W-:-:S11]  /*1140*/  DADD R52, -R62, R50 ;  /* 0x000000003e347229 */ /* 0x000fd60000000132 */
.L_x_19268:
[----:B------:R-:W-:Y:S05]  /*1150*/  BSYNC B3 ;  /* 0x0000000000037941 */ /* 0x000fea0003800000 */
.L_x_19266:
        /* <DEDUP_REMOVED lines=30> */
[----:B-----5:R-:W-:Y:S05]  /*1340*/  CALL.REL.NOINC `($__internal_33_$__cuda_sm20_div_rn_f64_full) ;  /* 0x00000a9400c07944 */ /* 0x020fea0003c00000 */
.L_x_19275:
[----:B------:R-:W-:Y:S05]  /*1350*/  BSYNC B4 ;  /* 0x0000000000047941 */ /* 0x000fea0003800000 */
.L_x_19274:
[----:B------:R-:W-:Y:S05]  /*1360*/  BRA `(.L_x_19273) ;  /* 0x0000000000047947 */ /* 0x000fea0003800000 */
.L_x_19272:
[----:B------:R-:W-:-:S11]  /*1370*/  DADD R2, R46, -R8 ;  /* 0x000000002e027229 */ /* 0x000fd60000000808 */
.L_x_19273:
[----:B------:R-:W-:Y:S05]  /*1380*/  BSYNC B3 ;  /* 0x0000000000037941 */ /* 0x000fea0003800000 */
.L_x_19271:
        /* <DEDUP_REMOVED lines=26> */
[----:B-----5:R-:W-:Y:S05]  /*1530*/  CALL.REL.NOINC `($__internal_34_$__cuda_sm20_dsqrt_rn_f64_mediumpath_v1) ;  /* 0x00000a9800d87944 */ /* 0x020fea0003c00000 */
[----:B------:R-:W-:Y:S02]  /*1540*/  IMAD.MOV.U32 R6, RZ, RZ, R4 ;  /* 0x000000ffff067224 */ /* 0x000fe400078e0004 */
[----:B------:R-:W-:-:S07]  /*1550*/  IMAD.MOV.U32 R7, RZ, RZ, R3 ;  /* 0x000000ffff077224 */ /* 0x000fce00078e0003 */
.L_x_19277:
[----:B------:R-:W-:Y:S05]  /*1560*/  BSYNC B3 ;  /* 0x0000000000037941 */ /* 0x000fea0003800000 */
.L_x_19276:
        /* <DEDUP_REMOVED lines=86> */
.L_x_19278:
        /* <DEDUP_REMOVED lines=22> */
.L_x_19280:
[----:B------:R-:W-:Y:S05]  /*1c30*/  BSYNC B3 ;  /* 0x0000000000037941 */ /* 0x000fea0003800000 */
.L_x_19279:
        /* <DEDUP_REMOVED lines=30> */
.L_x_19265:
        /* <DEDUP_REMOVED lines=23> */
[----:B-----5:R-:W-:Y:S05]  /*1f90*/  CALL.REL.NOINC `($__internal_34_$__cuda_sm20_dsqrt_rn_f64_mediumpath_v1) ;  /* 0x00000a9000407944 */ /* 0x020fea0003c00000 */
[----:B------:R-:W-:-:S07]  /*1fa0*/  IMAD.MOV.U32 R2, RZ, RZ, R4 ;  /* 0x000000ffff027224 */ /* 0x000fce00078e0004 */
.L_x_19283:
[----:B------:R-:W-:Y:S05]  /*1fb0*/  BSYNC B3 ;  /* 0x0000000000037941 */ /* 0x000fea0003800000 */
.L_x_19282:
        /* <DEDUP_REMOVED lines=27> */
.L_x_19286:
[----:B------:R-:W-:Y:S05]  /*2170*/  BSYNC B3 ;  /* 0x0000000000037941 */ /* 0x000fea0003800000 */
.L_x_19285:
        /* <DEDUP_REMOVED lines=30> */
.L_x_19284:
        /* <DEDUP_REMOVED lines=76> */
.L_x_19287:
[----:B------:R-:W-:Y:S01]  /*2820*/  IMAD.MOV.U32 R2, RZ, RZ, 0x0 ;  /* 0x00000000ff027424 */ /* 0x000fe200078e00ff */
[----:B------:R-:W-:Y:S01]  /*2830*/  FSETP.NEU.FTZ.AND P0, PT, R5, RZ, PT ;  /* 0x000000ff0500720b */ /* 0x000fe20003f1d000 */
[----:B------:R-:W-:-:S06]  /*2840*/  IMAD.MOV.U32 R3, RZ, RZ, 0x7ff00000 ;  /* 0x7ff00000ff037424 */ /* 0x000fcc00078e00ff */
[----:B------:R-:W-:-:S10]  /*2850*/  DFMA R2, R4, R2, +INF ;  /* 0x7ff000000402742b */ /* 0x000fd40000000002 */
[----:B------:R-:W-:Y:S02]  /*2860*/  FSEL R64, R2, RZ, P0 ;  /* 0x000000ff02407208 */ /* 0x000fe40000000000 */
[----:B------:R-:W-:Y:S01]  /*2870*/  FSEL R65, R3, -QNAN , P0 ;  /* 0xfff0000003417808 */ /* 0x000fe20000000000 */
[----:B------:R-:W-:Y:S06]  /*2880*/  BRA `(.L_x_19263) ;  /* 0x00000004003c7947 */ /* 0x000fec0003800000 */
.L_x_19281:
        /* <DEDUP_REMOVED lines=24> */
[----:B-----5:R-:W-:Y:S05]  /*2a10*/  CALL.REL.NOINC `($__internal_34_$__cuda_sm20_dsqrt_rn_f64_mediumpath_v1) ;  /* 0x00000a8400a07944 */ /* 0x020fea0003c00000 */
[----:B------:R-:W-:-:S07]  /*2a20*/  IMAD.MOV.U32 R5, RZ, RZ, R3 ;  /* 0x000000ffff057224 */ /* 0x000fce00078e0003 */
.L_x_19289:
[----:B------:R-:W-:Y:S05]  /*2a30*/  BSYNC B3 ;  /* 0x0000000000037941 */ /* 0x000fea0003800000 */
.L_x_19288:
        /* <DEDUP_REMOVED lines=21> */
.L_x_19291:
[----:B------:R-:W-:Y:S05]  /*2b90*/  BSYNC B3 ;  /* 0x0000000000037941 */ /* 0x000fea0003800000 */
.L_x_19290:
[----:B------:R-:W-:Y:S02]  /*2ba0*/  IMAD.MOV.U32 R64, RZ, RZ, R2 ;  /* 0x000000ffff407224 */ /* 0x000fe400078e0002 */
[----:B------:R-:W-:Y:S01]  /*2bb0*/  IMAD.MOV.U32 R65, RZ, RZ, R3 ;  /* 0x000000ffff417224 */ /* 0x000fe200078e0003 */
[----:B------:R-:W-:Y:S06]  /*2bc0*/  BRA `(.L_x_19263) ;  /* 0x00000000006c7947 */ /* 0x000fec0003800000 */
.L_x_19264:
        /* <DEDUP_REMOVED lines=23> */
[----:B------:R-:W-:-:S07]  /*2d40*/  MOV R5, R3 ;  /* 0x0000000300057202 */ /* 0x000fce0000000f00 */
.L_x_19293:
[----:B------:R-:W-:Y:S05]  /*2d50*/  BSYNC B3 ;  /* 0x0000000000037941 */ /* 0x000fea0003800000 */
.L_x_19292:
[----:B------:R-:W-:Y:S02]  /*2d60*/  IMAD.MOV.U32 R64, RZ, RZ, R4 ;  /* 0x000000ffff407224 */ /* 0x000fe400078e0004 */
[----:B------:R-:W-:-:S07]  /*2d70*/  IMAD.MOV.U32 R65, RZ, RZ, R5 ;  /* 0x000000ffff417224 */ /* 0x000fce00078e0005 */
.L_x_19263:
[----:B------:R-:W-:Y:S05]  /*2d80*/  BSYNC B2 ;  /* 0x0000000000027941 */ /* 0x000fea0003800000 */
.L_x_19259:
        /* <DEDUP_REMOVED lines=25> */
.L_x_19298:
[----:B------:R-:W-:Y:S05]  /*2f20*/  BSYNC B4 ;  /* 0x0000000000047941 */ /* 0x000fea0003800000 */
.L_x_19297:
        /* <DEDUP_REMOVED lines=49> */
.L_x_19300:
        /* <DEDUP_REMOVED lines=71> */
.L_x_19299:
        /* <DEDUP_REMOVED lines=37> */
.L_x_19309:
[----:B------:R-:W-:Y:S05]  /*3900*/  BSYNC B6 ;  /* 0x0000000000067941 */ /* 0x000fea0003800000 */
.L_x_19308:
[----:B------:R-:W-:Y:S02]  /*3910*/  IMAD.MOV.U32 R52, RZ, RZ, R2 ;  /* 0x000000ffff347224 */ /* 0x000fe400078e0002 */
[----:B------:R-:W-:Y:S01]  /*3920*/  IMAD.MOV.U32 R53, RZ, RZ, R3 ;  /* 0x000000ffff357224 */ /* 0x000fe200078e0003 */
[----:B------:R-:W-:Y:S06]  /*3930*/  BRA `(.L_x_19307) ;  /* 0x0000000000047947 */ /* 0x000fec0003800000 */
.L_x_19306:
[----:B------:R-:W-:-:S11]  /*3940*/  DADD R52, -R62, R50 ;  /* 0x000000003e347229 */ /* 0x000fd60000000132 */
.L_x_19307:
[----:B------:R-:W-:Y:S05]  /*3950*/  BSYNC B5 ;  /* 0x0000000000057941 */ /* 0x000fea0003800000 */
.L_x_19305:
        /* <DEDUP_REMOVED lines=28> */
.L_x_19314:
[----:B------:R-:W-:Y:S05]  /*3b20*/  BSYNC B6 ;  /* 0x0000000000067941 */ /* 0x000fea0003800000 */
.L_x_19313:
[----:B------:R-:W-:Y:S01]  /*3b30*/  MOV R68, R2 ;  /* 0x0000000200447202 */ /* 0x000fe20000000f00 */
[----:B------:R-:W-:Y:S01]  /*3b40*/  IMAD.MOV.U32 R69, RZ, RZ, R3 ;  /* 0x000000ffff457224 */ /* 0x000fe200078e0003 */
[----:B------:R-:W-:Y:S06]  /*3b50*/  BRA `(.L_x_19312) ;  /* 0x0000000000047947 */ /* 0x000fec0003800000 */
.L_x_19311:
[----:B------:R-:W-:-:S11]  /*3b60*/  DADD R68, -R48, R46 ;  /* 0x0000000030447229 */ /* 0x000fd6000000012e */
.L_x_19312:
[----:B------:R-:W-:Y:S05]  /*3b70*/  BSYNC B5 ;  /* 0x0000000000057941 */ /* 0x000fea0003800000 */
.L_x_19310:
        /* <DEDUP_REMOVED lines=25> */
[----:B-----5:R-:W-:Y:S05]  /*3d10*/  CALL.REL.NOINC `($__internal_34_$__cuda_sm20_dsqrt_rn_f64_mediumpath_v1) ;  /* 0x00000a7000e07944 */ /* 0x020fea0003c00000 */
[----:B------:R-:W-:-:S07]  /*3d20*/  IMAD.MOV.U32 R5, RZ, RZ, R3 ;  /* 0x000000ffff057224 */ /* 0x000fce00078e0003 */
.L_x_19316:
[----:B------:R-:W-:Y:S05]  /*3d30*/  BSYNC B5 ;  /* 0x0000000000057941 */ /* 0x000fea0003800000 */
.L_x_19315:
[----:B------:R-:W-:Y:S02]  /*3d40*/  IMAD.MOV.U32 R46, RZ, RZ, R4 ;  /* 0x000000ffff2e7224 */ /* 0x000fe400078e0004 */
[----:B------:R-:W-:Y:S01]  /*3d50*/  IMAD.MOV.U32 R47, RZ, RZ, R5 ;  /* 0x000000ffff2f7224 */ /* 0x000fe200078e0005 */
[----:B------:R-:W-:Y:S06]  /*3d60*/  BRA `(.L_x_19317) ;  /* 0x0000000800347947 */ /* 0x000fec0003800000 */
.L_x_19304:
        /* <DEDUP_REMOVED lines=25> */
[----:B-----5:R-:W-:Y:S05]  /*3f00*/  CALL.REL.NOINC `($__internal_34_$__cuda_sm20_dsqrt_rn_f64_mediumpath_v1) ;  /* 0x00000a7000647944 */ /* 0x020fea0003c00000 */
[----:B------:R-:W-:-:S07]  /*3f10*/  IMAD.MOV.U32 R5, RZ, RZ, R3 ;  /* 0x000000ffff057224 */ /* 0x000fce00078e0003 */
.L_x_19320:
[----:B------:R-:W-:Y:S05]  /*3f20*/  BSYNC B5 ;  /* 0x0000000000057941 */ /* 0x000fea0003800000 */
.L_x_19319:
[----:B------:R-:W-:Y:S02]  /*3f30*/  IMAD.MOV.U32 R46, RZ, RZ, R4 ;  /* 0x000000ffff2e7224 */ /* 0x000fe400078e0004 */
[----:B------:R-:W-:Y:S01]  /*3f40*/  IMAD.MOV.U32 R47, RZ, RZ, R5 ;  /* 0x000000ffff2f7224 */ /* 0x000fe200078e0005 */
[----:B------:R-:W-:Y:S06]  /*3f50*/  BRA `(.L_x_19317) ;  /* 0x0000000400b87947 */ /* 0x000fec0003800000 */
.L_x_19318:
        /* <DEDUP_REMOVED lines=28> */
.L_x_19322:
[----:B------:R-:W-:Y:S05]  /*4120*/  BSYNC B5 ;  /* 0x0000000000057941 */ /* 0x000fea0003800000 */
.L_x_19321:
        /* <DEDUP_REMOVED lines=21> */
.L_x_19324:
[----:B------:R-:W-:Y:S05]  /*4280*/  BSYNC B5 ;  /* 0x0000000000057941 */ /* 0x000fea0003800000 */
.L_x_19323:
[----:B------:R-:W-:Y:S01]  /*4290*/  DMUL R66, R66, 8.11296384146066816958e+31 ;  /* 0x4690000042427828 */ /* 0x000fe20000000000 */
[----:B------:R-:W-:Y:S01]  /*42a0*/  MOV R46, R2 ;  /* 0x00000002002e7202 */ /* 0x000fe20000000f00 */
[----:B------:R-:W-:Y:S01]  /*42b0*/  IMAD.MOV.U32 R47, RZ, RZ, R3 ;  /* 0x000000ffff2f7224 */ /* 0x000fe200078e0003 */
[----:B------:R-:W-:Y:S08]  /*42c0*/  BRA `(.L_x_19317) ;  /* 0x0000000000dc7947 */ /* 0x000ff00003800000 */
.L_x_19303:
        /* <DEDUP_REMOVED lines=22> */
[----:B------:R-:W-:Y:S02]  /*4430*/  IMAD.MOV.U32 R46, RZ, RZ, R4 ;  /* 0x000000ffff2e7224 */ /* 0x000fe400078e0004 */
[----:B------:R-:W-:-:S07]  /*4440*/  IMAD.MOV.U32 R47, RZ, RZ, R3 ;  /* 0x000000ffff2f7224 */ /* 0x000fce00078e0003 */
.L_x_19326:
[----:B------:R-:W-:Y:S05]  /*4450*/  BSYNC B5 ;  /* 0x0000000000057941 */ /* 0x000fea0003800000 */
.L_x_19325:
        /* <DEDUP_REMOVED lines=28> */
.L_x_19328:
[----:B------:R-:W-:Y:S05]  /*4620*/  BSYNC B5 ;  /* 0x0000000000057941 */ /* 0x000fea0003800000 */
.L_x_19327:
[----:B------:R-:W-:-:S11]  /*4630*/  DMUL R46, R2, R46 ;  /* 0x0000002e022e7228 */ /* 0x000fd60000000000 */
.L_x_19317:
[----:B------:R-:W-:Y:S05]  /*4640*/  BSYNC B4 ;  /* 0x0000000000047941 */ /* 0x000fea0003800000 */
.L_x_19302:
[----:B------:R-:W-:Y:S05]  /*4650*/  BRA `(.L_x_19329) ;  /* 0x0000000000087947 */ /* 0x000fea0003800000 */
.L_x_19296:
[----:B------:R-:W-:Y:S02]  /*4660*/  DMUL R46, R44, 9.00719925474099200000e+15 ;  /* 0x434000002c2e7828 */ /* 0x000fe40000000000 */
[----:B------:R-:W-:-:S11]  /*4670*/  DMUL R66, R66, 9.00719925474099200000e+15 ;  /* 0x4340000042427828 */ /* 0x000fd60000000000 */
.L_x_19329:
[----:B------:R-:W-:Y:S05]  /*4680*/  BSYNC B2 ;  /* 0x0000000000027941 */ /* 0x000fea0003800000 */
.L_x_19295:
        /* <DEDUP_REMOVED lines=28> */
.L_x_19331:
[----:B------:R-:W-:Y:S05]  /*4850*/  BSYNC B2 ;  /* 0x0000000000027941 */ /* 0x000fea0003800000 */
.L_x_19330:
        /* <DEDUP_REMOVED lines=82> */
.L_x_19333:
[----:B------:R-:W-:Y:S02]  /*4d80*/  FSEL R2, RZ, 3.37028055040000000000e+12, P1 ;  /* 0x54442d18ff027808 */ /* 0x000fe40000800000 */
[----:B------:R-:W-:-:S07]  /*4d90*/  FSEL R3, RZ, 2.1426990032196044922, P1 ;  /* 0x400921fbff037808 */ /* 0x000fce0000800000 */
.L_x_19334:
[----:B------:R-:W-:Y:S05]  /*4da0*/  BSYNC B0 ;  /* 0x0000000000007941 */ /* 0x000fea0003800000 */
.L_x_19332:
[----:B------:R-:W-:Y:S01]  /*4db0*/  DADD R46, |R46|, |R66| ;  /* 0x000000002e2e7229 */ /* 0x000fe20000000642 */
[----:B------:R-:W-:-:S07]  /*4dc0*/  LOP3.LUT R67, R3, 0x80000000, R67, 0xb8, !PT ;  /* 0x8000000003437812 */ /* 0x000fce00078eb843 */
[----:B------:R-:W-:-:S06]  /*4dd0*/  DSETP.GTU.AND P0, PT, |R46|, +INF , PT ;  /* 0x7ff000002e00742a */ /* 0x000fcc0003f0c200 */
[----:B------:R-:W-:Y:S02]  /*4de0*/  FSEL R2, R46, R2, P0 ;  /* 0x000000022e027208 */ /* 0x000fe40000000000 */
[----:B------:R-:W-:-:S07]  /*4df0*/  FSEL R3, R47, R67, P0 ;  /* 0x000000432f037208 */ /* 0x000fce0000000000 */
.L_x_19301:
[----:B------:R-:W-:Y:S05]  /*4e00*/  BSYNC B3 ;  /* 0x0000000000037941 */ /* 0x000fea0003800000 */
.L_x_19294:
[----:B------:R-:W-:Y:S01]  /*4e10*/  LOP3.LUT R15, R3, 0x80000000, R15, 0xb8, !PT ;  /* 0x80000000030f7812 */ /* 0x000fe200078eb80f */
[----:B------:R-:W-:Y:S01]  /*4e20*/  IMAD.MOV.U32 R14, RZ, RZ, R2 ;  /* 0x000000ffff0e7224 */ /* 0x000fe200078e0002 */
[----:B------:R-:W-:Y:S01]  /*4e30*/  LOP3.LUT R13, R65, 0x80000000, R13, 0xb8, !PT ;  /* 0x80000000410d7812 */ /* 0x000fe200078eb80d */
[----:B------:R-:W-:Y:S01]  /*4e40*/  IMAD.MOV.U32 R12, RZ, RZ, R64 ;  /* 0x000000ffff0c7224 */ /* 0x000fe200078e0040 */
[----:B------:R-:W-:Y:S06]  /*4e50*/  BRA `(.L_x_19258) ;  /* 0x0000005800e87947 */ /* 0x000fec0003800000 */
.L_x_19257:
        /* <DEDUP_REMOVED lines=115> */
.L_x_19340:
[----:B------:R-:W-:Y:S05]  /*5590*/  BSYNC B0 ;  /* 0x0000000000007941 */ /* 0x000fea0003800000 */
.L_x_19339:
[----:B------:R-:W-:Y:S04]  /*55a0*/  BSSY B3, `(.L_x_19341) ;  /* 0x0000008000037945 */ /* 0x000fe80003800000 */
[----:B------:R-:W-:Y:S05]  /*55b0*/  @P3 BRA P5, `(.L_x_19342) ;  /* 0x0000000000183947 */ /* 0x000fea0002800000 */
[----:B------:R-:W-:Y:S01]  /*55c0*/  IMAD.MOV.U32 R6, RZ, RZ, R48 ;  /* 0x000000ffff067224 */ /* 0x000fe200078e0030 */
[----:B------:R-:W-:Y:S01]  /*55d0*/  MOV R2, R50 ;  /* 0x0000003200027202 */ /* 0x000fe20000000f00 */
[----:B------:R-:W-:Y:S01]  /*55e0*/  IMAD.MOV.U32 R5, RZ, RZ, R49 ;  /* 0x000000ffff057224 */ /* 0x000fe200078e0031 */
[----:B------:R-:W-:Y:S01]  /*55f0*/  MOV R4, 0x5620 ;  /* 0x0000562000047802 */ /* 0x000fe20000000f00 */
[----:B------:R-:W-:-:S07]  /*5600*/  IMAD.MOV.U32 R3, RZ, RZ, R51 ;  /* 0x000000ffff037224 */ /* 0x000fce00078e0033 */
[----:B-----5:R-:W-:Y:S05]  /*5610*/  CALL.REL.NOINC `($__internal_33_$__cuda_sm20_div_rn_f64_full) ;  /* 0x00000a54000c7944 */ /* 0x020fea0003c00000 */
.L_x_19342:
[----:B------:R-:W-:Y:S05]  /*5620*/  BSYNC B3 ;  /* 0x0000000000037941 */ /* 0x000fea0003800000 */
.L_x_19341:
        /* <DEDUP_REMOVED lines=82> */
.L_x_19344:
[----:B------:R-:W-:-:S04]  /*5b50*/  ISETP.GE.AND P0, PT, R45, RZ, PT ;  /* 0x000000ff2d00720c */ /* 0x000fc80003f06270 */
[----:B------:R-:W-:Y:S02]  /*5b60*/  FSEL R6, RZ, 3.37028055040000000000e+12, P0 ;  /* 0x54442d18ff067808 */ /* 0x000fe40000000000 */
[----:B------:R-:W-:-:S07]  /*5b70*/  FSEL R7, RZ, 2.1426990032196044922, P0 ;  /* 0x400921fbff077808 */ /* 0x000fce0000000000 */
.L_x_19345:
[----:B------:R-:W-:Y:S05]  /*5b80*/  BSYNC B0 ;  /* 0x0000000000007941 */ /* 0x000fea0003800000 */
.L_x_19343:
[----:B------:R-:W-:Y:S01]  /*5b90*/  DADD R2, |R12|, |R14| ;  /* 0x000000000c027229 */ /* 0x000fe2000000060e */
[----:B------:R-:W-:Y:S01]  /*5ba0*/  LOP3.LUT R11, R7, 0x80000000, R11, 0xb8, !PT ;  /* 0x80000000070b7812 */ /* 0x000fe200078eb80b */
[----:B------:R-:W-:-:S06]  /*5bb0*/  DMUL R46, R46, 0.5 ;  /* 0x3fe000002e2e7828 */ /* 0x000fcc0000000000 */
[----:B------:R-:W-:-:S06]  /*5bc0*/  DSETP.GTU.AND P0, PT, |R2|, +INF , PT ;  /* 0x7ff000000200742a */ /* 0x000fcc0003f0c200 */
[----:B------:R-:W-:Y:S02]  /*5bd0*/  FSEL R6, R2, R6, P0 ;  /* 0x0000000602067208 */ /* 0x000fe40000000000 */
[----:B------:R-:W-:Y:S01]  /*5be0*/  FSEL R7, R3, R11, P0 ;  /* 0x0000000b03077208 */ /* 0x000fe20000000000 */
[----:B------:R-:W-:Y:S06]  /*5bf0*/  BRA `(.L_x_19346) ;  /* 0x0000004c00187947 */ /* 0x000fec0003800000 */
.L_x_19338:
        /* <DEDUP_REMOVED lines=135> */
.L_x_19348:
[----:B------:R-:W-:Y:S05]  /*6470*/  BSYNC B0 ;  /* 0x0000000000007941 */ /* 0x000fea0003800000 */
.L_x_19347:
[----:B------:R-:W-:Y:S04]  /*6480*/  BSSY B3, `(.L_x_19349) ;  /* 0x0000008000037945 */ /* 0x000fe80003800000 */
[----:B------:R-:W-:Y:S05]  /*6490*/  @P3 BRA P5, `(.L_x_19350) ;  /* 0x0000000000183947 */ /* 0x000fea0002800000 */
[----:B------:R-:W-:Y:S01]  /*64a0*/  MOV R6, R48 ;  /* 0x0000003000067202 */ /* 0x000fe20000000f00 */
[----:B------:R-:W-:Y:S01]  /*64b0*/  IMAD.MOV.U32 R5, RZ, RZ, R49 ;  /* 0x000000ffff057224 */ /* 0x000fe200078e0031 */
[----:B------:R-:W-:Y:S01]  /*64c0*/  MOV R4, 0x6500 ;  /* 0x0000650000047802 */ /* 0x000fe20000000f00 */
[----:B------:R-:W-:Y:S02]  /*64d0*/  IMAD.MOV.U32 R2, RZ, RZ, R50 ;  /* 0x000000ffff027224 */ /* 0x000fe400078e0032 */
[----:B------:R-:W-:-:S07]  /*64e0*/  IMAD.MOV.U32 R3, RZ, RZ, R51 ;  /* 0x000000ffff037224 */ /* 0x000fce00078e0033 */
[----:B-----5:R-:W-:Y:S05]  /*64f0*/  CALL.REL.NOINC `($__internal_33_$__cuda_sm20_div_rn_f64_full) ;  /* 0x00000a4400547944 */ /* 0x020fea0003c00000 */
.L_x_19350:
[----:B------:R-:W-:Y:S05]  /*6500*/  BSYNC B3 ;  /* 0x0000000000037941 */ /* 0x000fea0003800000 */
.L_x_19349:
        /* <DEDUP_REMOVED lines=82> */
.L_x_19352:
[----:B------:R-:W-:-:S04]  /*6a30*/  ISETP.GE.AND P0, PT, R45, RZ, PT ;  /* 0x000000ff2d00720c */ /* 0x000fc80003f06270 */
[----:B------:R-:W-:Y:S02]  /*6a40*/  FSEL R6, RZ, 3.37028055040000000000e+12, P0 ;  /* 0x54442d18ff067808 */ /* 0x000fe40000000000 */
[----:B------:R-:W-:-:S07]  /*6a50*/  FSEL R7, RZ, 2.1426990032196044922, P0 ;  /* 0x400921fbff077808 */ /* 0x000fce0000000000 */
.L_x_19353:
[----:B------:R-:W-:Y:S05]  /*6a60*/  BSYNC B0 ;  /* 0x0000000000007941 */ /* 0x000fea0003800000 */
.L_x_19351:
[----:B------:R-:W-:Y:S01]  /*6a70*/  DADD R2, |R12|, |R14| ;  /* 0x000000000c027229 */ /* 0x000fe2000000060e */
[----:B------:R-:W-:-:S07]  /*6a80*/  LOP3.LUT R11, R7, 0x80000000, R11, 0xb8, !PT ;  /* 0x80000000070b7812 */ /* 0x000fce00078eb80b */
[----:B------:R-:W-:-:S06]  /*6a90*/  DSETP.GTU.AND P0, PT, |R2|, +INF , PT ;  /* 0x7ff000000200742a */ /* 0x000fcc0003f0c200 */
[----:B------:R-:W-:Y:S02]  /*6aa0*/  FSEL R6, R2, R6, P0 ;  /* 0x0000000602067208 */ /* 0x000fe40000000000 */
[----:B------:R-:W-:Y:S01]  /*6ab0*/  FSEL R7, R3, R11, P0 ;  /* 0x0000000b03077208 */ /* 0x000fe20000000000 */
[----:B------:R-:W-:Y:S06]  /*6ac0*/  BRA `(.L_x_19346) ;  /* 0x0000003c00647947 */ /* 0x000fec0003800000 */
.L_x_19337:
        /* <DEDUP_REMOVED lines=22> */
[----:B-----5:R-:W-:Y:S05]  /*6c30*/  CALL.REL.NOINC `($__internal_33_$__cuda_sm20_div_rn_f64_full) ;  /* 0x00000a3c00847944 */ /* 0x020fea0003c00000 */
.L_x_19355:
[----:B------:R-:W-:Y:S05]  /*6c40*/  BSYNC B3 ;  /* 0x0000000000037941 */ /* 0x000fea0003800000 */
.L_x_19354:
        /* <DEDUP_REMOVED lines=24> */
[----:B------:R-:W-:Y:S02]  /*6dd0*/  IMAD.MOV.U32 R4, RZ, RZ, R2 ;  /* 0x000000ffff047224 */ /* 0x000fe400078e0002 */
[----:B------:R-:W-:-:S07]  /*6de0*/  IMAD.MOV.U32 R5, RZ, RZ, R3 ;  /* 0x000000ffff057224 */ /* 0x000fce00078e0003 */
.L_x_19357:
[----:B------:R-:W-:Y:S05]  /*6df0*/  BSYNC B3 ;  /* 0x0000000000037941 */ /* 0x000fea0003800000 */
.L_x_19356:
        /* <DEDUP_REMOVED lines=136> */
.L_x_19359:
[----:B------:R-:W-:Y:S05]  /*7680*/  BSYNC B0 ;  /* 0x0000000000007941 */ /* 0x000fea0003800000 */
.L_x_19358:
[----:B------:R-:W-:Y:S04]  /*7690*/  BSSY B3, `(.L_x_19360) ;  /* 0x0000008000037945 */ /* 0x000fe80003800000 */
[----:B------:R-:W-:Y:S05]  /*76a0*/  @P3 BRA P5, `(.L_x_19361) ;  /* 0x0000000000183947 */ /* 0x000fea0002800000 */
[----:B------:R-:W-:Y:S01]  /*76b0*/  IMAD.MOV.U32 R6, RZ, RZ, R48 ;  /* 0x000000ffff067224 */ /* 0x000fe200078e0030 */
[----:B------:R-:W-:Y:S01]  /*76c0*/  MOV R4, 0x7710 ;  /* 0x0000771000047802 */ /* 0x000fe20000000f00 */
[----:B------:R-:W-:Y:S02]  /*76d0*/  IMAD.MOV.U32 R5, RZ, RZ, R49 ;  /* 0x000000ffff057224 */ /* 0x000fe400078e0031 */
[----:B------:R-:W-:Y:S02]  /*76e0*/  IMAD.MOV.U32 R2, RZ, RZ, R50 ;  /* 0x000000ffff027224 */ /* 0x000fe400078e0032 */
[----:B------:R-:W-:-:S07]  /*76f0*/  IMAD.MOV.U32 R3, RZ, RZ, R51 ;  /* 0x000000ffff037224 */ /* 0x000fce00078e0033 */
[----:B-----5:R-:W-:Y:S05]  /*7700*/  CALL.REL.NOINC `($__internal_33_$__cuda_sm20_div_rn_f64_full) ;  /* 0x00000a3000d07944 */ /* 0x020fea0003c00000 */
.L_x_19361:
[----:B------:R-:W-:Y:S05]  /*7710*/  BSYNC B3 ;  /* 0x0000000000037941 */ /* 0x000fea0003800000 */
.L_x_19360:
        /* <DEDUP_REMOVED lines=82> */
.L_x_19363:
[----:B------:R-:W-:-:S04]  /*7c40*/  ISETP.GE.AND P0, PT, R45, RZ, PT ;  /* 0x000000ff2d00720c */ /* 0x000fc80003f06270 */
[----:B------:R-:W-:Y:S02]  /*7c50*/  FSEL R6, RZ, 3.37028055040000000000e+12, P0 ;  /* 0x54442d18ff067808 */ /* 0x000fe40000000000 */
[----:B------:R-:W-:-:S07]  /*7c60*/  FSEL R7, RZ, 2.1426990032196044922, P0 ;  /* 0x400921fbff077808 */ /* 0x000fce0000000000 */
.L_x_19364:
[----:B------:R-:W-:Y:S05]  /*7c70*/  BSYNC B0 ;  /* 0x0000000000007941 */ /* 0x000fea0003800000 */
.L_x_19362:
[----:B------:R-:W-:Y:S01]  /*7c80*/  DADD R2, |R12|, |R14| ;  /* 0x000000000c027229 */ /* 0x000fe2000000060e */
[----:B------:R-:W-:Y:S01]  /*7c90*/  LOP3.LUT R11, R7, 0x80000000, R11, 0xb8, !PT ;  /* 0x80000000070b7812 */ /* 0x000fe200078eb80b */
[----:B------:R-:W-:-:S06]  /*7ca0*/  DADD R46, R46, 1 ;  /* 0x3ff000002e2e7429 */ /* 0x000fcc0000000000 */
[----:B------:R-:W-:-:S06]  /*7cb0*/  DSETP.GTU.AND P0, PT, |R2|, +INF , PT ;  /* 0x7ff000000200742a */ /* 0x000fcc0003f0c200 */
[----:B------:R-:W-:Y:S02]  /*7cc0*/  FSEL R6, R2, R6, P0 ;  /* 0x0000000602067208 */ /* 0x000fe40000000000 */
[----:B------:R-:W-:Y:S01]  /*7cd0*/  FSEL R7, R3, R11, P0 ;  /* 0x0000000b03077208 */ /* 0x000fe20000000000 */
[----:B------:R-:W-:Y:S06]  /*7ce0*/  BRA `(.L_x_19346) ;  /* 0x0000002800dc7947 */ /* 0x000fec0003800000 */
.L_x_19336:
        /* <DEDUP_REMOVED lines=108> */
.L_x_19368:
[----:B------:R-:W-:Y:S05]  /*83b0*/  BSYNC B0 ;  /* 0x0000000000007941 */ /* 0x000fea0003800000 */
.L_x_19367:
        /* <DEDUP_REMOVED lines=8> */
.L_x_19370:
[----:B------:R-:W-:Y:S05]  /*8440*/  BSYNC B3 ;  /* 0x0000000000037941 */ /* 0x000fea0003800000 */
.L_x_19369:
        /* <DEDUP_REMOVED lines=73> */
.L_x_19372:
[----:B------:R-:W-:Y:S05]  /*88e0*/  BSYNC B0 ;  /* 0x0000000000007941 */ /* 0x000fea0003800000 */
.L_x_19371:
[----:B------:R-:W-:Y:S01]  /*88f0*/  LOP3.LUT R3, R7, 0x80000000, R15, 0xb8, !PT ;  /* 0x8000000007037812 */ /* 0x000fe200078eb80f */
[----:B------:R-:W-:Y:S01]  /*8900*/  DMUL R46, R46, 0.5 ;  /* 0x3fe000002e2e7828 */ /* 0x000fe20000000000 */
[----:B------:R-:W-:Y:S02]  /*8910*/  FSEL R6, R4, R6, P0 ;  /* 0x0000000604067208 */ /* 0x000fe40000000000 */
[----:B------:R-:W-:Y:S01]  /*8920*/  FSEL R7, R5, R3, P0 ;  /* 0x0000000305077208 */ /* 0x000fe20000000000 */
[----:B------:R-:W-:Y:S07]  /*8930*/  BRA `(.L_x_19346) ;  /* 0x0000001c00c87947 */ /* 0x000fee0003800000 */
.L_x_19366:
        /* <DEDUP_REMOVED lines=135> */
.L_x_19374:
[----:B------:R-:W-:Y:S05]  /*91b0*/  BSYNC B0 ;  /* 0x0000000000007941 */ /* 0x000fea0003800000 */
.L_x_19373:
        /* <DEDUP_REMOVED lines=8> */
.L_x_19376:
[----:B------:R-:W-:Y:S05]  /*9240*/  BSYNC B3 ;  /* 0x0000000000037941 */ /* 0x000fea0003800000 */
.L_x_19375:
        /* <DEDUP_REMOVED lines=73> */
.L_x_19378:
[----:B------:R-:W-:Y:S05]  /*96e0*/  BSYNC B0 ;  /* 0x0000000000007941 */ /* 0x000fea0003800000 */
.L_x_19377:
[----:B------:R-:W-:Y:S02]  /*96f0*/  LOP3.LUT R3, R7, 0x80000000, R15, 0xb8, !PT ;  /* 0x8000000007037812 */ /* 0x000fe400078eb80f */
[----:B------:R-:W-:Y:S02]  /*9700*/  FSEL R6, R4, R6, P1 ;  /* 0x0000000604067208 */ /* 0x000fe40000800000 */
[----:B------:R-:W-:Y:S01]  /*9710*/  FSEL R7, R5, R3, P1 ;  /* 0x0000000305077208 */ /* 0x000fe20000800000 */
[----:B------:R-:W-:Y:S06]  /*9720*/  BRA `(.L_x_19346) ;  /* 0x00000010004c7947 */ /* 0x000fec0003800000 */
.L_x_19365:
        /* <DEDUP_REMOVED lines=22> */
[----:B-----5:R-:W-:Y:S05]  /*9890*/  CALL.REL.NOINC `($__internal_33_$__cuda_sm20_div_rn_f64_full) ;  /* 0x00000a10006c7944 */ /* 0x020fea0003c00000 */
.L_x_19380:
[----:B------:R-:W-:Y:S05]  /*98a0*/  BSYNC B3 ;  /* 0x0000000000037941 */ /* 0x000fea0003800000 */
.L_x_19379:
        /* <DEDUP_REMOVED lines=24> */
[----:B------:R-:W-:Y:S02]  /*9a30*/  IMAD.MOV.U32 R4, RZ, RZ, R2 ;  /* 0x000000ffff047224 */ /* 0x000fe400078e0002 */
[----:B------:R-:W-:-:S07]  /*9a40*/  IMAD.MOV.U32 R5, RZ, RZ, R3 ;  /* 0x000000ffff057224 */ /* 0x000fce00078e0003 */
.L_x_19382:
[----:B------:R-:W-:Y:S05]  /*9a50*/  BSYNC B3 ;  /* 0x0000000000037941 */ /* 0x000fea0003800000 */
.L_x_19381:
        /* <DEDUP_REMOVED lines=136> */
.L_x_19384:
[----:B------:R-:W-:Y:S05]  /*a2e0*/  BSYNC B0 ;  /* 0x0000000000007941 */ /* 0x000fea0003800000 */
.L_x_19383:
        /* <DEDUP_REMOVED lines=8> */
.L_x_19386:
[----:B------:R-:W-:Y:S05]  /*a370*/  BSYNC B3 ;  /* 0x0000000000037941 */ /* 0x000fea0003800000 */
.L_x_19385:
        /* <DEDUP_REMOVED lines=74> */
.L_x_19388:
[----:B------:R-:W-:Y:S05]  /*a820*/  BSYNC B0 ;  /* 0x0000000000007941 */ /* 0x000fea0003800000 */
.L_x_19387:
[----:B------:R-:W-:Y:S02]  /*a830*/  LOP3.LUT R3, R7, 0x80000000, R15, 0xb8, !PT ;  /* 0x8000000007037812 */ /* 0x000fe400078eb80f */
[----:B------:R-:W-:Y:S02]  /*a840*/  FSEL R6, R4, R6, P1 ;  /* 0x0000000604067208 */ /* 0x000fe40000800000 */
[----:B------:R-:W-:-:S07]  /*a850*/  FSEL R7, R5, R3, P1 ;  /* 0x0000000305077208 */ /* 0x000fce0000800000 */
.L_x_19346:
[----:B------:R-:W-:Y:S05]  /*a860*/  BSYNC B2 ;  /* 0x0000000000027941 */ /* 0x000fea0003800000 */
.L_x_19335:
        /* <DEDUP_REMOVED lines=8> */
.L_x_19256:
        /* <DEDUP_REMOVED lines=17> */
.L_x_19258:
[----:B------:R-:W-:Y:S05]  /*aa00*/  BSYNC B1 ;  /* 0x0000000000017941 */ /* 0x000fea0003800000 */
.L_x_19255:
        /* <DEDUP_REMOVED lines=132> */
[----:B------:R-:W-:Y:S05]  /*b250*/  CALL.REL.NOINC `($__internal_34_$__cuda_sm20_dsqrt_rn_f64_mediumpath_v1) ;  /* 0x000009fc00907944 */ /* 0x000fea0003c00000 */
[----:B------:R-:W-:-:S07]  /*b260*/  IMAD.MOV.U32 R2, RZ, RZ, R4 ;  /* 0x000000ffff027224 */ /* 0x000fce00078e0004 */
.L_x_19396:
[----:B------:R-:W-:Y:S05]  /*b270*/  BSYNC B3 ;  /* 0x0000000000037941 */ /* 0x000fea0003800000 */
.L_x_19395:
        /* <DEDUP_REMOVED lines=82> */
.L_x_19394:
        /* <DEDUP_REMOVED lines=35> */
[----:B------:R-:W-:Y:S05]  /*b9d0*/  CALL.REL.NOINC `($__internal_33_$__cuda_sm20_div_rn_f64_full) ;  /* 0x000009f0001c7944 */ /* 0x000fea0003c00000 */
.L_x_19404:
[----:B------:R-:W-:Y:S05]  /*b9e0*/  BSYNC B4 ;  /* 0x0000000000047941 */ /* 0x000fea0003800000 */
.L_x_19403:
[----:B------:R-:W-:Y:S01]  /*b9f0*/  IMAD.MOV.U32 R52, RZ, RZ, R2 ;  /* 0x000000ffff347224 */ /* 0x000fe200078e0002 */
[----:B------:R-:W-:Y:S01]  /*ba00*/  MOV R53, R3 ;  /* 0x0000000300357202 */ /* 0x000fe20000000f00 */
[----:B------:R-:W-:Y:S06]  /*ba10*/  BRA `(.L_x_19402) ;  /* 0x0000000000047947 */ /* 0x000fec0003800000 */
.L_x_19401:
[----:B------:R-:W-:-:S11]  /*ba20*/  DADD R52, -R62, R50 ;  /* 0x000000003e347229 */ /* 0x000fd60000000132 */
.L_x_19402:
[----:B------:R-:W-:Y:S05]  /*ba30*/  BSYNC B3 ;  /* 0x0000000000037941 */ /* 0x000fea0003800000 */
.L_x_19400:
        /* <DEDUP_REMOVED lines=31> */
.L_x_19409:
[----:B------:R-:W-:Y:S05]  /*bc30*/  BSYNC B4 ;  /* 0x0000000000047941 */ /* 0x000fea0003800000 */
.L_x_19408:
[----:B------:R-:W-:Y:S05]  /*bc40*/  BRA `(.L_x_19407) ;  /* 0x0000000000047947 */ /* 0x000fea0003800000 */
.L_x_19406:
[----:B------:R-:W-:-:S11]  /*bc50*/  DADD R2, R46, -R8 ;  /* 0x000000002e027229 */ /* 0x000fd60000000808 */
.L_x_19407:
[----:B------:R-:W-:Y:S05]  /*bc60*/  BSYNC B3 ;  /* 0x0000000000037941 */ /* 0x000fea0003800000 */
.L_x_19405:
        /* <DEDUP_REMOVED lines=26> */
[----:B------:R-:W-:Y:S05]  /*be10*/  CALL.REL.NOINC `($__internal_34_$__cuda_sm20_dsqrt_rn_f64_mediumpath_v1) ;  /* 0x000009f000a07944 */ /* 0x000fea0003c00000 */
[----:B------:R-:W-:Y:S02]  /*be20*/  IMAD.MOV.U32 R6, RZ, RZ, R4 ;  /* 0x000000ffff067224 */ /* 0x000fe400078e0004 */
[----:B------:R-:W-:-:S07]  /*be30*/  IMAD.MOV.U32 R7, RZ, RZ, R3 ;  /* 0x000000ffff077224 */ /* 0x000fce00078e0003 */
.L_x_19411:
[----:B------:R-:W-:Y:S05]  /*be40*/  BSYNC B3 ;  /* 0x0000000000037941 */ /* 0x000fea0003800000 */
.L_x_19410:
        /* <DEDUP_REMOVED lines=86> */
.L_x_19412:
        /* <DEDUP_REMOVED lines=21> */
[----:B------:R-:W-:Y:S05]  /*c500*/  CALL.REL.NOINC `($__internal_33_$__cuda_sm20_div_rn_f64_full) ;  /* 0x000009e400507944 */ /* 0x000fea0003c00000 */
.L_x_19414:
[----:B------:R-:W-:Y:S05]  /*c510*/  BSYNC B3 ;  /* 0x0000000000037941 */ /* 0x000fea0003800000 */
.L_x_19413:
        /* <DEDUP_REMOVED lines=30> */
.L_x_19399:
        /* <DEDUP_REMOVED lines=24> */
[----:B------:R-:W-:-:S07]  /*c880*/  IMAD.MOV.U32 R2, RZ, RZ, R4 ;  /* 0x000000ffff027224 */ /* 0x000fce00078e0004 */
.L_x_19417:
[----:B------:R-:W-:Y:S05]  /*c890*/  BSYNC B3 ;  /* 0x0000000000037941 */ /* 0x000fea0003800000 */
.L_x_19416:
        /* <DEDUP_REMOVED lines=27> */
.L_x_19420:
[----:B------:R-:W-:Y:S05]  /*ca50*/  BSYNC B3 ;  /* 0x0000000000037941 */ /* 0x000fea0003800000 */
.L_x_19419:
        /* <DEDUP_REMOVED lines=30> */
.L_x_19418:
        /* <DEDUP_REMOVED lines=76> */
.L_x_19421:
[----:B------:R-:W-:Y:S01]  /*d100*/  IMAD.MOV.U32 R2, RZ, RZ, 0x0 ;  /* 0x00000000ff027424 */ /* 0x000fe200078e00ff */
[----:B------:R-:W-:Y:S01]  /*d110*/  FSETP.NEU.FTZ.AND P0, PT, R5, RZ, PT ;  /* 0x000000ff0500720b */ /* 0x000fe20003f1d000 */
[----:B------:R-:W-:-:S06]  /*d120*/  IMAD.MOV.U32 R3, RZ, RZ, 0x7ff00000 ;  /* 0x7ff00000ff037424 */ /* 0x000fcc00078e00ff */
[----:B------:R-:W-:-:S10]  /*d130*/  DFMA R2, R4, R2, +INF ;  /* 0x7ff000000402742b */ /* 0x000fd40000000002 */
[----:B------:R-:W-:Y:S02]  /*d140*/  FSEL R64, R2, RZ, P0 ;  /* 0x000000ff02407208 */ /* 0x000fe40000000000 */
[----:B------:R-:W-:Y:S01]  /*d150*/  FSEL R65, R3, -QNAN , P0 ;  /* 0xfff0000003417808 */ /* 0x000fe20000000000 */
[----:B------:R-:W-:Y:S06]  /*d160*/  BRA `(.L_x_19397) ;  /* 0x00000004003c7947 */ /* 0x000fec0003800000 */
.L_x_19415:
        /* <DEDUP_REMOVED lines=24> */
[----:B------:R-:W-:Y:S05]  /*d2f0*/  CALL.REL.NOINC `($__internal_34_$__cuda_sm20_dsqrt_rn_f64_mediumpath_v1) ;  /* 0x000009dc00687944 */ /* 0x000fea0003c00000 */
[----:B------:R-:W-:-:S07]  /*d300*/  IMAD.MOV.U32 R5, RZ, RZ, R3 ;  /* 0x000000ffff057224 */ /* 0x000fce00078e0003 */
.L_x_19423:
[----:B------:R-:W-:Y:S05]  /*d310*/  BSYNC B3 ;  /* 0x0000000000037941 */ /* 0x000fea0003800000 */
.L_x_19422:
        /* <DEDUP_REMOVED lines=20> */
[----:B------:R-:W-:Y:S05]  /*d460*/  CALL.REL.NOINC `($__internal_33_$__cuda_sm20_div_rn_f64_full) ;  /* 0x000009d400787944 */ /* 0x000fea0003c00000 */
.L_x_19425:
[----:B------:R-:W-:Y:S05]  /*d470*/  BSYNC B3 ;  /* 0x0000000000037941 */ /* 0x000fea0003800000 */
.L_x_19424:
[----:B------:R-:W-:Y:S02]  /*d480*/  IMAD.MOV.U32 R64, RZ, RZ, R2 ;  /* 0x000000ffff407224 */ /* 0x000fe400078e0002 */
[----:B------:R-:W-:Y:S01]  /*d490*/  IMAD.MOV.U32 R65, RZ, RZ, R3 ;  /* 0x000000ffff417224 */ /* 0x000fe200078e0003 */
[----:B------:R-:W-:Y:S06]  /*d4a0*/  BRA `(.L_x_19397) ;  /* 0x00000000006c7947 */ /* 0x000fec0003800000 */
.L_x_19398:
        /* <DEDUP_REMOVED lines=22> */
[----:B------:R-:W-:Y:S05]  /*d610*/  CALL.REL.NOINC `($__internal_34_$__cuda_sm20_dsqrt_rn_f64_mediumpath_v1) ;  /* 0x000009d800a07944 */ /* 0x000fea0003c00000 */
[----:B------:R-:W-:-:S07]  /*d620*/  IMAD.MOV.U32 R5, RZ, RZ, R3 ;  /* 0x000000ffff057224 */ /* 0x000fce00078e0003 */
.L_x_19427:
[----:B------:R-:W-:Y:S05]  /*d630*/  BSYNC B3 ;  /* 0x0000000000037941 */ /* 0x000fea0003800000 */
.L_x_19426:
[----:B------:R-:W-:Y:S01]  /*d640*/  MOV R64, R4 ;  /* 0x0000000400407202 */ /* 0x000fe20000000f00 */
[----:B------:R-:W-:-:S07]  /*d650*/  IMAD.MOV.U32 R65, RZ, RZ, R5 ;  /* 0x000000ffff417224 */ /* 0x000fce00078e0005 */
.L_x_19397:
[----:B------:R-:W-:Y:S05]  /*d660*/  BSYNC B2 ;  /* 0x0000000000027941 */ /* 0x000fea0003800000 */
.L_x_19393:
        /* <DEDUP_REMOVED lines=25> */
.L_x_19432:
[----:B------:R-:W-:Y:S05]  /*d800*/  BSYNC B4 ;  /* 0x0000000000047941 */ /* 0x000fea0003800000 */
.L_x_19431:
        /* <DEDUP_REMOVED lines=49> */
.L_x_19434:
        /* <DEDUP_REMOVED lines=71> */
.L_x_19433:
        /* <DEDUP_REMOVED lines=37> */
.L_x_19443:
[----:B------:R-:W-:Y:S05]  /*e1e0*/  BSYNC B6 ;  /* 0x0000000000067941 */ /* 0x000fea0003800000 */
.L_x_19442:
[----:B------:R-:W-:Y:S01]  /*e1f0*/  MOV R52, R2 ;  /* 0x0000000200347202 */ /* 0x000fe20000000f00 */
[----:B------:R-:W-:Y:S01]  /*e200*/  IMAD.MOV.U32 R53, RZ, RZ, R3 ;  /* 0x000000ffff357224 */ /* 0x000fe200078e0003 */
[----:B------:R-:W-:Y:S06]  /*e210*/  BRA `(.L_x_19441) ;  /* 0x0000000000047947 */ /* 0x000fec0003800000 */
.L_x_19440:
[----:B------:R-:W-:-:S11]  /*e220*/  DADD R52, -R62, R50 ;  /* 0x000000003e347229 */ /* 0x000fd60000000132 */
.L_x_19441:
[----:B------:R-:W-:Y:S05]  /*e230*/  BSYNC B5 ;  /* 0x0000000000057941 */ /* 0x000fea0003800000 */
.L_x_19439:
        /* <DEDUP_REMOVED lines=28> */
.L_x_19448:
[----:B------:R-:W-:Y:S05]  /*e400*/  BSYNC B6 ;  /* 0x0000000000067941 */ /* 0x000fea0003800000 */
.L_x_19447:
[----:B------:R-:W-:Y:S01]  /*e410*/  IMAD.MOV.U32 R68, RZ, RZ, R2 ;  /* 0x000000ffff447224 */ /* 0x000fe200078e0002 */
[----:B------:R-:W-:Y:S01]  /*e420*/  MOV R69, R3 ;  /* 0x0000000300457202 */ /* 0x000fe20000000f00 */
[----:B------:R-:W-:Y:S06]  /*e430*/  BRA `(.L_x_19446) ;  /* 0x0000000000047947 */ /* 0x000fec0003800000 */
.L_x_19445:
[----:B------:R-:W-:-:S11]  /*e440*/  DADD R68, -R48, R46 ;  /* 0x0000000030447229 */ /* 0x000fd6000000012e */
.L_x_19446:
[----:B------:R-:W-:Y:S05]  /*e450*/  BSYNC B5 ;  /* 0x0000000000057941 */ /* 0x000fea0003800000 */
.L_x_19444:
        /* <DEDUP_REMOVED lines=25> */
[----:B------:R-:W-:Y:S05]  /*e5f0*/  CALL.REL.NOINC `($__internal_34_$__cuda_sm20_dsqrt_rn_f64_mediumpath_v1) ;  /* 0x000009c800a87944 */ /* 0x000fea0003c00000 */
[----:B------:R-:W-:-:S07]  /*e600*/  IMAD.MOV.U32 R5, RZ, RZ, R3 ;  /* 0x000000ffff057224 */ /* 0x000fce00078e0003 */
.L_x_19450:
[----:B------:R-:W-:Y:S05]  /*e610*/  BSYNC B5 ;  /* 0x0000000000057941 */ /* 0x000fea0003800000 */
.L_x_19449:
[----:B------:R-:W-:Y:S02]  /*e620*/  IMAD.MOV.U32 R46, RZ, RZ, R4 ;  /* 0x000000ffff2e7224 */ /* 0x000fe400078e0004 */
[----:B------:R-:W-:Y:S01]  /*e630*/  IMAD.MOV.U32 R47, RZ, RZ, R5 ;  /* 0x000000ffff2f7224 */ /* 0x000fe200078e0005 */
[----:B------:R-:W-:Y:S06]  /*e640*/  BRA `(.L_x_19451) ;  /* 0x0000000800347947 */ /* 0x000fec0003800000 */
.L_x_19438:
        /* <DEDUP_REMOVED lines=25> */
[----:B------:R-:W-:Y:S05]  /*e7e0*/  CALL.REL.NOINC `($__internal_34_$__cuda_sm20_dsqrt_rn_f64_mediumpath_v1) ;  /* 0x000009c8002c7944 */ /* 0x000fea0003c00000 */
[----:B------:R-:W-:-:S07]  /*e7f0*/  IMAD.MOV.U32 R5, RZ, RZ, R3 ;  /* 0x000000ffff057224 */ /* 0x000fce00078e0003 */
.L_x_19454:
[----:B------:R-:W-:Y:S05]  /*e800*/  BSYNC B5 ;  /* 0x0000000000057941 */ /* 0x000fea0003800000 */
.L_x_19453:
[----:B------:R-:W-:Y:S02]  /*e810*/  IMAD.MOV.U32 R46, RZ, RZ, R4 ;  /* 0x000000ffff2e7224 */ /* 0x000fe400078e0004 */
[----:B------:R-:W-:Y:S01]  /*e820*/  IMAD.MOV.U32 R47, RZ, RZ, R5 ;  /* 0x000000ffff2f7224 */ /* 0x000fe200078e0005 */
[----:B------:R-:W-:Y:S06]  /*e830*/  BRA `(.L_x_19451) ;  /* 0x0000000400b87947 */ /* 0x000fec0003800000 */
.L_x_19452:
        /* <DEDUP_REMOVED lines=26> */
[----:B------:R-:W-:Y:S01]  /*e9e0*/  MOV R8, R4 ;  /* 0x0000000400087202 */ /* 0x000fe20000000f00 */
[----:B------:R-:W-:-:S07]  /*e9f0*/  IMAD.MOV.U32 R9, RZ, RZ, R3 ;  /* 0x000000ffff097224 */ /* 0x000fce00078e0003 */
.L_x_19456:
[----:B------:R-:W-:Y:S05]  /*ea00*/  BSYNC B5 ;  /* 0x0000000000057941 */ /* 0x000fea0003800000 */
.L_x_19455:
        /* <DEDUP_REMOVED lines=21> */
.L_x_19458:
[----:B------:R-:W-:Y:S05]  /*eb60*/  BSYNC B5 ;  /* 0x0000000000057941 */ /* 0x000fea0003800000 */
.L_x_19457:
[----:B------:R-:W-:Y:S01]  /*eb70*/  DMUL R66, R66, 8.11296384146066816958e+31 ;  /* 0x4690000042427828 */ /* 0x000fe20000000000 */
[----:B------:R-:W-:Y:S01]  /*eb80*/  IMAD.MOV.U32 R46, RZ, RZ, R2 ;  /* 0x000000ffff2e7224 */ /* 0x000fe200078e0002 */
[----:B------:R-:W-:Y:S01]  /*eb90*/  MOV R47, R3 ;  /* 0x00000003002f7202 */ /* 0x000fe20000000f00 */
[----:B------:R-:W-:Y:S08]  /*eba0*/  BRA `(.L_x_19451) ;  /* 0x0000000000dc7947 */ /* 0x000ff00003800000 */
.L_x_19437:
        /* <DEDUP_REMOVED lines=22> */
[----:B------:R-:W-:Y:S02]  /*ed10*/  IMAD.MOV.U32 R46, RZ, RZ, R4 ;  /* 0x000000ffff2e7224 */ /* 0x000fe400078e0004 */
[----:B------:R-:W-:-:S07]  /*ed20*/  IMAD.MOV.U32 R47, RZ, RZ, R3 ;  /* 0x000000ffff2f7224 */ /* 0x000fce00078e0003 */
.L_x_19460:
[----:B------:R-:W-:Y:S05]  /*ed30*/  BSYNC B5 ;  /* 0x0000000000057941 */ /* 0x000fea0003800000 */
.L_x_19459:
        /* <DEDUP_REMOVED lines=28> */
.L_x_19462:
[----:B------:R-:W-:Y:S05]  /*ef00*/  BSYNC B5 ;  /* 0x0000000000057941 */ /* 0x000fea0003800000 */
.L_x_19461:
[----:B------:R-:W-:-:S11]  /*ef10*/  DMUL R46, R2, R46 ;  /* 0x0000002e022e7228 */ /* 0x000fd60000000000 */
.L_x_19451:
[----:B------:R-:W-:Y:S05]  /*ef20*/  BSYNC B4 ;  /* 0x0000000000047941 */ /* 0x000fea0003800000 */
.L_x_19436:
[----:B------:R-:W-:Y:S05]  /*ef30*/  BRA `(.L_x_19463) ;  /* 0x0000000000087947 */ /* 0x000fea0003800000 */
.L_x_19430:
[----:B------:R-:W-:Y:S02]  /*ef40*/  DMUL R46, R44, 9.00719925474099200000e+15 ;  /* 0x434000002c2e7828 */ /* 0x000fe40000000000 */
[----:B------:R-:W-:-:S11]  /*ef50*/  DMUL R66, R66, 9.00719925474099200000e+15 ;  /* 0x4340000042427828 */ /* 0x000fd60000000000 */
.L_x_19463:
[----:B------:R-:W-:Y:S05]  /*ef60*/  BSYNC B2 ;  /* 0x0000000000027941 */ /* 0x000fea0003800000 */
.L_x_19429:
        /* <DEDUP_REMOVED lines=28> */
.L_x_19465:
[----:B------:R-:W-:Y:S05]  /*f130*/  BSYNC B2 ;  /* 0x0000000000027941 */ /* 0x000fea0003800000 */
.L_x_19464:
        /* <DEDUP_REMOVED lines=82> */
.L_x_19467:
[----:B------:R-:W-:Y:S02]  /*f660*/  FSEL R2, RZ, 3.37028055040000000000e+12, P1 ;  /* 0x54442d18ff027808 */ /* 0x000fe40000800000 */
[----:B------:R-:W-:-:S07]  /*f670*/  FSEL R3, RZ, 2.1426990032196044922, P1 ;  /* 0x400921fbff037808 */ /* 0x000fce0000800000 */
.L_x_19468:
[----:B------:R-:W-:Y:S05]  /*f680*/  BSYNC B0 ;  /* 0x0000000000007941 */ /* 0x000fea0003800000 */
.L_x_19466:
[----:B------:R-:W-:Y:S01]  /*f690*/  DADD R46, |R46|, |R66| ;  /* 0x000000002e2e7229 */ /* 0x000fe20000000642 */
[----:B------:R-:W-:-:S07]  /*f6a0*/  LOP3.LUT R67, R3, 0x80000000, R67, 0xb8, !PT ;  /* 0x8000000003437812 */ /* 0x000fce00078eb843 */
[----:B------:R-:W-:-:S06]  /*f6b0*/  DSETP.GTU.AND P0, PT, |R46|, +INF , PT ;  /* 0x7ff000002e00742a */ /* 0x000fcc0003f0c200 */
[----:B------:R-:W-:Y:S02]  /*f6c0*/  FSEL R2, R46, R2, P0 ;  /* 0x000000022e027208 */ /* 0x000fe40000000000 */
[----:B------:R-:W-:-:S07]  /*f6d0*/  FSEL R3, R47, R67, P0 ;  /* 0x000000432f037208 */ /* 0x000fce0000000000 */
.L_x_19435:
[----:B------:R-:W-:Y:S05]  /*f6e0*/  BSYNC B3 ;  /* 0x0000000000037941 */ /* 0x000fea0003800000 */
.L_x_19428:
[----:B------:R-:W-:Y:S01]  /*f6f0*/  LOP3.LUT R19, R3, 0x80000000, R19, 0xb8, !PT ;  /* 0x8000000003137812 */ /* 0x000fe200078eb813 */
[----:B------:R-:W-:Y:S01]  /*f700*/  IMAD.MOV.U32 R16, RZ, RZ, R64 ;  /* 0x000000ffff107224 */ /* 0x000fe200078e0040 */
[----:B------:R-:W-:Y:S02]  /*f710*/  LOP3.LUT R17, R65, 0x80000000, R17, 0xb8, !PT ;  /* 0x8000000041117812 */ /* 0x000fe400078eb811 */
[----:B------:R-:W-:Y:S01]  /*f720*/  MOV R18, R2 ;  /* 0x0000000200127202 */ /* 0x000fe20000000f00 */
[----:B------:R-:W-:Y:S06]  /*f730*/  BRA `(.L_x_19392) ;  /* 0x0000005800e07947 */ /* 0x000fec0003800000 */
.L_x_19391:
        /* <DEDUP_REMOVED lines=113> */
.L_x_19474:
[----:B------:R-:W-:Y:S05]  /*fe50*/  BSYNC B0 ;  /* 0x0000000000007941 */ /* 0x000fea0003800000 */
.L_x_19473:
[----:B------:R-:W-:Y:S04]  /*fe60*/  BSSY B3, `(.L_x_19475) ;  /* 0x0000008000037945 */ /* 0x000fe80003800000 */
[----:B------:R-:W-:Y:S05]  /*fe70*/  @P3 BRA P5, `(.L_x_19476) ;  /* 0x0000000000183947 */ /* 0x000fea0002800000 */
[----:B------:R-:W-:Y:S01]  /*fe80*/  IMAD.MOV.U32 R6, RZ, RZ, R48 ;  /* 0x000000ffff067224 */ /* 0x000fe200078e0030 */
[----:B------:R-:W-:Y:S01]  /*fe90*/  MOV R3, R51 ;  /* 0x0000003300037202 */ /* 0x000fe20000000f00 */
[----:B------:R-:W-:Y:S01]  /*fea0*/  IMAD.MOV.U32 R5, RZ, RZ, R49 ;  /* 0x000000ffff057224 */ /* 0x000fe200078e0031 */
[----:B------:R-:W-:Y:S01]  /*feb0*/  MOV R4, 0xfee0 ;  /* 0x0000fee000047802 */ /* 0x000fe20000000f00 */
[----:B------:R-:W-:-:S07]  /*fec0*/  IMAD.MOV.U32 R2, RZ, RZ, R50 ;  /* 0x000000ffff027224 */ /* 0x000fce00078e0032 */
[----:B------:R-:W-:Y:S05]  /*fed0*/  CALL.REL.NOINC `($__internal_33_$__cuda_sm20_div_rn_f64_full) ;  /* 0x000009a800dc7944 */ /* 0x000fea0003c00000 */
.L_x_19476:
[----:B------:R-:W-:Y:S05]  /*fee0*/  BSYNC B3 ;  /* 0x0000000000037941 */ /* 0x000fea0003800000 */
.L_x_19475:
        /* <DEDUP_REMOVED lines=82> */
.L_x_19478:
[----:B------:R-:W-:-:S04]  /*10410*/  ISETP.GE.AND P0, PT, R45, RZ, PT ;  /* 0x000000ff2d00720c */ /* 0x000fc80003f06270 */
[----:B------:R-:W-:Y:S02]  /*10420*/  FSEL R6, RZ, 3.37028055040000000000e+12, P0 ;  /* 0x54442d18ff067808 */ /* 0x000fe40000000000 */
[----:B------:R-:W-:-:S07]  /*10430*/  FSEL R7, RZ, 2.1426990032196044922, P0 ;  /* 0x400921fbff077808 */ /* 0x000fce0000000000 */
.L_x_19479:
[----:B------:R-:W-:Y:S05]  /*10440*/  BSYNC B0 ;  /* 0x0000000000007941 */ /* 0x000fea0003800000 */
.L_x_19477:
[----:B------:R-:W-:Y:S01]  /*10450*/  DADD R2, |R16|, |R18| ;  /* 0x0000000010027229 */ /* 0x000fe20000000612 */
[----:B------:R-:W-:Y:S01]  /*10460*/  LOP3.LUT R11, R7, 0x80000000, R11, 0xb8, !PT ;  /* 0x80000000070b7812 */ /* 0x000fe200078eb80b */
[----:B------:R-:W-:-:S06]  /*10470*/  DMUL R46, R46, 0.5 ;  /* 0x3fe000002e2e7828 */ /* 0x000fcc0000000000 */
[----:B------:R-:W-:-:S06]  /*10480*/  DSETP.GTU.AND P0, PT, |R2|, +INF , PT ;  /* 0x7ff000000200742a */ /* 0x000fcc0003f0c200 */
[----:B------:R-:W-:Y:S02]  /*10490*/  FSEL R6, R2, R6, P0 ;  /* 0x0000000602067208 */ /* 0x000fe40000000000 */
[----:B------:R-:W-:Y:S01]  /*104a0*/  FSEL R7, R3, R11, P0 ;  /* 0x0000000b03077208 */ /* 0x000fe20000000000 */
[----:B------:R-:W-:Y:S06]  /*104b0*/  BRA `(.L_x_19480) ;  /* 0x0000004c00187947 */ /* 0x000fec0003800000 */
.L_x_19472:
        /* <DEDUP_REMOVED lines=135> */
.L_x_19482:
[----:B------:R-:W-:Y:S05]  /*10d30*/  BSYNC B0 ;  /* 0x0000000000007941 */ /* 0x000fea0003800000 */
.L_x_19481:
        /* <DEDUP_REMOVED lines=8> */
.L_x_19484:
[----:B------:R-:W-:Y:S05]  /*10dc0*/  BSYNC B3 ;  /* 0x0000000000037941 */ /* 0x000fea0003800000 */
.L_x_19483:
        /* <DEDUP_REMOVED lines=82> */
.L_x_19486:
[----:B------:R-:W-:-:S04]  /*112f0*/  ISETP.GE.AND P0, PT, R45, RZ, PT ;  /* 0x000000ff2d00720c */ /* 0x000fc80003f06270 */
[----:B------:R-:W-:Y:S02]  /*11300*/  FSEL R6, RZ, 3.37028055040000000000e+12, P0 ;  /* 0x54442d18ff067808 */ /* 0x000fe40000000000 */
[----:B------:R-:W-:-:S07]  /*11310*/  FSEL R7, RZ, 2.1426990032196044922, P0 ;  /* 0x400921fbff077808 */ /* 0x000fce0000000000 */
.L_x_19487:
[----:B------:R-:W-:Y:S05]  /*11320*/  BSYNC B0 ;  /* 0x0000000000007941 */ /* 0x000fea0003800000 */
.L_x_19485:
[----:B------:R-:W-:Y:S01]  /*11330*/  DADD R2, |R16|, |R18| ;  /* 0x0000000010027229 */ /* 0x000fe20000000612 */
[----:B------:R-:W-:-:S07]  /*11340*/  LOP3.LUT R11, R7, 0x80000000, R11, 0xb8, !PT ;  /* 0x80000000070b7812 */ /* 0x000fce00078eb80b */
[----:B------:R-:W-:-:S06]  /*11350*/  DSETP.GTU.AND P0, PT, |R2|, +INF , PT ;  /* 0x7ff000000200742a */ /* 0x000fcc0003f0c200 */
[----:B------:R-:W-:Y:S02]  /*11360*/  FSEL R6, R2, R6, P0 ;  /* 0x0000000602067208 */ /* 0x000fe40000000000 */
[----:B------:R-:W-:Y:S01]  /*11370*/  FSEL R7, R3, R11, P0 ;  /* 0x0000000b03077208 */ /* 0x000fe20000000000 */
[----:B------:R-:W-:Y:S06]  /*11380*/  BRA `(.L_x_19480) ;  /* 0x0000003c00647947 */ /* 0x000fec0003800000 */
.L_x_19471:
        /* <DEDUP_REMOVED lines=22> */
[----:B------:R-:W-:Y:S05]  /*114f0*/  CALL.REL.NOINC `($__internal_33_$__cuda_sm20_div_rn_f64_full) ;  /* 0x0000099400547944 */ /* 0x000fea0003c00000 */
.L_x_19489:
[----:B------:R-:W-:Y:S05]  /*11500*/  BSYNC B3 ;  /* 0x0000000000037941 */ /* 0x000fea0003800000 */
.L_x_19488:
        /* <DEDUP_REMOVED lines=24> */
[----:B------:R-:W-:Y:S02]  /*11690*/  IMAD.MOV.U32 R4, RZ, RZ, R2 ;  /* 0x000000ffff047224 */ /* 0x000fe400078e0002 */
[----:B------:R-:W-:-:S07]  /*116a0*/  IMAD.MOV.U32 R5, RZ, RZ, R3 ;  /* 0x000000ffff057224 */ /* 0x000fce00078e0003 */
.L_x_19491:
[----:B------:R-:W-:Y:S05]  /*116b0*/  BSYNC B3 ;  /* 0x0000000000037941 */ /* 0x000fea0003800000 */
.L_x_19490:
        /* <DEDUP_REMOVED lines=136> */
.L_x_19493:
[----:B------:R-:W-:Y:S05]  /*11f40*/  BSYNC B0 ;  /* 0x0000000000007941 */ /* 0x000fea0003800000 */
.L_x_19492:
[----:B------:R-:W-:Y:S04]  /*11f50*/  BSSY B3, `(.L_x_19494) ;  /* 0x0000008000037945 */ /* 0x000fe80003800000 */
[----:B------:R-:W-:Y:S05]  /*11f60*/  @P3 BRA P5, `(.L_x_19495) ;  /* 0x0000000000183947 */ /* 0x000fea0002800000 */
[----:B------:R-:W-:Y:S01]  /*11f70*/  IMAD.MOV.U32 R6, RZ, RZ, R48 ;  /* 0x000000ffff067224 */ /* 0x000fe200078e0030 */
[----:B------:R-:W-:Y:S01]  /*11f80*/  MOV R4, 0x11fd0 ;  /* 0x00011fd000047802 */ /* 0x000fe20000000f00 */
[----:B------:R-:W-:Y:S02]  /*11f90*/  IMAD.MOV.U32 R5, RZ, RZ, R49 ;  /* 0x000000ffff057224 */ /* 0x000fe400078e0031 */
[----:B------:R-:W-:Y:S02]  /*11fa0*/  IMAD.MOV.U32 R2, RZ, RZ, R50 ;  /* 0x000000ffff027224 */ /* 0x000fe400078e0032 */
[----:B------:R-:W-:-:S07]  /*11fb0*/  IMAD.MOV.U32 R3, RZ, RZ, R51 ;  /* 0x000000ffff037224 */ /* 0x000fce00078e0033 */
[----:B------:R-:W-:Y:S05]  /*11fc0*/  CALL.REL.NOINC `($__internal_33_$__cuda_sm20_div_rn_f64_full) ;  /* 0x0000098800a07944 */ /* 0x000fea0003c00000 */
.L_x_19495:
[----:B------:R-:W-:Y:S05]  /*11fd0*/  BSYNC B3 ;  /* 0x0000000000037941 */ /* 0x000fea0003800000 */
.L_x_19494:
        /* <DEDUP_REMOVED lines=82> */
.L_x_19497:
[----:B------:R-:W-:-:S04]  /*12500*/  ISETP.GE.AND P0, PT, R45, RZ, PT ;  /* 0x000000ff2d00720c */ /* 0x000fc80003f06270 */
[----:B------:R-:W-:Y:S02]  /*12510*/  FSEL R6, RZ, 3.37028055040000000000e+12, P0 ;  /* 0x54442d18ff067808 */ /* 0x000fe40000000000 */
[----:B------:R-:W-:-:S07]  /*12520*/  FSEL R7, RZ, 2.1426990032196044922, P0 ;  /* 0x400921fbff077808 */ /* 0x000fce0000000000 */
.L_x_19498:
[----:B------:R-:W-:Y:S05]  /*12530*/  BSYNC B0 ;  /* 0x0000000000007941 */ /* 0x000fea0003800000 */
.L_x_19496:
[----:B------:R-:W-:Y:S01]  /*12540*/  DADD R2, |R16|, |R18| ;  /* 0x0000000010027229 */ /* 0x000fe20000000612 */
[----:B------:R-:W-:Y:S01]  /*12550*/  LOP3.LUT R11, R7, 0x80000000, R11, 0xb8, !PT ;  /* 0x80000000070b7812 */ /* 0x000fe200078eb80b */
[----:B------:R-:W-:-:S06]  /*12560*/  DADD R46, R46, 1 ;  /* 0x3ff000002e2e7429 */ /* 0x000fcc0000000000 */
[----:B------:R-:W-:-:S06]  /*12570*/  DSETP.GTU.AND P0, PT, |R2|, +INF , PT ;  /* 0x7ff000000200742a */ /* 0x000fcc0003f0c200 */
[----:B------:R-:W-:Y:S02]  /*12580*/  FSEL R6, R2, R6, P0 ;  /* 0x0000000602067208 */ /* 0x000fe40000000000 */
[----:B------:R-:W-:Y:S01]  /*12590*/  FSEL R7, R3, R11, P0 ;  /* 0x0000000b03077208 */ /* 0x000fe20000000000 */
[----:B------:R-:W-:Y:S06]  /*125a0*/  BRA `(.L_x_19480) ;  /* 0x0000002800dc7947 */ /* 0x000fec0003800000 */
.L_x_19470:
        /* <DEDUP_REMOVED lines=108> */
.L_x_19502:
[----:B------:R-:W-:Y:S05]  /*12c70*/  BSYNC B0 ;  /* 0x0000000000007941 */ /* 0x000fea0003800000 */
.L_x_19501:
        /* <DEDUP_REMOVED lines=8> */
.L_x_19504:
[----:B------:R-:W-:Y:S05]  /*12d00*/  BSYNC B3 ;  /* 0x0000000000037941 */ /* 0x000fea0003800000 */
.L_x_19503:
        /* <DEDUP_REMOVED lines=73> */
.L_x_19506:
[----:B------:R-:W-:Y:S05]  /*131a0*/  BSYNC B0 ;  /* 0x0000000000007941 */ /* 0x000fea0003800000 */
.L_x_19505:
[----:B------:R-:W-:Y:S01]  /*131b0*/  LOP3.LUT R3, R7, 0x80000000, R19, 0xb8, !PT ;  /* 0x8000000007037812 */ /* 0x000fe200078eb813 */
[----:B------:R-:W-:Y:S01]  /*131c0*/  DMUL R46, R46, 0.5 ;  /* 0x3fe000002e2e7828 */ /* 0x000fe20000000000 */
[----:B------:R-:W-:Y:S02]  /*131d0*/  FSEL R6, R4, R6, P0 ;  /* 0x0000000604067208 */ /* 0x000fe40000000000 */
[----:B------:R-:W-:Y:S01]  /*131e0*/  FSEL R7, R5, R3, P0 ;  /* 0x0000000305077208 */ /* 0x000fe20000000000 */
[----:B------:R-:W-:Y:S07]  /*131f0*/  BRA `(.L_x_19480) ;  /* 0x0000001c00c87947 */ /* 0x000fee0003800000 */
.L_x_19500:
        /* <DEDUP_REMOVED lines=135> */
.L_x_19508:
[----:B------:R-:W-:Y:S05]  /*13a70*/  BSYNC B0 ;  /* 0x0000000000007941 */ /* 0x000fea0003800000 */
.L_x_19507:
        /* <DEDUP_REMOVED lines=8> */
.L_x_19510:
[----:B------:R-:W-:Y:S05]  /*13b00*/  BSYNC B3 ;  /* 0x0000000000037941 */ /* 0x000fea0003800000 */
.L_x_19509:
        /* <DEDUP_REMOVED lines=73> */
.L_x_19512:
[----:B------:R-:W-:Y:S05]  /*13fa0*/  BSYNC B0 ;  /* 0x0000000000007941 */ /* 0x000fea0003800000 */
.L_x_19511:
[----:B------:R-:W-:Y:S02]  /*13fb0*/  LOP3.LUT R3, R7, 0x80000000, R19, 0xb8, !PT ;  /* 0x8000000007037812 */ /* 0x000fe400078eb813 */
[----:B------:R-:W-:Y:S02]  /*13fc0*/  FSEL R6, R4, R6, P1 ;  /* 0x0000000604067208 */ /* 0x000fe40000800000 */
[----:B------:R-:W-:Y:S01]  /*13fd0*/  FSEL R7, R5, R3, P1 ;  /* 0x0000000305077208 */ /* 0x000fe20000800000 */
[----:B------:R-:W-:Y:S06]  /*13fe0*/  BRA `(.L_x_19480) ;  /* 0x00000010004c7947 */ /* 0x000fec0003800000 */
.L_x_19499:
        /* <DEDUP_REMOVED lines=22> */
[----:B------:R-:W-:Y:S05]  /*14150*/  CALL.REL.NOINC `($__internal_33_$__cuda_sm20_div_rn_f64_full) ;  /* 0x00000968003c7944 */ /* 0x000fea0003c00000 */
.L_x_19514:
[----:B------:R-:W-:Y:S05]  /*14160*/  BSYNC B3 ;  /* 0x0000000000037941 */ /* 0x000fea0003800000 */
.L_x_19513:
        /* <DEDUP_REMOVED lines=23> */
[----:B------:R-:W-:Y:S05]  /*142e0*/  CALL.REL.NOINC `($__internal_33_$__cuda_sm20_div_rn_f64_full) ;  /* 0x0000096400d87944 */ /* 0x000fea0003c00000 */
[----:B------:R-:W-:Y:S02]  /*142f0*/  IMAD.MOV.U32 R4, RZ, RZ, R2 ;  /* 0x000000ffff047224 */ /* 0x000fe400078e0002 */
[----:B------:R-:W-:-:S07]  /*14300*/  IMAD.MOV.U32 R5, RZ, RZ, R3 ;  /* 0x000000ffff057224 */ /* 0x000fce00078e0003 */
.L_x_19516:
[----:B------:R-:W-:Y:S05]  /*14310*/  BSYNC B3 ;  /* 0x0000000000037941 */ /* 0x000fea0003800000 */
.L_x_19515:
        /* <DEDUP_REMOVED lines=136> */
.L_x_19518:
[----:B------:R-:W-:Y:S05]  /*14ba0*/  BSYNC B0 ;  /* 0x0000000000007941 */ /* 0x000fea0003800000 */
.L_x_19517:
[----:B------:R-:W-:Y:S04]  /*14bb0*/  BSSY B3, `(.L_x_19519) ;  /* 0x0000008000037945 */ /* 0x000fe80003800000 */
[----:B------:R-:W-:Y:S05]  /*14bc0*/  @P3 BRA P5, `(.L_x_19520) ;  /* 0x0000000000183947 */ /* 0x000fea0002800000 */
[----:B------:R-:W-:Y:S01]  /*14bd0*/  MOV R6, R44 ;  /* 0x0000002c00067202 */ /* 0x000fe20000000f00 */
[----:B------:R-:W-:Y:S01]  /*14be0*/  IMAD.MOV.U32 R5, RZ, RZ, R45 ;  /* 0x000000ffff057224 */ /* 0x000fe200078e002d */
[----:B------:R-:W-:Y:S01]  /*14bf0*/  MOV R4, 0x14c30 ;  /* 0x00014c3000047802 */ /* 0x000fe20000000f00 */
[----:B------:R-:W-:Y:S02]  /*14c00*/  IMAD.MOV.U32 R2, RZ, RZ, R48 ;  /* 0x000000ffff027224 */ /* 0x000fe400078e0030 */
[----:B------:R-:W-:-:S07]  /*14c10*/  IMAD.MOV.U32 R3, RZ, RZ, R49 ;  /* 0x000000ffff037224 */ /* 0x000fce00078e0031 */
[----:B------:R-:W-:Y:S05]  /*14c20*/  CALL.REL.NOINC `($__internal_33_$__cuda_sm20_div_rn_f64_full) ;  /* 0x0000095c00887944 */ /* 0x000fea0003c00000 */
.L_x_19520:
[----:B------:R-:W-:Y:S05]  /*14c30*/  BSYNC B3 ;  /* 0x0000000000037941 */ /* 0x000fea0003800000 */
.L_x_19519:
        /* <DEDUP_REMOVED lines=74> */
.L_x_19522:
[----:B------:R-:W-:Y:S05]  /*150e0*/  BSYNC B0 ;  /* 0x0000000000007941 */ /* 0x000fea0003800000 */
.L_x_19521:
[----:B------:R-:W-:Y:S02]  /*150f0*/  LOP3.LUT R3, R7, 0x80000000, R19, 0xb8, !PT ;  /* 0x8000000007037812 */ /* 0x000fe400078eb813 */
[----:B------:R-:W-:Y:S02]  /*15100*/  FSEL R6, R4, R6, P1 ;  /* 0x0000000604067208 */ /* 0x000fe40000800000 */
[----:B------:R-:W-:-:S07]  /*15110*/  FSEL R7, R5, R3, P1 ;  /* 0x0000000305077208 */ /* 0x000fce0000800000 */
.L_x_19480:
[----:B------:R-:W-:Y:S05]  /*15120*/  BSYNC B2 ;  /* 0x0000000000027941 */ /* 0x000fea0003800000 */
.L_x_19469:
        /* <DEDUP_REMOVED lines=8> */
.L_x_19390:
        /* <DEDUP_REMOVED lines=17> */
.L_x_19392:
[----:B------:R-:W-:Y:S05]  /*152c0*/  BSYNC B1 ;  /* 0x0000000000017941 */ /* 0x000fea0003800000 */
.L_x_19389:
        /* <DEDUP_REMOVED lines=132> */
[----:B------:R-:W-:Y:S05]  /*15b10*/  CALL.REL.NOINC `($__internal_34_$__cuda_sm20_dsqrt_rn_f64_mediumpath_v1) ;  /* 0x0000095400607944 */ /* 0x000fea0003c00000 */
[----:B------:R-:W-:-:S07]  /*15b20*/  IMAD.MOV.U32 R2, RZ, RZ, R4 ;  /* 0x000000ffff027224 */ /* 0x000fce00078e0004 */
.L_x_19530:
[----:B------:R-:W-:Y:S05]  /*15b30*/  BSYNC B3 ;  /* 0x0000000000037941 */ /* 0x000fea0003800000 */
.L_x_19529:
        /* <DEDUP_REMOVED lines=82> */
.L_x_19528:
        /* <DEDUP_REMOVED lines=36> */
.L_x_19538:
[----:B------:R-:W-:Y:S05]  /*162a0*/  BSYNC B4 ;  /* 0x0000000000047941 */ /* 0x000fea0003800000 */
.L_x_19537:
[----:B------:R-:W-:Y:S02]  /*162b0*/  IMAD.MOV.U32 R52, RZ, RZ, R2 ;  /* 0x000000ffff347224 */ /* 0x000fe400078e0002 */
[----:B------:R-:W-:Y:S01]  /*162c0*/  IMAD.MOV.U32 R53, RZ, RZ, R3 ;  /* 0x000000ffff357224 */ /* 0x000fe200078e0003 */
[----:B------:R-:W-:Y:S06]  /*162d0*/  BRA `(.L_x_19536) ;  /* 0x0000000000047947 */ /* 0x000fec0003800000 */
.L_x_19535:
[----:B------:R-:W-:-:S11]  /*162e0*/  DADD R52, -R62, R50 ;  /* 0x000000003e347229 */ /* 0x000fd60000000132 */
.L_x_19536:
[----:B------:R-:W-:Y:S05]  /*162f0*/  BSYNC B3 ;  /* 0x0000000000037941 */ /* 0x000fea0003800000 */
.L_x_19534:
        /* <DEDUP_REMOVED lines=31> */
.L_x_19543:
[----:B------:R-:W-:Y:S05]  /*164f0*/  BSYNC B4 ;  /* 0x0000000000047941 */ /* 0x000fea0003800000 */
.L_x_19542:
[----:B------:R-:W-:Y:S05]  /*16500*/  BRA `(.L_x_19541) ;  /* 0x0000000000047947 */ /* 0x000fea0003800000 */
.L_x_19540:
[----:B------:R-:W-:-:S11]  /*16510*/  DADD R2, R46, -R8 ;  /* 0x000000002e027229 */ /* 0x000fd60000000808 */
.L_x_19541:
[----:B------:R-:W-:Y:S05]  /*16520*/  BSYNC B3 ;  /* 0x0000000000037941 */ /* 0x000fea0003800000 */
.L_x_19539:
        /* <DEDUP_REMOVED lines=26> */
[----:B------:R-:W-:Y:S05]  /*166d0*/  CALL.REL.NOINC `($__internal_34_$__cuda_sm20_dsqrt_rn_f64_mediumpath_v1) ;  /* 0x0000094800707944 */ /* 0x000fea0003c00000 */
[----:B------:R-:W-:Y:S01]  /*166e0*/  MOV R6, R4 ;  /* 0x0000000400067202 */ /* 0x000fe20000000f00 */
[----:B------:R-:W-:-:S07]  /*166f0*/  IMAD.MOV.U32 R7, RZ, RZ, R3 ;  /* 0x000000ffff077224 */ /* 0x000fce00078e0003 */
.L_x_19545:
[----:B------:R-:W-:Y:S05]  /*16700*/  BSYNC B3 ;  /* 0x0000000000037941 */ /* 0x000fea0003800000 */
.L_x_19544:
        /* <DEDUP_REMOVED lines=86> */
.L_x_19546:
        /* <DEDUP_REMOVED lines=22> */
.L_x_19548:
[----:B------:R-:W-:Y:S05]  /*16dd0*/  BSYNC B3 ;  /* 0x0000000000037941 */ /* 0x000fea0003800000 */
.L_x_19547:
        /* <DEDUP_REMOVED lines=30> */
.L_x_19533:
        /* <DEDUP_REMOVED lines=25> */
.L_x_19551:
[----:B------:R-:W-:Y:S05]  /*17150*/  BSYNC B3 ;  /* 0x0000000000037941 */ /* 0x000fea0003800000 */
.L_x_19550:
        /* <DEDUP_REMOVED lines=27> */
.L_x_19554:
[----:B------:R-:W-:Y:S05]  /*17310*/  BSYNC B3 ;  /* 0x0000000000037941 */ /* 0x000fea0003800000 */
.L_x_19553:
        /* <DEDUP_REMOVED lines=30> */
.L_x_19552:
        /* <DEDUP_REMOVED lines=76> */
.L_x_19555:
[----:B------:R-:W-:Y:S01]  /*179c0*/  IMAD.MOV.U32 R2, RZ, RZ, 0x0 ;  /* 0x00000000ff027424 */ /* 0x000fe200078e00ff */
[----:B------:R-:W-:Y:S01]  /*179d0*/  FSETP.NEU.FTZ.AND P0, PT, R5, RZ, PT ;  /* 0x000000ff0500720b */ /* 0x000fe20003f1d000 */
[----:B------:R-:W-:-:S06]  /*179e0*/  IMAD.MOV.U32 R3, RZ, RZ, 0x7ff00000 ;  /* 0x7ff00000ff037424 */ /* 0x000fcc00078e00ff */
[----:B------:R-:W-:-:S10]  /*179f0*/  DFMA R2, R4, R2, +INF ;  /* 0x7ff000000402742b */ /* 0x000fd40000000002 */
[----:B------:R-:W-:Y:S02]  /*17a00*/  FSEL R64, R2, RZ, P0 ;  /* 0x000000ff02407208 */ /* 0x000fe40000000000 */
[----:B------:R-:W-:Y:S01]  /*17a10*/  FSEL R65, R3, -QNAN , P0 ;  /* 0xfff0000003417808 */ /* 0x000fe20000000000 */
[----:B------:R-:W-:Y:S06]  /*17a20*/  BRA `(.L_x_19531) ;  /* 0x00000004003c7947 */ /* 0x000fec0003800000 */
.L_x_19549:
        /* <DEDUP_REMOVED lines=24> */
[----:B------:R-:W-:Y:S05]  /*17bb0*/  CALL.REL.NOINC `($__internal_34_$__cuda_sm20_dsqrt_rn_f64_mediumpath_v1) ;  /* 0x0000093400387944 */ /* 0x000fea0003c00000 */
[----:B------:R-:W-:-:S07]  /*17bc0*/  IMAD.MOV.U32 R5, RZ, RZ, R3 ;  /* 0x000000ffff057224 */ /* 0x000fce00078e0003 */
.L_x_19557:
[----:B------:R-:W-:Y:S05]  /*17bd0*/  BSYNC B3 ;  /* 0x0000000000037941 */ /* 0x000fea0003800000 */
.L_x_19556:
        /* <DEDUP_REMOVED lines=21> */
.L_x_19559:
[----:B------:R-:W-:Y:S05]  /*17d30*/  BSYNC B3 ;  /* 0x0000000000037941 */ /* 0x000fea0003800000 */
.L_x_19558:
[----:B------:R-:W-:Y:S02]  /*17d40*/  IMAD.MOV.U32 R64, RZ, RZ, R2 ;  /* 0x000000ffff407224 */ /* 0x000fe400078e0002 */
[----:B------:R-:W-:Y:S01]  /*17d50*/  IMAD.MOV.U32 R65, RZ, RZ, R3 ;  /* 0x000000ffff417224 */ /* 0x000fe200078e0003 */
[----:B------:R-:W-:Y:S06]  /*17d60*/  BRA `(.L_x_19531) ;  /* 0x00000000006c7947 */ /* 0x000fec0003800000 */
.L_x_19532:
        /* <DEDUP_REMOVED lines=24> */
.L_x_19561:
[----:B------:R-:W-:Y:S05]  /*17ef0*/  BSYNC B3 ;  /* 0x0000000000037941 */ /* 0x000fea0003800000 */
.L_x_19560:
[----:B------:R-:W-:Y:S01]  /*17f00*/  IMAD.MOV.U32 R64, RZ, RZ, R4 ;  /* 0x000000ffff407224 */ /* 0x000fe200078e0004 */
[----:B------:R-:W-:-:S07]  /*17f10*/  MOV R65, R5 ;  /* 0x0000000500417202 */ /* 0x000fce0000000f00 */
.L_x_19531:
[----:B------:R-:W-:Y:S05]  /*17f20*/  BSYNC B2 ;  /* 0x0000000000027941 */ /* 0x000fea0003800000 */
.L_x_19527:
        /* <DEDUP_REMOVED lines=25> */
.L_x_19566:
[----:B------:R-:W-:Y:S05]  /*180c0*/  BSYNC B4 ;  /* 0x0000000000047941 */ /* 0x000fea0003800000 */
.L_x_19565:
        /* <DEDUP_REMOVED lines=49> */
.L_x_19568:
        /* <DEDUP_REMOVED lines=71> */
.L_x_19567:
        /* <DEDUP_REMOVED lines=37> */
.L_x_19577:
[----:B------:R-:W-:Y:S05]  /*18aa0*/  BSYNC B6 ;  /* 0x0000000000067941 */ /* 0x000fea0003800000 */
.L_x_19576:
[----:B------:R-:W-:Y:S01]  /*18ab0*/  IMAD.MOV.U32 R52, RZ, RZ, R2 ;  /* 0x000000ffff347224 */ /* 0x000fe200078e0002 */
[----:B------:R-:W-:Y:S01]  /*18ac0*/  MOV R53, R3 ;  /* 0x0000000300357202 */ /* 0x000fe20000000f00 */
[----:B------:R-:W-:Y:S06]  /*18ad0*/  BRA `(.L_x_19575) ;  /* 0x0000000000047947 */ /* 0x000fec0003800000 */
.L_x_19574:
[----:B------:R-:W-:-:S11]  /*18ae0*/  DADD R52, -R62, R50 ;  /* 0x000000003e347229 */ /* 0x000fd60000000132 */
.L_x_19575:
[----:B------:R-:W-:Y:S05]  /*18af0*/  BSYNC B5 ;  /* 0x0000000000057941 */ /* 0x000fea0003800000 */
.L_x_19573:
        /* <DEDUP_REMOVED lines=28> */
.L_x_19582:
[----:B------:R-:W-:Y:S05]  /*18cc0*/  BSYNC B6 ;  /* 0x0000000000067941 */ /* 0x000fea0003800000 */
.L_x_19581:
[----:B------:R-:W-:Y:S02]  /*18cd0*/  IMAD.MOV.U32 R68, RZ, RZ, R2 ;  /* 0x000000ffff447224 */ /* 0x000fe400078e0002 */
[----:B------:R-:W-:Y:S01]  /*18ce0*/  IMAD.MOV.U32 R69, RZ, RZ, R3 ;  /* 0x000000ffff457224 */ /* 0x000fe200078e0003 */
[----:B------:R-:W-:Y:S06]  /*18cf0*/  BRA `(.L_x_19580) ;  /* 0x0000000000047947 */ /* 0x000fec0003800000 */
.L_x_19579:
[----:B------:R-:W-:-:S11]  /*18d00*/  DADD R68, -R48, R46 ;  /* 0x0000000030447229 */ /* 0x000fd6000000012e */
.L_x_19580:
[----:B------:R-:W-:Y:S05]  /*18d10*/  BSYNC B5 ;  /* 0x0000000000057941 */ /* 0x000fea0003800000 */
.L_x_19578:
        /* <DEDUP_REMOVED lines=26> */
[----:B------:R-:W-:-:S07]  /*18ec0*/  MOV R5, R3 ;  /* 0x0000000300057202 */ /* 0x000fce0000000f00 */
.L_x_19584:
[----:B------:R-:W-:Y:S05]  /*18ed0*/  BSYNC B5 ;  /* 0x0000000000057941 */ /* 0x000fea0003800000 */
.L_x_19583:
[----:B------:R-:W-:Y:S02]  /*18ee0*/  IMAD.MOV.U32 R46, RZ, RZ, R4 ;  /* 0x000000ffff2e7224 */ /* 0x000fe400078e0004 */
[----:B------:R-:W-:Y:S01]  /*18ef0*/  IMAD.MOV.U32 R47, RZ, RZ, R5 ;  /* 0x000000ffff2f7224 */ /* 0x000fe200078e0005 */
[----:B------:R-:W-:Y:S06]  /*18f00*/  BRA `(.L_x_19585) ;  /* 0x0000000800347947 */ /* 0x000fec0003800000 */
.L_x_19572:
        /* <DEDUP_REMOVED lines=25> */
[----:B------:R-:W-:Y:S05]  /*190a0*/  CALL.REL.NOINC `($__internal_34_$__cuda_sm20_dsqrt_rn_f64_mediumpath_v1) ;  /* 0x0000091c00fc7944 */ /* 0x000fea0003c00000 */
[----:B------:R-:W-:-:S07]  /*190b0*/  IMAD.MOV.U32 R5, RZ, RZ, R3 ;  /* 0x000000ffff057224 */ /* 0x000fce00078e0003 */
.L_x_19588:
[----:B------:R-:W-:Y:S05]  /*190c0*/  BSYNC B5 ;  /* 0x0000000000057941 */ /* 0x000fea0003800000 */
.L_x_19587:
[----:B------:R-:W-:Y:S02]  /*190d0*/  IMAD.MOV.U32 R46, RZ, RZ, R4 ;  /* 0x000000ffff2e7224 */ /* 0x000fe400078e0004 */
[----:B------:R-:W-:Y:S01]  /*190e0*/  IMAD.MOV.U32 R47, RZ, RZ, R5 ;  /* 0x000000ffff2f7224 */ /* 0x000fe200078e0005 */
[----:B------:R-:W-:Y:S06]  /*190f0*/  BRA `(.L_x_19585) ;  /* 0x0000000400b87947 */ /* 0x000fec0003800000 */
.L_x_19586:
        /* <DEDUP_REMOVED lines=26> */
[----:B------:R-:W-:Y:S01]  /*192a0*/  IMAD.MOV.U32 R8, RZ, RZ, R4 ;  /* 0x000000ffff087224 */ /* 0x000fe200078e0004 */
[----:B------:R-:W-:-:S07]  /*192b0*/  MOV R9, R3 ;  /* 0x0000000300097202 */ /* 0x000fce0000000f00 */
.L_x_19590:
[----:B------:R-:W-:Y:S05]  /*192c0*/  BSYNC B5 ;  /* 0x0000000000057941 */ /* 0x000fea0003800000 */
.L_x_19589:
        /* <DEDUP_REMOVED lines=21> */
.L_x_19592:
[----:B------:R-:W-:Y:S05]  /*19420*/  BSYNC B5 ;  /* 0x0000000000057941 */ /* 0x000fea0003800000 */
.L_x_19591:
[----:B------:R-:W-:Y:S01]  /*19430*/  DMUL R66, R66, 8.11296384146066816958e+31 ;  /* 0x4690000042427828 */ /* 0x000fe20000000000 */
[----:B------:R-:W-:Y:S02]  /*19440*/  IMAD.MOV.U32 R46, RZ, RZ, R2 ;  /* 0x000000ffff2e7224 */ /* 0x000fe400078e0002 */
[----:B------:R-:W-:Y:S01]  /*19450*/  IMAD.MOV.U32 R47, RZ, RZ, R3 ;  /* 0x000000ffff2f7224 */ /* 0x000fe200078e0003 */
[----:B------:R-:W-:Y:S07]  /*19460*/  BRA `(.L_x_19585) ;  /* 0x0000000000dc7947 */ /* 0x000fee0003800000 */
.L_x_19571:
        /* <DEDUP_REMOVED lines=22> */
[----:B------:R-:W-:Y:S01]  /*195d0*/  MOV R46, R4 ;  /* 0x00000004002e7202 */ /* 0x000fe20000000f00 */
[----:B------:R-:W-:-:S07]  /*195e0*/  IMAD.MOV.U32 R47, RZ, RZ, R3 ;  /* 0x000000ffff2f7224 */ /* 0x000fce00078e0003 */
.L_x_19594:
[----:B------:R-:W-:Y:S05]  /*195f0*/  BSYNC B5 ;  /* 0x0000000000057941 */ /* 0x000fea0003800000 */
.L_x_19593:
        /* <DEDUP_REMOVED lines=28> */
.L_x_19596:
[----:B------:R-:W-:Y:S05]  /*197c0*/  BSYNC B5 ;  /* 0x0000000000057941 */ /* 0x000fea0003800000 */
.L_x_19595:
[----:B------:R-:W-:-:S11]  /*197d0*/  DMUL R46, R2, R46 ;  /* 0x0000002e022e7228 */ /* 0x000fd60000000000 */
.L_x_19585:
[----:B------:R-:W-:Y:S05]  /*197e0*/  BSYNC B4 ;  /* 0x0000000000047941 */ /* 0x000fea0003800000 */
.L_x_19570:
[----:B------:R-:W-:Y:S05]  /*197f0*/  BRA `(.L_x_19597) ;  /* 0x0000000000087947 */ /* 0x000fea0003800000 */
.L_x_19564:
[----:B------:R-:W-:Y:S02]  /*19800*/  DMUL R46, R44, 9.00719925474099200000e+15 ;  /* 0x434000002c2e7828 */ /* 0x000fe40000000000 */
[----:B------:R-:W-:-:S11]  /*19810*/  DMUL R66, R66, 9.00719925474099200000e+15 ;  /* 0x4340000042427828 */ /* 0x000fd60000000000 */
.L_x_19597:
[----:B------:R-:W-:Y:S05]  /*19820*/  BSYNC B2 ;  /* 0x0000000000027941 */ /* 0x000fea0003800000 */
.L_x_19563:
        /* <DEDUP_REMOVED lines=28> */
.L_x_19599:
[----:B------:R-:W-:Y:S05]  /*199f0*/  BSYNC B2 ;  /* 0x0000000000027941 */ /* 0x000fea0003800000 */
.L_x_19598:
        /* <DEDUP_REMOVED lines=82> */
.L_x_19601:
[----:B------:R-:W-:Y:S02]  /*19f20*/  FSEL R2, RZ, 3.37028055040000000000e+12, P1 ;  /* 0x54442d18ff027808 */ /* 0x000fe40000800000 */
[----:B------:R-:W-:-:S07]  /*19f30*/  FSEL R3, RZ, 2.1426990032196044922, P1 ;  /* 0x400921fbff037808 */ /* 0x000fce0000800000 */
.L_x_19602:
[----:B------:R-:W-:Y:S05]  /*19f40*/  BSYNC B0 ;  /* 0x0000000000007941 */ /* 0x000fea0003800000 */
.L_x_19600:
[----:B------:R-:W-:Y:S01]  /*19f50*/  DADD R46, |R46|, |R66| ;  /* 0x000000002e2e7229 */ /* 0x000fe20000000642 */
[----:B------:R-:W-:-:S07]  /*19f60*/  LOP3.LUT R67, R3, 0x80000000, R67, 0xb8, !PT ;  /* 0x8000000003437812 */ /* 0x000fce00078eb843 */
[----:B------:R-:W-:-:S06]  /*19f70*/  DSETP.GTU.AND P0, PT, |R46|, +INF , PT ;  /* 0x7ff000002e00742a */ /* 0x000fcc0003f0c200 */
[----:B------:R-:W-:Y:S02]  /*19f80*/  FSEL R2, R46, R2, P0 ;  /* 0x000000022e027208 */ /* 0x000fe40000000000 */
[----:B------:R-:W-:-:S07]  /*19f90*/  FSEL R3, R47, R67, P0 ;  /* 0x000000432f037208 */ /* 0x000fce0000000000 */
.L_x_19569:
[----:B------:R-:W-:Y:S05]  /*19fa0*/  BSYNC B3 ;  /* 0x0000000000037941 */ /* 0x000fea0003800000 */
.L_x_19562:
[----:B------:R-:W-:Y:S01]  /*19fb0*/  LOP3.LUT R23, R3, 0x80000000, R23, 0xb8, !PT ;  /* 0x8000000003177812 */ /* 0x000fe200078eb817 */
[----:B------:R-:W-:Y:S01]  /*19fc0*/  IMAD.MOV.U32 R22, RZ, RZ, R2 ;  /* 0x000000ffff167224 */ /* 0x000fe200078e0002 */
[----:B------:R-:W-:Y:S02]  /*19fd0*/  LOP3.LUT R21, R65, 0x80000000, R21, 0xb8, !PT ;  /* 0x8000000041157812 */ /* 0x000fe400078eb815 */
[----:B------:R-:W-:Y:S01]  /*19fe0*/  MOV R20, R64 ;  /* 0x0000004000147202 */ /* 0x000fe20000000f00 */
[----:B------:R-:W-:Y:S06]  /*19ff0*/  BRA `(.L_x_19526) ;  /* 0x0000005800e07947 */ /* 0x000fec0003800000 */
.L_x_19525:
        /* <DEDUP_REMOVED lines=113> */
.L_x_19608:
[----:B------:R-:W-:Y:S05]  /*1a710*/  BSYNC B0 ;  /* 0x0000000000007941 */ /* 0x000fea0003800000 */
.L_x_19607:
        /* <DEDUP_REMOVED lines=8> */
.L_x_19610:
[----:B------:R-:W-:Y:S05]  /*1a7a0*/  BSYNC B3 ;  /* 0x0000000000037941 */ /* 0x000fea0003800000 */
.L_x_19609:
        /* <DEDUP_REMOVED lines=82> */
.L_x_19612:
[----:B------:R-:W-:-:S04]  /*1acd0*/  ISETP.GE.AND P0, PT, R45, RZ, PT ;  /* 0x000000ff2d00720c */ /* 0x000fc80003f06270 */
[----:B------:R-:W-:Y:S02]  /*1ace0*/  FSEL R6, RZ, 3.37028055040000000000e+12, P0 ;  /* 0x54442d18ff067808 */ /* 0x000fe40000000000 */
[----:B------:R-:W-:-:S07]  /*1acf0*/  FSEL R7, RZ, 2.1426990032196044922, P0 ;  /* 0x400921fbff077808 */ /* 0x000fce0000000000 */
.L_x_19613:
[----:B------:R-:W-:Y:S05]  /*1ad00*/  BSYNC B0 ;  /* 0x0000000000007941 */ /* 0x000fea0003800000 */
.L_x_19611:
[----:B------:R-:W-:Y:S01]  /*1ad10*/  DADD R2, |R20|, |R22| ;  /* 0x0000000014027229 */ /* 0x000fe20000000616 */
[----:B------:R-:W-:Y:S01]  /*1ad20*/  LOP3.LUT R11, R7, 0x80000000, R11, 0xb8, !PT ;  /* 0x80000000070b7812 */ /* 0x000fe200078eb80b */
[----:B------:R-:W-:-:S06]  /*1ad30*/  DMUL R46, R46, 0.5 ;  /* 0x3fe000002e2e7828 */ /* 0x000fcc0000000000 */
[----:B------:R-:W-:-:S06]  /*1ad40*/  DSETP.GTU.AND P0, PT, |R2|, +INF , PT ;  /* 0x7ff000000200742a */ /* 0x000fcc0003f0c200 */
[----:B------:R-:W-:Y:S02]  /*1ad50*/  FSEL R6, R2, R6, P0 ;  /* 0x0000000602067208 */ /* 0x000fe40000000000 */
[----:B------:R-:W-:Y:S01]  /*1ad60*/  FSEL R7, R3, R11, P0 ;  /* 0x0000000b03077208 */ /* 0x000fe20000000000 */
[----:B------:R-:W-:Y:S06]  /*1ad70*/  BRA `(.L_x_19614) ;  /* 0x0000004c00187947 */ /* 0x000fec0003800000 */
.L_x_19606:
        /* <DEDUP_REMOVED lines=135> */
.L_x_19616:
[----:B------:R-:W-:Y:S05]  /*1b5f0*/  BSYNC B0 ;  /* 0x0000000000007941 */ /* 0x000fea0003800000 */
.L_x_19615:
        /* <DEDUP_REMOVED lines=8> */
.L_x_19618:
[----:B------:R-:W-:Y:S05]  /*1b680*/  BSYNC B3 ;  /* 0x0000000000037941 */ /* 0x000fea0003800000 */
.L_x_19617:
        /* <DEDUP_REMOVED lines=82> */
.L_x_19620:
[----:B------:R-:W-:-:S04]  /*1bbb0*/  ISETP.GE.AND P0, PT, R45, RZ, PT ;  /* 0x000000ff2d00720c */ /* 0x000fc80003f06270 */
[----:B------:R-:W-:Y:S02]  /*1bbc0*/  FSEL R6, RZ, 3.37028055040000000000e+12, P0 ;  /* 0x54442d18ff067808 */ /* 0x000fe40000000000 */
[----:B------:R-:W-:-:S07]  /*1bbd0*/  FSEL R7, RZ, 2.1426990032196044922, P0 ;  /* 0x400921fbff077808 */ /* 0x000fce0000000000 */
.L_x_19621:
[----:B------:R-:W-:Y:S05]  /*1bbe0*/  BSYNC B0 ;  /* 0x0000000000007941 */ /* 0x000fea0003800000 */
.L_x_19619:
[----:B------:R-:W-:Y:S01]  /*1bbf0*/  DADD R2, |R20|, |R22| ;  /* 0x0000000014027229 */ /* 0x000fe20000000616 */
[----:B------:R-:W-:-:S07]  /*1bc00*/  LOP3.LUT R11, R7, 0x80000000, R11, 0xb8, !PT ;  /* 0x80000000070b7812 */ /* 0x000fce00078eb80b */
[----:B------:R-:W-:-:S06]  /*1bc10*/  DSETP.GTU.AND P0, PT, |R2|, +INF , PT ;  /* 0x7ff000000200742a */ /* 0x000fcc0003f0c200 */
[----:B------:R-:W-:Y:S02]  /*1bc20*/  FSEL R6, R2, R6, P0 ;  /* 0x0000000602067208 */ /* 0x000fe40000000000 */
[----:B------:R-:W-:Y:S01]  /*1bc30*/  FSEL R7, R3, R11, P0 ;  /* 0x0000000b03077208 */ /* 0x000fe20000000000 */
[----:B------:R-:W-:Y:S06]  /*1bc40*/  BRA `(.L_x_19614) ;  /* 0x0000003c00647947 */ /* 0x000fec0003800000 */
.L_x_19605:
        /* <DEDUP_REMOVED lines=23> */
.L_x_19623:
[----:B------:R-:W-:Y:S05]  /*1bdc0*/  BSYNC B3 ;  /* 0x0000000000037941 */ /* 0x000fea0003800000 */
.L_x_19622:
        /* <DEDUP_REMOVED lines=23> */
[----:B------:R-:W-:Y:S05]  /*1bf40*/  CALL.REL.NOINC `($__internal_33_$__cuda_sm20_div_rn_f64_full) ;  /* 0x000008e800c07944 */ /* 0x000fea0003c00000 */
[----:B------:R-:W-:Y:S02]  /*1bf50*/  IMAD.MOV.U32 R4, RZ, RZ, R2 ;  /* 0x000000ffff047224 */ /* 0x000fe400078e0002 */
[----:B------:R-:W-:-:S07]  /*1bf60*/  IMAD.MOV.U32 R5, RZ, RZ, R3 ;  /* 0x000000ffff057224 */ /* 0x000fce00078e0003 */
.L_x_19625:
[----:B------:R-:W-:Y:S05]  /*1bf70*/  BSYNC B3 ;  /* 0x0000000000037941 */ /* 0x000fea0003800000 */
.L_x_19624:
        /* <DEDUP_REMOVED lines=136> */
.L_x_19627:
[----:B------:R-:W-:Y:S05]  /*1c800*/  BSYNC B0 ;  /* 0x0000000000007941 */ /* 0x000fea0003800000 */
.L_x_19626:
        /* <DEDUP_REMOVED lines=8> */
.L_x_19629:
[----:B------:R-:W-:Y:S05]  /*1c890*/  BSYNC B3 ;  /* 0x0000000000037941 */ /* 0x000fea0003800000 */
.L_x_19628:
        /* <DEDUP_REMOVED lines=82> */
.L_x_19631:
[----:B------:R-:W-:-:S04]  /*1cdc0*/  ISETP.GE.AND P0, PT, R45, RZ, PT ;  /* 0x000000ff2d00720c */ /* 0x000fc80003f06270 */
[----:B------:R-:W-:Y:S02]  /*1cdd0*/  FSEL R6, RZ, 3.37028055040000000000e+12, P0 ;  /* 0x54442d18ff067808 */ /* 0x000fe40000000000 */
[----:B------:R-:W-:-:S07]  /*1cde0*/  FSEL R7, RZ, 2.1426990032196044922, P0 ;  /* 0x400921fbff077808 */ /* 0x000fce0000000000 */
.L_x_19632:
[----:B------:R-:W-:Y:S05]  /*1cdf0*/  BSYNC B0 ;  /* 0x0000000000007941 */ /* 0x000fea0003800000 */
.L_x_19630:
[----:B------:R-:W-:Y:S01]  /*1ce00*/  DADD R2, |R20|, |R22| ;  /* 0x0000000014027229 */ /* 0x000fe20000000616 */
[----:B------:R-:W-:Y:S01]  /*1ce10*/  LOP3.LUT R11, R7, 0x80000000, R11, 0xb8, !PT ;  /* 0x80000000070b7812 */ /* 0x000fe200078eb80b */
[----:B------:R-:W-:-:S06]  /*1ce20*/  DADD R46, R46, 1 ;  /* 0x3ff000002e2e7429 */ /* 0x000fcc0000000000 */
[----:B------:R-:W-:-:S06]  /*1ce30*/  DSETP.GTU.AND P0, PT, |R2|, +INF , PT ;  /* 0x7ff000000200742a */ /* 0x000fcc0003f0c200 */
[----:B------:R-:W-:Y:S02]  /*1ce40*/  FSEL R6, R2, R6, P0 ;  /* 0x0000000602067208 */ /* 0x000fe40000000000 */
[----:B------:R-:W-:Y:S01]  /*1ce50*/  FSEL R7, R3, R11, P0 ;  /* 0x0000000b03077208 */ /* 0x000fe20000000000 */
[----:B------:R-:W-:Y:S06]  /*1ce60*/  BRA `(.L_x_19614) ;  /* 0x0000002800dc7947 */ /* 0x000fec0003800000 */
.L_x_19604:
        /* <DEDUP_REMOVED lines=108> */
.L_x_19636:
[----:B------:R-:W-:Y:S05]  /*1d530*/  BSYNC B0 ;  /* 0x0000000000007941 */ /* 0x000fea0003800000 */
.L_x_19635:
        /* <DEDUP_REMOVED lines=8> */
.L_x_19638:
[----:B------:R-:W-:Y:S05]  /*1d5c0*/  BSYNC B3 ;  /* 0x0000000000037941 */ /* 0x000fea0003800000 */
.L_x_19637:
        /* <DEDUP_REMOVED lines=73> */
.L_x_19640:
[----:B------:R-:W-:Y:S05]  /*1da60*/  BSYNC B0 ;  /* 0x0000000000007941 */ /* 0x000fea0003800000 */
.L_x_19639:
[----:B------:R-:W-:Y:S01]  /*1da70*/  LOP3.LUT R3, R7, 0x80000000, R23, 0xb8, !PT ;  /* 0x8000000007037812 */ /* 0x000fe200078eb817 */
[----:B------:R-:W-:Y:S01]  /*1da80*/  DMUL R46, R46, 0.5 ;  /* 0x3fe000002e2e7828 */ /* 0x000fe20000000000 */
[----:B------:R-:W-:Y:S02]  /*1da90*/  FSEL R6, R4, R6, P0 ;  /* 0x0000000604067208 */ /* 0x000fe40000000000 */
[----:B------:R-:W-:Y:S01]  /*1daa0*/  FSEL R7, R5, R3, P0 ;  /* 0x0000000305077208 */ /* 0x000fe20000000000 */
[----:B------:R-:W-:Y:S07]  /*1dab0*/  BRA `(.L_x_19614) ;  /* 0x0000001c00c87947 */ /* 0x000fee0003800000 */
.L_x_19634:
        /* <DEDUP_REMOVED lines=135> */
.L_x_19642:
[----:B------:R-:W-:Y:S05]  /*1e330*/  BSYNC B0 ;  /* 0x0000000000007941 */ /* 0x000fea0003800000 */
.L_x_19641:
        /* <DEDUP_REMOVED lines=8> */
.L_x_19644:
[----:B------:R-:W-:Y:S05]  /*1e3c0*/  BSYNC B3 ;  /* 0x0000000000037941 */ /* 0x000fea0003800000 */
.L_x_19643:
        /* <DEDUP_REMOVED lines=73> */
.L_x_19646:
[----:B------:R-:W-:Y:S05]  /*1e860*/  BSYNC B0 ;  /* 0x0000000000007941 */ /* 0x000fea0003800000 */
.L_x_19645:
[----:B------:R-:W-:Y:S02]  /*1e870*/  LOP3.LUT R3, R7, 0x80000000, R23, 0xb8, !PT ;  /* 0x8000000007037812 */ /* 0x000fe400078eb817 */
[----:B------:R-:W-:Y:S02]  /*1e880*/  FSEL R6, R4, R6, P1 ;  /* 0x0000000604067208 */ /* 0x000fe40000800000 */
[----:B------:R-:W-:Y:S01]  /*1e890*/  FSEL R7, R5, R3, P1 ;  /* 0x0000000305077208 */ /* 0x000fe20000800000 */
[----:B------:R-:W-:Y:S06]  /*1e8a0*/  BRA `(.L_x_19614) ;  /* 0x00000010004c7947 */ /* 0x000fec0003800000 */
.L_x_19633:
        /* <DEDUP_REMOVED lines=23> */
.L_x_19648:
[----:B------:R-:W-:Y:S05]  /*1ea20*/  BSYNC B3 ;  /* 0x0000000000037941 */ /* 0x000fea0003800000 */
.L_x_19647:
        /* <DEDUP_REMOVED lines=23> */
[----:B------:R-:W-:Y:S05]  /*1eba0*/  CALL.REL.NOINC `($__internal_33_$__cuda_sm20_div_rn_f64_full) ;  /* 0x000008bc00a87944 */ /* 0x000fea0003c00000 */
[----:B------:R-:W-:Y:S02]  /*1ebb0*/  IMAD.MOV.U32 R4, RZ, RZ, R2 ;  /* 0x000000ffff047224 */ /* 0x000fe400078e0002 */
[----:B------:R-:W-:-:S07]  /*1ebc0*/  IMAD.MOV.U32 R5, RZ, RZ, R3 ;  /* 0x000000ffff057224 */ /* 0x000fce00078e0003 */
.L_x_19650:
[----:B------:R-:W-:Y:S05]  /*1ebd0*/  BSYNC B3 ;  /* 0x0000000000037941 */ /* 0x000fea0003800000 */
.L_x_19649:
        /* <DEDUP_REMOVED lines=136> */
.L_x_19652:
[----:B------:R-:W-:Y:S05]  /*1f460*/  BSYNC B0 ;  /* 0x0000000000007941 */ /* 0x000fea0003800000 */
.L_x_19651:
        /* <DEDUP_REMOVED lines=8> */
.L_x_19654:
[----:B------:R-:W-:Y:S05]  /*1f4f0*/  BSYNC B3 ;  /* 0x0000000000037941 */ /* 0x000fea0003800000 */
.L_x_19653:
        /* <DEDUP_REMOVED lines=74> */
.L_x_19656:
[----:B------:R-:W-:Y:S05]  /*1f9a0*/  BSYNC B0 ;  /* 0x0000000000007941 */ /* 0x000fea0003800000 */
.L_x_19655:
[----:B------:R-:W-:Y:S02]  /*1f9b0*/  LOP3.LUT R3, R7, 0x80000000, R23, 0xb8, !PT ;  /* 0x8000000007037812 */ /* 0x000fe400078eb817 */
[----:B------:R-:W-:Y:S02]  /*1f9c0*/  FSEL R6, R4, R6, P1 ;  /* 0x0000000604067208 */ /* 0x000fe40000800000 */
[----:B------:R-:W-:-:S07]  /*1f9d0*/  FSEL R7, R5, R3, P1 ;  /* 0x0000000305077208 */ /* 0x000fce0000800000 */
.L_x_19614:
[----:B------:R-:W-:Y:S05]  /*1f9e0*/  BSYNC B2 ;  /* 0x0000000000027941 */ /* 0x000fea0003800000 */
.L_x_19603:
        /* <DEDUP_REMOVED lines=8> */
.L_x_19524:
        /* <DEDUP_REMOVED lines=17> */
.L_x_19526:
[----:B------:R-:W-:Y:S05]  /*1fb80*/  BSYNC B1 ;  /* 0x0000000000017941 */ /* 0x000fea0003800000 */
.L_x_19523:
        /* <DEDUP_REMOVED lines=134> */
.L_x_19664:
[----:B------:R-:W-:Y:S05]  /*203f0*/  BSYNC B3 ;  /* 0x0000000000037941 */ /* 0x000fea0003800000 */
.L_x_19663:
        /* <DEDUP_REMOVED lines=82> */
.L_x_19662:
        /* <DEDUP_REMOVED lines=36> */
.L_x_19672:
[----:B------:R-:W-:Y:S05]  /*20b60*/  BSYNC B4 ;  /* 0x0000000000047941 */ /* 0x000fea0003800000 */
.L_x_19671:
[----:B------:R-:W-:Y:S02]  /*20b70*/  IMAD.MOV.U32 R52, RZ, RZ, R2 ;  /* 0x000000ffff347224 */ /* 0x000fe400078e0002 */
[----:B------:R-:W-:Y:S01]  /*20b80*/  IMAD.MOV.U32 R53, RZ, RZ, R3 ;  /* 0x000000ffff357224 */ /* 0x000fe200078e0003 */
[----:B------:R-:W-:Y:S06]  /*20b90*/  BRA `(.L_x_19670) ;  /* 0x0000000000047947 */ /* 0x000fec0003800000 */
.L_x_19669:
[----:B------:R-:W-:-:S11]  /*20ba0*/  DADD R52, -R62, R50 ;  /* 0x000000003e347229 */ /* 0x000fd60000000132 */
.L_x_19670:
[----:B------:R-:W-:Y:S05]  /*20bb0*/  BSYNC B3 ;  /* 0x0000000000037941 */ /* 0x000fea0003800000 */
.L_x_19668:
        /* <DEDUP_REMOVED lines=31> */
.L_x_19677:
[----:B------:R-:W-:Y:S05]  /*20db0*/  BSYNC B4 ;  /* 0x0000000000047941 */ /* 0x000fea0003800000 */
.L_x_19676:
[----:B------:R-:W-:Y:S05]  /*20dc0*/  BRA `(.L_x_19675) ;  /* 0x0000000000047947 */ /* 0x000fea0003800000 */
.L_x_19674:
[----:B------:R-:W-:-:S11]  /*20dd0*/  DADD R2, R46, -R8 ;  /* 0x000000002e027229 */ /* 0x000fd60000000808 */
.L_x_19675:
[----:B------:R-:W-:Y:S05]  /*20de0*/  BSYNC B3 ;  /* 0x0000000000037941 */ /* 0x000fea0003800000 */
.L_x_19673:
        /* <DEDUP_REMOVED lines=27> */
[----:B------:R-:W-:Y:S01]  /*20fa0*/  IMAD.MOV.U32 R6, RZ, RZ, R4 ;  /* 0x000000ffff067224 */ /* 0x000fe200078e0004 */
[----:B------:R-:W-:-:S07]  /*20fb0*/  MOV R7, R3 ;  /* 0x0000000300077202 */ /* 0x000fce0000000f00 */
.L_x_19679:
[----:B------:R-:W-:Y:S05]  /*20fc0*/  BSYNC B3 ;  /* 0x0000000000037941 */ /* 0x000fea0003800000 */
.L_x_19678:
        /* <DEDUP_REMOVED lines=86> */
.L_x_19680:
        /* <DEDUP_REMOVED lines=22> */
.L_x_19682:
[----:B------:R-:W-:Y:S05]  /*21690*/  BSYNC B3 ;  /* 0x0000000000037941 */ /* 0x000fea0003800000 */
.L_x_19681:
        /* <DEDUP_REMOVED lines=30> */
.L_x_19667:
        /* <DEDUP_REMOVED lines=25> */
.L_x_19685:
[----:B------:R-:W-:Y:S05]  /*21a10*/  BSYNC B3 ;  /* 0x0000000000037941 */ /* 0x000fea0003800000 */
.L_x_19684:
        /* <DEDUP_REMOVED lines=27> */
.L_x_19688:
[----:B------:R-:W-:Y:S05]  /*21bd0*/  BSYNC B3 ;  /* 0x0000000000037941 */ /* 0x000fea0003800000 */
.L_x_19687:
        /* <DEDUP_REMOVED lines=30> */
.L_x_19686:
        /* <DEDUP_REMOVED lines=76> */
.L_x_19689:
[----:B------:R-:W-:Y:S01]  /*22280*/  IMAD.MOV.U32 R2, RZ, RZ, 0x0 ;  /* 0x00000000ff027424 */ /* 0x000fe200078e00ff */
[----:B------:R-:W-:Y:S01]  /*22290*/  FSETP.NEU.FTZ.AND P0, PT, R5, RZ, PT ;  /* 0x000000ff0500720b */ /* 0x000fe20003f1d000 */
[----:B------:R-:W-:-:S06]  /*222a0*/  IMAD.MOV.U32 R3, RZ, RZ, 0x7ff00000 ;  /* 0x7ff00000ff037424 */ /* 0x000fcc00078e00ff */
[----:B------:R-:W-:-:S10]  /*222b0*/  DFMA R2, R4, R2, +INF ;  /* 0x7ff000000402742b */ /* 0x000fd40000000002 */
[----:B------:R-:W-:Y:S02]  /*222c0*/  FSEL R64, R2, RZ, P0 ;  /* 0x000000ff02407208 */ /* 0x000fe40000000000 */
[----:B------:R-:W-:Y:S01]  /*222d0*/  FSEL R65, R3, -QNAN , P0 ;  /* 0xfff0000003417808 */ /* 0x000fe20000000000 */
[----:B------:R-:W-:Y:S06]  /*222e0*/  BRA `(.L_x_19665) ;  /* 0x00000004003c7947 */ /* 0x000fec0003800000 */
.L_x_19683:
        /* <DEDUP_REMOVED lines=26> */
.L_x_19691:
[----:B------:R-:W-:Y:S05]  /*22490*/  BSYNC B3 ;  /* 0x0000000000037941 */ /* 0x000fea0003800000 */
.L_x_19690:
        /* <DEDUP_REMOVED lines=21> */
.L_x_19693:
[----:B------:R-:W-:Y:S05]  /*225f0*/  BSYNC B3 ;  /* 0x0000000000037941 */ /* 0x000fea0003800000 */
.L_x_19692:
[----:B------:R-:W-:Y:S02]  /*22600*/  IMAD.MOV.U32 R64, RZ, RZ, R2 ;  /* 0x000000ffff407224 */ /* 0x000fe400078e0002 */
[----:B------:R-:W-:Y:S01]  /*22610*/  IMAD.MOV.U32 R65, RZ, RZ, R3 ;  /* 0x000000ffff417224 */ /* 0x000fe200078e0003 */
[----:B------:R-:W-:Y:S06]  /*22620*/  BRA `(.L_x_19665) ;  /* 0x00000000006c7947 */ /* 0x000fec0003800000 */
.L_x_19666:
        /* <DEDUP_REMOVED lines=24> */
.L_x_19695:
[----:B------:R-:W-:Y:S05]  /*227b0*/  BSYNC B3 ;  /* 0x0000000000037941 */ /* 0x000fea0003800000 */
.L_x_19694:
[----:B------:R-:W-:Y:S02]  /*227c0*/  IMAD.MOV.U32 R64, RZ, RZ, R4 ;  /* 0x000000ffff407224 */ /* 0x000fe400078e0004 */
[----:B------:R-:W-:-:S07]  /*227d0*/  IMAD.MOV.U32 R65, RZ, RZ, R5 ;  /* 0x000000ffff417224 */ /* 0x000fce00078e0005 */
.L_x_19665:
[----:B------:R-:W-:Y:S05]  /*227e0*/  BSYNC B2 ;  /* 0x0000000000027941 */ /* 0x000fea0003800000 */
.L_x_19661:
        /* <DEDUP_REMOVED lines=25> */
.L_x_19700:
[----:B------:R-:W-:Y:S05]  /*22980*/  BSYNC B4 ;  /* 0x0000000000047941 */ /* 0x000fea0003800000 */
.L_x_19699:
        /* <DEDUP_REMOVED lines=49> */
.L_x_19702:
        /* <DEDUP_REMOVED lines=71> */
.L_x_19701:
        /* <DEDUP_REMOVED lines=37> */
.L_x_19711:
[----:B------:R-:W-:Y:S05]  /*23360*/  BSYNC B6 ;  /* 0x0000000000067941 */ /* 0x000fea0003800000 */
.L_x_19710:
[----:B------:R-:W-:Y:S02]  /*23370*/  IMAD.MOV.U32 R52, RZ, RZ, R2 ;  /* 0x000000ffff347224 */ /* 0x000fe400078e0002 */
[----:B------:R-:W-:Y:S01]  /*23380*/  IMAD.MOV.U32 R53, RZ, RZ, R3 ;  /* 0x000000ffff357224 */ /* 0x000fe200078e0003 */
[----:B------:R-:W-:Y:S06]  /*23390*/  BRA `(.L_x_19709) ;  /* 0x0000000000047947 */ /* 0x000fec0003800000 */
.L_x_19708:
[----:B------:R-:W-:-:S11]  /*233a0*/  DADD R52, -R62, R50 ;  /* 0x000000003e347229 */ /* 0x000fd60000000132 */
.L_x_19709:
[----:B------:R-:W-:Y:S05]  /*233b0*/  BSYNC B5 ;  /* 0x0000000000057941 */ /* 0x000fea0003800000 */
.L_x_19707:
        /* <DEDUP_REMOVED lines=28> */
.L_x_19716:
[----:B------:R-:W-:Y:S05]  /*23580*/  BSYNC B6 ;  /* 0x0000000000067941 */ /* 0x000fea0003800000 */
.L_x_19715:
[----:B------:R-:W-:Y:S02]  /*23590*/  IMAD.MOV.U32 R68, RZ, RZ, R2 ;  /* 0x000000ffff447224 */ /* 0x000fe400078e0002 */
[----:B------:R-:W-:Y:S01]  /*235a0*/  IMAD.MOV.U32 R69, RZ, RZ, R3 ;  /* 0x000000ffff457224 */ /* 0x000fe200078e0003 */
[----:B------:R-:W-:Y:S06]  /*235b0*/  BRA `(.L_x_19714) ;  /* 0x0000000000047947 */ /* 0x000fec0003800000 */
.L_x_19713:
[----:B------:R-:W-:-:S11]  /*235c0*/  DADD R68, -R48, R46 ;  /* 0x0000000030447229 */ /* 0x000fd6000000012e */
.L_x_19714:
[----:B------:R-:W-:Y:S05]  /*235d0*/  BSYNC B5 ;  /* 0x0000000000057941 */ /* 0x000fea0003800000 */
.L_x_19712:
        /* <DEDUP_REMOVED lines=27> */
.L_x_19718:
[----:B------:R-:W-:Y:S05]  /*23790*/  BSYNC B5 ;  /* 0x0000000000057941 */ /* 0x000fea0003800000 */
.L_x_19717:
[----:B------:R-:W-:Y:S01]  /*237a0*/  MOV R46, R4 ;  /* 0x00000004002e7202 */ /* 0x000fe20000000f00 */
[----:B------:R-:W-:Y:S01]  /*237b0*/  IMAD.MOV.U32 R47, RZ, RZ, R5 ;  /* 0x000000ffff2f7224 */ /* 0x000fe200078e0005 */
[----:B------:R-:W-:Y:S06]  /*237c0*/  BRA `(.L_x_19719) ;  /* 0x0000000800347947 */ /* 0x000fec0003800000 */
.L_x_19706:
        /* <DEDUP_REMOVED lines=27> */
.L_x_19722:
[----:B------:R-:W-:Y:S05]  /*23980*/  BSYNC B5 ;  /* 0x0000000000057941 */ /* 0x000fea0003800000 */
.L_x_19721:
[----:B------:R-:W-:Y:S02]  /*23990*/  IMAD.MOV.U32 R46, RZ, RZ, R4 ;  /* 0x000000ffff2e7224 */ /* 0x000fe400078e0004 */
[----:B------:R-:W-:Y:S01]  /*239a0*/  IMAD.MOV.U32 R47, RZ, RZ, R5 ;  /* 0x000000ffff2f7224 */ /* 0x000fe200078e0005 */
[----:B------:R-:W-:Y:S06]  /*239b0*/  BRA `(.L_x_19719) ;  /* 0x0000000400b87947 */ /* 0x000fec0003800000 */
.L_x_19720:
        /* <DEDUP_REMOVED lines=26> */
[----:B------:R-:W-:Y:S02]  /*23b60*/  IMAD.MOV.U32 R8, RZ, RZ, R4 ;  /* 0x000000ffff087224 */ /* 0x000fe400078e0004 */
[----:B------:R-:W-:-:S07]  /*23b70*/  IMAD.MOV.U32 R9, RZ, RZ, R3 ;  /* 0x000000ffff097224 */ /* 0x000fce00078e0003 */
.L_x_19724:
[----:B------:R-:W-:Y:S05]  /*23b80*/  BSYNC B5 ;  /* 0x0000000000057941 */ /* 0x000fea0003800000 */
.L_x_19723:
        /* <DEDUP_REMOVED lines=21> */
.L_x_19726:
[----:B------:R-:W-:Y:S05]  /*23ce0*/  BSYNC B5 ;  /* 0x0000000000057941 */ /* 0x000fea0003800000 */
.L_x_19725:
[----:B------:R-:W-:Y:S01]  /*23cf0*/  DMUL R66, R66, 8.11296384146066816958e+31 ;  /* 0x4690000042427828 */ /* 0x000fe20000000000 */
[----:B------:R-:W-:Y:S02]  /*23d00*/  IMAD.MOV.U32 R46, RZ, RZ, R2 ;  /* 0x000000ffff2e7224 */ /* 0x000fe400078e0002 */
[----:B------:R-:W-:Y:S01]  /*23d10*/  IMAD.MOV.U32 R47, RZ, RZ, R3 ;  /* 0x000000ffff2f7224 */ /* 0x000fe200078e0003 */
[----:B------:R-:W-:Y:S07]  /*23d20*/  BRA `(.L_x_19719) ;  /* 0x0000000000dc7947 */ /* 0x000fee0003800000 */
.L_x_19705:
        /* <DEDUP_REMOVED lines=22> */
[----:B------:R-:W-:Y:S01]  /*23e90*/  IMAD.MOV.U32 R46, RZ, RZ, R4 ;  /* 0x000000ffff2e7224 */ /* 0x000fe200078e0004 */
[----:B------:R-:W-:-:S07]  /*23ea0*/  MOV R47, R3 ;  /* 0x00000003002f7202 */ /* 0x000fce0000000f00 */
.L_x_19728:
[----:B------:R-:W-:Y:S05]  /*23eb0*/  BSYNC B5 ;  /* 0x0000000000057941 */ /* 0x000fea0003800000 */
.L_x_19727:
        /* <DEDUP_REMOVED lines=28> */
.L_x_19730:
[----:B------:R-:W-:Y:S05]  /*24080*/  BSYNC B5 ;  /* 0x0000000000057941 */ /* 0x000fea0003800000 */
.L_x_19729:
[----:B------:R-:W-:-:S11]  /*24090*/  DMUL R46, R2, R46 ;  /* 0x0000002e022e7228 */ /* 0x000fd60000000000 */
.L_x_19719:
[----:B------:R-:W-:Y:S05]  /*240a0*/  BSYNC B4 ;  /* 0x0000000000047941 */ /* 0x000fea0003800000 */
.L_x_19704:
[----:B------:R-:W-:Y:S05]  /*240b0*/  BRA `(.L_x_19731) ;  /* 0x0000000000087947 */ /* 0x000fea0003800000 */
.L_x_19698:
[----:B------:R-:W-:Y:S02]  /*240c0*/  DMUL R46, R44, 9.00719925474099200000e+15 ;  /* 0x434000002c2e7828 */ /* 0x000fe40000000000 */
[----:B------:R-:W-:-:S11]  /*240d0*/  DMUL R66, R66, 9.00719925474099200000e+15 ;  /* 0x4340000042427828 */ /* 0x000fd60000000000 */
.L_x_19731:
[----:B------:R-:W-:Y:S05]  /*240e0*/  BSYNC B2 ;  /* 0x0000000000027941 */ /* 0x000fea0003800000 */
.L_x_19697:
        /* <DEDUP_REMOVED lines=28> */
.L_x_19733:
[----:B------:R-:W-:Y:S05]  /*242b0*/  BSYNC B2 ;  /* 0x0000000000027941 */ /* 0x000fea0003800000 */
.L_x_19732:
        /* <DEDUP_REMOVED lines=82> */
.L_x_19735:
[----:B------:R-:W-:Y:S02]  /*247e0*/  FSEL R2, RZ, 3.37028055040000000000e+12, P1 ;  /* 0x54442d18ff027808 */ /* 0x000fe40000800000 */
[----:B------:R-:W-:-:S07]  /*247f0*/  FSEL R3, RZ, 2.1426990032196044922, P1 ;  /* 0x400921fbff037808 */ /* 0x000fce0000800000 */
.L_x_19736:
[----:B------:R-:W-:Y:S05]  /*24800*/  BSYNC B0 ;  /* 0x0000000000007941 */ /* 0x000fea0003800000 */
.L_x_19734:
[----:B------:R-:W-:Y:S01]  /*24810*/  DADD R46, |R46|, |R66| ;  /* 0x000000002e2e7229 */ /* 0x000fe20000000642 */
[----:B------:R-:W-:-:S07]  /*24820*/  LOP3.LUT R67, R3, 0x80000000, R67, 0xb8, !PT ;  /* 0x8000000003437812 */ /* 0x000fce00078eb843 */
[----:B------:R-:W-:-:S06]  /*24830*/  DSETP.GTU.AND P0, PT, |R46|, +INF , PT ;  /* 0x7ff000002e00742a */ /* 0x000fcc0003f0c200 */
[----:B------:R-:W-:Y:S02]  /*24840*/  FSEL R2, R46, R2, P0 ;  /* 0x000000022e027208 */ /* 0x000fe40000000000 */
[----:B------:R-:W-:-:S07]  /*24850*/  FSEL R3, R47, R67, P0 ;  /* 0x000000432f037208 */ /* 0x000fce0000000000 */
.L_x_19703:
[----:B------:R-:W-:Y:S05]  /*24860*/  BSYNC B3 ;  /* 0x0000000000037941 */ /* 0x000fea0003800000 */
.L_x_19696:
[----:B------:R-:W-:Y:S01]  /*24870*/  LOP3.LUT R27, R3, 0x80000000, R27, 0xb8, !PT ;  /* 0x80000000031b7812 */ /* 0x000fe200078eb81b */
[----:B------:R-:W-:Y:S01]  /*24880*/  IMAD.MOV.U32 R26, RZ, RZ, R2 ;  /* 0x000000ffff1a7224 */ /* 0x000fe200078e0002 */
[----:B------:R-:W-:Y:S01]  /*24890*/  LOP3.LUT R25, R65, 0x80000000, R25, 0xb8, !PT ;  /* 0x8000000041197812 */ /* 0x000fe200078eb819 */
[----:B------:R-:W-:Y:S01]  /*248a0*/  IMAD.MOV.U32 R24, RZ, RZ, R64 ;  /* 0x000000ffff187224 */ /* 0x000fe200078e0040 */
[----:B------:R-:W-:Y:S06]  /*248b0*/  BRA `(.L_x_19660) ;  /* 0x0000005800e07947 */ /* 0x000fec0003800000 */
.L_x_19659:
        /* <DEDUP_REMOVED lines=113> */
.L_x_19742:
[----:B------:R-:W-:Y:S05]  /*24fd0*/  BSYNC B0 ;  /* 0x0000000000007941 */ /* 0x000fea0003800000 */
.L_x_19741:
        /* <DEDUP_REMOVED lines=8> */
.L_x_19744:
[----:B------:R-:W-:Y:S05]  /*25060*/  BSYNC B3 ;  /* 0x0000000000037941 */ /* 0x000fea0003800000 */
.L_x_19743:
        /* <DEDUP_REMOVED lines=82> */
.L_x_19746:
[----:B------:R-:W-:-:S04]  /*25590*/  ISETP.GE.AND P0, PT, R45, RZ, PT ;  /* 0x000000ff2d00720c */ /* 0x000fc80003f06270 */
[----:B------:R-:W-:Y:S02]  /*255a0*/  FSEL R6, RZ, 3.37028055040000000000e+12, P0 ;  /* 0x54442d18ff067808 */ /* 0x000fe40000000000 */
[----:B------:R-:W-:-:S07]  /*255b0*/  FSEL R7, RZ, 2.1426990032196044922, P0 ;  /* 0x400921fbff077808 */ /* 0x000fce0000000000 */
.L_x_19747:
[----:B------:R-:W-:Y:S05]  /*255c0*/  BSYNC B0 ;  /* 0x0000000000007941 */ /* 0x000fea0003800000 */
.L_x_19745:
[----:B------:R-:W-:Y:S01]  /*255d0*/  DADD R2, |R24|, |R26| ;  /* 0x0000000018027229 */ /* 0x000fe2000000061a */
[----:B------:R-:W-:Y:S01]  /*255e0*/  LOP3.LUT R11, R7, 0x80000000, R11, 0xb8, !PT ;  /* 0x80000000070b7812 */ /* 0x000fe200078eb80b */
[----:B------:R-:W-:-:S06]  /*255f0*/  DMUL R46, R46, 0.5 ;  /* 0x3fe000002e2e7828 */ /* 0x000fcc0000000000 */
[----:B------:R-:W-:-:S06]  /*25600*/  DSETP.GTU.AND P0, PT, |R2|, +INF , PT ;  /* 0x7ff000000200742a */ /* 0x000fcc0003f0c200 */
[----:B------:R-:W-:Y:S02]  /*25610*/  FSEL R6, R2, R6, P0 ;  /* 0x0000000602067208 */ /* 0x000fe40000000000 */
[----:B------:R-:W-:Y:S01]  /*25620*/  FSEL R7, R3, R11, P0 ;  /* 0x0000000b03077208 */ /* 0x000fe20000000000 */
[----:B------:R-:W-:Y:S06]  /*25630*/  BRA `(.L_x_19748) ;  /* 0x0000004c00187947 */ /* 0x000fec0003800000 */
.L_x_19740:
        /* <DEDUP_REMOVED lines=135> */
.L_x_19750:
[----:B------:R-:W-:Y:S05]  /*25eb0*/  BSYNC B0 ;  /* 0x0000000000007941 */ /* 0x000fea0003800000 */
.L_x_19749:
        /* <DEDUP_REMOVED lines=8> */
.L_x_19752:
[----:B------:R-:W-:Y:S05]  /*25f40*/  BSYNC B3 ;  /* 0x0000000000037941 */ /* 0x000fea0003800000 */
.L_x_19751:
        /* <DEDUP_REMOVED lines=82> */
.L_x_19754:
[----:B------:R-:W-:-:S04]  /*26470*/  ISETP.GE.AND P0, PT, R45, RZ, PT ;  /* 0x000000ff2d00720c */ /* 0x000fc80003f06270 */
[----:B------:R-:W-:Y:S02]  /*26480*/  FSEL R6, RZ, 3.37028055040000000000e+12, P0 ;  /* 0x54442d18ff067808 */ /* 0x000fe40000000000 */
[----:B------:R-:W-:-:S07]  /*26490*/  FSEL R7, RZ, 2.1426990032196044922, P0 ;  /* 0x400921fbff077808 */ /* 0x000fce0000000000 */
.L_x_19755:
[----:B------:R-:W-:Y:S05]  /*264a0*/  BSYNC B0 ;  /* 0x0000000000007941 */ /* 0x000fea0003800000 */
.L_x_19753:
[----:B------:R-:W-:Y:S01]  /*264b0*/  DADD R2, |R24|, |R26| ;  /* 0x0000000018027229 */ /* 0x000fe2000000061a */
[----:B------:R-:W-:-:S07]  /*264c0*/  LOP3.LUT R11, R7, 0x80000000, R11, 0xb8, !PT ;  /* 0x80000000070b7812 */ /* 0x000fce00078eb80b */
[----:B------:R-:W-:-:S06]  /*264d0*/  DSETP.GTU.AND P0, PT, |R2|, +INF , PT ;  /* 0x7ff000000200742a */ /* 0x000fcc0003f0c200 */
[----:B------:R-:W-:Y:S02]  /*264e0*/  FSEL R6, R2, R6, P0 ;  /* 0x0000000602067208 */ /* 0x000fe40000000000 */
[----:B------:R-:W-:Y:S01]  /*264f0*/  FSEL R7, R3, R11, P0 ;  /* 0x0000000b03077208 */ /* 0x000fe20000000000 */
[----:B------:R-:W-:Y:S06]  /*26500*/  BRA `(.L_x_19748) ;  /* 0x0000003c00647947 */ /* 0x000fec0003800000 */
.L_x_19739:
        /* <DEDUP_REMOVED lines=22> */
[----:B------:R-:W-:Y:S05]  /*26670*/  CALL.REL.NOINC `($__internal_33_$__cuda_sm20_div_rn_f64_full) ;  /* 0x0000084000f47944 */ /* 0x000fea0003c00000 */
.L_x_19757:
[----:B------:R-:W-:Y:S05]  /*26680*/  BSYNC B3 ;  /* 0x0000000000037941 */ /* 0x000fea0003800000 */
.L_x_19756:
        /* <DEDUP_REMOVED lines=24> */
[----:B------:R-:W-:Y:S02]  /*26810*/  IMAD.MOV.U32 R4, RZ, RZ, R2 ;  /* 0x000000ffff047224 */ /* 0x000fe400078e0002 */
[----:B------:R-:W-:-:S07]  /*26820*/  IMAD.MOV.U32 R5, RZ, RZ, R3 ;  /* 0x000000ffff057224 */ /* 0x000fce00078e0003 */
.L_x_19759:
[----:B------:R-:W-:Y:S05]  /*26830*/  BSYNC B3 ;  /* 0x0000000000037941 */ /* 0x000fea0003800000 */
.L_x_19758:
        /* <DEDUP_REMOVED lines=136> */
.L_x_19761:
[----:B------:R-:W-:Y:S05]  /*270c0*/  BSYNC B0 ;  /* 0x0000000000007941 */ /* 0x000fea0003800000 */
.L_x_19760:
        /* <DEDUP_REMOVED lines=8> */
.L_x_19763:
[----:B------:R-:W-:Y:S05]  /*27150*/  BSYNC B3 ;  /* 0x0000000000037941 */ /* 0x000fea0003800000 */
.L_x_19762:
        /* <DEDUP_REMOVED lines=82> */
.L_x_19765:
[----:B------:R-:W-:-:S04]  /*27680*/  ISETP.GE.AND P0, PT, R45, RZ, PT ;  /* 0x000000ff2d00720c */ /* 0x000fc80003f06270 */
[----:B------:R-:W-:Y:S02]  /*27690*/  FSEL R6, RZ, 3.37028055040000000000e+12, P0 ;  /* 0x54442d18ff067808 */ /* 0x000fe40000000000 */
[----:B------:R-:W-:-:S07]  /*276a0*/  FSEL R7, RZ, 2.1426990032196044922, P0 ;  /* 0x400921fbff077808 */ /* 0x000fce0000000000 */
.L_x_19766:
[----:B------:R-:W-:Y:S05]  /*276b0*/  BSYNC B0 ;  /* 0x0000000000007941 */ /* 0x000fea0003800000 */
.L_x_19764:
[----:B------:R-:W-:Y:S01]  /*276c0*/  DADD R2, |R24|, |R26| ;  /* 0x0000000018027229 */ /* 0x000fe2000000061a */
[----:B------:R-:W-:Y:S01]  /*276d0*/  LOP3.LUT R11, R7, 0x80000000, R11, 0xb8, !PT ;  /* 0x80000000070b7812 */ /* 0x000fe200078eb80b */
[----:B------:R-:W-:-:S06]  /*276e0*/  DADD R46, R46, 1 ;  /* 0x3ff000002e2e7429 */ /* 0x000fcc0000000000 */
[----:B------:R-:W-:-:S06]  /*276f0*/  DSETP.GTU.AND P0, PT, |R2|, +INF , PT ;  /* 0x7ff000000200742a */ /* 0x000fcc0003f0c200 */
[----:B------:R-:W-:Y:S02]  /*27700*/  FSEL R6, R2, R6, P0 ;  /* 0x0000000602067208 */ /* 0x000fe40000000000 */
[----:B------:R-:W-:Y:S01]  /*27710*/  FSEL R7, R3, R11, P0 ;  /* 0x0000000b03077208 */ /* 0x000fe20000000000 */
[----:B------:R-:W-:Y:S06]  /*27720*/  BRA `(.L_x_19748) ;  /* 0x0000002800dc7947 */ /* 0x000fec0003800000 */
.L_x_19738:
        /* <DEDUP_REMOVED lines=108> */
.L_x_19770:
[----:B------:R-:W-:Y:S05]  /*27df0*/  BSYNC B0 ;  /* 0x0000000000007941 */ /* 0x000fea0003800000 */
.L_x_19769:
        /* <DEDUP_REMOVED lines=8> */
.L_x_19772:
[----:B------:R-:W-:Y:S05]  /*27e80*/  BSYNC B3 ;  /* 0x0000000000037941 */ /* 0x000fea0003800000 */
.L_x_19771:
        /* <DEDUP_REMOVED lines=73> */
.L_x_19774:
[----:B------:R-:W-:Y:S05]  /*28320*/  BSYNC B0 ;  /* 0x0000000000007941 */ /* 0x000fea0003800000 */
.L_x_19773:
[----:B------:R-:W-:Y:S01]  /*28330*/  LOP3.LUT R3, R7, 0x80000000, R27, 0xb8, !PT ;  /* 0x8000000007037812 */ /* 0x000fe200078eb81b */
[----:B------:R-:W-:Y:S01]  /*28340*/  DMUL R46, R46, 0.5 ;  /* 0x3fe000002e2e7828 */ /* 0x000fe20000000000 */
[----:B------:R-:W-:Y:S02]  /*28350*/  FSEL R6, R4, R6, P0 ;  /* 0x0000000604067208 */ /* 0x000fe40000000000 */
[----:B------:R-:W-:Y:S01]  /*28360*/  FSEL R7, R5, R3, P0 ;  /* 0x0000000305077208 */ /* 0x000fe20000000000 */
[----:B------:R-:W-:Y:S07]  /*28370*/  BRA `(.L_x_19748) ;  /* 0x0000001c00c87947 */ /* 0x000fee0003800000 */
.L_x_19768:
        /* <DEDUP_REMOVED lines=135> */
.L_x_19776:
[----:B------:R-:W-:Y:S05]  /*28bf0*/  BSYNC B0 ;  /* 0x0000000000007941 */ /* 0x000fea0003800000 */
.L_x_19775:
        /* <DEDUP_REMOVED lines=8> */
.L_x_19778:
[----:B------:R-:W-:Y:S05]  /*28c80*/  BSYNC B3 ;  /* 0x0000000000037941 */ /* 0x000fea0003800000 */
.L_x_19777:
        /* <DEDUP_REMOVED lines=73> */
.L_x_19780:
[----:B------:R-:W-:Y:S05]  /*29120*/  BSYNC B0 ;  /* 0x0000000000007941 */ /* 0x000fea0003800000 */
.L_x_19779:
[----:B------:R-:W-:Y:S02]  /*29130*/  LOP3.LUT R3, R7, 0x80000000, R27, 0xb8, !PT ;  /* 0x8000000007037812 */ /* 0x000fe400078eb81b */
[----:B------:R-:W-:Y:S02]  /*29140*/  FSEL R6, R4, R6, P1 ;  /* 0x0000000604067208 */ /* 0x000fe40000800000 */
[----:B------:R-:W-:Y:S01]  /*29150*/  FSEL R7, R5, R3, P1 ;  /* 0x0000000305077208 */ /* 0x000fe20000800000 */
[----:B------:R-:W-:Y:S06]  /*29160*/  BRA `(.L_x_19748) ;  /* 0x00000010004c7947 */ /* 0x000fec0003800000 */
.L_x_19767:
        /* <DEDUP_REMOVED lines=23> */
.L_x_19782:
[----:B------:R-:W-:Y:S05]  /*292e0*/  BSYNC B3 ;  /* 0x0000000000037941 */ /* 0x000fea0003800000 */
.L_x_19781:
        /* <DEDUP_REMOVED lines=26> */
.L_x_19784:
[----:B------:R-:W-:Y:S05]  /*29490*/  BSYNC B3 ;  /* 0x0000000000037941 */ /* 0x000fea0003800000 */
.L_x_19783:
        /* <DEDUP_REMOVED lines=136> */
.L_x_19786:
[----:B------:R-:W-:Y:S05]  /*29d20*/  BSYNC B0 ;  /* 0x0000000000007941 */ /* 0x000fea0003800000 */
.L_x_19785:
        /* <DEDUP_REMOVED lines=8> */
.L_x_19788:
[----:B------:R-:W-:Y:S05]  /*29db0*/  BSYNC B3 ;  /* 0x0000000000037941 */ /* 0x000fea0003800000 */
.L_x_19787:
        /* <DEDUP_REMOVED lines=74> */
.L_x_19790:
[----:B------:R-:W-:Y:S05]  /*2a260*/  BSYNC B0 ;  /* 0x0000000000007941 */ /* 0x000fea0003800000 */
.L_x_19789:
[----:B------:R-:W-:Y:S02]  /*2a270*/  LOP3.LUT R3, R7, 0x80000000, R27, 0xb8, !PT ;  /* 0x8000000007037812 */ /* 0x000fe400078eb81b */
[----:B------:R-:W-:Y:S02]  /*2a280*/  FSEL R6, R4, R6, P1 ;  /* 0x0000000604067208 */ /* 0x000fe40000800000 */
[----:B------:R-:W-:-:S07]  /*2a290*/  FSEL R7, R5, R3, P1 ;  /* 0x0000000305077208 */ /* 0x000fce0000800000 */
.L_x_19748:
[----:B------:R-:W-:Y:S05]  /*2a2a0*/  BSYNC B2 ;  /* 0x0000000000027941 */ /* 0x000fea0003800000 */
.L_x_19737:
        /* <DEDUP_REMOVED lines=8> */
.L_x_19658:
        /* <DEDUP_REMOVED lines=17> */
.L_x_19660:
[----:B------:R-:W-:Y:S05]  /*2a440*/  BSYNC B1 ;  /* 0x0000000000017941 */ /* 0x000fea0003800000 */
.L_x_19657:
        /* <DEDUP_REMOVED lines=134> */
.L_x_19798:
[----:B------:R-:W-:Y:S05]  /*2acb0*/  BSYNC B3 ;  /* 0x0000000000037941 */ /* 0x000fea0003800000 */
.L_x_19797:
        /* <DEDUP_REMOVED lines=82> */
.L_x_19796:
        /* <DEDUP_REMOVED lines=36> */
.L_x_19806:
[----:B------:R-:W-:Y:S05]  /*2b420*/  BSYNC B4 ;  /* 0x0000000000047941 */ /* 0x000fea0003800000 */
.L_x_19805:
[----:B------:R-:W-:Y:S01]  /*2b430*/  MOV R52, R2 ;  /* 0x0000000200347202 */ /* 0x000fe20000000f00 */
[----:B------:R-:W-:Y:S01]  /*2b440*/  IMAD.MOV.U32 R53, RZ, RZ, R3 ;  /* 0x000000ffff357224 */ /* 0x000fe200078e0003 */
[----:B------:R-:W-:Y:S06]  /*2b450*/  BRA `(.L_x_19804) ;  /* 0x0000000000047947 */ /* 0x000fec0003800000 */
.L_x_19803:
[----:B------:R-:W-:-:S11]  /*2b460*/  DADD R52, -R62, R50 ;  /* 0x000000003e347229 */ /* 0x000fd60000000132 */
.L_x_19804:
[----:B------:R-:W-:Y:S05]  /*2b470*/  BSYNC B3 ;  /* 0x0000000000037941 */ /* 0x000fea0003800000 */
.L_x_19802:
        /* <DEDUP_REMOVED lines=31> */
.L_x_19811:
[----:B------:R-:W-:Y:S05]  /*2b670*/  BSYNC B4 ;  /* 0x0000000000047941 */ /* 0x000fea0003800000 */
.L_x_19810:
[----:B------:R-:W-:Y:S05]  /*2b680*/  BRA `(.L_x_19809) ;  /* 0x0000000000047947 */ /* 0x000fea0003800000 */
.L_x_19808:
[----:B------:R-:W-:-:S11]  /*2b690*/  DADD R2, R46, -R8 ;  /* 0x000000002e027229 */ /* 0x000fd60000000808 */
.L_x_19809:
[----:B------:R-:W-:Y:S05]  /*2b6a0*/  BSYNC B3 ;  /* 0x0000000000037941 */ /* 0x000fea0003800000 */
.L_x_19807:
        /* <DEDUP_REMOVED lines=27> */
[----:B------:R-:W-:Y:S02]  /*2b860*/  IMAD.MOV.U32 R6, RZ, RZ, R4 ;  /* 0x000000ffff067224 */ /* 0x000fe400078e0004 */
[----:B------:R-:W-:-:S07]  /*2b870*/  IMAD.MOV.U32 R7, RZ, RZ, R3 ;  /* 0x000000ffff077224 */ /* 0x000fce00078e0003 */
.L_x_19813:
[----:B------:R-:W-:Y:S05]  /*2b880*/  BSYNC B3 ;  /* 0x0000000000037941 */ /* 0x000fea0003800000 */
.L_x_19812:
        /* <DEDUP_REMOVED lines=86> */
.L_x_19814:
        /* <DEDUP_REMOVED lines=22> */
.L_x_19816:
[----:B------:R-:W-:Y:S05]  /*2bf50*/  BSYNC B3 ;  /* 0x0000000000037941 */ /* 0x000fea0003800000 */
.L_x_19815:
        /* <DEDUP_REMOVED lines=30> */
.L_x_19801:
        /* <DEDUP_REMOVED lines=25> */
.L_x_19819:
[----:B------:R-:W-:Y:S05]  /*2c2d0*/  BSYNC B3 ;  /* 0x0000000000037941 */ /* 0x000fea0003800000 */
.L_x_19818:
        /* <DEDUP_REMOVED lines=27> */
.L_x_19822:
[----:B------:R-:W-:Y:S05]  /*2c490*/  BSYNC B3 ;  /* 0x0000000000037941 */ /* 0x000fea0003800000 */
.L_x_19821:
        /* <DEDUP_REMOVED lines=30> */
.L_x_19820:
        /* <DEDUP_REMOVED lines=76> */
.L_x_19823:
[----:B------:R-:W-:Y:S01]  /*2cb40*/  IMAD.MOV.U32 R2, RZ, RZ, 0x0 ;  /* 0x00000000ff027424 */ /* 0x000fe200078e00ff */
[----:B------:R-:W-:Y:S02]  /*2cb50*/  MOV R3, 0x7ff00000 ;  /* 0x7ff0000000037802 */ /* 0x000fe40000000f00 */
[----:B------:R-:W-:-:S04]  /*2cb60*/  FSETP.NEU.FTZ.AND P0, PT, R5, RZ, PT ;  /* 0x000000ff0500720b */ /* 0x000fc80003f1d000 */
[----:B------:R-:W-:-:S10]  /*2cb70*/  DFMA R2, R4, R2, +INF ;  /* 0x7ff000000402742b */ /* 0x000fd40000000002 */
[----:B------:R-:W-:Y:S02]  /*2cb80*/  FSEL R64, R2, RZ, P0 ;  /* 0x000000ff02407208 */ /* 0x000fe40000000000 */
[----:B------:R-:W-:Y:S01]  /*2cb90*/  FSEL R65, R3, -QNAN , P0 ;  /* 0xfff0000003417808 */ /* 0x000fe20000000000 */
[----:B------:R-:W-:Y:S06]  /*2cba0*/  BRA `(.L_x_19799) ;  /* 0x00000004003c7947 */ /* 0x000fec0003800000 */
.L_x_19817:
        /* <DEDUP_REMOVED lines=24> */
[----:B------:R-:W-:Y:S05]  /*2cd30*/  CALL.REL.NOINC `($__internal_34_$__cuda_sm20_dsqrt_rn_f64_mediumpath_v1) ;  /* 0x000007e000d87944 */ /* 0x000fea0003c00000 */
[----:B------:R-:W-:-:S07]  /*2cd40*/  IMAD.MOV.U32 R5, RZ, RZ, R3 ;  /* 0x000000ffff057224 */ /* 0x000fce00078e0003 */
.L_x_19825:
[----:B------:R-:W-:Y:S05]  /*2cd50*/  BSYNC B3 ;  /* 0x0000000000037941 */ /* 0x000fea0003800000 */
.L_x_19824:
        /* <DEDUP_REMOVED lines=21> */
.L_x_19827:
[----:B------:R-:W-:Y:S05]  /*2ceb0*/  BSYNC B3 ;  /* 0x0000000000037941 */ /* 0x000fea0003800000 */
.L_x_19826:
[----:B------:R-:W-:Y:S02]  /*2cec0*/  IMAD.MOV.U32 R64, RZ, RZ, R2 ;  /* 0x000000ffff407224 */ /* 0x000fe400078e0002 */
[----:B------:R-:W-:Y:S01]  /*2ced0*/  IMAD.MOV.U32 R65, RZ, RZ, R3 ;  /* 0x000000ffff417224 */ /* 0x000fe200078e0003 */
[----:B------:R-:W-:Y:S06]  /*2cee0*/  BRA `(.L_x_19799) ;  /* 0x00000000006c7947 */ /* 0x000fec0003800000 */
.L_x_19800:
        /* <DEDUP_REMOVED lines=24> */
.L_x_19829:
[----:B------:R-:W-:Y:S05]  /*2d070*/  BSYNC B3 ;  /* 0x0000000000037941 */ /* 0x000fea0003800000 */
.L_x_19828:
[----:B------:R-:W-:Y:S01]  /*2d080*/  MOV R64, R4 ;  /* 0x0000000400407202 */ /* 0x000fe20000000f00 */
[----:B------:R-:W-:-:S07]  /*2d090*/  IMAD.MOV.U32 R65, RZ, RZ, R5 ;  /* 0x000000ffff417224 */ /* 0x000fce00078e0005 */
.L_x_19799:
[----:B------:R-:W-:Y:S05]  /*2d0a0*/  BSYNC B2 ;  /* 0x0000000000027941 */ /* 0x000fea0003800000 */
.L_x_19795:
        /* <DEDUP_REMOVED lines=25> */
.L_x_19834:
[----:B------:R-:W-:Y:S05]  /*2d240*/  BSYNC B4 ;  /* 0x0000000000047941 */ /* 0x000fea0003800000 */
.L_x_19833:
        /* <DEDUP_REMOVED lines=49> */
.L_x_19836:
        /* <DEDUP_REMOVED lines=71> */
.L_x_19835:
        /* <DEDUP_REMOVED lines=37> */
.L_x_19845:
[----:B------:R-:W-:Y:S05]  /*2dc20*/  BSYNC B6 ;  /* 0x0000000000067941 */ /* 0x000fea0003800000 */
.L_x_19844:
[----:B------:R-:W-:Y:S02]  /*2dc30*/  IMAD.MOV.U32 R52, RZ, RZ, R2 ;  /* 0x000000ffff347224 */ /* 0x000fe400078e0002 */
[----:B------:R-:W-:Y:S01]  /*2dc40*/  IMAD.MOV.U32 R53, RZ, RZ, R3 ;  /* 0x000000ffff357224 */ /* 0x000fe200078e0003 */
[----:B------:R-:W-:Y:S06]  /*2dc50*/  BRA `(.L_x_19843) ;  /* 0x0000000000047947 */ /* 0x000fec0003800000 */
.L_x_19842:
[----:B------:R-:W-:-:S11]  /*2dc60*/  DADD R52, -R62, R50 ;  /* 0x000000003e347229 */ /* 0x000fd60000000132 */
.L_x_19843:
[----:B------:R-:W-:Y:S05]  /*2dc70*/  BSYNC B5 ;  /* 0x0000000000057941 */ /* 0x000fea0003800000 */
.L_x_19841:
        /* <DEDUP_REMOVED lines=28> */
.L_x_19850:
[----:B------:R-:W-:Y:S05]  /*2de40*/  BSYNC B6 ;  /* 0x0000000000067941 */ /* 0x000fea0003800000 */
.L_x_19849:
[----:B------:R-:W-:Y:S02]  /*2de50*/  IMAD.MOV.U32 R68, RZ, RZ, R2 ;  /* 0x000000ffff447224 */ /* 0x000fe400078e0002 */
[----:B------:R-:W-:Y:S01]  /*2de60*/  IMAD.MOV.U32 R69, RZ, RZ, R3 ;  /* 0x000000ffff457224 */ /* 0x000fe200078e0003 */
[----:B------:R-:W-:Y:S06]  /*2de70*/  BRA `(.L_x_19848) ;  /* 0x0000000000047947 */ /* 0x000fec0003800000 */
.L_x_19847:
[----:B------:R-:W-:-:S11]  /*2de80*/  DADD R68, -R48, R46 ;  /* 0x0000000030447229 */ /* 0x000fd6000000012e */
.L_x_19848:
[----:B------:R-:W-:Y:S05]  /*2de90*/  BSYNC B5 ;  /* 0x0000000000057941 */ /* 0x000fea0003800000 */
.L_x_19846:
        /* <DEDUP_REMOVED lines=27> */
.L_x_19852:
[----:B------:R-:W-:Y:S05]  /*2e050*/  BSYNC B5 ;  /* 0x0000000000057941 */ /* 0x000fea0003800000 */
.L_x_19851:
[----:B------:R-:W-:Y:S01]  /*2e060*/  MOV R46, R4 ;  /* 0x00000004002e7202 */ /* 0x000fe20000000f00 */
[----:B------:R-:W-:Y:S01]  /*2e070*/  IMAD.MOV.U32 R47, RZ, RZ, R5 ;  /* 0x000000ffff2f7224 */ /* 0x000fe200078e0005 */
[----:B------:R-:W-:Y:S06]  /*2e080*/  BRA `(.L_x_19853) ;  /* 0x0000000800347947 */ /* 0x000fec0003800000 */
.L_x_19840:
        /* <DEDUP_REMOVED lines=27> */
.L_x_19856:
[----:B------:R-:W-:Y:S05]  /*2e240*/  BSYNC B5 ;  /* 0x0000000000057941 */ /* 0x000fea0003800000 */
.L_x_19855:
[----:B------:R-:W-:Y:S02]  /*2e250*/  IMAD.MOV.U32 R46, RZ, RZ, R4 ;  /* 0x000000ffff2e7224 */ /* 0x000fe400078e0004 */
[----:B------:R-:W-:Y:S01]  /*2e260*/  IMAD.MOV.U32 R47, RZ, RZ, R5 ;  /* 0x000000ffff2f7224 */ /* 0x000fe200078e0005 */
[----:B------:R-:W-:Y:S06]  /*2e270*/  BRA `(.L_x_19853) ;  /* 0x0000000400b87947 */ /* 0x000fec0003800000 */
.L_x_19854:
        /* <DEDUP_REMOVED lines=28> */
.L_x_19858:
[----:B------:R-:W-:Y:S05]  /*2e440*/  BSYNC B5 ;  /* 0x0000000000057941 */ /* 0x000fea0003800000 */
.L_x_19857:
        /* <DEDUP_REMOVED lines=21> */
.L_x_19860:
[----:B------:R-:W-:Y:S05]  /*2e5a0*/  BSYNC B5 ;  /* 0x0000000000057941 */ /* 0x000fea0003800000 */
.L_x_19859:
[----:B------:R-:W-:Y:S01]  /*2e5b0*/  DMUL R66, R66, 8.11296384146066816958e+31 ;  /* 0x4690000042427828 */ /* 0x000fe20000000000 */
[----:B------:R-:W-:Y:S02]  /*2e5c0*/  IMAD.MOV.U32 R46, RZ, RZ, R2 ;  /* 0x000000ffff2e7224 */ /* 0x000fe400078e0002 */
[----:B------:R-:W-:Y:S01]  /*2e5d0*/  IMAD.MOV.U32 R47, RZ, RZ, R3 ;  /* 0x000000ffff2f7224 */ /* 0x000fe200078e0003 */
[----:B------:R-:W-:Y:S07]  /*2e5e0*/  BRA `(.L_x_19853) ;  /* 0x0000000000dc7947 */ /* 0x000fee0003800000 */
.L_x_19839:
        /* <DEDUP_REMOVED lines=22> */
[----:B------:R-:W-:Y:S02]  /*2e750*/  IMAD.MOV.U32 R46, RZ, RZ, R4 ;  /* 0x000000ffff2e7224 */ /* 0x000fe400078e0004 */
[----:B------:R-:W-:-:S07]  /*2e760*/  IMAD.MOV.U32 R47, RZ, RZ, R3 ;  /* 0x000000ffff2f7224 */ /* 0x000fce00078e0003 */
.L_x_19862:
[----:B------:R-:W-:Y:S05]  /*2e770*/  BSYNC B5 ;  /* 0x0000000000057941 */ /* 0x000fea0003800000 */
.L_x_19861:
        /* <DEDUP_REMOVED lines=28> */
.L_x_19864:
[----:B------:R-:W-:Y:S05]  /*2e940*/  BSYNC B5 ;  /* 0x0000000000057941 */ /* 0x000fea0003800000 */
.L_x_19863:
[----:B------:R-:W-:-:S11]  /*2e950*/  DMUL R46, R2, R46 ;  /* 0x0000002e022e7228 */ /* 0x000fd60000000000 */
.L_x_19853:
[----:B------:R-:W-:Y:S05]  /*2e960*/  BSYNC B4 ;  /* 0x0000000000047941 */ /* 0x000fea0003800000 */
.L_x_19838:
[----:B------:R-:W-:Y:S05]  /*2e970*/  BRA `(.L_x_19865) ;  /* 0x0000000000087947 */ /* 0x000fea0003800000 */
.L_x_19832:
[----:B------:R-:W-:Y:S02]  /*2e980*/  DMUL R46, R44, 9.00719925474099200000e+15 ;  /* 0x434000002c2e7828 */ /* 0x000fe40000000000 */
[----:B------:R-:W-:-:S11]  /*2e990*/  DMUL R66, R66, 9.00719925474099200000e+15 ;  /* 0x4340000042427828 */ /* 0x000fd60000000000 */
.L_x_19865:
[----:B------:R-:W-:Y:S05]  /*2e9a0*/  BSYNC B2 ;  /* 0x0000000000027941 */ /* 0x000fea0003800000 */
.L_x_19831:
        /* <DEDUP_REMOVED lines=28> */
.L_x_19867:
[----:B------:R-:W-:Y:S05]  /*2eb70*/  BSYNC B2 ;  /* 0x0000000000027941 */ /* 0x000fea0003800000 */
.L_x_19866:
        /* <DEDUP_REMOVED lines=82> */
.L_x_19869:
[----:B------:R-:W-:Y:S02]  /*2f0a0*/  FSEL R2, RZ, 3.37028055040000000000e+12, P1 ;  /* 0x54442d18ff027808 */ /* 0x000fe40000800000 */
[----:B------:R-:W-:-:S07]  /*2f0b0*/  FSEL R3, RZ, 2.1426990032196044922, P1 ;  /* 0x400921fbff037808 */ /* 0x000fce0000800000 */
.L_x_19870:
[----:B------:R-:W-:Y:S05]  /*2f0c0*/  BSYNC B0 ;  /* 0x0000000000007941 */ /* 0x000fea0003800000 */
.L_x_19868:
[----:B------:R-:W-:Y:S01]  /*2f0d0*/  DADD R46, |R46|, |R66| ;  /* 0x000000002e2e7229 */ /* 0x000fe20000000642 */
[----:B------:R-:W-:-:S07]  /*2f0e0*/  LOP3.LUT R67, R3, 0x80000000, R67, 0xb8, !PT ;  /* 0x8000000003437812 */ /* 0x000fce00078eb843 */
[----:B------:R-:W-:-:S06]  /*2f0f0*/  DSETP.GTU.AND P0, PT, |R46|, +INF , PT ;  /* 0x7ff000002e00742a */ /* 0x000fcc0003f0c200 */
[----:B------:R-:W-:Y:S02]  /*2f100*/  FSEL R2, R46, R2, P0 ;  /* 0x000000022e027208 */ /* 0x000fe40000000000 */
[----:B------:R-:W-:-:S07]  /*2f110*/  FSEL R3, R47, R67, P0 ;  /* 0x000000432f037208 */ /* 0x000fce0000000000 */
.L_x_19837:
[----:B------:R-:W-:Y:S05]  /*2f120*/  BSYNC B3 ;  /* 0x0000000000037941 */ /* 0x000fea0003800000 */
.L_x_19830:
[----:B------:R-:W-:Y:S01]  /*2f130*/  LOP3.LUT R31, R3, 0x80000000, R31, 0xb8, !PT ;  /* 0x80000000031f7812 */ /* 0x000fe200078eb81f */
[----:B------:R-:W-:Y:S01]  /*2f140*/  IMAD.MOV.U32 R30, RZ, RZ, R2 ;  /* 0x000000ffff1e7224 */ /* 0x000fe200078e0002 */
[----:B------:R-:W-:Y:S02]  /*2f150*/  LOP3.LUT R29, R65, 0x80000000, R29, 0xb8, !PT ;  /* 0x80000000411d7812 */ /* 0x000fe400078eb81d */
[----:B------:R-:W-:Y:S01]  /*2f160*/  MOV R28, R64 ;  /* 0x00000040001c7202 */ /* 0x000fe20000000f00 */
[----:B------:R-:W-:Y:S06]  /*2f170*/  BRA `(.L_x_19794) ;  /* 0x0000005800e07947 */ /* 0x000fec0003800000 */
.L_x_19793:
        /* <DEDUP_REMOVED lines=113> */
.L_x_19876:
[----:B------:R-:W-:Y:S05]  /*2f890*/  BSYNC B0 ;  /* 0x0000000000007941 */ /* 0x000fea0003800000 */
.L_x_19875:
        /* <DEDUP_REMOVED lines=8> */
.L_x_19878:
[----:B------:R-:W-:Y:S05]  /*2f920*/  BSYNC B3 ;  /* 0x0000000000037941 */ /* 0x000fea0003800000 */
.L_x_19877:
        /* <DEDUP_REMOVED lines=82> */
.L_x_19880:
[----:B------:R-:W-:-:S04]  /*2fe50*/  ISETP.GE.AND P0, PT, R45, RZ, PT ;  /* 0x000000ff2d00720c */ /* 0x000fc80003f06270 */
[----:B------:R-:W-:Y:S02]  /*2fe60*/  FSEL R6, RZ, 3.37028055040000000000e+12, P0 ;  /* 0x54442d18ff067808 */ /* 0x000fe40000000000 */
[----:B------:R-:W-:-:S07]  /*2fe70*/  FSEL R7, RZ, 2.1426990032196044922, P0 ;  /* 0x400921fbff077808 */ /* 0x000fce0000000000 */
.L_x_19881:
[----:B------:R-:W-:Y:S05]  /*2fe80*/  BSYNC B0 ;  /* 0x0000000000007941 */ /* 0x000fea0003800000 */
.L_x_19879:
[----:B------:R-:W-:Y:S01]  /*2fe90*/  DADD R2, |R28|, |R30| ;  /* 0x000000001c027229 */ /* 0x000fe2000000061e */
[----:B------:R-:W-:Y:S01]  /*2fea0*/  LOP3.LUT R11, R7, 0x80000000, R11, 0xb8, !PT ;  /* 0x80000000070b7812 */ /* 0x000fe200078eb80b */
[----:B------:R-:W-:-:S06]  /*2feb0*/  DMUL R46, R46, 0.5 ;  /* 0x3fe000002e2e7828 */ /* 0x000fcc0000000000 */
[----:B------:R-:W-:-:S06]  /*2fec0*/  DSETP.GTU.AND P0, PT, |R2|, +INF , PT ;  /* 0x7ff000000200742a */ /* 0x000fcc0003f0c200 */
[----:B------:R-:W-:Y:S02]  /*2fed0*/  FSEL R6, R2, R6, P0 ;  /* 0x0000000602067208 */ /* 0x000fe40000000000 */
[----:B------:R-:W-:Y:S01]  /*2fee0*/  FSEL R7, R3, R11, P0 ;  /* 0x0000000b03077208 */ /* 0x000fe20000000000 */
[----:B------:R-:W-:Y:S06]  /*2fef0*/  BRA `(.L_x_19882) ;  /* 0x0000004c00187947 */ /* 0x000fec0003800000 */
.L_x_19874:
        /* <DEDUP_REMOVED lines=135> */
.L_x_19884:
[----:B------:R-:W-:Y:S05]  /*30770*/  BSYNC B0 ;  /* 0x0000000000007941 */ /* 0x000fea0003800000 */
.L_x_19883:
        /* <DEDUP_REMOVED lines=8> */
.L_x_19886:
[----:B------:R-:W-:Y:S05]  /*30800*/  BSYNC B3 ;  /* 0x0000000000037941 */ /* 0x000fea0003800000 */
.L_x_19885:
        /* <DEDUP_REMOVED lines=82> */
.L_x_19888:
[----:B------:R-:W-:-:S04]  /*30d30*/  ISETP.GE.AND P0, PT, R45, RZ, PT ;  /* 0x000000ff2d00720c */ /* 0x000fc80003f06270 */
[----:B------:R-:W-:Y:S02]  /*30d40*/  FSEL R6, RZ, 3.37028055040000000000e+12, P0 ;  /* 0x54442d18ff067808 */ /* 0x000fe40000000000 */
[----:B------:R-:W-:-:S07]  /*30d50*/  FSEL R7, RZ, 2.1426990032196044922, P0 ;  /* 0x400921fbff077808 */ /* 0x000fce0000000000 */
.L_x_19889:
[----:B------:R-:W-:Y:S05]  /*30d60*/  BSYNC B0 ;  /* 0x0000000000007941 */ /* 0x000fea0003800000 */
.L_x_19887:
[----:B------:R-:W-:Y:S01]  /*30d70*/  DADD R2, |R28|, |R30| ;  /* 0x000000001c027229 */ /* 0x000fe2000000061e */
[----:B------:R-:W-:-:S07]  /*30d80*/  LOP3.LUT R11, R7, 0x80000000, R11, 0xb8, !PT ;  /* 0x80000000070b7812 */ /* 0x000fce00078eb80b */
[----:B------:R-:W-:-:S06]  /*30d90*/  DSETP.GTU.AND P0, PT, |R2|, +INF , PT ;  /* 0x7ff000000200742a */ /* 0x000fcc0003f0c200 */
[----:B------:R-:W-:Y:S02]  /*30da0*/  FSEL R6, R2, R6, P0 ;  /* 0x0000000602067208 */ /* 0x000fe40000000000 */
[----:B------:R-:W-:Y:S01]  /*30db0*/  FSEL R7, R3, R11, P0 ;  /* 0x0000000b03077208 */ /* 0x000fe20000000000 */
[----:B------:R-:W-:Y:S06]  /*30dc0*/  BRA `(.L_x_19882) ;  /* 0x0000003c00647947 */ /* 0x000fec0003800000 */
.L_x_19873:
        /* <DEDUP_REMOVED lines=23> */
.L_x_19891:
[----:B------:R-:W-:Y:S05]  /*30f40*/  BSYNC B3 ;  /* 0x0000000000037941 */ /* 0x000fea0003800000 */
.L_x_19890:
        /* <DEDUP_REMOVED lines=24> */
[----:B------:R-:W-:Y:S01]  /*310d0*/  IMAD.MOV.U32 R4, RZ, RZ, R2 ;  /* 0x000000ffff047224 */ /* 0x000fe200078e0002 */
[----:B------:R-:W-:-:S07]  /*310e0*/  MOV R5, R3 ;  /* 0x0000000300057202 */ /* 0x000fce0000000f00 */
.L_x_19893:
[----:B------:R-:W-:Y:S05]  /*310f0*/  BSYNC B3 ;  /* 0x0000000000037941 */ /* 0x000fea0003800000 */
.L_x_19892:
        /* <DEDUP_REMOVED lines=136> */
.L_x_19895:
[----:B------:R-:W-:Y:S05]  /*31980*/  BSYNC B0 ;  /* 0x0000000000007941 */ /* 0x000fea0003800000 */
.L_x_19894:
        /* <DEDUP_REMOVED lines=8> */
.L_x_19897:
[----:B------:R-:W-:Y:S05]  /*31a10*/  BSYNC B3 ;  /* 0x0000000000037941 */ /* 0x000fea0003800000 */
.L_x_19896:
        /* <DEDUP_REMOVED lines=82> */
.L_x_19899:
[----:B------:R-:W-:-:S04]  /*31f40*/  ISETP.GE.AND P0, PT, R45, RZ, PT ;  /* 0x000000ff2d00720c */ /* 0x000fc80003f06270 */
[----:B------:R-:W-:Y:S02]  /*31f50*/  FSEL R6, RZ, 3.37028055040000000000e+12, P0 ;  /* 0x54442d18ff067808 */ /* 0x000fe40000000000 */
[----:B------:R-:W-:-:S07]  /*31f60*/  FSEL R7, RZ, 2.1426990032196044922, P0 ;  /* 0x400921fbff077808 */ /* 0x000fce0000000000 */
.L_x_19900:
[----:B------:R-:W-:Y:S05]  /*31f70*/  BSYNC B0 ;  /* 0x0000000000007941 */ /* 0x000fea0003800000 */
.L_x_19898:
[----:B------:R-:W-:Y:S01]  /*31f80*/  DADD R2, |R28|, |R30| ;  /* 0x000000001c027229 */ /* 0x000fe2000000061e */
[----:B------:R-:W-:Y:S01]  /*31f90*/  LOP3.LUT R11, R7, 0x80000000, R11, 0xb8, !PT ;  /* 0x80000000070b7812 */ /* 0x000fe200078eb80b */
[----:B------:R-:W-:-:S06]  /*31fa0*/  DADD R46, R46, 1 ;  /* 0x3ff000002e2e7429 */ /* 0x000fcc0000000000 */
[----:B------:R-:W-:-:S06]  /*31fb0*/  DSETP.GTU.AND P0, PT, |R2|, +INF , PT ;  /* 0x7ff000000200742a */ /* 0x000fcc0003f0c200 */
[----:B------:R-:W-:Y:S02]  /*31fc0*/  FSEL R6, R2, R6, P0 ;  /* 0x0000000602067208 */ /* 0x000fe40000000000 */
[----:B------:R-:W-:Y:S01]  /*31fd0*/  FSEL R7, R3, R11, P0 ;  /* 0x0000000b03077208 */ /* 0x000fe20000000000 */
[----:B------:R-:W-:Y:S06]  /*31fe0*/  BRA `(.L_x_19882) ;  /* 0x0000002800dc7947 */ /* 0x000fec0003800000 */
.L_x_19872:
        /* <DEDUP_REMOVED lines=108> */
.L_x_19904:
[----:B------:R-:W-:Y:S05]  /*326b0*/  BSYNC B0 ;  /* 0x0000000000007941 */ /* 0x000fea0003800000 */
.L_x_19903:
        /* <DEDUP_REMOVED lines=8> */
.L_x_19906:
[----:B------:R-:W-:Y:S05]  /*32740*/  BSYNC B3 ;  /* 0x0000000000037941 */ /* 0x000fea0003800000 */
.L_x_19905:
        /* <DEDUP_REMOVED lines=73> */
.L_x_19908:
[----:B------:R-:W-:Y:S05]  /*32be0*/  BSYNC B0 ;  /* 0x0000000000007941 */ /* 0x000fea0003800000 */
.L_x_19907:
[----:B------:R-:W-:Y:S01]  /*32bf0*/  LOP3.LUT R3, R7, 0x80000000, R31, 0xb8, !PT ;  /* 0x8000000007037812 */ /* 0x000fe200078eb81f */
[----:B------:R-:W-:Y:S01]  /*32c00*/  DMUL R46, R46, 0.5 ;  /* 0x3fe000002e2e7828 */ /* 0x000fe20000000000 */
[----:B------:R-:W-:Y:S02]  /*32c10*/  FSEL R6, R4, R6, P0 ;  /* 0x0000000604067208 */ /* 0x000fe40000000000 */
[----:B------:R-:W-:Y:S01]  /*32c20*/  FSEL R7, R5, R3, P0 ;  /* 0x0000000305077208 */ /* 0x000fe20000000000 */
[----:B------:R-:W-:Y:S07]  /*32c30*/  BRA `(.L_x_19882) ;  /* 0x0000001c00c87947 */ /* 0x000fee0003800000 */
.L_x_19902:
        /* <DEDUP_REMOVED lines=135> */
.L_x_19910:
[----:B------:R-:W-:Y:S05]  /*334b0*/  BSYNC B0 ;  /* 0x0000000000007941 */ /* 0x000fea0003800000 */
.L_x_19909:
        /* <DEDUP_REMOVED lines=8> */
.L_x_19912:
[----:B------:R-:W-:Y:S05]  /*33540*/  BSYNC B3 ;  /* 0x0000000000037941 */ /* 0x000fea0003800000 */
.L_x_19911:
        /* <DEDUP_REMOVED lines=73> */
.L_x_19914:
[----:B------:R-:W-:Y:S05]  /*339e0*/  BSYNC B0 ;  /* 0x0000000000007941 */ /* 0x000fea0003800000 */
.L_x_19913:
[----:B------:R-:W-:Y:S02]  /*339f0*/  LOP3.LUT R3, R7, 0x80000000, R31, 0xb8, !PT ;  /* 0x8000000007037812 */ /* 0x000fe400078eb81f */
[----:B------:R-:W-:Y:S02]  /*33a00*/  FSEL R6, R4, R6, P1 ;  /* 0x0000000604067208 */ /* 0x000fe40000800000 */
[----:B------:R-:W-:Y:S01]  /*33a10*/  FSEL R7, R5, R3, P1 ;  /* 0x0000000305077208 */ /* 0x000fe20000800000 */
[----:B------:R-:W-:Y:S06]  /*33a20*/  BRA `(.L_x_19882) ;  /* 0x00000010004c7947 */ /* 0x000fec0003800000 */
.L_x_19901:
        /* <DEDUP_REMOVED lines=23> */
.L_x_19916:
[----:B------:R-:W-:Y:S05]  /*33ba0*/  BSYNC B3 ;  /* 0x0000000000037941 */ /* 0x000fea0003800000 */
.L_x_19915:
        /* <DEDUP_REMOVED lines=24> */
[----:B------:R-:W-:Y:S02]  /*33d30*/  IMAD.MOV.U32 R4, RZ, RZ, R2 ;  /* 0x000000ffff047224 */ /* 0x000fe400078e0002 */
[----:B------:R-:W-:-:S07]  /*33d40*/  IMAD.MOV.U32 R5, RZ, RZ, R3 ;  /* 0x000000ffff057224 */ /* 0x000fce00078e0003 */
.L_x_19918:
[----:B------:R-:W-:Y:S05]  /*33d50*/  BSYNC B3 ;  /* 0x0000000000037941 */ /* 0x000fea0003800000 */
.L_x_19917:
        /* <DEDUP_REMOVED lines=136> */
.L_x_19920:
[----:B------:R-:W-:Y:S05]  /*345e0*/  BSYNC B0 ;  /* 0x0000000000007941 */ /* 0x000fea0003800000 */
.L_x_19919:
        /* <DEDUP_REMOVED lines=8> */
.L_x_19922:
[----:B------:R-:W-:Y:S05]  /*34670*/  BSYNC B3 ;  /* 0x0000000000037941 */ /* 0x000fea0003800000 */
.L_x_19921:
        /* <DEDUP_REMOVED lines=74> */
.L_x_19924:
[----:B------:R-:W-:Y:S05]  /*34b20*/  BSYNC B0 ;  /* 0x0000000000007941 */ /* 0x000fea0003800000 */
.L_x_19923:
[----:B------:R-:W-:Y:S02]  /*34b30*/  LOP3.LUT R3, R7, 0x80000000, R31, 0xb8, !PT ;  /* 0x8000000007037812 */ /* 0x000fe400078eb81f */
[----:B------:R-:W-:Y:S02]  /*34b40*/  FSEL R6, R4, R6, P1 ;  /* 0x0000000604067208 */ /* 0x000fe40000800000 */
[----:B------:R-:W-:-:S07]  /*34b50*/  FSEL R7, R5, R3, P1 ;  /* 0x0000000305077208 */ /* 0x000fce0000800000 */
.L_x_19882:
[----:B------:R-:W-:Y:S05]  /*34b60*/  BSYNC B2 ;  /* 0x0000000000027941 */ /* 0x000fea0003800000 */
.L_x_19871:
        /* <DEDUP_REMOVED lines=8> */
.L_x_19792:
        /* <DEDUP_REMOVED lines=17> */
.L_x_19794:
[----:B------:R-:W-:Y:S05]  /*34d00*/  BSYNC B1 ;  /* 0x0000000000017941 */ /* 0x000fea0003800000 */
.L_x_19791:
        /* <DEDUP_REMOVED lines=134> */
.L_x_19932:
[----:B------:R-:W-:Y:S05]  /*35570*/  BSYNC B3 ;  /* 0x0000000000037941 */ /* 0x000fea0003800000 */
.L_x_19931:
        /* <DEDUP_REMOVED lines=82> */
.L_x_19930:
        /* <DEDUP_REMOVED lines=36> */
.L_x_19940:
[----:B------:R-:W-:Y:S05]  /*35ce0*/  BSYNC B4 ;  /* 0x0000000000047941 */ /* 0x000fea0003800000 */
.L_x_19939:
[----:B------:R-:W-:Y:S02]  /*35cf0*/  IMAD.MOV.U32 R52, RZ, RZ, R2 ;  /* 0x000000ffff347224 */ /* 0x000fe400078e0002 */
[----:B------:R-:W-:Y:S01]  /*35d00*/  IMAD.MOV.U32 R53, RZ, RZ, R3 ;  /* 0x000000ffff357224 */ /* 0x000fe200078e0003 */
[----:B------:R-:W-:Y:S06]  /*35d10*/  BRA `(.L_x_19938) ;  /* 0x0000000000047947 */ /* 0x000fec0003800000 */
.L_x_19937:
[----:B------:R-:W-:-:S11]  /*35d20*/  DADD R52, -R62, R50 ;  /* 0x000000003e347229 */ /* 0x000fd60000000132 */
.L_x_19938:
[----:B------:R-:W-:Y:S05]  /*35d30*/  BSYNC B3 ;  /* 0x0000000000037941 */ /* 0x000fea0003800000 */
.L_x_19936:
        /* <DEDUP_REMOVED lines=31> */
.L_x_19945:
[----:B------:R-:W-:Y:S05]  /*35f30*/  BSYNC B4 ;  /* 0x0000000000047941 */ /* 0x000fea0003800000 */
.L_x_19944:
[----:B------:R-:W-:Y:S05]  /*35f40*/  BRA `(.L_x_19943) ;  /* 0x0000000000047947 */ /* 0x000fea0003800000 */
.L_x_19942:
[----:B------:R-:W-:-:S11]  /*35f50*/  DADD R2, R46, -R8 ;  /* 0x000000002e027229 */ /* 0x000fd60000000808 */
.L_x_19943:
[----:B------:R-:W-:Y:S05]  /*35f60*/  BSYNC B3 ;  /* 0x0000000000037941 */ /* 0x000fea0003800000 */
.L_x_19941:
        /* <DEDUP_REMOVED lines=29> */
.L_x_19947:
[----:B------:R-:W-:Y:S05]  /*36140*/  BSYNC B3 ;  /* 0x0000000000037941 */ /* 0x000fea0003800000 */
.L_x_19946:
        /* <DEDUP_REMOVED lines=86> */
.L_x_19948:
        /* <DEDUP_REMOVED lines=22> */
.L_x_19950:
[----:B------:R-:W-:Y:S05]  /*36810*/  BSYNC B3 ;  /* 0x0000000000037941 */ /* 0x000fea0003800000 */
.L_x_19949:
        /* <DEDUP_REMOVED lines=30> */
.L_x_19935:
        /* <DEDUP_REMOVED lines=24> */
[----:B------:R-:W-:-:S07]  /*36b80*/  MOV R2, R4 ;  /* 0x0000000400027202 */ /* 0x000fce0000000f00 */
.L_x_19953:
[----:B------:R-:W-:Y:S05]  /*36b90*/  BSYNC B3 ;  /* 0x0000000000037941 */ /* 0x000fea0003800000 */
.L_x_19952:
        /* <DEDUP_REMOVED lines=27> */
.L_x_19956:
[----:B------:R-:W-:Y:S05]  /*36d50*/  BSYNC B3 ;  /* 0x0000000000037941 */ /* 0x000fea0003800000 */
.L_x_19955:
        /* <DEDUP_REMOVED lines=30> */
.L_x_19954:
        /* <DEDUP_REMOVED lines=76> */
.L_x_19957:
[----:B------:R-:W-:Y:S01]  /*37400*/  IMAD.MOV.U32 R2, RZ, RZ, 0x0 ;  /* 0x00000000ff027424 */ /* 0x000fe200078e00ff */
[----:B------:R-:W-:Y:S01]  /*37410*/  FSETP.NEU.FTZ.AND P0, PT, R5, RZ, PT ;  /* 0x000000ff0500720b */ /* 0x000fe20003f1d000 */
[----:B------:R-:W-:-:S06]  /*37420*/  IMAD.MOV.U32 R3, RZ, RZ, 0x7ff00000 ;  /* 0x7ff00000ff037424 */ /* 0x000fcc00078e00ff */
[----:B------:R-:W-:-:S10]  /*37430*/  DFMA R2, R4, R2, +INF ;  /* 0x7ff000000402742b */ /* 0x000fd40000000002 */
[----:B------:R-:W-:Y:S02]  /*37440*/  FSEL R64, R2, RZ, P0 ;  /* 0x000000ff02407208 */ /* 0x000fe40000000000 */
[----:B------:R-:W-:Y:S01]  /*37450*/  FSEL R65, R3, -QNAN , P0 ;  /* 0xfff0000003417808 */ /* 0x000fe20000000000 */
[----:B------:R-:W-:Y:S06]  /*37460*/  BRA `(.L_x_19933) ;  /* 0x00000004003c7947 */ /* 0x000fec0003800000 */
.L_x_19951:
        /* <DEDUP_REMOVED lines=25> */
[----:B------:R-:W-:-:S07]  /*37600*/  MOV R5, R3 ;  /* 0x0000000300057202 */ /* 0x000fce0000000f00 */
.L_x_19959:
[----:B------:R-:W-:Y:S05]  /*37610*/  BSYNC B3 ;  /* 0x0000000000037941 */ /* 0x000fea0003800000 */
.L_x_19958:
        /* <DEDUP_REMOVED lines=21> */
.L_x_19961:
[----:B------:R-:W-:Y:S05]  /*37770*/  BSYNC B3 ;  /* 0x0000000000037941 */ /* 0x000fea0003800000 */
.L_x_19960:
[----:B------:R-:W-:Y:S01]  /*37780*/  IMAD.MOV.U32 R64, RZ, RZ, R2 ;  /* 0x000000ffff407224 */ /* 0x000fe200078e0002 */
[----:B------:R-:W-:Y:S01]  /*37790*/  MOV R65, R3 ;  /* 0x0000000300417202 */ /* 0x000fe20000000f00 */
[----:B------:R-:W-:Y:S06]  /*377a0*/  BRA `(.L_x_19933) ;  /* 0x00000000006c7947 */ /* 0x000fec0003800000 */
.L_x_19934:
        /* <DEDUP_REMOVED lines=24> */
.L_x_19963:
[----:B------:R-:W-:Y:S05]  /*37930*/  BSYNC B3 ;  /* 0x0000000000037941 */ /* 0x000fea0003800000 */
.L_x_19962:
[----:B------:R-:W-:Y:S02]  /*37940*/  IMAD.MOV.U32 R64, RZ, RZ, R4 ;  /* 0x000000ffff407224 */ /* 0x000fe400078e0004 */
[----:B------:R-:W-:-:S07]  /*37950*/  IMAD.MOV.U32 R65, RZ, RZ, R5 ;  /* 0x000000ffff417224 */ /* 0x000fce00078e0005 */
.L_x_19933:
[----:B------:R-:W-:Y:S05]  /*37960*/  BSYNC B2 ;  /* 0x0000000000027941 */ /* 0x000fea0003800000 */
.L_x_19929:
        /* <DEDUP_REMOVED lines=25> */
.L_x_19968:
[----:B------:R-:W-:Y:S05]  /*37b00*/  BSYNC B4 ;  /* 0x0000000000047941 */ /* 0x000fea0003800000 */
.L_x_19967:
        /* <DEDUP_REMOVED lines=49> */
.L_x_19970:
        /* <DEDUP_REMOVED lines=71> */
.L_x_19969:
        /* <DEDUP_REMOVED lines=37> */
.L_x_19979:
[----:B------:R-:W-:Y:S05]  /*384e0*/  BSYNC B6 ;  /* 0x0000000000067941 */ /* 0x000fea0003800000 */
.L_x_19978:
[----:B------:R-:W-:Y:S01]  /*384f0*/  MOV R52, R2 ;  /* 0x0000000200347202 */ /* 0x000fe20000000f00 */
[----:B------:R-:W-:Y:S01]  /*38500*/  IMAD.MOV.U32 R53, RZ, RZ, R3 ;  /* 0x000000ffff357224 */ /* 0x000fe200078e0003 */
[----:B------:R-:W-:Y:S06]  /*38510*/  BRA `(.L_x_19977) ;  /* 0x0000000000047947 */ /* 0x000fec0003800000 */
.L_x_19976:
[----:B------:R-:W-:-:S11]  /*38520*/  DADD R52, -R62, R50 ;  /* 0x000000003e347229 */ /* 0x000fd60000000132 */
.L_x_19977:
[----:B------:R-:W-:Y:S05]  /*38530*/  BSYNC B5 ;  /* 0x0000000000057941 */ /* 0x000fea0003800000 */
.L_x_19975:
        /* <DEDUP_REMOVED lines=28> */
.L_x_19984:
[----:B------:R-:W-:Y:S05]  /*38700*/  BSYNC B6 ;  /* 0x0000000000067941 */ /* 0x000fea0003800000 */
.L_x_19983:
[----:B------:R-:W-:Y:S01]  /*38710*/  MOV R68, R2 ;  /* 0x0000000200447202 */ /* 0x000fe20000000f00 */
[----:B------:R-:W-:Y:S01]  /*38720*/  IMAD.MOV.U32 R69, RZ, RZ, R3 ;  /* 0x000000ffff457224 */ /* 0x000fe200078e0003 */
[----:B------:R-:W-:Y:S06]  /*38730*/  BRA `(.L_x_19982) ;  /* 0x0000000000047947 */ /* 0x000fec0003800000 */
.L_x_19981:
[----:B------:R-:W-:-:S11]  /*38740*/  DADD R68, -R48, R46 ;  /* 0x0000000030447229 */ /* 0x000fd6000000012e */
.L_x_19982:
[----:B------:R-:W-:Y:S05]  /*38750*/  BSYNC B5 ;  /* 0x0000000000057941 */ /* 0x000fea0003800000 */
.L_x_19980:
        /* <DEDUP_REMOVED lines=27> */
.L_x_19986:
[----:B------:R-:W-:Y:S05]  /*38910*/  BSYNC B5 ;  /* 0x0000000000057941 */ /* 0x000fea0003800000 */
.L_x_19985:
[----:B------:R-:W-:Y:S02]  /*38920*/  IMAD.MOV.U32 R46, RZ, RZ, R4 ;  /* 0x000000ffff2e7224 */ /* 0x000fe400078e0004 */
[----:B------:R-:W-:Y:S01]  /*38930*/  IMAD.MOV.U32 R47, RZ, RZ, R5 ;  /* 0x000000ffff2f7224 */ /* 0x000fe200078e0005 */
[----:B------:R-:W-:Y:S06]  /*38940*/  BRA `(.L_x_19987) ;  /* 0x0000000800347947 */ /* 0x000fec0003800000 */
.L_x_19974:
        /* <DEDUP_REMOVED lines=27> */
.L_x_19990:
[----:B------:R-:W-:Y:S05]  /*38b00*/  BSYNC B5 ;  /* 0x0000000000057941 */ /* 0x000fea0003800000 */
.L_x_19989:
[----:B------:R-:W-:Y:S02]  /*38b10*/  IMAD.MOV.U32 R46, RZ, RZ, R4 ;  /* 0x000000ffff2e7224 */ /* 0x000fe400078e0004 */
[----:B------:R-:W-:Y:S01]  /*38b20*/  IMAD.MOV.U32 R47, RZ, RZ, R5 ;  /* 0x000000ffff2f7224 */ /* 0x000fe200078e0005 */
[----:B------:R-:W-:Y:S06]  /*38b30*/  BRA `(.L_x_19987) ;  /* 0x0000000400b87947 */ /* 0x000fec0003800000 */
.L_x_19988:
        /* <DEDUP_REMOVED lines=28> */
.L_x_19992:
[----:B------:R-:W-:Y:S05]  /*38d00*/  BSYNC B5 ;  /* 0x0000000000057941 */ /* 0x000fea0003800000 */
.L_x_19991:
        /* <DEDUP_REMOVED lines=21> */
.L_x_19994:
[----:B------:R-:W-:Y:S05]  /*38e60*/  BSYNC B5 ;  /* 0x0000000000057941 */ /* 0x000fea0003800000 */
.L_x_19993:
[----:B------:R-:W-:Y:S01]  /*38e70*/  DMUL R66, R66, 8.11296384146066816958e+31 ;  /* 0x4690000042427828 */ /* 0x000fe20000000000 */
[----:B------:R-:W-:Y:S02]  /*38e80*/  IMAD.MOV.U32 R46, RZ, RZ, R2 ;  /* 0x000000ffff2e7224 */ /* 0x000fe400078e0002 */
[----:B------:R-:W-:Y:S01]  /*38e90*/  IMAD.MOV.U32 R47, RZ, RZ, R3 ;  /* 0x000000ffff2f7224 */ /* 0x000fe200078e0003 */
[----:B------:R-:W-:Y:S07]  /*38ea0*/  BRA `(.L_x_19987) ;  /* 0x0000000000dc7947 */ /* 0x000fee0003800000 */
.L_x_19973:
        /* <DEDUP_REMOVED lines=24> */
.L_x_19996:
[----:B------:R-:W-:Y:S05]  /*39030*/  BSYNC B5 ;  /* 0x0000000000057941 */ /* 0x000fea0003800000 */
.L_x_19995:
        /* <DEDUP_REMOVED lines=28> */
.L_x_19998:
[----:B------:R-:W-:Y:S05]  /*39200*/  BSYNC B5 ;  /* 0x0000000000057941 */ /* 0x000fea0003800000 */
.L_x_19997:
[----:B------:R-:W-:-:S11]  /*39210*/  DMUL R46, R2, R46 ;  /* 0x0000002e022e7228 */ /* 0x000fd60000000000 */
.L_x_19987:
[----:B------:R-:W-:Y:S05]  /*39220*/  BSYNC B4 ;  /* 0x0000000000047941 */ /* 0x000fea0003800000 */
.L_x_19972:
[----:B------:R-:W-:Y:S05]  /*39230*/  BRA `(.L_x_19999) ;  /* 0x0000000000087947 */ /* 0x000fea0003800000 */
.L_x_19966:
[----:B------:R-:W-:Y:S02]  /*39240*/  DMUL R46, R44, 9.00719925474099200000e+15 ;  /* 0x434000002c2e7828 */ /* 0x000fe40000000000 */
[----:B------:R-:W-:-:S11]  /*39250*/  DMUL R66, R66, 9.00719925474099200000e+15 ;  /* 0x4340000042427828 */ /* 0x000fd60000000000 */
.L_x_19999:
[----:B------:R-:W-:Y:S05]  /*39260*/  BSYNC B2 ;  /* 0x0000000000027941 */ /* 0x000fea0003800000 */
.L_x_19965:
        /* <DEDUP_REMOVED lines=28> */
.L_x_20001:
[----:B------:R-:W-:Y:S05]  /*39430*/  BSYNC B2 ;  /* 0x0000000000027941 */ /* 0x000fea0003800000 */
.L_x_20000:
        /* <DEDUP_REMOVED lines=82> */
.L_x_20003:
[----:B------:R-:W-:Y:S02]  /*39960*/  FSEL R2, RZ, 3.37028055040000000000e+12, P1 ;  /* 0x54442d18ff027808 */ /* 0x000fe40000800000 */
[----:B------:R-:W-:-:S07]  /*39970*/  FSEL R3, RZ, 2.1426990032196044922, P1 ;  /* 0x400921fbff037808 */ /* 0x000fce0000800000 */
.L_x_20004:
[----:B------:R-:W-:Y:S05]  /*39980*/  BSYNC B0 ;  /* 0x0000000000007941 */ /* 0x000fea0003800000 */
.L_x_20002:
[----:B------:R-:W-:Y:S01]  /*39990*/  DADD R46, |R46|, |R66| ;  /* 0x000000002e2e7229 */ /* 0x000fe20000000642 */
[----:B------:R-:W-:-:S07]  /*399a0*/  LOP3.LUT R67, R3, 0x80000000, R67, 0xb8, !PT ;  /* 0x8000000003437812 */ /* 0x000fce00078eb843 */
[----:B------:R-:W-:-:S06]  /*399b0*/  DSETP.GTU.AND P0, PT, |R46|, +INF , PT ;  /* 0x7ff000002e00742a */ /* 0x000fcc0003f0c200 */
[----:B------:R-:W-:Y:S02]  /*399c0*/  FSEL R2, R46, R2, P0 ;  /* 0x000000022e027208 */ /* 0x000fe40000000000 */
[----:B------:R-:W-:-:S07]  /*399d0*/  FSEL R3, R47, R67, P0 ;  /* 0x000000432f037208 */ /* 0x000fce0000000000 */
.L_x_19971:
[----:B------:R-:W-:Y:S05]  /*399e0*/  BSYNC B3 ;  /* 0x0000000000037941 */ /* 0x000fea0003800000 */
.L_x_19964:
[----:B------:R-:W-:Y:S01]  /*399f0*/  LOP3.LUT R35, R3, 0x80000000, R35, 0xb8, !PT ;  /* 0x8000000003237812 */ /* 0x000fe200078eb823 */
[----:B------:R-:W-:Y:S01]  /*39a00*/  IMAD.MOV.U32 R34, RZ, RZ, R2 ;  /* 0x000000ffff227224 */ /* 0x000fe200078e0002 */
[----:B------:R-:W-:Y:S01]  /*39a10*/  LOP3.LUT R33, R65, 0x80000000, R33, 0xb8, !PT ;  /* 0x8000000041217812 */ /* 0x000fe200078eb821 */
[----:B------:R-:W-:Y:S01]  /*39a20*/  IMAD.MOV.U32 R32, RZ, RZ, R64 ;  /* 0x000000ffff207224 */ /* 0x000fe200078e0040 */
[----:B------:R-:W-:Y:S06]  /*39a30*/  BRA `(.L_x_19928) ;  /* 0x0000005800e07947 */ /* 0x000fec0003800000 */
.L_x_19927:
        /* <DEDUP_REMOVED lines=113> */
.L_x_20010:
[----:B------:R-:W-:Y:S05]  /*3a150*/  BSYNC B0 ;  /* 0x0000000000007941 */ /* 0x000fea0003800000 */
.L_x_20009:
        /* <DEDUP_REMOVED lines=8> */
.L_x_20012:
[----:B------:R-:W-:Y:S05]  /*3a1e0*/  BSYNC B3 ;  /* 0x0000000000037941 */ /* 0x000fea0003800000 */
.L_x_20011:
        /* <DEDUP_REMOVED lines=82> */
.L_x_20014:
[----:B------:R-:W-:-:S04]  /*3a710*/  ISETP.GE.AND P0, PT, R45, RZ, PT ;  /* 0x000000ff2d00720c */ /* 0x000fc80003f06270 */
[----:B------:R-:W-:Y:S02]  /*3a720*/  FSEL R6, RZ, 3.37028055040000000000e+12, P0 ;  /* 0x54442d18ff067808 */ /* 0x000fe40000000000 */
[----:B------:R-:W-:-:S07]  /*3a730*/  FSEL R7, RZ, 2.1426990032196044922, P0 ;  /* 0x400921fbff077808 */ /* 0x000fce0000000000 */
.L_x_20015:
[----:B------:R-:W-:Y:S05]  /*3a740*/  BSYNC B0 ;  /* 0x0000000000007941 */ /* 0x000fea0003800000 */
.L_x_20013:
[----:B------:R-:W-:Y:S01]  /*3a750*/  DADD R2, |R32|, |R34| ;  /* 0x0000000020027229 */ /* 0x000fe20000000622 */
[----:B------:R-:W-:Y:S01]  /*3a760*/  LOP3.LUT R11, R7, 0x80000000, R11, 0xb8, !PT ;  /* 0x80000000070b7812 */ /* 0x000fe200078eb80b */
[----:B------:R-:W-:-:S06]  /*3a770*/  DMUL R46, R46, 0.5 ;  /* 0x3fe000002e2e7828 */ /* 0x000fcc0000000000 */
[----:B------:R-:W-:-:S06]  /*3a780*/  DSETP.GTU.AND P0, PT, |R2|, +INF , PT ;  /* 0x7ff000000200742a */ /* 0x000fcc0003f0c200 */
[----:B------:R-:W-:Y:S02]  /*3a790*/  FSEL R6, R2, R6, P0 ;  /* 0x0000000602067208 */ /* 0x000fe40000000000 */
[----:B------:R-:W-:Y:S01]  /*3a7a0*/  FSEL R7, R3, R11, P0 ;  /* 0x0000000b03077208 */ /* 0x000fe20000000000 */
[----:B------:R-:W-:Y:S06]  /*3a7b0*/  BRA `(.L_x_20016) ;  /* 0x0000004c00187947 */ /* 0x000fec0003800000 */
.L_x_20008:
        /* <DEDUP_REMOVED lines=135> */
.L_x_20018:
[----:B------:R-:W-:Y:S05]  /*3b030*/  BSYNC B0 ;  /* 0x0000000000007941 */ /* 0x000fea0003800000 */
.L_x_20017:
        /* <DEDUP_REMOVED lines=8> */
.L_x_20020:
[----:B------:R-:W-:Y:S05]  /*3b0c0*/  BSYNC B3 ;  /* 0x0000000000037941 */ /* 0x000fea0003800000 */
.L_x_20019:
        /* <DEDUP_REMOVED lines=82> */
.L_x_20022:
[----:B------:R-:W-:-:S04]  /*3b5f0*/  ISETP.GE.AND P0, PT, R45, RZ, PT ;  /* 0x000000ff2d00720c */ /* 0x000fc80003f06270 */
[----:B------:R-:W-:Y:S02]  /*3b600*/  FSEL R6, RZ, 3.37028055040000000000e+12, P0 ;  /* 0x54442d18ff067808 */ /* 0x000fe40000000000 */
[----:B------:R-:W-:-:S07]  /*3b610*/  FSEL R7, RZ, 2.1426990032196044922, P0 ;  /* 0x400921fbff077808 */ /* 0x000fce0000000000 */
.L_x_20023:
[----:B------:R-:W-:Y:S05]  /*3b620*/  BSYNC B0 ;  /* 0x0000000000007941 */ /* 0x000fea0003800000 */
.L_x_20021:
[----:B------:R-:W-:Y:S01]  /*3b630*/  DADD R2, |R32|, |R34| ;  /* 0x0000000020027229 */ /* 0x000fe20000000622 */
[----:B------:R-:W-:-:S07]  /*3b640*/  LOP3.LUT R11, R7, 0x80000000, R11, 0xb8, !PT ;  /* 0x80000000070b7812 */ /* 0x000fce00078eb80b */
[----:B------:R-:W-:-:S06]  /*3b650*/  DSETP.GTU.AND P0, PT, |R2|, +INF , PT ;  /* 0x7ff000000200742a */ /* 0x000fcc0003f0c200 */
[----:B------:R-:W-:Y:S02]  /*3b660*/  FSEL R6, R2, R6, P0 ;  /* 0x0000000602067208 */ /* 0x000fe40000000000 */
[----:B------:R-:W-:Y:S01]  /*3b670*/  FSEL R7, R3, R11, P0 ;  /* 0x0000000b03077208 */ /* 0x000fe20000000000 */
[----:B------:R-:W-:Y:S06]  /*3b680*/  BRA `(.L_x_20016) ;  /* 0x0000003c00647947 */ /* 0x000fec0003800000 */
.L_x_20007:
        /* <DEDUP_REMOVED lines=22> */
[----:B------:R-:W-:Y:S05]  /*3b7f0*/  CALL.REL.NOINC `($__internal_33_$__cuda_sm20_div_rn_f64_full) ;  /* 0x000006f000947944 */ /* 0x000fea0003c00000 */
.L_x_20025:
[----:B------:R-:W-:Y:S05]  /*3b800*/  BSYNC B3 ;  /* 0x0000000000037941 */ /* 0x000fea0003800000 */
.L_x_20024:
        /* <DEDUP_REMOVED lines=24> */
[----:B------:R-:W-:Y:S02]  /*3b990*/  IMAD.MOV.U32 R4, RZ, RZ, R2 ;  /* 0x000000ffff047224 */ /* 0x000fe400078e0002 */
[----:B------:R-:W-:-:S07]  /*3b9a0*/  IMAD.MOV.U32 R5, RZ, RZ, R3 ;  /* 0x000000ffff057224 */ /* 0x000fce00078e0003 */
.L_x_20027:
[----:B------:R-:W-:Y:S05]  /*3b9b0*/  BSYNC B3 ;  /* 0x0000000000037941 */ /* 0x000fea0003800000 */
.L_x_20026:
        /* <DEDUP_REMOVED lines=136> */
.L_x_20029:
[----:B------:R-:W-:Y:S05]  /*3c240*/  BSYNC B0 ;  /* 0x0000000000007941 */ /* 0x000fea0003800000 */
.L_x_20028:
        /* <DEDUP_REMOVED lines=8> */
.L_x_20031:
[----:B------:R-:W-:Y:S05]  /*3c2d0*/  BSYNC B3 ;  /* 0x0000000000037941 */ /* 0x000fea0003800000 */
.L_x_20030:
        /* <DEDUP_REMOVED lines=82> */
.L_x_20033:
[----:B------:R-:W-:-:S04]  /*3c800*/  ISETP.GE.AND P0, PT, R45, RZ, PT ;  /* 0x000000ff2d00720c */ /* 0x000fc80003f06270 */
[----:B------:R-:W-:Y:S02]  /*3c810*/  FSEL R6, RZ, 3.37028055040000000000e+12, P0 ;  /* 0x54442d18ff067808 */ /* 0x000fe40000000000 */
[----:B------:R-:W-:-:S07]  /*3c820*/  FSEL R7, RZ, 2.1426990032196044922, P0 ;  /* 0x400921fbff077808 */ /* 0x000fce0000000000 */
.L_x_20034:
[----:B------:R-:W-:Y:S05]  /*3c830*/  BSYNC B0 ;  /* 0x0000000000007941 */ /* 0x000fea0003800000 */
.L_x_20032:
[----:B------:R-:W-:Y:S01]  /*3c840*/  DADD R2, |R32|, |R34| ;  /* 0x0000000020027229 */ /* 0x000fe20000000622 */
[----:B------:R-:W-:Y:S01]  /*3c850*/  LOP3.LUT R11, R7, 0x80000000, R11, 0xb8, !PT ;  /* 0x80000000070b7812 */ /* 0x000fe200078eb80b */
[----:B------:R-:W-:-:S06]  /*3c860*/  DADD R46, R46, 1 ;  /* 0x3ff000002e2e7429 */ /* 0x000fcc0000000000 */
[----:B------:R-:W-:-:S06]  /*3c870*/  DSETP.GTU.AND P0, PT, |R2|, +INF , PT ;  /* 0x7ff000000200742a */ /* 0x000fcc0003f0c200 */
[----:B------:R-:W-:Y:S02]  /*3c880*/  FSEL R6, R2, R6, P0 ;  /* 0x0000000602067208 */ /* 0x000fe40000000000 */
[----:B------:R-:W-:Y:S01]  /*3c890*/  FSEL R7, R3, R11, P0 ;  /* 0x0000000b03077208 */ /* 0x000fe20000000000 */
[----:B------:R-:W-:Y:S06]  /*3c8a0*/  BRA `(.L_x_20016) ;  /* 0x0000002800dc7947 */ /* 0x000fec0003800000 */
.L_x_20006:
        /* <DEDUP_REMOVED lines=108> */
.L_x_20038:
[----:B------:R-:W-:Y:S05]  /*3cf70*/  BSYNC B0 ;  /* 0x0000000000007941 */ /* 0x000fea0003800000 */
.L_x_20037:
        /* <DEDUP_REMOVED lines=8> */
.L_x_20040:
[----:B------:R-:W-:Y:S05]  /*3d000*/  BSYNC B3 ;  /* 0x0000000000037941 */ /* 0x000fea0003800000 */
.L_x_20039:
        /* <DEDUP_REMOVED lines=73> */
.L_x_20042:
[----:B------:R-:W-:Y:S05]  /*3d4a0*/  BSYNC B0 ;  /* 0x0000000000007941 */ /* 0x000fea0003800000 */
.L_x_20041:
[----:B------:R-:W-:Y:S01]  /*3d4b0*/  LOP3.LUT R3, R7, 0x80000000, R35, 0xb8, !PT ;  /* 0x8000000007037812 */ /* 0x000fe200078eb823 */
[----:B------:R-:W-:Y:S01]  /*3d4c0*/  DMUL R46, R46, 0.5 ;  /* 0x3fe000002e2e7828 */ /* 0x000fe20000000000 */
[----:B------:R-:W-:Y:S02]  /*3d4d0*/  FSEL R6, R4, R6, P0 ;  /* 0x0000000604067208 */ /* 0x000fe40000000000 */
[----:B------:R-:W-:Y:S01]  /*3d4e0*/  FSEL R7, R5, R3, P0 ;  /* 0x0000000305077208 */ /* 0x000fe20000000000 */
[----:B------:R-:W-:Y:S07]  /*3d4f0*/  BRA `(.L_x_20016) ;  /* 0x0000001c00c87947 */ /* 0x000fee0003800000 */
.L_x_20036:
        /* <DEDUP_REMOVED lines=135> */
.L_x_20044:
[----:B------:R-:W-:Y:S05]  /*3dd70*/  BSYNC B0 ;  /* 0x0000000000007941 */ /* 0x000fea0003800000 */
.L_x_20043:
        /* <DEDUP_REMOVED lines=8> */
.L_x_20046:
[----:B------:R-:W-:Y:S05]  /*3de00*/  BSYNC B3 ;  /* 0x0000000000037941 */ /* 0x000fea0003800000 */
.L_x_20045:
        /* <DEDUP_REMOVED lines=73> */
.L_x_20048:
[----:B------:R-:W-:Y:S05]  /*3e2a0*/  BSYNC B0 ;  /* 0x0000000000007941 */ /* 0x000fea0003800000 */
.L_x_20047:
[----:B------:R-:W-:Y:S02]  /*3e2b0*/  LOP3.LUT R3, R7, 0x80000000, R35, 0xb8, !PT ;  /* 0x8000000007037812 */ /* 0x000fe400078eb823 */
[----:B------:R-:W-:Y:S02]  /*3e2c0*/  FSEL R6, R4, R6, P1 ;  /* 0x0000000604067208 */ /* 0x000fe40000800000 */
[----:B------:R-:W-:Y:S01]  /*3e2d0*/  FSEL R7, R5, R3, P1 ;  /* 0x0000000305077208 */ /* 0x000fe20000800000 */
[----:B------:R-:W-:Y:S06]  /*3e2e0*/  BRA `(.L_x_20016) ;  /* 0x00000010004c7947 */ /* 0x000fec0003800000 */
.L_x_20035:
        /* <DEDUP_REMOVED lines=22> */
[----:B------:R-:W-:Y:S05]  /*3e450*/  CALL.REL.NOINC `($__internal_33_$__cuda_sm20_div_rn_f64_full) ;  /* 0x000006c4007c7944 */ /* 0x000fea0003c00000 */
.L_x_20050:
[----:B------:R-:W-:Y:S05]  /*3e460*/  BSYNC B3 ;  /* 0x0000000000037941 */ /* 0x000fea0003800000 */
.L_x_20049:
        /* <DEDUP_REMOVED lines=24> */
[----:B------:R-:W-:Y:S02]  /*3e5f0*/  IMAD.MOV.U32 R4, RZ, RZ, R2 ;  /* 0x000000ffff047224 */ /* 0x000fe400078e0002 */
[----:B------:R-:W-:-:S07]  /*3e600*/  IMAD.MOV.U32 R5, RZ, RZ, R3 ;  /* 0x000000ffff057224 */ /* 0x000fce00078e0003 */
.L_x_20052:
[----:B------:R-:W-:Y:S05]  /*3e610*/  BSYNC B3 ;  /* 0x0000000000037941 */ /* 0x000fea0003800000 */
.L_x_20051:
        /* <DEDUP_REMOVED lines=136> */
.L_x_20054:
[----:B------:R-:W-:Y:S05]  /*3eea0*/  BSYNC B0 ;  /* 0x0000000000007941 */ /* 0x000fea0003800000 */
.L_x_20053:
        /* <DEDUP_REMOVED lines=8> */
.L_x_20056:
[----:B------:R-:W-:Y:S05]  /*3ef30*/  BSYNC B3 ;  /* 0x0000000000037941 */ /* 0x000fea0003800000 */
.L_x_20055:
        /* <DEDUP_REMOVED lines=74> */
.L_x_20058:
[----:B------:R-:W-:Y:S05]  /*3f3e0*/  BSYNC B0 ;  /* 0x0000000000007941 */ /* 0x000fea0003800000 */
.L_x_20057:
[----:B------:R-:W-:Y:S02]  /*3f3f0*/  LOP3.LUT R3, R7, 0x80000000, R35, 0xb8, !PT ;  /* 0x8000000007037812 */ /* 0x000fe400078eb823 */
[----:B------:R-:W-:Y:S02]  /*3f400*/  FSEL R6, R4, R6, P1 ;  /* 0x0000000604067208 */ /* 0x000fe40000800000 */
[----:B------:R-:W-:-:S07]  /*3f410*/  FSEL R7, R5, R3, P1 ;  /* 0x0000000305077208 */ /* 0x000fce0000800000 */
.L_x_20016:
[----:B------:R-:W-:Y:S05]  /*3f420*/  BSYNC B2 ;  /* 0x0000000000027941 */ /* 0x000fea0003800000 */
.L_x_20005:
        /* <DEDUP_REMOVED lines=8> */
.L_x_19926:
        /* <DEDUP_REMOVED lines=17> */
.L_x_19928:
[----:B------:R-:W-:Y:S05]  /*3f5c0*/  BSYNC B1 ;  /* 0x0000000000017941 */ /* 0x000fea0003800000 */
.L_x_19925:
        /* <DEDUP_REMOVED lines=134> */
.L_x_20066:
[----:B------:R-:W-:Y:S05]  /*3fe30*/  BSYNC B3 ;  /* 0x0000000000037941 */ /* 0x000fea0003800000 */
.L_x_20065:
        /* <DEDUP_REMOVED lines=82> */
.L_x_20064:
        /* <DEDUP_REMOVED lines=36> */
.L_x_20074:
[----:B------:R-:W-:Y:S05]  /*405a0*/  BSYNC B4 ;  /* 0x0000000000047941 */ /* 0x000fea0003800000 */
.L_x_20073:
[----:B------:R-:W-:Y:S02]  /*405b0*/  IMAD.MOV.U32 R52, RZ, RZ, R2 ;  /* 0x000000ffff347224 */ /* 0x000fe400078e0002 */
[----:B------:R-:W-:Y:S01]  /*405c0*/  IMAD.MOV.U32 R53, RZ, RZ, R3 ;  /* 0x000000ffff357224 */ /* 0x000fe200078e0003 */
[----:B------:R-:W-:Y:S06]  /*405d0*/  BRA `(.L_x_20072) ;  /* 0x0000000000047947 */ /* 0x000fec0003800000 */
.L_x_20071:
[----:B------:R-:W-:-:S11]  /*405e0*/  DADD R52, -R62, R50 ;  /* 0x000000003e347229 */ /* 0x000fd60000000132 */
.L_x_20072:
[----:B------:R-:W-:Y:S05]  /*405f0*/  BSYNC B3 ;  /* 0x0000000000037941 */ /* 0x000fea0003800000 */
.L_x_20070:
        /* <DEDUP_REMOVED lines=31> */
.L_x_20079:
[----:B------:R-:W-:Y:S05]  /*407f0*/  BSYNC B4 ;  /* 0x0000000000047941 */ /* 0x000fea0003800000 */
.L_x_20078:
[----:B------:R-:W-:Y:S05]  /*40800*/  BRA `(.L_x_20077) ;  /* 0x0000000000047947 */ /* 0x000fea0003800000 */
.L_x_20076:
[----:B------:R-:W-:-:S11]  /*40810*/  DADD R2, R46, -R8 ;  /* 0x000000002e027229 */ /* 0x000fd60000000808 */
.L_x_20077:
[----:B------:R-:W-:Y:S05]  /*40820*/  BSYNC B3 ;  /* 0x0000000000037941 */ /* 0x000fea0003800000 */
.L_x_20075:
        /* <DEDUP_REMOVED lines=27> */
[----:B------:R-:W-:Y:S02]  /*409e0*/  IMAD.MOV.U32 R6, RZ, RZ, R4 ;  /* 0x000000ffff067224 */ /* 0x000fe400078e0004 */
[----:B------:R-:W-:-:S07]  /*409f0*/  IMAD.MOV.U32 R7, RZ, RZ, R3 ;  /* 0x000000ffff077224 */ /* 0x000fce00078e0003 */
.L_x_20081:
[----:B------:R-:W-:Y:S05]  /*40a00*/  BSYNC B3 ;  /* 0x0000000000037941 */ /* 0x000fea0003800000 */
.L_x_20080:
        /* <DEDUP_REMOVED lines=86> */
.L_x_20082:
        /* <DEDUP_REMOVED lines=22> */
.L_x_20084:
[----:B------:R-:W-:Y:S05]  /*410d0*/  BSYNC B3 ;  /* 0x0000000000037941 */ /* 0x000fea0003800000 */
.L_x_20083:
        /* <DEDUP_REMOVED lines=30> */
.L_x_20069:
        /* <DEDUP_REMOVED lines=25> */
.L_x_20087:
[----:B------:R-:W-:Y:S05]  /*41450*/  BSYNC B3 ;  /* 0x0000000000037941 */ /* 0x000fea0003800000 */
.L_x_20086:
        /* <DEDUP_REMOVED lines=27> */
.L_x_20090:
[----:B------:R-:W-:Y:S05]  /*41610*/  BSYNC B3 ;  /* 0x0000000000037941 */ /* 0x000fea0003800000 */
.L_x_20089:
        /* <DEDUP_REMOVED lines=30> */
.L_x_20088:
        /* <DEDUP_REMOVED lines=76> */
.L_x_20091:
[----:B------:R-:W-:Y:S01]  /*41cc0*/  MOV R2, 0x0 ;  /* 0x0000000000027802 */ /* 0x000fe20000000f00 */
[----:B------:R-:W-:Y:S01]  /*41cd0*/  IMAD.MOV.U32 R3, RZ, RZ, 0x7ff00000 ;  /* 0x7ff00000ff037424 */ /* 0x000fe200078e00ff */
[----:B------:R-:W-:-:S05]  /*41ce0*/  FSETP.NEU.FTZ.AND P0, PT, R5, RZ, PT ;  /* 0x000000ff0500720b */ /* 0x000fca0003f1d000 */
[----:B------:R-:W-:-:S10]  /*41cf0*/  DFMA R2, R4, R2, +INF ;  /* 0x7ff000000402742b */ /* 0x000fd40000000002 */
[----:B------:R-:W-:Y:S02]  /*41d00*/  FSEL R64, R2, RZ, P0 ;  /* 0x000000ff02407208 */ /* 0x000fe40000000000 */
[----:B------:R-:W-:Y:S01]  /*41d10*/  FSEL R65, R3, -QNAN , P0 ;  /* 0xfff0000003417808 */ /* 0x000fe20000000000 */
[----:B------:R-:W-:Y:S06]  /*41d20*/  BRA `(.L_x_20067) ;  /* 0x00000004003c7947 */ /* 0x000fec0003800000 */
.L_x_20085:
        /* <DEDUP_REMOVED lines=26> */
.L_x_20093:
[----:B------:R-:W-:Y:S05]  /*41ed0*/  BSYNC B3 ;  /* 0x0000000000037941 */ /* 0x000fea0003800000 */
.L_x_20092:
        /* <DEDUP_REMOVED lines=21> */
.L_x_20095:
[----:B------:R-:W-:Y:S05]  /*42030*/  BSYNC B3 ;  /* 0x0000000000037941 */ /* 0x000fea0003800000 */
.L_x_20094:
[----:B------:R-:W-:Y:S02]  /*42040*/  IMAD.MOV.U32 R64, RZ, RZ, R2 ;  /* 0x000000ffff407224 */ /* 0x000fe400078e0002 */
[----:B------:R-:W-:Y:S01]  /*42050*/  IMAD.MOV.U32 R65, RZ, RZ, R3 ;  /* 0x000000ffff417224 */ /* 0x000fe200078e0003 */
[----:B------:R-:W-:Y:S06]  /*42060*/  BRA `(.L_x_20067) ;  /* 0x00000000006c7947 */ /* 0x000fec0003800000 */
.L_x_20068:
        /* <DEDUP_REMOVED lines=24> */
.L_x_20097:
[----:B------:R-:W-:Y:S05]  /*421f0*/  BSYNC B3 ;  /* 0x0000000000037941 */ /* 0x000fea0003800000 */
.L_x_20096:
[----:B------:R-:W-:Y:S02]  /*42200*/  IMAD.MOV.U32 R64, RZ, RZ, R4 ;  /* 0x000000ffff407224 */ /* 0x000fe400078e0004 */
[----:B------:R-:W-:-:S07]  /*42210*/  IMAD.MOV.U32 R65, RZ, RZ, R5 ;  /* 0x000000ffff417224 */ /* 0x000fce00078e0005 */
.L_x_20067:
[----:B------:R-:W-:Y:S05]  /*42220*/  BSYNC B2 ;  /* 0x0000000000027941 */ /* 0x000fea0003800000 */
.L_x_20063:
        /* <DEDUP_REMOVED lines=25> */
.L_x_20102:
[----:B------:R-:W-:Y:S05]  /*423c0*/  BSYNC B4 ;  /* 0x0000000000047941 */ /* 0x000fea0003800000 */
.L_x_20101:
        /* <DEDUP_REMOVED lines=49> */
.L_x_20104:
        /* <DEDUP_REMOVED lines=71> */
.L_x_20103:
        /* <DEDUP_REMOVED lines=37> */
.L_x_20113:
[----:B------:R-:W-:Y:S05]  /*42da0*/  BSYNC B6 ;  /* 0x0000000000067941 */ /* 0x000fea0003800000 */
.L_x_20112:
[----:B------:R-:W-:Y:S02]  /*42db0*/  IMAD.MOV.U32 R52, RZ, RZ, R2 ;  /* 0x000000ffff347224 */ /* 0x000fe400078e0002 */
[----:B------:R-:W-:Y:S01]  /*42dc0*/  IMAD.MOV.U32 R53, RZ, RZ, R3 ;  /* 0x000000ffff357224 */ /* 0x000fe200078e0003 */
[----:B------:R-:W-:Y:S06]  /*42dd0*/  BRA `(.L_x_20111) ;  /* 0x0000000000047947 */ /* 0x000fec0003800000 */
.L_x_20110:
[----:B------:R-:W-:-:S11]  /*42de0*/  DADD R52, -R62, R50 ;  /* 0x000000003e347229 */ /* 0x000fd60000000132 */
.L_x_20111:
[----:B------:R-:W-:Y:S05]  /*42df0*/  BSYNC B5 ;  /* 0x0000000000057941 */ /* 0x000fea0003800000 */
.L_x_20109:
        /* <DEDUP_REMOVED lines=28> */
.L_x_20118:
[----:B------:R-:W-:Y:S05]  /*42fc0*/  BSYNC B6 ;  /* 0x0000000000067941 */ /* 0x000fea0003800000 */
.L_x_20117:
[----:B------:R-:W-:Y:S02]  /*42fd0*/  IMAD.MOV.U32 R68, RZ, RZ, R2 ;  /* 0x000000ffff447224 */ /* 0x000fe400078e0002 */
[----:B------:R-:W-:Y:S01]  /*42fe0*/  IMAD.MOV.U32 R69, RZ, RZ, R3 ;  /* 0x000000ffff457224 */ /* 0x000fe200078e0003 */
[----:B------:R-:W-:Y:S06]  /*42ff0*/  BRA `(.L_x_20116) ;  /* 0x0000000000047947 */ /* 0x000fec0003800000 */
.L_x_20115:
[----:B------:R-:W-:-:S11]  /*43000*/  DADD R68, -R48, R46 ;  /* 0x0000000030447229 */ /* 0x000fd6000000012e */
.L_x_20116:
[----:B------:R-:W-:Y:S05]  /*43010*/  BSYNC B5 ;  /* 0x0000000000057941 */ /* 0x000fea0003800000 */
.L_x_20114:
        /* <DEDUP_REMOVED lines=27> */
.L_x_20120:
[----:B------:R-:W-:Y:S05]  /*431d0*/  BSYNC B5 ;  /* 0x0000000000057941 */ /* 0x000fea0003800000 */
.L_x_20119:
[----:B------:R-:W-:Y:S02]  /*431e0*/  IMAD.MOV.U32 R46, RZ, RZ, R4 ;  /* 0x000000ffff2e7224 */ /* 0x000fe400078e0004 */
[----:B------:R-:W-:Y:S01]  /*431f0*/  IMAD.MOV.U32 R47, RZ, RZ, R5 ;  /* 0x000000ffff2f7224 */ /* 0x000fe200078e0005 */
[----:B------:R-:W-:Y:S06]  /*43200*/  BRA `(.L_x_20121) ;  /* 0x0000000800347947 */ /* 0x000fec0003800000 */
.L_x_20108:
        /* <DEDUP_REMOVED lines=27> */
.L_x_20124:
[----:B------:R-:W-:Y:S05]  /*433c0*/  BSYNC B5 ;  /* 0x0000000000057941 */ /* 0x000fea0003800000 */
.L_x_20123:
[----:B------:R-:W-:Y:S02]  /*433d0*/  IMAD.MOV.U32 R46, RZ, RZ, R4 ;  /* 0x000000ffff2e7224 */ /* 0x000fe400078e0004 */
[----:B------:R-:W-:Y:S01]  /*433e0*/  IMAD.MOV.U32 R47, RZ, RZ, R5 ;  /* 0x000000ffff2f7224 */ /* 0x000fe200078e0005 */
[----:B------:R-:W-:Y:S06]  /*433f0*/  BRA `(.L_x_20121) ;  /* 0x0000000400b87947 */ /* 0x000fec0003800000 */
.L_x_20122:
        /* <DEDUP_REMOVED lines=28> */
.L_x_20126:
[----:B------:R-:W-:Y:S05]  /*435c0*/  BSYNC B5 ;  /* 0x0000000000057941 */ /* 0x000fea0003800000 */
.L_x_20125:
        /* <DEDUP_REMOVED lines=21> */
.L_x_20128:
[----:B------:R-:W-:Y:S05]  /*43720*/  BSYNC B5 ;  /* 0x0000000000057941 */ /* 0x000fea0003800000 */
.L_x_20127:
[----:B------:R-:W-:Y:S01]  /*43730*/  DMUL R66, R66, 8.11296384146066816958e+31 ;  /* 0x4690000042427828 */ /* 0x000fe20000000000 */
[----:B------:R-:W-:Y:S02]  /*43740*/  IMAD.MOV.U32 R46, RZ, RZ, R2 ;  /* 0x000000ffff2e7224 */ /* 0x000fe400078e0002 */
[----:B------:R-:W-:Y:S01]  /*43750*/  IMAD.MOV.U32 R47, RZ, RZ, R3 ;  /* 0x000000ffff2f7224 */ /* 0x000fe200078e0003 */
[----:B------:R-:W-:Y:S07]  /*43760*/  BRA `(.L_x_20121) ;  /* 0x0000000000dc7947 */ /* 0x000fee0003800000 */
.L_x_20107:
        /* <DEDUP_REMOVED lines=24> */
.L_x_20130:
[----:B------:R-:W-:Y:S05]  /*438f0*/  BSYNC B5 ;  /* 0x0000000000057941 */ /* 0x000fea0003800000 */
.L_x_20129:
        /* <DEDUP_REMOVED lines=28> */
.L_x_20132:
[----:B------:R-:W-:Y:S05]  /*43ac0*/  BSYNC B5 ;  /* 0x0000000000057941 */ /* 0x000fea0003800000 */
.L_x_20131:
[----:B------:R-:W-:-:S11]  /*43ad0*/  DMUL R46, R2, R46 ;  /* 0x0000002e022e7228 */ /* 0x000fd60000000000 */
.L_x_20121:
[----:B------:R-:W-:Y:S05]  /*43ae0*/  BSYNC B4 ;  /* 0x0000000000047941 */ /* 0x000fea0003800000 */
.L_x_20106:
[----:B------:R-:W-:Y:S05]  /*43af0*/  BRA `(.L_x_20133) ;  /* 0x0000000000087947 */ /* 0x000fea0003800000 */
.L_x_20100:
[----:B------:R-:W-:Y:S02]  /*43b00*/  DMUL R46, R44, 9.00719925474099200000e+15 ;  /* 0x434000002c2e7828 */ /* 0x000fe40000000000 */
[----:B------:R-:W-:-:S11]  /*43b10*/  DMUL R66, R66, 9.00719925474099200000e+15 ;  /* 0x4340000042427828 */ /* 0x000fd60000000000 */
.L_x_20133:
[----:B------:R-:W-:Y:S05]  /*43b20*/  BSYNC B2 ;  /* 0x0000000000027941 */ /* 0x000fea0003800000 */
.L_x_20099:
        /* <DEDUP_REMOVED lines=28> */
.L_x_20135:
[----:B------:R-:W-:Y:S05]  /*43cf0*/  BSYNC B2 ;  /* 0x0000000000027941 */ /* 0x000fea0003800000 */
.L_x_20134:
        /* <DEDUP_REMOVED lines=82> */
.L_x_20137:
[----:B------:R-:W-:Y:S02]  /*44220*/  FSEL R2, RZ, 3.37028055040000000000e+12, P1 ;  /* 0x54442d18ff027808 */ /* 0x000fe40000800000 */
[----:B------:R-:W-:-:S07]  /*44230*/  FSEL R3, RZ, 2.1426990032196044922, P1 ;  /* 0x400921fbff037808 */ /* 0x000fce0000800000 */
.L_x_20138:
[----:B------:R-:W-:Y:S05]  /*44240*/  BSYNC B0 ;  /* 0x0000000000007941 */ /* 0x000fea0003800000 */
.L_x_20136:
[----:B------:R-:W-:Y:S01]  /*44250*/  DADD R46, |R46|, |R66| ;  /* 0x000000002e2e7229 */ /* 0x000fe20000000642 */
[----:B------:R-:W-:-:S07]  /*44260*/  LOP3.LUT R67, R3, 0x80000000, R67, 0xb8, !PT ;  /* 0x8000000003437812 */ /* 0x000fce00078eb843 */
[----:B------:R-:W-:-:S06]  /*44270*/  DSETP.GTU.AND P0, PT, |R46|, +INF , PT ;  /* 0x7ff000002e00742a */ /* 0x000fcc0003f0c200 */
[----:B------:R-:W-:Y:S02]  /*44280*/  FSEL R2, R46, R2, P0 ;  /* 0x000000022e027208 */ /* 0x000fe40000000000 */
[----:B------:R-:W-:-:S07]  /*44290*/  FSEL R3, R47, R67, P0 ;  /* 0x000000432f037208 */ /* 0x000fce0000000000 */
.L_x_20105:
[----:B------:R-:W-:Y:S05]  /*442a0*/  BSYNC B3 ;  /* 0x0000000000037941 */ /* 0x000fea0003800000 */
.L_x_20098:
[----:B------:R-:W-:Y:S01]  /*442b0*/  LOP3.LUT R39, R3, 0x80000000, R39, 0xb8, !PT ;  /* 0x8000000003277812 */ /* 0x000fe200078eb827 */
[----:B------:R-:W-:Y:S01]  /*442c0*/  IMAD.MOV.U32 R36, RZ, RZ, R64 ;  /* 0x000000ffff247224 */ /* 0x000fe200078e0040 */
[----:B------:R-:W-:Y:S02]  /*442d0*/  LOP3.LUT R37, R65, 0x80000000, R37, 0xb8, !PT ;  /* 0x8000000041257812 */ /* 0x000fe400078eb825 */
[----:B------:R-:W-:Y:S01]  /*442e0*/  MOV R38, R2 ;  /* 0x0000000200267202 */ /* 0x000fe20000000f00 */
[----:B------:R-:W-:Y:S06]  /*442f0*/  BRA `(.L_x_20062) ;  /* 0x0000005800e07947 */ /* 0x000fec0003800000 */
.L_x_20061:
        /* <DEDUP_REMOVED lines=113> */
.L_x_20144:
[----:B------:R-:W-:Y:S05]  /*44a10*/  BSYNC B0 ;  /* 0x0000000000007941 */ /* 0x000fea0003800000 */
.L_x_20143:
        /* <DEDUP_REMOVED lines=8> */
.L_x_20146:
[----:B------:R-:W-:Y:S05]  /*44aa0*/  BSYNC B3 ;  /* 0x0000000000037941 */ /* 0x000fea0003800000 */
.L_x_20145:
        /* <DEDUP_REMOVED lines=82> */
.L_x_20148:
[----:B------:R-:W-:-:S04]  /*44fd0*/  ISETP.GE.AND P0, PT, R45, RZ, PT ;  /* 0x000000ff2d00720c */ /* 0x000fc80003f06270 */
[----:B------:R-:W-:Y:S02]  /*44fe0*/  FSEL R6, RZ, 3.37028055040000000000e+12, P0 ;  /* 0x54442d18ff067808 */ /* 0x000fe40000000000 */
[----:B------:R-:W-:-:S07]  /*44ff0*/  FSEL R7, RZ, 2.1426990032196044922, P0 ;  /* 0x400921fbff077808 */ /* 0x000fce0000000000 */
.L_x_20149:
[----:B------:R-:W-:Y:S05]  /*45000*/  BSYNC B0 ;  /* 0x0000000000007941 */ /* 0x000fea0003800000 */
.L_x_20147:
[----:B------:R-:W-:Y:S01]  /*45010*/  DADD R2, |R36|, |R38| ;  /* 0x0000000024027229 */ /* 0x000fe20000000626 */
[----:B------:R-:W-:Y:S01]  /*45020*/  LOP3.LUT R11, R7, 0x80000000, R11, 0xb8, !PT ;  /* 0x80000000070b7812 */ /* 0x000fe200078eb80b */
[----:B------:R-:W-:-:S06]  /*45030*/  DMUL R46, R46, 0.5 ;  /* 0x3fe000002e2e7828 */ /* 0x000fcc0000000000 */
[----:B------:R-:W-:-:S06]  /*45040*/  DSETP.GTU.AND P0, PT, |R2|, +INF , PT ;  /* 0x7ff000000200742a */ /* 0x000fcc0003f0c200 */
[----:B------:R-:W-:Y:S02]  /*45050*/  FSEL R6, R2, R6, P0 ;  /* 0x0000000602067208 */ /* 0x000fe40000000000 */
[----:B------:R-:W-:Y:S01]  /*45060*/  FSEL R7, R3, R11, P0 ;  /* 0x0000000b03077208 */ /* 0x000fe20000000000 */
[----:B------:R-:W-:Y:S06]  /*45070*/  BRA `(.L_x_20150) ;  /* 0x0000004c00187947 */ /* 0x000fec0003800000 */
.L_x_20142:
        /* <DEDUP_REMOVED lines=135> */
.L_x_20152:
[----:B------:R-:W-:Y:S05]  /*458f0*/  BSYNC B0 ;  /* 0x0000000000007941 */ /* 0x000fea0003800000 */
.L_x_20151:
        /* <DEDUP_REMOVED lines=8> */
.L_x_20154:
[----:B------:R-:W-:Y:S05]  /*45980*/  BSYNC B3 ;  /* 0x0000000000037941 */ /* 0x000fea0003800000 */
.L_x_20153:
        /* <DEDUP_REMOVED lines=82> */
.L_x_20156:
[----:B------:R-:W-:-:S04]  /*45eb0*/  ISETP.GE.AND P0, PT, R45, RZ, PT ;  /* 0x000000ff2d00720c */ /* 0x000fc80003f06270 */
[----:B------:R-:W-:Y:S02]  /*45ec0*/  FSEL R6, RZ, 3.37028055040000000000e+12, P0 ;  /* 0x54442d18ff067808 */ /* 0x000fe40000000000 */
[----:B------:R-:W-:-:S07]  /*45ed0*/  FSEL R7, RZ, 2.1426990032196044922, P0 ;  /* 0x400921fbff077808 */ /* 0x000fce0000000000 */
.L_x_20157:
[----:B------:R-:W-:Y:S05]  /*45ee0*/  BSYNC B0 ;  /* 0x0000000000007941 */ /* 0x000fea0003800000 */
.L_x_20155:
[----:B------:R-:W-:Y:S01]  /*45ef0*/  DADD R2, |R36|, |R38| ;  /* 0x0000000024027229 */ /* 0x000fe20000000626 */
[----:B------:R-:W-:-:S07]  /*45f00*/  LOP3.LUT R11, R7, 0x80000000, R11, 0xb8, !PT ;  /* 0x80000000070b7812 */ /* 0x000fce00078eb80b */
[----:B------:R-:W-:-:S06]  /*45f10*/  DSETP.GTU.AND P0, PT, |R2|, +INF , PT ;  /* 0x7ff000000200742a */ /* 0x000fcc0003f0c200 */
[----:B------:R-:W-:Y:S02]  /*45f20*/  FSEL R6, R2, R6, P0 ;  /* 0x0000000602067208 */ /* 0x000fe40000000000 */
[----:B------:R-:W-:Y:S01]  /*45f30*/  FSEL R7, R3, R11, P0 ;  /* 0x0000000b03077208 */ /* 0x000fe20000000000 */
[----:B------:R-:W-:Y:S06]  /*45f40*/  BRA `(.L_x_20150) ;  /* 0x0000003c00647947 */ /* 0x000fec0003800000 */
.L_x_20141:
        /* <DEDUP_REMOVED lines=23> */
.L_x_20159:
[----:B------:R-:W-:Y:S05]  /*460c0*/  BSYNC B3 ;  /* 0x0000000000037941 */ /* 0x000fea0003800000 */
.L_x_20158:
        /* <DEDUP_REMOVED lines=24> */
[----:B------:R-:W-:Y:S01]  /*46250*/  MOV R4, R2 ;  /* 0x0000000200047202 */ /* 0x000fe20000000f00 */
[----:B------:R-:W-:-:S07]  /*46260*/  IMAD.MOV.U32 R5, RZ, RZ, R3 ;  /* 0x000000ffff057224 */ /* 0x000fce00078e0003 */
.L_x_20161:
[----:B------:R-:W-:Y:S05]  /*46270*/  BSYNC B3 ;  /* 0x0000000000037941 */ /* 0x000fea0003800000 */
.L_x_20160:
        /* <DEDUP_REMOVED lines=136> */
.L_x_20163:
[----:B------:R-:W-:Y:S05]  /*46b00*/  BSYNC B0 ;  /* 0x0000000000007941 */ /* 0x000fea0003800000 */
.L_x_20162:
        /* <DEDUP_REMOVED lines=8> */
.L_x_20165:
[----:B------:R-:W-:Y:S05]  /*46b90*/  BSYNC B3 ;  /* 0x0000000000037941 */ /* 0x000fea0003800000 */
.L_x_20164:
        /* <DEDUP_REMOVED lines=82> */
.L_x_20167:
[----:B------:R-:W-:-:S04]  /*470c0*/  ISETP.GE.AND P0, PT, R45, RZ, PT ;  /* 0x000000ff2d00720c */ /* 0x000fc80003f06270 */
[----:B------:R-:W-:Y:S02]  /*470d0*/  FSEL R6, RZ, 3.37028055040000000000e+12, P0 ;  /* 0x54442d18ff067808 */ /* 0x000fe40000000000 */
[----:B------:R-:W-:-:S07]  /*470e0*/  FSEL R7, RZ, 2.1426990032196044922, P0 ;  /* 0x400921fbff077808 */ /* 0x000fce0000000000 */
.L_x_20168:
[----:B------:R-:W-:Y:S05]  /*470f0*/  BSYNC B0 ;  /* 0x0000000000007941 */ /* 0x000fea0003800000 */
.L_x_20166:
[----:B------:R-:W-:Y:S01]  /*47100*/  DADD R2, |R36|, |R38| ;  /* 0x0000000024027229 */ /* 0x000fe20000000626 */
[----:B------:R-:W-:Y:S01]  /*47110*/  LOP3.LUT R11, R7, 0x80000000, R11, 0xb8, !PT ;  /* 0x80000000070b7812 */ /* 0x000fe200078eb80b */
[----:B------:R-:W-:-:S06]  /*47120*/  DADD R46, R46, 1 ;  /* 0x3ff000002e2e7429 */ /* 0x000fcc0000000000 */
[----:B------:R-:W-:-:S06]  /*47130*/  DSETP.GTU.AND P0, PT, |R2|, +INF , PT ;  /* 0x7ff000000200742a */ /* 0x000fcc0003f0c200 */
[----:B------:R-:W-:Y:S02]  /*47140*/  FSEL R6, R2, R6, P0 ;  /* 0x0000000602067208 */ /* 0x000fe40000000000 */
[----:B------:R-:W-:Y:S01]  /*47150*/  FSEL R7, R3, R11, P0 ;  /* 0x0000000b03077208 */ /* 0x000fe20000000000 */
[----:B------:R-:W-:Y:S06]  /*47160*/  BRA `(.L_x_20150) ;  /* 0x0000002800dc7947 */ /* 0x000fec0003800000 */
.L_x_20140:
        /* <DEDUP_REMOVED lines=108> */
.L_x_20172:
[----:B------:R-:W-:Y:S05]  /*47830*/  BSYNC B0 ;  /* 0x0000000000007941 */ /* 0x000fea0003800000 */
.L_x_20171:
        /* <DEDUP_REMOVED lines=8> */
.L_x_20174:
[----:B------:R-:W-:Y:S05]  /*478c0*/  BSYNC B3 ;  /* 0x0000000000037941 */ /* 0x000fea0003800000 */
.L_x_20173:
        /* <DEDUP_REMOVED lines=73> */
.L_x_20176:
[----:B------:R-:W-:Y:S05]  /*47d60*/  BSYNC B0 ;  /* 0x0000000000007941 */ /* 0x000fea0003800000 */
.L_x_20175:
[----:B------:R-:W-:Y:S01]  /*47d70*/  LOP3.LUT R3, R7, 0x80000000, R39, 0xb8, !PT ;  /* 0x8000000007037812 */ /* 0x000fe200078eb827 */
[----:B------:R-:W-:Y:S01]  /*47d80*/  DMUL R46, R46, 0.5 ;  /* 0x3fe000002e2e7828 */ /* 0x000fe20000000000 */
[----:B------:R-:W-:Y:S02]  /*47d90*/  FSEL R6, R4, R6, P0 ;  /* 0x0000000604067208 */ /* 0x000fe40000000000 */
[----:B------:R-:W-:Y:S01]  /*47da0*/  FSEL R7, R5, R3, P0 ;  /* 0x0000000305077208 */ /* 0x000fe20000000000 */
[----:B------:R-:W-:Y:S07]  /*47db0*/  BRA `(.L_x_20150) ;  /* 0x0000001c00c87947 */ /* 0x000fee0003800000 */
.L_x_20170:
        /* <DEDUP_REMOVED lines=135> */
.L_x_20178:
[----:B------:R-:W-:Y:S05]  /*48630*/  BSYNC B0 ;  /* 0x0000000000007941 */ /* 0x000fea0003800000 */
.L_x_20177:
        /* <DEDUP_REMOVED lines=8> */
.L_x_20180:
[----:B------:R-:W-:Y:S05]  /*486c0*/  BSYNC B3 ;  /* 0x0000000000037941 */ /* 0x000fea0003800000 */
.L_x_20179:
        /* <DEDUP_REMOVED lines=73> */
.L_x_20182:
[----:B------:R-:W-:Y:S05]  /*48b60*/  BSYNC B0 ;  /* 0x0000000000007941 */ /* 0x000fea0003800000 */
.L_x_20181:
[----:B------:R-:W-:Y:S02]  /*48b70*/  LOP3.LUT R3, R7, 0x80000000, R39, 0xb8, !PT ;  /* 0x8000000007037812 */ /* 0x000fe400078eb827 */
[----:B------:R-:W-:Y:S02]  /*48b80*/  FSEL R6, R4, R6, P1 ;  /* 0x0000000604067208 */ /* 0x000fe40000800000 */
[----:B------:R-:W-:Y:S01]  /*48b90*/  FSEL R7, R5, R3, P1 ;  /* 0x0000000305077208 */ /* 0x000fe20000800000 */
[----:B------:R-:W-:Y:S06]  /*48ba0*/  BRA `(.L_x_20150) ;  /* 0x00000010004c7947 */ /* 0x000fec0003800000 */
.L_x_20169:
        /* <DEDUP_REMOVED lines=23> */
.L_x_20184:
[----:B------:R-:W-:Y:S05]  /*48d20*/  BSYNC B3 ;  /* 0x0000000000037941 */ /* 0x000fea0003800000 */
.L_x_20183:
        /* <DEDUP_REMOVED lines=24> */
[----:B------:R-:W-:Y:S01]  /*48eb0*/  IMAD.MOV.U32 R4, RZ, RZ, R2 ;  /* 0x000000ffff047224 */ /* 0x000fe200078e0002 */
[----:B------:R-:W-:-:S07]  /*48ec0*/  MOV R5, R3 ;  /* 0x0000000300057202 */ /* 0x000fce0000000f00 */
.L_x_20186:
[----:B------:R-:W-:Y:S05]  /*48ed0*/  BSYNC B3 ;  /* 0x0000000000037941 */ /* 0x000fea0003800000 */
.L_x_20185:
        /* <DEDUP_REMOVED lines=136> */
.L_x_20188:
[----:B------:R-:W-:Y:S05]  /*49760*/  BSYNC B0 ;  /* 0x0000000000007941 */ /* 0x000fea0003800000 */
.L_x_20187:
        /* <DEDUP_REMOVED lines=8> */
.L_x_20190:
[----:B------:R-:W-:Y:S05]  /*497f0*/  BSYNC B3 ;  /* 0x0000000000037941 */ /* 0x000fea0003800000 */
.L_x_20189:
        /* <DEDUP_REMOVED lines=74> */
.L_x_20192:
[----:B------:R-:W-:Y:S05]  /*49ca0*/  BSYNC B0 ;  /* 0x0000000000007941 */ /* 0x000fea0003800000 */
.L_x_20191:
[----:B------:R-:W-:Y:S02]  /*49cb0*/  LOP3.LUT R3, R7, 0x80000000, R39, 0xb8, !PT ;  /* 0x8000000007037812 */ /* 0x000fe400078eb827 */
[----:B------:R-:W-:Y:S02]  /*49cc0*/  FSEL R6, R4, R6, P1 ;  /* 0x0000000604067208 */ /* 0x000fe40000800000 */
[----:B------:R-:W-:-:S07]  /*49cd0*/  FSEL R7, R5, R3, P1 ;  /* 0x0000000305077208 */ /* 0x000fce0000800000 */
.L_x_20150:
[----:B------:R-:W-:Y:S05]  /*49ce0*/  BSYNC B2 ;  /* 0x0000000000027941 */ /* 0x000fea0003800000 */
.L_x_20139:
        /* <DEDUP_REMOVED lines=8> */
.L_x_20060:
        /* <DEDUP_REMOVED lines=17> */
.L_x_20062:
[----:B------:R-:W-:Y:S05]  /*49e80*/  BSYNC B1 ;  /* 0x0000000000017941 */ /* 0x000fea0003800000 */
.L_x_20059:
        /* <DEDUP_REMOVED lines=134> */
.L_x_20200:
[----:B------:R-:W-:Y:S05]  /*4a6f0*/  BSYNC B3 ;  /* 0x0000000000037941 */ /* 0x000fea0003800000 */
.L_x_20199:
        /* <DEDUP_REMOVED lines=82> */
.L_x_20198:
        /* <DEDUP_REMOVED lines=36> */
.L_x_20208:
[----:B------:R-:W-:Y:S05]  /*4ae60*/  BSYNC B4 ;  /* 0x0000000000047941 */ /* 0x000fea0003800000 */
.L_x_20207:
[----:B------:R-:W-:Y:S02]  /*4ae70*/  IMAD.MOV.U32 R52, RZ, RZ, R2 ;  /* 0x000000ffff347224 */ /* 0x000fe400078e0002 */
[----:B------:R-:W-:Y:S01]  /*4ae80*/  IMAD.MOV.U32 R53, RZ, RZ, R3 ;  /* 0x000000ffff357224 */ /* 0x000fe200078e0003 */
[----:B------:R-:W-:Y:S06]  /*4ae90*/  BRA `(.L_x_20206) ;  /* 0x0000000000047947 */ /* 0x000fec0003800000 */
.L_x_20205:
[----:B------:R-:W-:-:S11]  /*4aea0*/  DADD R52, -R62, R50 ;  /* 0x000000003e347229 */ /* 0x000fd60000000132 */
.L_x_20206:
[----:B------:R-:W-:Y:S05]  /*4aeb0*/  BSYNC B3 ;  /* 0x0000000000037941 */ /* 0x000fea0003800000 */
.L_x_20204:
        /* <DEDUP_REMOVED lines=31> */
.L_x_20213:
[----:B------:R-:W-:Y:S05]  /*4b0b0*/  BSYNC B4 ;  /* 0x0000000000047941 */ /* 0x000fea0003800000 */
.L_x_20212:
[----:B------:R-:W-:Y:S05]  /*4b0c0*/  BRA `(.L_x_20211) ;  /* 0x0000000000047947 */ /* 0x000fea0003800000 */
.L_x_20210:
[----:B------:R-:W-:-:S11]  /*4b0d0*/  DADD R2, R46, -R8 ;  /* 0x000000002e027229 */ /* 0x000fd60000000808 */
.L_x_20211:
[----:B------:R-:W-:Y:S05]  /*4b0e0*/  BSYNC B3 ;  /* 0x0000000000037941 */ /* 0x000fea0003800000 */
.L_x_20209:
        /* <DEDUP_REMOVED lines=29> */
.L_x_20215:
[----:B------:R-:W-:Y:S05]  /*4b2c0*/  BSYNC B3 ;  /* 0x0000000000037941 */ /* 0x000fea0003800000 */
.L_x_20214:
        /* <DEDUP_REMOVED lines=86> */
.L_x_20216:
        /* <DEDUP_REMOVED lines=22> */
.L_x_20218:
[----:B------:R-:W-:Y:S05]  /*4b990*/  BSYNC B3 ;  /* 0x0000000000037941 */ /* 0x000fea0003800000 */
.L_x_20217:
        /* <DEDUP_REMOVED lines=30> */
.L_x_20203:
        /* <DEDUP_REMOVED lines=25> */
.L_x_20221:
[----:B------:R-:W-:Y:S05]  /*4bd10*/  BSYNC B3 ;  /* 0x0000000000037941 */ /* 0x000fea0003800000 */
.L_x_20220:
        /* <DEDUP_REMOVED lines=27> */
.L_x_20224:
[----:B------:R-:W-:Y:S05]  /*4bed0*/  BSYNC B3 ;  /* 0x0000000000037941 */ /* 0x000fea0003800000 */
.L_x_20223:
        /* <DEDUP_REMOVED lines=30> */
.L_x_20222:
        /* <DEDUP_REMOVED lines=76> */
.L_x_20225:
[----:B------:R-:W-:Y:S01]  /*4c580*/  IMAD.MOV.U32 R2, RZ, RZ, 0x0 ;  /* 0x00000000ff027424 */ /* 0x000fe200078e00ff */
[----:B------:R-:W-:Y:S01]  /*4c590*/  FSETP.NEU.FTZ.AND P0, PT, R5, RZ, PT ;  /* 0x000000ff0500720b */ /* 0x000fe20003f1d000 */
[----:B------:R-:W-:-:S06]  /*4c5a0*/  IMAD.MOV.U32 R3, RZ, RZ, 0x7ff00000 ;  /* 0x7ff00000ff037424 */ /* 0x000fcc00078e00ff */
[----:B------:R-:W-:-:S10]  /*4c5b0*/  DFMA R2, R4, R2, +INF ;  /* 0x7ff000000402742b */ /* 0x000fd40000000002 */
[----:B------:R-:W-:Y:S02]  /*4c5c0*/  FSEL R64, R2, RZ, P0 ;  /* 0x000000ff02407208 */ /* 0x000fe40000000000 */
[----:B------:R-:W-:Y:S01]  /*4c5d0*/  FSEL R65, R3, -QNAN , P0 ;  /* 0xfff0000003417808 */ /* 0x000fe20000000000 */
[----:B------:R-:W-:Y:S06]  /*4c5e0*/  BRA `(.L_x_20201) ;  /* 0x00000004003c7947 */ /* 0x000fec0003800000 */
.L_x_20219:
        /* <DEDUP_REMOVED lines=26> */
.L_x_20227:
[----:B------:R-:W-:Y:S05]  /*4c790*/  BSYNC B3 ;  /* 0x0000000000037941 */ /* 0x000fea0003800000 */
.L_x_20226:
        /* <DEDUP_REMOVED lines=21> */
.L_x_20229:
[----:B------:R-:W-:Y:S05]  /*4c8f0*/  BSYNC B3 ;  /* 0x0000000000037941 */ /* 0x000fea0003800000 */
.L_x_20228:
[----:B------:R-:W-:Y:S01]  /*4c900*/  MOV R64, R2 ;  /* 0x0000000200407202 */ /* 0x000fe20000000f00 */
[----:B------:R-:W-:Y:S01]  /*4c910*/  IMAD.MOV.U32 R65, RZ, RZ, R3 ;  /* 0x000000ffff417224 */ /* 0x000fe200078e0003 */
[----:B------:R-:W-:Y:S06]  /*4c920*/  BRA `(.L_x_20201) ;  /* 0x00000000006c7947 */ /* 0x000fec0003800000 */
.L_x_20202:
        /* <DEDUP_REMOVED lines=24> */
.L_x_20231:
[----:B------:R-:W-:Y:S05]  /*4cab0*/  BSYNC B3 ;  /* 0x0000000000037941 */ /* 0x000fea0003800000 */
.L_x_20230:
[----:B------:R-:W-:Y:S02]  /*4cac0*/  IMAD.MOV.U32 R64, RZ, RZ, R4 ;  /* 0x000000ffff407224 */ /* 0x000fe400078e0004 */
[----:B------:R-:W-:-:S07]  /*4cad0*/  IMAD.MOV.U32 R65, RZ, RZ, R5 ;  /* 0x000000ffff417224 */ /* 0x000fce00078e0005 */
.L_x_20201:
[----:B------:R-:W-:Y:S05]  /*4cae0*/  BSYNC B2 ;  /* 0x0000000000027941 */ /* 0x000fea0003800000 */
.L_x_20197:
        /* <DEDUP_REMOVED lines=25> */
.L_x_20236:
[----:B------:R-:W-:Y:S05]  /*4cc80*/  BSYNC B4 ;  /* 0x0000000000047941 */ /* 0x000fea0003800000 */
.L_x_20235:
        /* <DEDUP_REMOVED lines=49> */
.L_x_20238:
        /* <DEDUP_REMOVED lines=71> */
.L_x_20237:
        /* <DEDUP_REMOVED lines=37> */
.L_x_20247:
[----:B------:R-:W-:Y:S05]  /*4d660*/  BSYNC B6 ;  /* 0x0000000000067941 */ /* 0x000fea0003800000 */
.L_x_20246:
[----:B------:R-:W-:Y:S02]  /*4d670*/  IMAD.MOV.U32 R52, RZ, RZ, R2 ;  /* 0x000000ffff347224 */ /* 0x000fe400078e0002 */
[----:B------:R-:W-:Y:S01]  /*4d680*/  IMAD.MOV.U32 R53, RZ, RZ, R3 ;  /* 0x000000ffff357224 */ /* 0x000fe200078e0003 */
[----:B------:R-:W-:Y:S06]  /*4d690*/  BRA `(.L_x_20245) ;  /* 0x0000000000047947 */ /* 0x000fec0003800000 */
.L_x_20244:
[----:B------:R-:W-:-:S11]  /*4d6a0*/  DADD R52, -R62, R50 ;  /* 0x000000003e347229 */ /* 0x000fd60000000132 */
.L_x_20245:
[----:B------:R-:W-:Y:S05]  /*4d6b0*/  BSYNC B5 ;  /* 0x0000000000057941 */ /* 0x000fea0003800000 */
.L_x_20243:
        /* <DEDUP_REMOVED lines=28> */
.L_x_20252:
[----:B------:R-:W-:Y:S05]  /*4d880*/  BSYNC B6 ;  /* 0x0000000000067941 */ /* 0x000fea0003800000 */
.L_x_20251:
[----:B------:R-:W-:Y:S02]  /*4d890*/  IMAD.MOV.U32 R68, RZ, RZ, R2 ;  /* 0x000000ffff447224 */ /* 0x000fe400078e0002 */
[----:B------:R-:W-:Y:S01]  /*4d8a0*/  IMAD.MOV.U32 R69, RZ, RZ, R3 ;  /* 0x000000ffff457224 */ /* 0x000fe200078e0003 */
[----:B------:R-:W-:Y:S06]  /*4d8b0*/  BRA `(.L_x_20250) ;  /* 0x0000000000047947 */ /* 0x000fec0003800000 */
.L_x_20249:
[----:B------:R-:W-:-:S11]  /*4d8c0*/  DADD R68, -R48, R46 ;  /* 0x0000000030447229 */ /* 0x000fd6000000012e */
.L_x_20250:
[----:B------:R-:W-:Y:S05]  /*4d8d0*/  BSYNC B5 ;  /* 0x0000000000057941 */ /* 0x000fea0003800000 */
.L_x_20248:
        /* <DEDUP_REMOVED lines=27> */
.L_x_20254:
[----:B------:R-:W-:Y:S05]  /*4da90*/  BSYNC B5 ;  /* 0x0000000000057941 */ /* 0x000fea0003800000 */
.L_x_20253:
[----:B------:R-:W-:Y:S02]  /*4daa0*/  IMAD.MOV.U32 R46, RZ, RZ, R4 ;  /* 0x000000ffff2e7224 */ /* 0x000fe400078e0004 */
[----:B------:R-:W-:Y:S01]  /*4dab0*/  IMAD.MOV.U32 R47, RZ, RZ, R5 ;  /* 0x000000ffff2f7224 */ /* 0x000fe200078e0005 */
[----:B------:R-:W-:Y:S06]  /*4dac0*/  BRA `(.L_x_20255) ;  /* 0x0000000800347947 */ /* 0x000fec0003800000 */
.L_x_20242:
        /* <DEDUP_REMOVED lines=27> */
.L_x_20258:
[----:B------:R-:W-:Y:S05]  /*4dc80*/  BSYNC B5 ;  /* 0x0000000000057941 */ /* 0x000fea0003800000 */
.L_x_20257:
[----:B------:R-:W-:Y:S02]  /*4dc90*/  IMAD.MOV.U32 R46, RZ, RZ, R4 ;  /* 0x000000ffff2e7224 */ /* 0x000fe400078e0004 */
[----:B------:R-:W-:Y:S01]  /*4dca0*/  IMAD.MOV.U32 R47, RZ, RZ, R5 ;  /* 0x000000ffff2f7224 */ /* 0x000fe200078e0005 */
[----:B------:R-:W-:Y:S06]  /*4dcb0*/  BRA `(.L_x_20255) ;  /* 0x0000000400b87947 */ /* 0x000fec0003800000 */
.L_x_20256:
        /* <DEDUP_REMOVED lines=28> */
.L_x_20260:
[----:B------:R-:W-:Y:S05]  /*4de80*/  BSYNC B5 ;  /* 0x0000000000057941 */ /* 0x000fea0003800000 */
.L_x_20259:
        /* <DEDUP_REMOVED lines=21> */
.L_x_20262:
[----:B------:R-:W-:Y:S05]  /*4dfe0*/  BSYNC B5 ;  /* 0x0000000000057941 */ /* 0x000fea0003800000 */
.L_x_20261:
[----:B------:R-:W-:Y:S01]  /*4dff0*/  DMUL R66, R66, 8.11296384146066816958e+31 ;  /* 0x4690000042427828 */ /* 0x000fe20000000000 */
[----:B------:R-:W-:Y:S01]  /*4e000*/  IMAD.MOV.U32 R46, RZ, RZ, R2 ;  /* 0x000000ffff2e7224 */ /* 0x000fe200078e0002 */
[----:B------:R-:W-:Y:S01]  /*4e010*/  MOV R47, R3 ;  /* 0x00000003002f7202 */ /* 0x000fe20000000f00 */
[----:B------:R-:W-:Y:S08]  /*4e020*/  BRA `(.L_x_20255) ;  /* 0x0000000000dc7947 */ /* 0x000ff00003800000 */
.L_x_20241:
        /* <DEDUP_REMOVED lines=24> */
.L_x_20264:
[----:B------:R-:W-:Y:S05]  /*4e1b0*/  BSYNC B5 ;  /* 0x0000000000057941 */ /* 0x000fea0003800000 */
.L_x_20263:
        /* <DEDUP_REMOVED lines=28> */
.L_x_20266:
[----:B------:R-:W-:Y:S05]  /*4e380*/  BSYNC B5 ;  /* 0x0000000000057941 */ /* 0x000fea0003800000 */
.L_x_20265:
[----:B------:R-:W-:-:S11]  /*4e390*/  DMUL R46, R2, R46 ;  /* 0x0000002e022e7228 */ /* 0x000fd60000000000 */
.L_x_20255:
[----:B------:R-:W-:Y:S05]  /*4e3a0*/  BSYNC B4 ;  /* 0x0000000000047941 */ /* 0x000fea0003800000 */
.L_x_20240:
[----:B------:R-:W-:Y:S05]  /*4e3b0*/  BRA `(.L_x_20267) ;  /* 0x0000000000087947 */ /* 0x000fea0003800000 */
.L_x_20234:
[----:B------:R-:W-:Y:S02]  /*4e3c0*/  DMUL R46, R44, 9.00719925474099200000e+15 ;  /* 0x434000002c2e7828 */ /* 0x000fe40000000000 */
[----:B------:R-:W-:-:S11]  /*4e3d0*/  DMUL R66, R66, 9.00719925474099200000e+15 ;  /* 0x4340000042427828 */ /* 0x000fd60000000000 */
.L_x_20267:
[----:B------:R-:W-:Y:S05]  /*4e3e0*/  BSYNC B2 ;  /* 0x0000000000027941 */ /* 0x000fea0003800000 */
.L_x_20233:
        /* <DEDUP_REMOVED lines=28> */
.L_x_20269:
[----:B------:R-:W-:Y:S05]  /*4e5b0*/  BSYNC B2 ;  /* 0x0000000000027941 */ /* 0x000fea0003800000 */
.L_x_20268:
        /* <DEDUP_REMOVED lines=82> */
.L_x_20271:
[----:B------:R-:W-:Y:S02]  /*4eae0*/  FSEL R2, RZ, 3.37028055040000000000e+12, P1 ;  /* 0x54442d18ff027808 */ /* 0x000fe40000800000 */
[----:B------:R-:W-:-:S07]  /*4eaf0*/  FSEL R3, RZ, 2.1426990032196044922, P1 ;  /* 0x400921fbff037808 */ /* 0x000fce0000800000 */
.L_x_20272:
[----:B------:R-:W-:Y:S05]  /*4eb00*/  BSYNC B0 ;  /* 0x0000000000007941 */ /* 0x000fea0003800000 */
.L_x_20270:
[----:B------:R-:W-:Y:S01]  /*4eb10*/  DADD R46, |R46|, |R66| ;  /* 0x000000002e2e7229 */ /* 0x000fe20000000642 */
[----:B------:R-:W-:-:S07]  /*4eb20*/  LOP3.LUT R67, R3, 0x80000000, R67, 0xb8, !PT ;  /* 0x8000000003437812 */ /* 0x000fce00078eb843 */
[----:B------:R-:W-:-:S06]  /*4eb30*/  DSETP.GTU.AND P0, PT, |R46|, +INF , PT ;  /* 0x7ff000002e00742a */ /* 0x000fcc0003f0c200 */
[----:B------:R-:W-:Y:S02]  /*4eb40*/  FSEL R2, R46, R2, P0 ;  /* 0x000000022e027208 */ /* 0x000fe40000000000 */
[----:B------:R-:W-:-:S07]  /*4eb50*/  FSEL R3, R47, R67, P0 ;  /* 0x000000432f037208 */ /* 0x000fce0000000000 */
.L_x_20239:
[----:B------:R-:W-:Y:S05]  /*4eb60*/  BSYNC B3 ;  /* 0x0000000000037941 */ /* 0x000fea0003800000 */
.L_x_20232:
[----:B------:R-:W-:Y:S01]  /*4eb70*/  LOP3.LUT R43, R3, 0x80000000, R43, 0xb8, !PT ;  /* 0x80000000032b7812 */ /* 0x000fe200078eb82b */
[----:B------:R-:W-:Y:S01]  /*4eb80*/  IMAD.MOV.U32 R42, RZ, RZ, R2 ;  /* 0x000000ffff2a7224 */ /* 0x000fe200078e0002 */
[----:B------:R-:W-:Y:S01]  /*4eb90*/  LOP3.LUT R41, R65, 0x80000000, R41, 0xb8, !PT ;  /* 0x8000000041297812 */ /* 0x000fe200078eb829 */
[----:B------:R-:W-:Y:S01]  /*4eba0*/  IMAD.MOV.U32 R40, RZ, RZ, R64 ;  /* 0x000000ffff287224 */ /* 0x000fe200078e0040 */
[----:B------:R-:W-:Y:S06]  /*4ebb0*/  BRA `(.L_x_20196) ;  /* 0x0000005800e07947 */ /* 0x000fec0003800000 */
.L_x_20195:
        /* <DEDUP_REMOVED lines=113> */
.L_x_20278:
[----:B------:R-:W-:Y:S05]  /*4f2d0*/  BSYNC B0 ;  /* 0x0000000000007941 */ /* 0x000fea0003800000 */
.L_x_20277:
        /* <DEDUP_REMOVED lines=8> */
.L_x_20280:
[----:B------:R-:W-:Y:S05]  /*4f360*/  BSYNC B3 ;  /* 0x0000000000037941 */ /* 0x000fea0003800000 */
.L_x_20279:
        /* <DEDUP_REMOVED lines=82> */
.L_x_20282:
[----:B------:R-:W-:-:S04]  /*4f890*/  ISETP.GE.AND P0, PT, R45, RZ, PT ;  /* 0x000000ff2d00720c */ /* 0x000fc80003f06270 */
[----:B------:R-:W-:Y:S02]  /*4f8a0*/  FSEL R6, RZ, 3.37028055040000000000e+12, P0 ;  /* 0x54442d18ff067808 */ /* 0x000fe40000000000 */
[----:B------:R-:W-:-:S07]  /*4f8b0*/  FSEL R7, RZ, 2.1426990032196044922, P0 ;  /* 0x400921fbff077808 */ /* 0x000fce0000000000 */
.L_x_20283:
[----:B------:R-:W-:Y:S05]  /*4f8c0*/  BSYNC B0 ;  /* 0x0000000000007941 */ /* 0x000fea0003800000 */
.L_x_20281:
[----:B------:R-:W-:Y:S01]  /*4f8d0*/  DADD R2, |R40|, |R42| ;  /* 0x0000000028027229 */ /* 0x000fe2000000062a */
[----:B------:R-:W-:Y:S01]  /*4f8e0*/  LOP3.LUT R11, R7, 0x80000000, R11, 0xb8, !PT ;  /* 0x80000000070b7812 */ /* 0x000fe200078eb80b */
[----:B------:R-:W-:-:S06]  /*4f8f0*/  DMUL R46, R46, 0.5 ;  /* 0x3fe000002e2e7828 */ /* 0x000fcc0000000000 */
[----:B------:R-:W-:-:S06]  /*4f900*/  DSETP.GTU.AND P0, PT, |R2|, +INF , PT ;  /* 0x7ff000000200742a */ /* 0x000fcc0003f0c200 */
[----:B------:R-:W-:Y:S02]  /*4f910*/  FSEL R6, R2, R6, P0 ;  /* 0x0000000602067208 */ /* 0x000fe40000000000 */
[----:B------:R-:W-:Y:S01]  /*4f920*/  FSEL R7, R3, R11, P0 ;  /* 0x0000000b03077208 */ /* 0x000fe20000000000 */
[----:B------:R-:W-:Y:S06]  /*4f930*/  BRA `(.L_x_20284) ;  /* 0x0000004c00187947 */ /* 0x000fec0003800000 */
.L_x_20276:
        /* <DEDUP_REMOVED lines=135> */
.L_x_20286:
[----:B------:R-:W-:Y:S05]  /*501b0*/  BSYNC B0 ;  /* 0x0000000000007941 */ /* 0x000fea0003800000 */
.L_x_20285:
        /* <DEDUP_REMOVED lines=8> */
.L_x_20288:
[----:B------:R-:W-:Y:S05]  /*50240*/  BSYNC B3 ;  /* 0x0000000000037941 */ /* 0x000fea0003800000 */
.L_x_20287:
        /* <DEDUP_REMOVED lines=82> */
.L_x_20290:
[----:B------:R-:W-:-:S04]  /*50770*/  ISETP.GE.AND P0, PT, R45, RZ, PT ;  /* 0x000000ff2d00720c */ /* 0x000fc80003f06270 */
[----:B------:R-:W-:Y:S02]  /*50780*/  FSEL R6, RZ, 3.37028055040000000000e+12, P0 ;  /* 0x54442d18ff067808 */ /* 0x000fe40000000000 */
[----:B------:R-:W-:-:S07]  /*50790*/  FSEL R7, RZ, 2.1426990032196044922, P0 ;  /* 0x400921fbff077808 */ /* 0x000fce0000000000 */
.L_x_20291:
[----:B------:R-:W-:Y:S05]  /*507a0*/  BSYNC B0 ;  /* 0x0000000000007941 */ /* 0x000fea0003800000 */
.L_x_20289:
[----:B------:R-:W-:Y:S01]  /*507b0*/  DADD R2, |R40|, |R42| ;  /* 0x0000000028027229 */ /* 0x000fe2000000062a */
[----:B------:R-:W-:-:S07]  /*507c0*/  LOP3.LUT R11, R7, 0x80000000, R11, 0xb8, !PT ;  /* 0x80000000070b7812 */ /* 0x000fce00078eb80b */
[----:B------:R-:W-:-:S06]  /*507d0*/  DSETP.GTU.AND P0, PT, |R2|, +INF , PT ;  /* 0x7ff000000200742a */ /* 0x000fcc0003f0c200 */
[----:B------:R-:W-:Y:S02]  /*507e0*/  FSEL R6, R2, R6, P0 ;  /* 0x0000000602067208 */ /* 0x000fe40000000000 */
[----:B------:R-:W-:Y:S01]  /*507f0*/  FSEL R7, R3, R11, P0 ;  /* 0x0000000b03077208 */ /* 0x000fe20000000000 */
[----:B------:R-:W-:Y:S06]  /*50800*/  BRA `(.L_x_20284) ;  /* 0x0000003c00647947 */ /* 0x000fec0003800000 */
.L_x_20275:
        /* <DEDUP_REMOVED lines=23> */
.L_x_20293:
[----:B------:R-:W-:Y:S05]  /*50980*/  BSYNC B3 ;  /* 0x0000000000037941 */ /* 0x000fea0003800000 */
.L_x_20292:
        /* <DEDUP_REMOVED lines=26> */
.L_x_20295:
[----:B------:R-:W-:Y:S05]  /*50b30*/  BSYNC B3 ;  /* 0x0000000000037941 */ /* 0x000fea0003800000 */
.L_x_20294:
        /* <DEDUP_REMOVED lines=136> */
.L_x_20297:
[----:B------:R-:W-:Y:S05]  /*513c0*/  BSYNC B0 ;  /* 0x0000000000007941 */ /* 0x000fea0003800000 */
.L_x_20296:
        /* <DEDUP_REMOVED lines=8> */
.L_x_20299:
[----:B------:R-:W-:Y:S05]  /*51450*/  BSYNC B3 ;  /* 0x0000000000037941 */ /* 0x000fea0003800000 */
.L_x_20298:
        /* <DEDUP_REMOVED lines=82> */
.L_x_20301:
[----:B------:R-:W-:-:S04]  /*51980*/  ISETP.GE.AND P0, PT, R45, RZ, PT ;  /* 0x000000ff2d00720c */ /* 0x000fc80003f06270 */
[----:B------:R-:W-:Y:S02]  /*51990*/  FSEL R6, RZ, 3.37028055040000000000e+12, P0 ;  /* 0x54442d18ff067808 */ /* 0x000fe40000000000 */
[----:B------:R-:W-:-:S07]  /*519a0*/  FSEL R7, RZ, 2.1426990032196044922, P0 ;  /* 0x400921fbff077808 */ /* 0x000fce0000000000 */
.L_x_20302:
[----:B------:R-:W-:Y:S05]  /*519b0*/  BSYNC B0 ;  /* 0x0000000000007941 */ /* 0x000fea0003800000 */
.L_x_20300:
[----:B------:R-:W-:Y:S01]  /*519c0*/  DADD R2, |R40|, |R42| ;  /* 0x0000000028027229 */ /* 0x000fe2000000062a */
[----:B------:R-:W-:Y:S01]  /*519d0*/  LOP3.LUT R11, R7, 0x80000000, R11, 0xb8, !PT ;  /* 0x80000000070b7812 */ /* 0x000fe200078eb80b */
[----:B------:R-:W-:-:S06]  /*519e0*/  DADD R46, R46, 1 ;  /* 0x3ff000002e2e7429 */ /* 0x000fcc0000000000 */
[----:B------:R-:W-:-:S06]  /*519f0*/  DSETP.GTU.AND P0, PT, |R2|, +INF , PT ;  /* 0x7ff000000200742a */ /* 0x000fcc0003f0c200 */
[----:B------:R-:W-:Y:S02]  /*51a00*/  FSEL R6, R2, R6, P0 ;  /* 0x0000000602067208 */ /* 0x000fe40000000000 */
[----:B------:R-:W-:Y:S01]  /*51a10*/  FSEL R7, R3, R11, P0 ;  /* 0x0000000b03077208 */ /* 0x000fe20000000000 */
[----:B------:R-:W-:Y:S06]  /*51a20*/  BRA `(.L_x_20284) ;  /* 0x0000002800dc7947 */ /* 0x000fec0003800000 */
.L_x_20274:
        /* <DEDUP_REMOVED lines=108> */
.L_x_20306:
[----:B------:R-:W-:Y:S05]  /*520f0*/  BSYNC B0 ;  /* 0x0000000000007941 */ /* 0x000fea0003800000 */
.L_x_20305:
        /* <DEDUP_REMOVED lines=8> */
.L_x_20308:
[----:B------:R-:W-:Y:S05]  /*52180*/  BSYNC B3 ;  /* 0x0000000000037941 */ /* 0x000fea0003800000 */
.L_x_20307:
        /* <DEDUP_REMOVED lines=73> */
.L_x_20310:
[----:B------:R-:W-:Y:S05]  /*52620*/  BSYNC B0 ;  /* 0x0000000000007941 */ /* 0x000fea0003800000 */
.L_x_20309:
[----:B------:R-:W-:Y:S01]  /*52630*/  LOP3.LUT R3, R7, 0x80000000, R43, 0xb8, !PT ;  /* 0x8000000007037812 */ /* 0x000fe200078eb82b */
[----:B------:R-:W-:Y:S01]  /*52640*/  DMUL R46, R46, 0.5 ;  /* 0x3fe000002e2e7828 */ /* 0x000fe20000000000 */
[----:B------:R-:W-:Y:S02]  /*52650*/  FSEL R6, R4, R6, P0 ;  /* 0x0000000604067208 */ /* 0x000fe40000000000 */
[----:B------:R-:W-:Y:S01]  /*52660*/  FSEL R7, R5, R3, P0 ;  /* 0x0000000305077208 */ /* 0x000fe20000000000 */
[----:B------:R-:W-:Y:S07]  /*52670*/  BRA `(.L_x_20284) ;  /* 0x0000001c00c87947 */ /* 0x000fee0003800000 */
.L_x_20304:
        /* <DEDUP_REMOVED lines=135> */
.L_x_20312:
[----:B------:R-:W-:Y:S05]  /*52ef0*/  BSYNC B0 ;  /* 0x0000000000007941 */ /* 0x000fea0003800000 */
.L_x_20311:
        /* <DEDUP_REMOVED lines=8> */
.L_x_20314:
[----:B------:R-:W-:Y:S05]  /*52f80*/  BSYNC B3 ;  /* 0x0000000000037941 */ /* 0x000fea0003800000 */
.L_x_20313:
        /* <DEDUP_REMOVED lines=73> */
.L_x_20316:
[----:B------:R-:W-:Y:S05]  /*53420*/  BSYNC B0 ;  /* 0x0000000000007941 */ /* 0x000fea0003800000 */
.L_x_20315:
[----:B------:R-:W-:Y:S02]  /*53430*/  LOP3.LUT R3, R7, 0x80000000, R43, 0xb8, !PT ;  /* 0x8000000007037812 */ /* 0x000fe400078eb82b */
[----:B------:R-:W-:Y:S02]  /*53440*/  FSEL R6, R4, R6, P1 ;  /* 0x0000000604067208 */ /* 0x000fe40000800000 */
[----:B------:R-:W-:Y:S01]  /*53450*/  FSEL R7, R5, R3, P1 ;  /* 0x0000000305077208 */ /* 0x000fe20000800000 */
[----:B------:R-:W-:Y:S06]  /*53460*/  BRA `(.L_x_20284) ;  /* 0x00000010004c7947 */ /* 0x000fec0003800000 */
.L_x_20303:
        /* <DEDUP_REMOVED lines=23> */
.L_x_20318:
[----:B------:R-:W-:Y:S05]  /*535e0*/  BSYNC B3 ;  /* 0x0000000000037941 */ /* 0x000fea0003800000 */
.L_x_20317:
        /* <DEDUP_REMOVED lines=26> */
.L_x_20320:
[----:B------:R-:W-:Y:S05]  /*53790*/  BSYNC B3 ;  /* 0x0000000000037941 */ /* 0x000fea0003800000 */
.L_x_20319:
        /* <DEDUP_REMOVED lines=136> */
.L_x_20322:
[----:B------:R-:W-:Y:S05]  /*54020*/  BSYNC B0 ;  /* 0x0000000000007941 */ /* 0x000fea0003800000 */
.L_x_20321:
        /* <DEDUP_REMOVED lines=8> */
.L_x_20324:
[----:B------:R-:W-:Y:S05]  /*540b0*/  BSYNC B3 ;  /* 0x0000000000037941 */ /* 0x000fea0003800000 */
.L_x_20323:
        /* <DEDUP_REMOVED lines=74> */
.L_x_20326:
[----:B------:R-:W-:Y:S05]  /*54560*/  BSYNC B0 ;  /* 0x0000000000007941 */ /* 0x000fea0003800000 */
.L_x_20325:
[----:B------:R-:W-:Y:S02]  /*54570*/  LOP3.LUT R3, R7, 0x80000000, R43, 0xb8, !PT ;  /* 0x8000000007037812 */ /* 0x000fe400078eb82b */
[----:B------:R-:W-:Y:S02]  /*54580*/  FSEL R6, R4, R6, P1 ;  /* 0x0000000604067208 */ /* 0x000fe40000800000 */
[----:B------:R-:W-:-:S07]  /*54590*/  FSEL R7, R5, R3, P1 ;  /* 0x0000000305077208 */ /* 0x000fce0000800000 */
.L_x_20284:
[----:B------:R-:W-:Y:S05]  /*545a0*/  BSYNC B2 ;  /* 0x0000000000027941 */ /* 0x000fea0003800000 */
.L_x_20273:
        /* <DEDUP_REMOVED lines=8> */
.L_x_20194:
        /* <DEDUP_REMOVED lines=17> */
.L_x_20196:
[----:B------:R-:W-:Y:S05]  /*54740*/  BSYNC B1 ;  /* 0x0000000000017941 */ /* 0x000fea0003800000 */
.L_x_20193:
        /* <DEDUP_REMOVED lines=13> */
.L_x_19254:
        /* <DEDUP_REMOVED lines=209> */
[----:B------:R-:W-:Y:S05]  /*55530*/  CALL.REL.NOINC `($__internal_34_$__cuda_sm20_dsqrt_rn_f64_mediumpath_v1) ;  /* 0x0000055800d87944 */ /* 0x000fea0003c00000 */
[----:B------:R-:W-:-:S07]  /*55540*/  IMAD.MOV.U32 R2, RZ, RZ, R4 ;  /* 0x000000ffff027224 */ /* 0x000fce00078e0004 */
.L_x_20334:
[----:B------:R-:W-:Y:S05]  /*55550*/  BSYNC B3 ;  /* 0x0000000000037941 */ /* 0x000fea0003800000 */
.L_x_20333:
        /* <DEDUP_REMOVED lines=82> */
.L_x_20332:
        /* <DEDUP_REMOVED lines=36> */
.L_x_20342:
[----:B------:R-:W-:Y:S05]  /*55cc0*/  BSYNC B4 ;  /* 0x0000000000047941 */ /* 0x000fea0003800000 */
.L_x_20341:
[----:B------:R-:W-:Y:S01]  /*55cd0*/  MOV R36, R2 ;  /* 0x0000000200247202 */ /* 0x000fe20000000f00 */
[----:B------:R-:W-:Y:S01]  /*55ce0*/  IMAD.MOV.U32 R37, RZ, RZ, R3 ;  /* 0x000000ffff257224 */ /* 0x000fe200078e0003 */
[----:B------:R-:W-:Y:S06]  /*55cf0*/  BRA `(.L_x_20340) ;  /* 0x0000000000047947 */ /* 0x000fec0003800000 */
.L_x_20339:
[----:B------:R-:W-:-:S11]  /*55d00*/  DADD R36, -R66, R64 ;  /* 0x0000000042247229 */ /* 0x000fd60000000140 */
.L_x_20340:
[----:B------:R-:W-:Y:S05]  /*55d10*/  BSYNC B3 ;  /* 0x0000000000037941 */ /* 0x000fea0003800000 */
.L_x_20338:
        /* <DEDUP_REMOVED lines=31> */
.L_x_20347:
[----:B------:R-:W-:Y:S05]  /*55f10*/  BSYNC B4 ;  /* 0x0000000000047941 */ /* 0x000fea0003800000 */
.L_x_20346:
[----:B------:R-:W-:Y:S05]  /*55f20*/  BRA `(.L_x_20345) ;  /* 0x0000000000047947 */ /* 0x000fea0003800000 */
.L_x_20344:
[----:B------:R-:W-:-:S11]  /*55f30*/  DADD R2, R38, -R8 ;  /* 0x0000000026027229 */ /* 0x000fd60000000808 */
.L_x_20345:
[----:B------:R-:W-:Y:S05]  /*55f40*/  BSYNC B3 ;  /* 0x0000000000037941 */ /* 0x000fea0003800000 */
.L_x_20343:
        /* <DEDUP_REMOVED lines=30> */
.L_x_20349:
[----:B------:R-:W-:Y:S05]  /*56130*/  BSYNC B3 ;  /* 0x0000000000037941 */ /* 0x000fea0003800000 */
.L_x_20348:
        /* <DEDUP_REMOVED lines=86> */
.L_x_20350:
        /* <DEDUP_REMOVED lines=22> */
.L_x_20352:
[----:B------:R-:W-:Y:S05]  /*56800*/  BSYNC B3 ;  /* 0x0000000000037941 */ /* 0x000fea0003800000 */
.L_x_20351:
        /* <DEDUP_REMOVED lines=30> */
.L_x_20337:
        /* <DEDUP_REMOVED lines=26> */
.L_x_20355:
[----:B------:R-:W-:Y:S05]  /*56b90*/  BSYNC B3 ;  /* 0x0000000000037941 */ /* 0x000fea0003800000 */
.L_x_20354:
        /* <DEDUP_REMOVED lines=27> */
.L_x_20358:
[----:B------:R-:W-:Y:S05]  /*56d50*/  BSYNC B3 ;  /* 0x0000000000037941 */ /* 0x000fea0003800000 */
.L_x_20357:
        /* <DEDUP_REMOVED lines=30> */
.L_x_20356:
        /* <DEDUP_REMOVED lines=76> */
.L_x_20359:
[----:B------:R-:W-:Y:S01]  /*57400*/  IMAD.MOV.U32 R2, RZ, RZ, 0x0 ;  /* 0x00000000ff027424 */ /* 0x000fe200078e00ff */
[----:B------:R-:W-:Y:S01]  /*57410*/  FSETP.NEU.FTZ.AND P0, PT, R5, RZ, PT ;  /* 0x000000ff0500720b */ /* 0x000fe20003f1d000 */
[----:B------:R-:W-:-:S06]  /*57420*/  IMAD.MOV.U32 R3, RZ, RZ, 0x7ff00000 ;  /* 0x7ff00000ff037424 */ /* 0x000fcc00078e00ff */
[----:B------:R-:W-:-:S10]  /*57430*/  DFMA R2, R4, R2, +INF ;  /* 0x7ff000000402742b */ /* 0x000fd40000000002 */
[----:B------:R-:W-:Y:S02]  /*57440*/  FSEL R36, R2, RZ, P0 ;  /* 0x000000ff02247208 */ /* 0x000fe40000000000 */
[----:B------:R-:W-:Y:S01]  /*57450*/  FSEL R37, R3, -QNAN , P0 ;  /* 0xfff0000003257808 */ /* 0x000fe20000000000 */
[----:B------:R-:W-:Y:S06]  /*57460*/  BRA `(.L_x_20335) ;  /* 0x0000000400447947 */ /* 0x000fec0003800000 */
.L_x_20353:
        /* <DEDUP_REMOVED lines=27> */
.L_x_20361:
[----:B------:R-:W-:Y:S05]  /*57620*/  BSYNC B3 ;  /* 0x0000000000037941 */ /* 0x000fea0003800000 */
.L_x_20360:
        /* <DEDUP_REMOVED lines=21> */
.L_x_20363:
[----:B------:R-:W-:Y:S05]  /*57780*/  BSYNC B3 ;  /* 0x0000000000037941 */ /* 0x000fea0003800000 */
.L_x_20362:
[----:B------:R-:W-:Y:S02]  /*57790*/  IMAD.MOV.U32 R36, RZ, RZ, R2 ;  /* 0x000000ffff247224 */ /* 0x000fe400078e0002 */
[----:B------:R-:W-:Y:S01]  /*577a0*/  IMAD.MOV.U32 R37, RZ, RZ, R3 ;  /* 0x000000ffff257224 */ /* 0x000fe200078e0003 */
[----:B------:R-:W-:Y:S06]  /*577b0*/  BRA `(.L_x_20335) ;  /* 0x0000000000707947 */ /* 0x000fec0003800000 */
.L_x_20336:
        /* <DEDUP_REMOVED lines=25> */
.L_x_20365:
[----:B------:R-:W-:Y:S05]  /*57950*/  BSYNC B3 ;  /* 0x0000000000037941 */ /* 0x000fea0003800000 */
.L_x_20364:
[----:B------:R-:W-:Y:S02]  /*57960*/  IMAD.MOV.U32 R36, RZ, RZ, R4 ;  /* 0x000000ffff247224 */ /* 0x000fe400078e0004 */
[----:B------:R-:W-:-:S07]  /*57970*/  IMAD.MOV.U32 R37, RZ, RZ, R5 ;  /* 0x000000ffff257224 */ /* 0x000fce00078e0005 */
.L_x_20335:
[----:B------:R-:W-:Y:S05]  /*57980*/  BSYNC B2 ;  /* 0x0000000000027941 */ /* 0x000fea0003800000 */
.L_x_20331:
        /* <DEDUP_REMOVED lines=25> */
.L_x_20370:
[----:B------:R-:W-:Y:S05]  /*57b20*/  BSYNC B4 ;  /* 0x0000000000047941 */ /* 0x000fea0003800000 */
.L_x_20369:
        /* <DEDUP_REMOVED lines=49> */
.L_x_20372:
        /* <DEDUP_REMOVED lines=71> */
.L_x_20371:
        /* <DEDUP_REMOVED lines=38> */
.L_x_20381:
[----:B------:R-:W-:Y:S05]  /*58510*/  BSYNC B6 ;  /* 0x0000000000067941 */ /* 0x000fea0003800000 */
.L_x_20380:
[----:B------:R-:W-:Y:S01]  /*58520*/  MOV R68, R2 ;  /* 0x0000000200447202 */ /* 0x000fe20000000f00 */
[----:B------:R-:W-:Y:S01]  /*58530*/  IMAD.MOV.U32 R69, RZ, RZ, R3 ;  /* 0x000000ffff457224 */ /* 0x000fe200078e0003 */
[----:B------:R-:W-:Y:S06]  /*58540*/  BRA `(.L_x_20379) ;  /* 0x0000000000047947 */ /* 0x000fec0003800000 */
.L_x_20378:
[----:B------:R-:W-:-:S11]  /*58550*/  DADD R68, -R66, R64 ;  /* 0x0000000042447229 */ /* 0x000fd60000000140 */
.L_x_20379:
[----:B------:R-:W-:Y:S05]  /*58560*/  BSYNC B5 ;  /* 0x0000000000057941 */ /* 0x000fea0003800000 */
.L_x_20377:
        /* <DEDUP_REMOVED lines=28> */
.L_x_20386:
[----:B------:R-:W-:Y:S05]  /*58730*/  BSYNC B6 ;  /* 0x0000000000067941 */ /* 0x000fea0003800000 */
.L_x_20385:
[----:B------:R-:W-:Y:S01]  /*58740*/  MOV R32, R2 ;  /* 0x0000000200207202 */ /* 0x000fe20000000f00 */
[----:B------:R-:W-:Y:S01]  /*58750*/  IMAD.MOV.U32 R33, RZ, RZ, R3 ;  /* 0x000000ffff217224 */ /* 0x000fe200078e0003 */
[----:B------:R-:W-:Y:S06]  /*58760*/  BRA `(.L_x_20384) ;  /* 0x0000000000047947 */ /* 0x000fec0003800000 */
.L_x_20383:
[----:B------:R-:W-:-:S11]  /*58770*/  DADD R32, -R62, R38 ;  /* 0x000000003e207229 */ /* 0x000fd60000000126 */
.L_x_20384:
[----:B------:R-:W-:Y:S05]  /*58780*/  BSYNC B5 ;  /* 0x0000000000057941 */ /* 0x000fea0003800000 */
.L_x_20382:
        /* <DEDUP_REMOVED lines=30> */
.L_x_20388:
[----:B------:R-:W-:Y:S05]  /*58970*/  BSYNC B5 ;  /* 0x0000000000057941 */ /* 0x000fea0003800000 */
.L_x_20387:
[----:B------:R-:W-:Y:S01]  /*58980*/  MOV R34, R4 ;  /* 0x0000000400227202 */ /* 0x000fe20000000f00 */
[----:B------:R-:W-:Y:S01]  /*58990*/  IMAD.MOV.U32 R35, RZ, RZ, R5 ;  /* 0x000000ffff237224 */ /* 0x000fe200078e0005 */
[----:B------:R-:W-:Y:S06]  /*589a0*/  BRA `(.L_x_20389) ;  /* 0x0000000800607947 */ /* 0x000fec0003800000 */
.L_x_20376:
        /* <DEDUP_REMOVED lines=30> */
.L_x_20392:
[----:B------:R-:W-:Y:S05]  /*58b90*/  BSYNC B5 ;  /* 0x0000000000057941 */ /* 0x000fea0003800000 */
.L_x_20391:
[----:B------:R-:W-:Y:S01]  /*58ba0*/  MOV R34, R4 ;  /* 0x0000000400227202 */ /* 0x000fe20000000f00 */
[----:B------:R-:W-:Y:S01]  /*58bb0*/  IMAD.MOV.U32 R35, RZ, RZ, R5 ;  /* 0x000000ffff237224 */ /* 0x000fe200078e0005 */
[----:B------:R-:W-:Y:S06]  /*58bc0*/  BRA `(.L_x_20389) ;  /* 0x0000000400d87947 */ /* 0x000fec0003800000 */
.L_x_20390:
        /* <DEDUP_REMOVED lines=29> */
[----:B------:R-:W-:Y:S01]  /*58da0*/  MOV R8, R4 ;  /* 0x0000000400087202 */ /* 0x000fe20000000f00 */
[----:B------:R-:W-:-:S07]  /*58db0*/  IMAD.MOV.U32 R9, RZ, RZ, R3 ;  /* 0x000000ffff097224 */ /* 0x000fce00078e0003 */
.L_x_20394:
[----:B------:R-:W-:Y:S05]  /*58dc0*/  BSYNC B5 ;  /* 0x0000000000057941 */ /* 0x000fea0003800000 */
.L_x_20393:
        /* <DEDUP_REMOVED lines=21> */
.L_x_20396:
[----:B------:R-:W-:Y:S05]  /*58f20*/  BSYNC B5 ;  /* 0x0000000000057941 */ /* 0x000fea0003800000 */
.L_x_20395:
[----:B------:R-:W-:Y:S01]  /*58f30*/  DMUL R10, R10, 8.11296384146066816958e+31 ;  /* 0x469000000a0a7828 */ /* 0x000fe20000000000 */
[----:B------:R-:W-:Y:S01]  /*58f40*/  MOV R34, R2 ;  /* 0x0000000200227202 */ /* 0x000fe20000000f00 */
[----:B------:R-:W-:Y:S01]  /*58f50*/  IMAD.MOV.U32 R35, RZ, RZ, R3 ;  /* 0x000000ffff237224 */ /* 0x000fe200078e0003 */
[----:B------:R-:W-:Y:S08]  /*58f60*/  BRA `(.L_x_20389) ;  /* 0x0000000000f07947 */ /* 0x000ff00003800000 */
.L_x_20375:
        /* <DEDUP_REMOVED lines=25> */
[----:B------:R-:W-:Y:S01]  /*59100*/  IMAD.MOV.U32 R38, RZ, RZ, R4 ;  /* 0x000000ffff267224 */ /* 0x000fe200078e0004 */
[----:B------:R-:W-:-:S07]  /*59110*/  MOV R39, R3 ;  /* 0x0000000300277202 */ /* 0x000fce0000000f00 */
.L_x_20398:
[----:B------:R-:W-:Y:S05]  /*59120*/  BSYNC B5 ;  /* 0x0000000000057941 */ /* 0x000fea0003800000 */
.L_x_20397:
        /* <DEDUP_REMOVED lines=28> */
[----:B------:R-:W-:Y:S05]  /*592f0*/  CALL.REL.NOINC `($__internal_34_$__cuda_sm20_dsqrt_rn_f64_mediumpath_v1) ;  /* 0x0000051c00687944 */ /* 0x000fea0003c00000 */
[----:B------:R-:W-:-:S07]  /*59300*/  MOV R5, R3 ;  /* 0x0000000300057202 */ /* 0x000fce0000000f00 */
.L_x_20400:
[----:B------:R-:W-:Y:S05]  /*59310*/  BSYNC B5 ;  /* 0x0000000000057941 */ /* 0x000fea0003800000 */
.L_x_20399:
[----:B------:R-:W-:-:S11]  /*59320*/  DMUL R34, R4, R38 ;  /* 0x0000002604227228 */ /* 0x000fd60000000000 */
.L_x_20389:
[----:B------:R-:W-:Y:S05]  /*59330*/  BSYNC B4 ;  /* 0x0000000000047941 */ /* 0x000fea0003800000 */
.L_x_20374:
[----:B------:R-:W-:Y:S05]  /*59340*/  BRA `(.L_x_20401) ;  /* 0x0000000000087947 */ /* 0x000fea0003800000 */
.L_x_20368:
[----:B------:R-:W-:Y:S02]  /*59350*/  DMUL R34, R34, 9.00719925474099200000e+15 ;  /* 0x4340000022227828 */ /* 0x000fe40000000000 */
[----:B------:R-:W-:-:S11]  /*59360*/  DMUL R10, R10, 9.00719925474099200000e+15 ;  /* 0x434000000a0a7828 */ /* 0x000fd60000000000 */
.L_x_20401:
[----:B------:R-:W-:Y:S05]  /*59370*/  BSYNC B2 ;  /* 0x0000000000027941 */ /* 0x000fea0003800000 */
.L_x_20367:
        /* <DEDUP_REMOVED lines=28> */
.L_x_20403:
[----:B------:R-:W-:Y:S05]  /*59540*/  BSYNC B2 ;  /* 0x0000000000027941 */ /* 0x000fea0003800000 */
.L_x_20402:
        /* <DEDUP_REMOVED lines=82> */
.L_x_20405:
[----:B------:R-:W-:Y:S02]  /*59a70*/  FSEL R2, RZ, 3.37028055040000000000e+12, P0 ;  /* 0x54442d18ff027808 */ /* 0x000fe40000000000 */
[----:B------:R-:W-:-:S07]  /*59a80*/  FSEL R3, RZ, 2.1426990032196044922, P0 ;  /* 0x400921fbff037808 */ /* 0x000fce0000000000 */
.L_x_20406:
[----:B------:R-:W-:Y:S05]  /*59a90*/  BSYNC B0 ;  /* 0x0000000000007941 */ /* 0x000fea0003800000 */
.L_x_20404:
[----:B------:R-:W-:Y:S01]  /*59aa0*/  DADD R34, |R34|, |R10| ;  /* 0x0000000022227229 */ /* 0x000fe2000000060a */
[----:B------:R-:W-:-:S07]  /*59ab0*/  LOP3.LUT R11, R3, 0x80000000, R11, 0xb8, !PT ;  /* 0x80000000030b7812 */ /* 0x000fce00078eb80b */
[----:B------:R-:W-:-:S06]  /*59ac0*/  DSETP.GTU.AND P0, PT, |R34|, +INF , PT ;  /* 0x7ff000002200742a */ /* 0x000fcc0003f0c200 */
[----:B------:R-:W-:Y:S02]  /*59ad0*/  FSEL R2, R34, R2, P0 ;  /* 0x0000000222027208 */ /* 0x000fe40000000000 */
[----:B------:R-:W-:-:S07]  /*59ae0*/  FSEL R3, R35, R11, P0 ;  /* 0x0000000b23037208 */ /* 0x000fce0000000000 */
.L_x_20373:
[----:B------:R-:W-:Y:S05]  /*59af0*/  BSYNC B3 ;  /* 0x0000000000037941 */ /* 0x000fea0003800000 */
.L_x_20366:
[----:B------:R-:W-:Y:S01]  /*59b00*/  LOP3.LUT R39, R3, 0x80000000, R31, 0xb8, !PT ;  /* 0x8000000003277812 */ /* 0x000fe200078eb81f */
[----:B------:R-:W-:Y:S01]  /*59b10*/  IMAD.MOV.U32 R38, RZ, RZ, R2 ;  /* 0x000000ffff267224 */ /* 0x000fe200078e0002 */
[----:B------:R-:W-:Y:S01]  /*59b20*/  LOP3.LUT R37, R37, 0x80000000, R29, 0xb8, !PT ;  /* 0x8000000025257812 */ /* 0x000fe200078eb81d */
[----:B------:R-:W-:Y:S06]  /*59b30*/  BRA `(.L_x_20328) ;  /* 0x0000005c00687947 */ /* 0x000fec0003800000 */
.L_x_20330:
        /* <DEDUP_REMOVED lines=114> */
.L_x_20412:
[----:B------:R-:W-:Y:S05]  /*5a260*/  BSYNC B0 ;  /* 0x0000000000007941 */ /* 0x000fea0003800000 */
.L_x_20411:
[----:B------:R-:W-:Y:S04]  /*5a270*/  BSSY B3, `(.L_x_20413) ;  /* 0x0000007000037945 */ /* 0x000fe80003800000 */
[----:B------:R-:W-:Y:S05]  /*5a280*/  @P2 BRA P3, `(.L_x_20414) ;  /* 0x0000000000142947 */ /* 0x000fea0001800000 */
[----:B------:R-:W-:Y:S01]  /*5a290*/  IMAD.MOV.U32 R6, RZ, RZ, R4 ;  /* 0x000000ffff067224 */ /* 0x000fe200078e0004 */
[----:B------:R-:W-:Y:S01]  /*5a2a0*/  MOV R4, 0x5a2e0 ;  /* 0x0005a2e000047802 */ /* 0x000fe20000000f00 */
[----:B------:R-:W-:Y:S02]  /*5a2b0*/  IMAD.MOV.U32 R2, RZ, RZ, R8 ;  /* 0x000000ffff027224 */ /* 0x000fe400078e0008 */
[----:B------:R-:W-:-:S07]  /*5a2c0*/  IMAD.MOV.U32 R3, RZ, RZ, R9 ;  /* 0x000000ffff037224 */ /* 0x000fce00078e0009 */
[----:B------:R-:W-:Y:S05]  /*5a2d0*/  CALL.REL.NOINC `($__internal_33_$__cuda_sm20_div_rn_f64_full) ;  /* 0x0000050400dc7944 */ /* 0x000fea0003c00000 */
.L_x_20414:
[----:B------:R-:W-:Y:S05]  /*5a2e0*/  BSYNC B3 ;  /* 0x0000000000037941 */ /* 0x000fea0003800000 */
.L_x_20413:
        /* <DEDUP_REMOVED lines=83> */
.L_x_20416:
[----:B------:R-:W-:-:S04]  /*5a820*/  ISETP.GE.AND P0, PT, R11, RZ, PT ;  /* 0x000000ff0b00720c */ /* 0x000fc80003f06270 */
[----:B------:R-:W-:Y:S02]  /*5a830*/  FSEL R6, RZ, 3.37028055040000000000e+12, P0 ;  /* 0x54442d18ff067808 */ /* 0x000fe40000000000 */
[----:B------:R-:W-:-:S07]  /*5a840*/  FSEL R7, RZ, 2.1426990032196044922, P0 ;  /* 0x400921fbff077808 */ /* 0x000fce0000000000 */
.L_x_20417:
[----:B------:R-:W-:Y:S05]  /*5a850*/  BSYNC B0 ;  /* 0x0000000000007941 */ /* 0x000fea0003800000 */
.L_x_20415:
        /* <DEDUP_REMOVED lines=8> */
.L_x_20410:
        /* <DEDUP_REMOVED lines=139> */
.L_x_20420:
[----:B------:R-:W-:Y:S05]  /*5b190*/  BSYNC B0 ;  /* 0x0000000000007941 */ /* 0x000fea0003800000 */
.L_x_20419:
[----:B------:R-:W-:Y:S04]  /*5b1a0*/  BSSY B3, `(.L_x_20421) ;  /* 0x0000007000037945 */ /* 0x000fe80003800000 */
[----:B------:R-:W-:Y:S05]  /*5b1b0*/  @P3 BRA P1, `(.L_x_20422) ;  /* 0x0000000000143947 */ /* 0x000fea0000800000 */
[----:B------:R-:W-:Y:S01]  /*5b1c0*/  IMAD.MOV.U32 R6, RZ, RZ, R4 ;  /* 0x000000ffff067224 */ /* 0x000fe200078e0004 */
[----:B------:R-:W-:Y:S01]  /*5b1d0*/  MOV R3, R9 ;  /* 0x0000000900037202 */ /* 0x000fe20000000f00 */
[----:B------:R-:W-:Y:S01]  /*5b1e0*/  IMAD.MOV.U32 R2, RZ, RZ, R8 ;  /* 0x000000ffff027224 */ /* 0x000fe200078e0008 */
[----:B------:R-:W-:-:S07]  /*5b1f0*/  MOV R4, 0x5b210 ;  /* 0x0005b21000047802 */ /* 0x000fce0000000f00 */
[----:B------:R-:W-:Y:S05]  /*5b200*/  CALL.REL.NOINC `($__internal_33_$__cuda_sm20_div_rn_f64_full) ;  /* 0x000004f800107944 */ /* 0x000fea0003c00000 */
.L_x_20422:
[----:B------:R-:W-:Y:S05]  /*5b210*/  BSYNC B3 ;  /* 0x0000000000037941 */ /* 0x000fea0003800000 */
.L_x_20421:
        /* <DEDUP_REMOVED lines=83> */
.L_x_20424:
[----:B------:R-:W-:-:S04]  /*5b750*/  ISETP.GE.AND P0, PT, R11, RZ, PT ;  /* 0x000000ff0b00720c */ /* 0x000fc80003f06270 */
[----:B------:R-:W-:Y:S02]  /*5b760*/  FSEL R6, RZ, 3.37028055040000000000e+12, P0 ;  /* 0x54442d18ff067808 */ /* 0x000fe40000000000 */
[----:B------:R-:W-:-:S07]  /*5b770*/  FSEL R7, RZ, 2.1426990032196044922, P0 ;  /* 0x400921fbff077808 */ /* 0x000fce0000000000 */
.L_x_20425:
[----:B------:R-:W-:Y:S05]  /*5b780*/  BSYNC B0 ;  /* 0x0000000000007941 */ /* 0x000fea0003800000 */
.L_x_20423:
[--C-:B------:R-:W-:Y:S02]  /*5b790*/  DADD R2, |R28|, |R30|.reuse ;  /* 0x000000001c027229 */ /* 0x100fe4000000061e */
[----:B------:R-:W-:-:S06]  /*5b7a0*/  DADD R4, -RZ, -R30 ;  /* 0x00000000ff047229 */ /* 0x000fcc000000091e */
[----:B------:R-:W-:-:S04]  /*5b7b0*/  DSETP.GTU.AND P0, PT, |R2|, +INF , PT ;  /* 0x7ff000000200742a */ /* 0x000fc80003f0c200 */
[----:B------:R-:W-:Y:S02]  /*5b7c0*/  LOP3.LUT R5, R7, 0x80000000, R5, 0xb8, !PT ;  /* 0x8000000007057812 */ /* 0x000fe400078eb805 */
[----:B------:R-:W-:Y:S02]  /*5b7d0*/  FSEL R6, R2, R6, P0 ;  /* 0x0000000602067208 */ /* 0x000fe40000000000 */
[----:B------:R-:W-:Y:S01]  /*5b7e0*/  FSEL R7, R3, R5, P0 ;  /* 0x0000000503077208 */ /* 0x000fe20000000000 */
[----:B------:R-:W-:Y:S06]  /*5b7f0*/  BRA `(.L_x_20418) ;  /* 0x0000003c00c87947 */ /* 0x000fec0003800000 */
.L_x_20409:
        /* <DEDUP_REMOVED lines=23> */
.L_x_20427:
[----:B------:R-:W-:Y:S05]  /*5b970*/  BSYNC B3 ;  /* 0x0000000000037941 */ /* 0x000fea0003800000 */
.L_x_20426:
        /* <DEDUP_REMOVED lines=26> */
.L_x_20429:
[----:B------:R-:W-:Y:S05]  /*5bb20*/  BSYNC B3 ;  /* 0x0000000000037941 */ /* 0x000fea0003800000 */
.L_x_20428:
        /* <DEDUP_REMOVED lines=144> */
.L_x_20431:
[----:B------:R-:W-:Y:S05]  /*5c430*/  BSYNC B0 ;  /* 0x0000000000007941 */ /* 0x000fea0003800000 */
.L_x_20430:
[----:B------:R-:W-:Y:S04]  /*5c440*/  BSSY B3, `(.L_x_20432) ;  /* 0x0000007000037945 */ /* 0x000fe80003800000 */
[----:B------:R-:W-:Y:S05]  /*5c450*/  @P3 BRA P2, `(.L_x_20433) ;  /* 0x0000000000143947 */ /* 0x000fea0001000000 */
[----:B------:R-:W-:Y:S01]  /*5c460*/  IMAD.MOV.U32 R5, RZ, RZ, R7 ;  /* 0x000000ffff057224 */ /* 0x000fe200078e0007 */
[----:B------:R-:W-:Y:S01]  /*5c470*/  MOV R3, R33 ;  /* 0x0000002100037202 */ /* 0x000fe20000000f00 */
[----:B------:R-:W-:Y:S01]  /*5c480*/  IMAD.MOV.U32 R2, RZ, RZ, R32 ;  /* 0x000000ffff027224 */ /* 0x000fe200078e0020 */
[----:B------:R-:W-:-:S07]  /*5c490*/  MOV R4, 0x5c4b0 ;  /* 0x0005c4b000047802 */ /* 0x000fce0000000f00 */
[----:B------:R-:W-:Y:S05]  /*5c4a0*/  CALL.REL.NOINC `($__internal_33_$__cuda_sm20_div_rn_f64_full) ;  /* 0x000004e400687944 */ /* 0x000fea0003c00000 */
.L_x_20433:
[----:B------:R-:W-:Y:S05]  /*5c4b0*/  BSYNC B3 ;  /* 0x0000000000037941 */ /* 0x000fea0003800000 */
.L_x_20432:
        /* <DEDUP_REMOVED lines=83> */
.L_x_20435:
[----:B------:R-:W-:-:S04]  /*5c9f0*/  ISETP.GE.AND P0, PT, R11, RZ, PT ;  /* 0x000000ff0b00720c */ /* 0x000fc80003f06270 */
[----:B------:R-:W-:Y:S02]  /*5ca00*/  FSEL R6, RZ, 3.37028055040000000000e+12, P0 ;  /* 0x54442d18ff067808 */ /* 0x000fe40000000000 */
[----:B------:R-:W-:-:S07]  /*5ca10*/  FSEL R7, RZ, 2.1426990032196044922, P0 ;  /* 0x400921fbff077808 */ /* 0x000fce0000000000 */
.L_x_20436:
[----:B------:R-:W-:Y:S05]  /*5ca20*/  BSYNC B0 ;  /* 0x0000000000007941 */ /* 0x000fea0003800000 */
.L_x_20434:
        /* <DEDUP_REMOVED lines=8> */
.L_x_20408:
        /* <DEDUP_REMOVED lines=112> */
.L_x_20440:
[----:B------:R-:W-:Y:S05]  /*5d1b0*/  BSYNC B0 ;  /* 0x0000000000007941 */ /* 0x000fea0003800000 */
.L_x_20439:
[----:B------:R-:W-:Y:S04]  /*5d1c0*/  BSSY B3, `(.L_x_20441) ;  /* 0x0000007000037945 */ /* 0x000fe80003800000 */
[----:B------:R-:W-:Y:S05]  /*5d1d0*/  @P3 BRA P4, `(.L_x_20442) ;  /* 0x0000000000143947 */ /* 0x000fea0002000000 */
[----:B------:R-:W-:Y:S01]  /*5d1e0*/  IMAD.MOV.U32 R6, RZ, RZ, R4 ;  /* 0x000000ffff067224 */ /* 0x000fe200078e0004 */
[----:B------:R-:W-:Y:S01]  /*5d1f0*/  MOV R4, 0x5d230 ;  /* 0x0005d23000047802 */ /* 0x000fe20000000f00 */
[----:B------:R-:W-:Y:S02]  /*5d200*/  IMAD.MOV.U32 R2, RZ, RZ, R10 ;  /* 0x000000ffff027224 */ /* 0x000fe400078e000a */
[----:B------:R-:W-:-:S07]  /*5d210*/  IMAD.MOV.U32 R3, RZ, RZ, R11 ;  /* 0x000000ffff037224 */ /* 0x000fce00078e000b */
[----:B------:R-:W-:Y:S05]  /*5d220*/  CALL.REL.NOINC `($__internal_33_$__cuda_sm20_div_rn_f64_full) ;  /* 0x000004d800087944 */ /* 0x000fea0003c00000 */
.L_x_20442:
[----:B------:R-:W-:Y:S05]  /*5d230*/  BSYNC B3 ;  /* 0x0000000000037941 */ /* 0x000fea0003800000 */
.L_x_20441:
        /* <DEDUP_REMOVED lines=74> */
.L_x_20444:
[----:B------:R-:W-:Y:S05]  /*5d6e0*/  BSYNC B0 ;  /* 0x0000000000007941 */ /* 0x000fea0003800000 */
.L_x_20443:
[----:B------:R-:W-:Y:S01]  /*5d6f0*/  LOP3.LUT R3, R7, 0x80000000, R31, 0xb8, !PT ;  /* 0x8000000007037812 */ /* 0x000fe200078eb81f */
[----:B------:R-:W-:Y:S01]  /*5d700*/  DMUL R34, R34, 0.5 ;  /* 0x3fe0000022227828 */ /* 0x000fe20000000000 */
[----:B------:R-:W-:Y:S02]  /*5d710*/  FSEL R6, R4, R6, P2 ;  /* 0x0000000604067208 */ /* 0x000fe40001000000 */
[----:B------:R-:W-:Y:S01]  /*5d720*/  FSEL R7, R5, R3, P2 ;  /* 0x0000000305077208 */ /* 0x000fe20001000000 */
[----:B------:R-:W-:Y:S07]  /*5d730*/  BRA `(.L_x_20418) ;  /* 0x0000001c00f87947 */ /* 0x000fee0003800000 */
.L_x_20438:
        /* <DEDUP_REMOVED lines=140> */
.L_x_20446:
[----:B------:R-:W-:Y:S05]  /*5e000*/  BSYNC B0 ;  /* 0x0000000000007941 */ /* 0x000fea0003800000 */
.L_x_20445:
[----:B------:R-:W-:Y:S04]  /*5e010*/  BSSY B3, `(.L_x_20447) ;  /* 0x0000007000037945 */ /* 0x000fe80003800000 */
[----:B------:R-:W-:Y:S05]  /*5e020*/  @P3 BRA P4, `(.L_x_20448) ;  /* 0x0000000000143947 */ /* 0x000fea0002000000 */
[----:B------:R-:W-:Y:S01]  /*5e030*/  MOV R5, R7 ;  /* 0x0000000700057202 */ /* 0x000fe20000000f00 */
[----:B------:R-:W-:Y:S01]  /*5e040*/  IMAD.MOV.U32 R2, RZ, RZ, R10 ;  /* 0x000000ffff027224 */ /* 0x000fe200078e000a */
[----:B------:R-:W-:Y:S01]  /*5e050*/  MOV R4, 0x5e080 ;  /* 0x0005e08000047802 */ /* 0x000fe20000000f00 */
[----:B------:R-:W-:-:S07]  /*5e060*/  IMAD.MOV.U32 R3, RZ, RZ, R11 ;  /* 0x000000ffff037224 */ /* 0x000fce00078e000b */
[----:B------:R-:W-:Y:S05]  /*5e070*/  CALL.REL.NOINC `($__internal_33_$__cuda_sm20_div_rn_f64_full) ;  /* 0x000004c800747944 */ /* 0x000fea0003c00000 */
.L_x_20448:
[----:B------:R-:W-:Y:S05]  /*5e080*/  BSYNC B3 ;  /* 0x0000000000037941 */ /* 0x000fea0003800000 */
.L_x_20447:
        /* <DEDUP_REMOVED lines=74> */
.L_x_20450:
[----:B------:R-:W-:Y:S05]  /*5e530*/  BSYNC B0 ;  /* 0x0000000000007941 */ /* 0x000fea0003800000 */
.L_x_20449:
[----:B------:R-:W-:Y:S02]  /*5e540*/  LOP3.LUT R3, R7, 0x80000000, R31, 0xb8, !PT ;  /* 0x8000000007037812 */ /* 0x000fe400078eb81f */
[----:B------:R-:W-:Y:S02]  /*5e550*/  FSEL R6, R4, R6, P2 ;  /* 0x0000000604067208 */ /* 0x000fe40001000000 */
[----:B------:R-:W-:Y:S01]  /*5e560*/  FSEL R7, R5, R3, P2 ;  /* 0x0000000305077208 */ /* 0x000fe20001000000 */
[----:B------:R-:W-:Y:S06]  /*5e570*/  BRA `(.L_x_20418) ;  /* 0x0000001000687947 */ /* 0x000fec0003800000 */
.L_x_20437:
        /* <DEDUP_REMOVED lines=23> */
.L_x_20452:
[----:B------:R-:W-:Y:S05]  /*5e6f0*/  BSYNC B3 ;  /* 0x0000000000037941 */ /* 0x000fea0003800000 */
.L_x_20451:
        /* <DEDUP_REMOVED lines=24> */
[----:B------:R-:W-:Y:S01]  /*5e880*/  MOV R4, R2 ;  /* 0x0000000200047202 */ /* 0x000fe20000000f00 */
[----:B------:R-:W-:-:S07]  /*5e890*/  IMAD.MOV.U32 R5, RZ, RZ, R3 ;  /* 0x000000ffff057224 */ /* 0x000fce00078e0003 */
.L_x_20454:
[----:B------:R-:W-:Y:S05]  /*5e8a0*/  BSYNC B3 ;  /* 0x0000000000037941 */ /* 0x000fea0003800000 */
.L_x_20453:
        /* <DEDUP_REMOVED lines=143> */
.L_x_20456:
[----:B------:R-:W-:Y:S05]  /*5f1a0*/  BSYNC B0 ;  /* 0x0000000000007941 */ /* 0x000fea0003800000 */
.L_x_20455:
[----:B------:R-:W-:Y:S04]  /*5f1b0*/  BSSY B3, `(.L_x_20457) ;  /* 0x0000007000037945 */ /* 0x000fe80003800000 */
[----:B------:R-:W-:Y:S05]  /*5f1c0*/  @P3 BRA P4, `(.L_x_20458) ;  /* 0x0000000000143947 */ /* 0x000fea0002000000 */
[----:B------:R-:W-:Y:S01]  /*5f1d0*/  MOV R5, R7 ;  /* 0x0000000700057202 */ /* 0x000fe20000000f00 */
[----:B------:R-:W-:Y:S01]  /*5f1e0*/  IMAD.MOV.U32 R2, RZ, RZ, R10 ;  /* 0x000000ffff027224 */ /* 0x000fe200078e000a */
[----:B------:R-:W-:Y:S01]  /*5f1f0*/  MOV R4, 0x5f220 ;  /* 0x0005f22000047802 */ /* 0x000fe20000000f00 */
[----:B------:R-:W-:-:S07]  /*5f200*/  IMAD.MOV.U32 R3, RZ, RZ, R11 ;  /* 0x000000ffff037224 */ /* 0x000fce00078e000b */
[----:B------:R-:W-:Y:S05]  /*5f210*/  CALL.REL.NOINC `($__internal_33_$__cuda_sm20_div_rn_f64_full) ;  /* 0x000004b8000c7944 */ /* 0x000fea0003c00000 */
.L_x_20458:
[----:B------:R-:W-:Y:S05]  /*5f220*/  BSYNC B3 ;  /* 0x0000000000037941 */ /* 0x000fea0003800000 */
.L_x_20457:
        /* <DEDUP_REMOVED lines=75> */
.L_x_20460:
[----:B------:R-:W-:Y:S05]  /*5f6e0*/  BSYNC B0 ;  /* 0x0000000000007941 */ /* 0x000fea0003800000 */
.L_x_20459:
[----:B------:R-:W-:Y:S02]  /*5f6f0*/  LOP3.LUT R3, R7, 0x80000000, R31, 0xb8, !PT ;  /* 0x8000000007037812 */ /* 0x000fe400078eb81f */
[----:B------:R-:W-:Y:S02]  /*5f700*/  FSEL R6, R4, R6, P2 ;  /* 0x0000000604067208 */ /* 0x000fe40001000000 */
[----:B------:R-:W-:-:S07]  /*5f710*/  FSEL R7, R5, R3, P2 ;  /* 0x0000000305077208 */ /* 0x000fce0001000000 */
.L_x_20418:
[----:B------:R-:W-:Y:S05]  /*5f720*/  BSYNC B2 ;  /* 0x0000000000027941 */ /* 0x000fea0003800000 */
.L_x_20407:
        /* <DEDUP_REMOVED lines=8> */
.L_x_20329:
        /* <DEDUP_REMOVED lines=19> */
.L_x_20328:
[----:B------:R-:W-:Y:S05]  /*5f8e0*/  BSYNC B1 ;  /* 0x0000000000017941 */ /* 0x000fea0003800000 */
.L_x_20327:
        /* <DEDUP_REMOVED lines=153> */
.L_x_20468:
[----:B------:R-:W-:Y:S05]  /*60280*/  BSYNC B3 ;  /* 0x0000000000037941 */ /* 0x000fea0003800000 */
.L_x_20467:
        /* <DEDUP_REMOVED lines=82> */
.L_x_20466:
        /* <DEDUP_REMOVED lines=36> */
.L_x_20476:
[----:B------:R-:W-:Y:S05]  /*609f0*/  BSYNC B4 ;  /* 0x0000000000047941 */ /* 0x000fea0003800000 */
.L_x_20475:
[----:B------:R-:W-:Y:S01]  /*60a00*/  MOV R32, R2 ;  /* 0x0000000200207202 */ /* 0x000fe20000000f00 */
[----:B------:R-:W-:Y:S01]  /*60a10*/  IMAD.MOV.U32 R33, RZ, RZ, R3 ;  /* 0x000000ffff217224 */ /* 0x000fe200078e0003 */
[----:B------:R-:W-:Y:S06]  /*60a20*/  BRA `(.L_x_20474) ;  /* 0x0000000000047947 */ /* 0x000fec0003800000 */
.L_x_20473:
[----:B------:R-:W-:-:S11]  /*60a30*/  DADD R32, -R66, R64 ;  /* 0x0000000042207229 */ /* 0x000fd60000000140 */
.L_x_20474:
[----:B------:R-:W-:Y:S05]  /*60a40*/  BSYNC B3 ;  /* 0x0000000000037941 */ /* 0x000fea0003800000 */
.L_x_20472:
        /* <DEDUP_REMOVED lines=31> */
.L_x_20481:
[----:B------:R-:W-:Y:S05]  /*60c40*/  BSYNC B4 ;  /* 0x0000000000047941 */ /* 0x000fea0003800000 */
.L_x_20480:
[----:B------:R-:W-:Y:S05]  /*60c50*/  BRA `(.L_x_20479) ;  /* 0x0000000000047947 */ /* 0x000fea0003800000 */
.L_x_20478:
[----:B------:R-:W-:-:S11]  /*60c60*/  DADD R2, R34, -R8 ;  /* 0x0000000022027229 */ /* 0x000fd60000000808 */
.L_x_20479:
[----:B------:R-:W-:Y:S05]  /*60c70*/  BSYNC B3 ;  /* 0x0000000000037941 */ /* 0x000fea0003800000 */
.L_x_20477:
        /* <DEDUP_REMOVED lines=30> */
.L_x_20483:
[----:B------:R-:W-:Y:S05]  /*60e60*/  BSYNC B3 ;  /* 0x0000000000037941 */ /* 0x000fea0003800000 */
.L_x_20482:
        /* <DEDUP_REMOVED lines=86> */
.L_x_20484:
        /* <DEDUP_REMOVED lines=22> */
.L_x_20486:
[----:B------:R-:W-:Y:S05]  /*61530*/  BSYNC B3 ;  /* 0x0000000000037941 */ /* 0x000fea0003800000 */
.L_x_20485:
        /* <DEDUP_REMOVED lines=30> */
.L_x_20471:
        /* <DEDUP_REMOVED lines=26> */
.L_x_20489:
[----:B------:R-:W-:Y:S05]  /*618c0*/  BSYNC B3 ;  /* 0x0000000000037941 */ /* 0x000fea0003800000 */
.L_x_20488:
        /* <DEDUP_REMOVED lines=27> */
.L_x_20492:
[----:B------:R-:W-:Y:S05]  /*61a80*/  BSYNC B3 ;  /* 0x0000000000037941 */ /* 0x000fea0003800000 */
.L_x_20491:
        /* <DEDUP_REMOVED lines=30> */
.L_x_20490:
        /* <DEDUP_REMOVED lines=76> */
.L_x_20493:
[----:B------:R-:W-:Y:S01]  /*62130*/  IMAD.MOV.U32 R2, RZ, RZ, 0x0 ;  /* 0x00000000ff027424 */ /* 0x000fe200078e00ff */
[----:B------:R-:W-:Y:S01]  /*62140*/  FSETP.NEU.FTZ.AND P0, PT, R5, RZ, PT ;  /* 0x000000ff0500720b */ /* 0x000fe20003f1d000 */
[----:B------:R-:W-:-:S06]  /*62150*/  IMAD.MOV.U32 R3, RZ, RZ, 0x7ff00000 ;  /* 0x7ff00000ff037424 */ /* 0x000fcc00078e00ff */
[----:B------:R-:W-:-:S10]  /*62160*/  DFMA R2, R4, R2, +INF ;  /* 0x7ff000000402742b */ /* 0x000fd40000000002 */
[----:B------:R-:W-:Y:S02]  /*62170*/  FSEL R32, R2, RZ, P0 ;  /* 0x000000ff02207208 */ /* 0x000fe40000000000 */
[----:B------:R-:W-:Y:S01]  /*62180*/  FSEL R33, R3, -QNAN , P0 ;  /* 0xfff0000003217808 */ /* 0x000fe20000000000 */
[----:B------:R-:W-:Y:S06]  /*62190*/  BRA `(.L_x_20469) ;  /* 0x0000000400447947 */ /* 0x000fec0003800000 */
.L_x_20487:
        /* <DEDUP_REMOVED lines=27> */
.L_x_20495:
[----:B------:R-:W-:Y:S05]  /*62350*/  BSYNC B3 ;  /* 0x0000000000037941 */ /* 0x000fea0003800000 */
.L_x_20494:
        /* <DEDUP_REMOVED lines=21> */
.L_x_20497:
[----:B------:R-:W-:Y:S05]  /*624b0*/  BSYNC B3 ;  /* 0x0000000000037941 */ /* 0x000fea0003800000 */
.L_x_20496:
[----:B------:R-:W-:Y:S02]  /*624c0*/  IMAD.MOV.U32 R32, RZ, RZ, R2 ;  /* 0x000000ffff207224 */ /* 0x000fe400078e0002 */
[----:B------:R-:W-:Y:S01]  /*624d0*/  IMAD.MOV.U32 R33, RZ, RZ, R3 ;  /* 0x000000ffff217224 */ /* 0x000fe200078e0003 */
[----:B------:R-:W-:Y:S06]  /*624e0*/  BRA `(.L_x_20469) ;  /* 0x0000000000707947 */ /* 0x000fec0003800000 */
.L_x_20470:
        /* <DEDUP_REMOVED lines=25> */
.L_x_20499:
[----:B------:R-:W-:Y:S05]  /*62680*/  BSYNC B3 ;  /* 0x0000000000037941 */ /* 0x000fea0003800000 */
.L_x_20498:
[----:B------:R-:W-:Y:S02]  /*62690*/  IMAD.MOV.U32 R32, RZ, RZ, R4 ;  /* 0x000000ffff207224 */ /* 0x000fe400078e0004 */
[----:B------:R-:W-:-:S07]  /*626a0*/  IMAD.MOV.U32 R33, RZ, RZ, R5 ;  /* 0x000000ffff217224 */ /* 0x000fce00078e0005 */
.L_x_20469:
[----:B------:R-:W-:Y:S05]  /*626b0*/  BSYNC B2 ;  /* 0x0000000000027941 */ /* 0x000fea0003800000 */
.L_x_20465:
        /* <DEDUP_REMOVED lines=25> */
.L_x_20504:
[----:B------:R-:W-:Y:S05]  /*62850*/  BSYNC B4 ;  /* 0x0000000000047941 */ /* 0x000fea0003800000 */
.L_x_20503:
        /* <DEDUP_REMOVED lines=49> */
.L_x_20506:
        /* <DEDUP_REMOVED lines=71> */
.L_x_20505:
        /* <DEDUP_REMOVED lines=38> */
.L_x_20515:
[----:B------:R-:W-:Y:S05]  /*63240*/  BSYNC B6 ;  /* 0x0000000000067941 */ /* 0x000fea0003800000 */
.L_x_20514:
[----:B------:R-:W-:Y:S01]  /*63250*/  MOV R68, R2 ;  /* 0x0000000200447202 */ /* 0x000fe20000000f00 */
[----:B------:R-:W-:Y:S01]  /*63260*/  IMAD.MOV.U32 R69, RZ, RZ, R3 ;  /* 0x000000ffff457224 */ /* 0x000fe200078e0003 */
[----:B------:R-:W-:Y:S06]  /*63270*/  BRA `(.L_x_20513) ;  /* 0x0000000000047947 */ /* 0x000fec0003800000 */
.L_x_20512:
[----:B------:R-:W-:-:S11]  /*63280*/  DADD R68, -R66, R64 ;  /* 0x0000000042447229 */ /* 0x000fd60000000140 */
.L_x_20513:
[----:B------:R-:W-:Y:S05]  /*63290*/  BSYNC B5 ;  /* 0x0000000000057941 */ /* 0x000fea0003800000 */
.L_x_20511:
        /* <DEDUP_REMOVED lines=28> */
.L_x_20520:
[----:B------:R-:W-:Y:S05]  /*63460*/  BSYNC B6 ;  /* 0x0000000000067941 */ /* 0x000fea0003800000 */
.L_x_20519:
[----:B------:R-:W-:Y:S01]  /*63470*/  MOV R28, R2 ;  /* 0x00000002001c7202 */ /* 0x000fe20000000f00 */
[----:B------:R-:W-:Y:S01]  /*63480*/  IMAD.MOV.U32 R29, RZ, RZ, R3 ;  /* 0x000000ffff1d7224 */ /* 0x000fe200078e0003 */
[----:B------:R-:W-:Y:S06]  /*63490*/  BRA `(.L_x_20518) ;  /* 0x0000000000047947 */ /* 0x000fec0003800000 */
.L_x_20517:
[----:B------:R-:W-:-:S11]  /*634a0*/  DADD R28, -R62, R34 ;  /* 0x000000003e1c7229 */ /* 0x000fd60000000122 */
.L_x_20518:
[----:B------:R-:W-:Y:S05]  /*634b0*/  BSYNC B5 ;  /* 0x0000000000057941 */ /* 0x000fea0003800000 */
.L_x_20516:
        /* <DEDUP_REMOVED lines=30> */
.L_x_20522:
[----:B------:R-:W-:Y:S05]  /*636a0*/  BSYNC B5 ;  /* 0x0000000000057941 */ /* 0x000fea0003800000 */
.L_x_20521:
[----:B------:R-:W-:Y:S01]  /*636b0*/  MOV R30, R4 ;  /* 0x00000004001e7202 */ /* 0x000fe20000000f00 */
[----:B------:R-:W-:Y:S01]  /*636c0*/  IMAD.MOV.U32 R31, RZ, RZ, R5 ;  /* 0x000000ffff1f7224 */ /* 0x000fe200078e0005 */
[----:B------:R-:W-:Y:S06]  /*636d0*/  BRA `(.L_x_20523) ;  /* 0x0000000800607947 */ /* 0x000fec0003800000 */
.L_x_20510:
        /* <DEDUP_REMOVED lines=30> */
.L_x_20526:
[----:B------:R-:W-:Y:S05]  /*638c0*/  BSYNC B5 ;  /* 0x0000000000057941 */ /* 0x000fea0003800000 */
.L_x_20525:
[----:B------:R-:W-:Y:S01]  /*638d0*/  MOV R30, R4 ;  /* 0x00000004001e7202 */ /* 0x000fe20000000f00 */
[----:B------:R-:W-:Y:S01]  /*638e0*/  IMAD.MOV.U32 R31, RZ, RZ, R5 ;  /* 0x000000ffff1f7224 */ /* 0x000fe200078e0005 */
[----:B------:R-:W-:Y:S06]  /*638f0*/  BRA `(.L_x_20523) ;  /* 0x0000000400d87947 */ /* 0x000fec0003800000 */
.L_x_20524:
        /* <DEDUP_REMOVED lines=31> */
.L_x_20528:
[----:B------:R-:W-:Y:S05]  /*63af0*/  BSYNC B5 ;  /* 0x0000000000057941 */ /* 0x000fea0003800000 */
.L_x_20527:
        /* <DEDUP_REMOVED lines=21> */
.L_x_20530:
[----:B------:R-:W-:Y:S05]  /*63c50*/  BSYNC B5 ;  /* 0x0000000000057941 */ /* 0x000fea0003800000 */
.L_x_20529:
[----:B------:R-:W-:Y:S01]  /*63c60*/  DMUL R10, R10, 8.11296384146066816958e+31 ;  /* 0x469000000a0a7828 */ /* 0x000fe20000000000 */
[----:B------:R-:W-:Y:S01]  /*63c70*/  MOV R30, R2 ;  /* 0x00000002001e7202 */ /* 0x000fe20000000f00 */
[----:B------:R-:W-:Y:S01]  /*63c80*/  IMAD.MOV.U32 R31, RZ, RZ, R3 ;  /* 0x000000ffff1f7224 */ /* 0x000fe200078e0003 */
[----:B------:R-:W-:Y:S08]  /*63c90*/  BRA `(.L_x_20523) ;  /* 0x0000000000f07947 */ /* 0x000ff00003800000 */
.L_x_20509:
        /* <DEDUP_REMOVED lines=27> */
.L_x_20532:
[----:B------:R-:W-:Y:S05]  /*63e50*/  BSYNC B5 ;  /* 0x0000000000057941 */ /* 0x000fea0003800000 */
.L_x_20531:
        /* <DEDUP_REMOVED lines=30> */
.L_x_20534:
[----:B------:R-:W-:Y:S05]  /*64040*/  BSYNC B5 ;  /* 0x0000000000057941 */ /* 0x000fea0003800000 */
.L_x_20533:
[----:B------:R-:W-:-:S11]  /*64050*/  DMUL R30, R4, R34 ;  /* 0x00000022041e7228 */ /* 0x000fd60000000000 */
.L_x_20523:
[----:B------:R-:W-:Y:S05]  /*64060*/  BSYNC B4 ;  /* 0x0000000000047941 */ /* 0x000fea0003800000 */
.L_x_20508:
[----:B------:R-:W-:Y:S05]  /*64070*/  BRA `(.L_x_20535) ;  /* 0x0000000000087947 */ /* 0x000fea0003800000 */
.L_x_20502:
[----:B------:R-:W-:Y:S02]  /*64080*/  DMUL R30, R30, 9.00719925474099200000e+15 ;  /* 0x434000001e1e7828 */ /* 0x000fe40000000000 */
[----:B------:R-:W-:-:S11]  /*64090*/  DMUL R10, R10, 9.00719925474099200000e+15 ;  /* 0x434000000a0a7828 */ /* 0x000fd60000000000 */
.L_x_20535:
[----:B------:R-:W-:Y:S05]  /*640a0*/  BSYNC B2 ;  /* 0x0000000000027941 */ /* 0x000fea0003800000 */
.L_x_20501:
        /* <DEDUP_REMOVED lines=28> */
.L_x_20537:
[----:B------:R-:W-:Y:S05]  /*64270*/  BSYNC B2 ;  /* 0x0000000000027941 */ /* 0x000fea0003800000 */
.L_x_20536:
        /* <DEDUP_REMOVED lines=82> */
.L_x_20539:
[----:B------:R-:W-:Y:S02]  /*647a0*/  FSEL R2, RZ, 3.37028055040000000000e+12, P0 ;  /* 0x54442d18ff027808 */ /* 0x000fe40000000000 */
[----:B------:R-:W-:-:S07]  /*647b0*/  FSEL R3, RZ, 2.1426990032196044922, P0 ;  /* 0x400921fbff037808 */ /* 0x000fce0000000000 */
.L_x_20540:
[----:B------:R-:W-:Y:S05]  /*647c0*/  BSYNC B0 ;  /* 0x0000000000007941 */ /* 0x000fea0003800000 */
.L_x_20538:
[----:B------:R-:W-:Y:S01]  /*647d0*/  DADD R30, |R30|, |R10| ;  /* 0x000000001e1e7229 */ /* 0x000fe2000000060a */
[----:B------:R-:W-:-:S07]  /*647e0*/  LOP3.LUT R11, R3, 0x80000000, R11, 0xb8, !PT ;  /* 0x80000000030b7812 */ /* 0x000fce00078eb80b */
[----:B------:R-:W-:-:S06]  /*647f0*/  DSETP.GTU.AND P0, PT, |R30|, +INF , PT ;  /* 0x7ff000001e00742a */ /* 0x000fcc0003f0c200 */
[----:B------:R-:W-:Y:S02]  /*64800*/  FSEL R2, R30, R2, P0 ;  /* 0x000000021e027208 */ /* 0x000fe40000000000 */
[----:B------:R-:W-:-:S07]  /*64810*/  FSEL R3, R31, R11, P0 ;  /* 0x0000000b1f037208 */ /* 0x000fce0000000000 */
.L_x_20507:
[----:B------:R-:W-:Y:S05]  /*64820*/  BSYNC B3 ;  /* 0x0000000000037941 */ /* 0x000fea0003800000 */
.L_x_20500:
[----:B------:R-:W-:Y:S01]  /*64830*/  LOP3.LUT R35, R3, 0x80000000, R27, 0xb8, !PT ;  /* 0x8000000003237812 */ /* 0x000fe200078eb81b */
[----:B------:R-:W-:Y:S01]  /*64840*/  IMAD.MOV.U32 R34, RZ, RZ, R2 ;  /* 0x000000ffff227224 */ /* 0x000fe200078e0002 */
[----:B------:R-:W-:Y:S01]  /*64850*/  LOP3.LUT R33, R33, 0x80000000, R25, 0xb8, !PT ;  /* 0x8000000021217812 */ /* 0x000fe200078eb819 */
[----:B------:R-:W-:Y:S06]  /*64860*/  BRA `(.L_x_20462) ;  /* 0x0000005800e47947 */ /* 0x000fec0003800000 */
.L_x_20464:
        /* <DEDUP_REMOVED lines=112> */
.L_x_20546:
[----:B------:R-:W-:Y:S05]  /*64f70*/  BSYNC B0 ;  /* 0x0000000000007941 */ /* 0x000fea0003800000 */
.L_x_20545:
        /* <DEDUP_REMOVED lines=8> */
.L_x_20548:
[----:B------:R-:W-:Y:S05]  /*65000*/  BSYNC B3 ;  /* 0x0000000000037941 */ /* 0x000fea0003800000 */
.L_x_20547:
        /* <DEDUP_REMOVED lines=82> */
.L_x_20550:
[----:B------:R-:W-:-:S04]  /*65530*/  ISETP.GE.AND P0, PT, R29, RZ, PT ;  /* 0x000000ff1d00720c */ /* 0x000fc80003f06270 */
[----:B------:R-:W-:Y:S02]  /*65540*/  FSEL R6, RZ, 3.37028055040000000000e+12, P0 ;  /* 0x54442d18ff067808 */ /* 0x000fe40000000000 */
[----:B------:R-:W-:-:S07]  /*65550*/  FSEL R7, RZ, 2.1426990032196044922, P0 ;  /* 0x400921fbff077808 */ /* 0x000fce0000000000 */
.L_x_20551:
[----:B------:R-:W-:Y:S05]  /*65560*/  BSYNC B0 ;  /* 0x0000000000007941 */ /* 0x000fea0003800000 */
.L_x_20549:
[----:B------:R-:W-:Y:S01]  /*65570*/  DADD R2, |R24|, |R26| ;  /* 0x0000000018027229 */ /* 0x000fe2000000061a */
[----:B------:R-:W-:Y:S01]  /*65580*/  LOP3.LUT R11, R7, 0x80000000, R11, 0xb8, !PT ;  /* 0x80000000070b7812 */ /* 0x000fe200078eb80b */
[----:B------:R-:W-:-:S06]  /*65590*/  DMUL R30, R30, 0.5 ;  /* 0x3fe000001e1e7828 */ /* 0x000fcc0000000000 */
[----:B------:R-:W-:-:S06]  /*655a0*/  DSETP.GTU.AND P0, PT, |R2|, +INF , PT ;  /* 0x7ff000000200742a */ /* 0x000fcc0003f0c200 */
[----:B------:R-:W-:Y:S02]  /*655b0*/  FSEL R6, R2, R6, P0 ;  /* 0x0000000602067208 */ /* 0x000fe40000000000 */
[----:B------:R-:W-:Y:S01]  /*655c0*/  FSEL R7, R3, R11, P0 ;  /* 0x0000000b03077208 */ /* 0x000fe20000000000 */
[----:B------:R-:W-:Y:S06]  /*655d0*/  BRA `(.L_x_20552) ;  /* 0x0000004c00187947 */ /* 0x000fec0003800000 */
.L_x_20544:
        /* <DEDUP_REMOVED lines=135> */
.L_x_20554:
[----:B------:R-:W-:Y:S05]  /*65e50*/  BSYNC B0 ;  /* 0x0000000000007941 */ /* 0x000fea0003800000 */
.L_x_20553:
        /* <DEDUP_REMOVED lines=8> */
.L_x_20556:
[----:B------:R-:W-:Y:S05]  /*65ee0*/  BSYNC B3 ;  /* 0x0000000000037941 */ /* 0x000fea0003800000 */
.L_x_20555:
        /* <DEDUP_REMOVED lines=82> */
.L_x_20558:
[----:B------:R-:W-:-:S04]  /*66410*/  ISETP.GE.AND P0, PT, R29, RZ, PT ;  /* 0x000000ff1d00720c */ /* 0x000fc80003f06270 */
[----:B------:R-:W-:Y:S02]  /*66420*/  FSEL R6, RZ, 3.37028055040000000000e+12, P0 ;  /* 0x54442d18ff067808 */ /* 0x000fe40000000000 */
[----:B------:R-:W-:-:S07]  /*66430*/  FSEL R7, RZ, 2.1426990032196044922, P0 ;  /* 0x400921fbff077808 */ /* 0x000fce0000000000 */
.L_x_20559:
[----:B------:R-:W-:Y:S05]  /*66440*/  BSYNC B0 ;  /* 0x0000000000007941 */ /* 0x000fea0003800000 */
.L_x_20557:
[----:B------:R-:W-:Y:S01]  /*66450*/  DADD R2, |R24|, |R26| ;  /* 0x0000000018027229 */ /* 0x000fe2000000061a */
[----:B------:R-:W-:-:S07]  /*66460*/  LOP3.LUT R11, R7, 0x80000000, R11, 0xb8, !PT ;  /* 0x80000000070b7812 */ /* 0x000fce00078eb80b */
[----:B------:R-:W-:-:S06]  /*66470*/  DSETP.GTU.AND P0, PT, |R2|, +INF , PT ;  /* 0x7ff000000200742a */ /* 0x000fcc0003f0c200 */
[----:B------:R-:W-:Y:S02]  /*66480*/  FSEL R6, R2, R6, P0 ;  /* 0x0000000602067208 */ /* 0x000fe40000000000 */
[----:B------:R-:W-:Y:S01]  /*66490*/  FSEL R7, R3, R11, P0 ;  /* 0x0000000b03077208 */ /* 0x000fe20000000000 */
[----:B------:R-:W-:Y:S06]  /*664a0*/  BRA `(.L_x_20552) ;  /* 0x0000003c00647947 */ /* 0x000fec0003800000 */
.L_x_20543:
        /* <DEDUP_REMOVED lines=23> */
.L_x_20561:
[----:B------:R-:W-:Y:S05]  /*66620*/  BSYNC B3 ;  /* 0x0000000000037941 */ /* 0x000fea0003800000 */
.L_x_20560:
        /* <DEDUP_REMOVED lines=26> */
.L_x_20563:
[----:B------:R-:W-:Y:S05]  /*667d0*/  BSYNC B3 ;  /* 0x0000000000037941 */ /* 0x000fea0003800000 */
.L_x_20562:
        /* <DEDUP_REMOVED lines=136> */
.L_x_20565:
[----:B------:R-:W-:Y:S05]  /*67060*/  BSYNC B0 ;  /* 0x0000000000007941 */ /* 0x000fea0003800000 */
.L_x_20564:
        /* <DEDUP_REMOVED lines=8> */
.L_x_20567:
[----:B------:R-:W-:Y:S05]  /*670f0*/  BSYNC B3 ;  /* 0x0000000000037941 */ /* 0x000fea0003800000 */
.L_x_20566:
        /* <DEDUP_REMOVED lines=82> */
.L_x_20569:
[----:B------:R-:W-:-:S04]  /*67620*/  ISETP.GE.AND P0, PT, R29, RZ, PT ;  /* 0x000000ff1d00720c */ /* 0x000fc80003f06270 */
[----:B------:R-:W-:Y:S02]  /*67630*/  FSEL R6, RZ, 3.37028055040000000000e+12, P0 ;  /* 0x54442d18ff067808 */ /* 0x000fe40000000000 */
[----:B------:R-:W-:-:S07]  /*67640*/  FSEL R7, RZ, 2.1426990032196044922, P0 ;  /* 0x400921fbff077808 */ /* 0x000fce0000000000 */
.L_x_20570:
[----:B------:R-:W-:Y:S05]  /*67650*/  BSYNC B0 ;  /* 0x0000000000007941 */ /* 0x000fea0003800000 */
.L_x_20568:
[----:B------:R-:W-:Y:S01]  /*67660*/  DADD R2, |R24|, |R26| ;  /* 0x0000000018027229 */ /* 0x000fe2000000061a */
[----:B------:R-:W-:Y:S01]  /*67670*/  LOP3.LUT R11, R7, 0x80000000, R11, 0xb8, !PT ;  /* 0x80000000070b7812 */ /* 0x000fe200078eb80b */
[----:B------:R-:W-:-:S06]  /*67680*/  DADD R30, R30, 1 ;  /* 0x3ff000001e1e7429 */ /* 0x000fcc0000000000 */
[----:B------:R-:W-:-:S06]  /*67690*/  DSETP.GTU.AND P0, PT, |R2|, +INF , PT ;  /* 0x7ff000000200742a */ /* 0x000fcc0003f0c200 */
[----:B------:R-:W-:Y:S02]  /*676a0*/  FSEL R6, R2, R6, P0 ;  /* 0x0000000602067208 */ /* 0x000fe40000000000 */
[----:B------:R-:W-:Y:S01]  /*676b0*/  FSEL R7, R3, R11, P0 ;  /* 0x0000000b03077208 */ /* 0x000fe20000000000 */
[----:B------:R-:W-:Y:S06]  /*676c0*/  BRA `(.L_x_20552) ;  /* 0x0000002800dc7947 */ /* 0x000fec0003800000 */
.L_x_20542:
        /* <DEDUP_REMOVED lines=108> */
.L_x_20574:
[----:B------:R-:W-:Y:S05]  /*67d90*/  BSYNC B0 ;  /* 0x0000000000007941 */ /* 0x000fea0003800000 */
.L_x_20573:
        /* <DEDUP_REMOVED lines=8> */
.L_x_20576:
[----:B------:R-:W-:Y:S05]  /*67e20*/  BSYNC B3 ;  /* 0x0000000000037941 */ /* 0x000fea0003800000 */
.L_x_20575:
        /* <DEDUP_REMOVED lines=73> */
.L_x_20578:
[----:B------:R-:W-:Y:S05]  /*682c0*/  BSYNC B0 ;  /* 0x0000000000007941 */ /* 0x000fea0003800000 */
.L_x_20577:
[----:B------:R-:W-:Y:S01]  /*682d0*/  LOP3.LUT R3, R7, 0x80000000, R27, 0xb8, !PT ;  /* 0x8000000007037812 */ /* 0x000fe200078eb81b */
[----:B------:R-:W-:Y:S01]  /*682e0*/  DMUL R30, R30, 0.5 ;  /* 0x3fe000001e1e7828 */ /* 0x000fe20000000000 */
[----:B------:R-:W-:Y:S02]  /*682f0*/  FSEL R6, R4, R6, P0 ;  /* 0x0000000604067208 */ /* 0x000fe40000000000 */
[----:B------:R-:W-:Y:S01]  /*68300*/  FSEL R7, R5, R3, P0 ;  /* 0x0000000305077208 */ /* 0x000fe20000000000 */
[----:B------:R-:W-:Y:S07]  /*68310*/  BRA `(.L_x_20552) ;  /* 0x0000001c00c87947 */ /* 0x000fee0003800000 */
.L_x_20572:
        /* <DEDUP_REMOVED lines=135> */
.L_x_20580:
[----:B------:R-:W-:Y:S05]  /*68b90*/  BSYNC B0 ;  /* 0x0000000000007941 */ /* 0x000fea0003800000 */
.L_x_20579:
        /* <DEDUP_REMOVED lines=8> */
.L_x_20582:
[----:B------:R-:W-:Y:S05]  /*68c20*/  BSYNC B3 ;  /* 0x0000000000037941 */ /* 0x000fea0003800000 */
.L_x_20581:
        /* <DEDUP_REMOVED lines=73> */
.L_x_20584:
[----:B------:R-:W-:Y:S05]  /*690c0*/  BSYNC B0 ;  /* 0x0000000000007941 */ /* 0x000fea0003800000 */
.L_x_20583:
[----:B------:R-:W-:Y:S02]  /*690d0*/  LOP3.LUT R3, R7, 0x80000000, R27, 0xb8, !PT ;  /* 0x8000000007037812 */ /* 0x000fe400078eb81b */
[----:B------:R-:W-:Y:S02]  /*690e0*/  FSEL R6, R4, R6, P1 ;  /* 0x0000000604067208 */ /* 0x000fe40000800000 */
[----:B------:R-:W-:Y:S01]  /*690f0*/  FSEL R7, R5, R3, P1 ;  /* 0x0000000305077208 */ /* 0x000fe20000800000 */
[----:B------:R-:W-:Y:S06]  /*69100*/  BRA `(.L_x_20552) ;  /* 0x00000010004c7947 */ /* 0x000fec0003800000 */
.L_x_20571:
        /* <DEDUP_REMOVED lines=23> */
.L_x_20586:
[----:B------:R-:W-:Y:S05]  /*69280*/  BSYNC B3 ;  /* 0x0000000000037941 */ /* 0x000fea0003800000 */
.L_x_20585:
        /* <DEDUP_REMOVED lines=26> */
.L_x_20588:
[----:B------:R-:W-:Y:S05]  /*69430*/  BSYNC B3 ;  /* 0x0000000000037941 */ /* 0x000fea0003800000 */
.L_x_20587:
        /* <DEDUP_REMOVED lines=136> */
.L_x_20590:
[----:B------:R-:W-:Y:S05]  /*69cc0*/  BSYNC B0 ;  /* 0x0000000000007941 */ /* 0x000fea0003800000 */
.L_x_20589:
        /* <DEDUP_REMOVED lines=8> */
.L_x_20592:
[----:B------:R-:W-:Y:S05]  /*69d50*/  BSYNC B3 ;  /* 0x0000000000037941 */ /* 0x000fea0003800000 */
.L_x_20591:
        /* <DEDUP_REMOVED lines=74> */
.L_x_20594:
[----:B------:R-:W-:Y:S05]  /*6a200*/  BSYNC B0 ;  /* 0x0000000000007941 */ /* 0x000fea0003800000 */
.L_x_20593:
[----:B------:R-:W-:Y:S02]  /*6a210*/  LOP3.LUT R3, R7, 0x80000000, R27, 0xb8, !PT ;  /* 0x8000000007037812 */ /* 0x000fe400078eb81b */
[----:B------:R-:W-:Y:S02]  /*6a220*/  FSEL R6, R4, R6, P1 ;  /* 0x0000000604067208 */ /* 0x000fe40000800000 */
[----:B------:R-:W-:-:S07]  /*6a230*/  FSEL R7, R5, R3, P1 ;  /* 0x0000000305077208 */ /* 0x000fce0000800000 */
.L_x_20552:
[----:B------:R-:W-:Y:S05]  /*6a240*/  BSYNC B2 ;  /* 0x0000000000027941 */ /* 0x000fea0003800000 */
.L_x_20541:
        /* <DEDUP_REMOVED lines=8> */
.L_x_20463:
        /* <DEDUP_REMOVED lines=19> */
.L_x_20462:
[----:B------:R-:W-:Y:S05]  /*6a400*/  BSYNC B1 ;  /* 0x0000000000017941 */ /* 0x000fea0003800000 */
.L_x_20461:
        /* <DEDUP_REMOVED lines=153> */
.L_x_20602:
[----:B------:R-:W-:Y:S05]  /*6ada0*/  BSYNC B3 ;  /* 0x0000000000037941 */ /* 0x000fea0003800000 */
.L_x_20601:
        /* <DEDUP_REMOVED lines=82> */
.L_x_20600:
        /* <DEDUP_REMOVED lines=36> */
.L_x_20610:
[----:B------:R-:W-:Y:S05]  /*6b510*/  BSYNC B4 ;  /* 0x0000000000047941 */ /* 0x000fea0003800000 */
.L_x_20609:
[----:B------:R-:W-:Y:S02]  /*6b520*/  IMAD.MOV.U32 R28, RZ, RZ, R2 ;  /* 0x000000ffff1c7224 */ /* 0x000fe400078e0002 */
[----:B------:R-:W-:Y:S01]  /*6b530*/  IMAD.MOV.U32 R29, RZ, RZ, R3 ;  /* 0x000000ffff1d7224 */ /* 0x000fe200078e0003 */
[----:B------:R-:W-:Y:S06]  /*6b540*/  BRA `(.L_x_20608) ;  /* 0x0000000000047947 */ /* 0x000fec0003800000 */
.L_x_20607:
[----:B------:R-:W-:-:S11]  /*6b550*/  DADD R28, -R66, R64 ;  /* 0x00000000421c7229 */ /* 0x000fd60000000140 */
.L_x_20608:
[----:B------:R-:W-:Y:S05]  /*6b560*/  BSYNC B3 ;  /* 0x0000000000037941 */ /* 0x000fea0003800000 */
.L_x_20606:
        /* <DEDUP_REMOVED lines=31> */
.L_x_20615:
[----:B------:R-:W-:Y:S05]  /*6b760*/  BSYNC B4 ;  /* 0x0000000000047941 */ /* 0x000fea0003800000 */
.L_x_20614:
[----:B------:R-:W-:Y:S05]  /*6b770*/  BRA `(.L_x_20613) ;  /* 0x0000000000047947 */ /* 0x000fea0003800000 */
.L_x_20612:
[----:B------:R-:W-:-:S11]  /*6b780*/  DADD R2, R30, -R8 ;  /* 0x000000001e027229 */ /* 0x000fd60000000808 */
.L_x_20613:
[----:B------:R-:W-:Y:S05]  /*6b790*/  BSYNC B3 ;  /* 0x0000000000037941 */ /* 0x000fea0003800000 */
.L_x_20611:
        /* <DEDUP_REMOVED lines=30> */
.L_x_20617:
[----:B------:R-:W-:Y:S05]  /*6b980*/  BSYNC B3 ;  /* 0x0000000000037941 */ /* 0x000fea0003800000 */
.L_x_20616:
        /* <DEDUP_REMOVED lines=86> */
.L_x_20618:
        /* <DEDUP_REMOVED lines=22> */
.L_x_20620:
[----:B------:R-:W-:Y:S05]  /*6c050*/  BSYNC B3 ;  /* 0x0000000000037941 */ /* 0x000fea0003800000 */
.L_x_20619:
        /* <DEDUP_REMOVED lines=30> */
.L_x_20605:
        /* <DEDUP_REMOVED lines=26> */
.L_x_20623:
[----:B------:R-:W-:Y:S05]  /*6c3e0*/  BSYNC B3 ;  /* 0x0000000000037941 */ /* 0x000fea0003800000 */
.L_x_20622:
        /* <DEDUP_REMOVED lines=27> */
.L_x_20626:
[----:B------:R-:W-:Y:S05]  /*6c5a0*/  BSYNC B3 ;  /* 0x0000000000037941 */ /* 0x000fea0003800000 */
.L_x_20625:
        /* <DEDUP_REMOVED lines=30> */
.L_x_20624:
        /* <DEDUP_REMOVED lines=76> */
.L_x_20627:
[----:B------:R-:W-:Y:S01]  /*6cc50*/  IMAD.MOV.U32 R2, RZ, RZ, 0x0 ;  /* 0x00000000ff027424 */ /* 0x000fe200078e00ff */
[----:B------:R-:W-:Y:S01]  /*6cc60*/  FSETP.NEU.FTZ.AND P0, PT, R5, RZ, PT ;  /* 0x000000ff0500720b */ /* 0x000fe20003f1d000 */
[----:B------:R-:W-:-:S06]  /*6cc70*/  IMAD.MOV.U32 R3, RZ, RZ, 0x7ff00000 ;  /* 0x7ff00000ff037424 */ /* 0x000fcc00078e00ff */
[----:B------:R-:W-:-:S10]  /*6cc80*/  DFMA R2, R4, R2, +INF ;  /* 0x7ff000000402742b */ /* 0x000fd40000000002 */
[----:B------:R-:W-:Y:S02]  /*6cc90*/  FSEL R28, R2, RZ, P0 ;  /* 0x000000ff021c7208 */ /* 0x000fe40000000000 */
[----:B------:R-:W-:Y:S01]  /*6cca0*/  FSEL R29, R3, -QNAN , P0 ;  /* 0xfff00000031d7808 */ /* 0x000fe20000000000 */
[----:B------:R-:W-:Y:S06]  /*6ccb0*/  BRA `(.L_x_20603) ;  /* 0x0000000400447947 */ /* 0x000fec0003800000 */
.L_x_20621:
        /* <DEDUP_REMOVED lines=27> */
.L_x_20629:
[----:B------:R-:W-:Y:S05]  /*6ce70*/  BSYNC B3 ;  /* 0x0000000000037941 */ /* 0x000fea0003800000 */
.L_x_20628:
        /* <DEDUP_REMOVED lines=21> */
.L_x_20631:
[----:B------:R-:W-:Y:S05]  /*6cfd0*/  BSYNC B3 ;  /* 0x0000000000037941 */ /* 0x000fea0003800000 */
.L_x_20630:
[----:B------:R-:W-:Y:S01]  /*6cfe0*/  IMAD.MOV.U32 R28, RZ, RZ, R2 ;  /* 0x000000ffff1c7224 */ /* 0x000fe200078e0002 */
[----:B------:R-:W-:Y:S01]  /*6cff0*/  MOV R29, R3 ;  /* 0x00000003001d7202 */ /* 0x000fe20000000f00 */
[----:B------:R-:W-:Y:S06]  /*6d000*/  BRA `(.L_x_20603) ;  /* 0x0000000000707947 */ /* 0x000fec0003800000 */
.L_x_20604:
        /* <DEDUP_REMOVED lines=25> */
.L_x_20633:
[----:B------:R-:W-:Y:S05]  /*6d1a0*/  BSYNC B3 ;  /* 0x0000000000037941 */ /* 0x000fea0003800000 */
.L_x_20632:
[----:B------:R-:W-:Y:S02]  /*6d1b0*/  IMAD.MOV.U32 R28, RZ, RZ, R4 ;  /* 0x000000ffff1c7224 */ /* 0x000fe400078e0004 */
[----:B------:R-:W-:-:S07]  /*6d1c0*/  IMAD.MOV.U32 R29, RZ, RZ, R5 ;  /* 0x000000ffff1d7224 */ /* 0x000fce00078e0005 */
.L_x_20603:
[----:B------:R-:W-:Y:S05]  /*6d1d0*/  BSYNC B2 ;  /* 0x0000000000027941 */ /* 0x000fea0003800000 */
.L_x_20599:
        /* <DEDUP_REMOVED lines=25> */
.L_x_20638:
[----:B------:R-:W-:Y:S05]  /*6d370*/  BSYNC B4 ;  /* 0x0000000000047941 */ /* 0x000fea0003800000 */
.L_x_20637:
        /* <DEDUP_REMOVED lines=49> */
.L_x_20640:
        /* <DEDUP_REMOVED lines=71> */
.L_x_20639:
        /* <DEDUP_REMOVED lines=38> */
.L_x_20649:
[----:B------:R-:W-:Y:S05]  /*6dd60*/  BSYNC B6 ;  /* 0x0000000000067941 */ /* 0x000fea0003800000 */
.L_x_20648:
[----:B------:R-:W-:Y:S02]  /*6dd70*/  IMAD.MOV.U32 R68, RZ, RZ, R2 ;  /* 0x000000ffff447224 */ /* 0x000fe400078e0002 */
[----:B------:R-:W-:Y:S01]  /*6dd80*/  IMAD.MOV.U32 R69, RZ, RZ, R3 ;  /* 0x000000ffff457224 */ /* 0x000fe200078e0003 */
[----:B------:R-:W-:Y:S06]  /*6dd90*/  BRA `(.L_x_20647) ;  /* 0x0000000000047947 */ /* 0x000fec0003800000 */
.L_x_20646:
[----:B------:R-:W-:-:S11]  /*6dda0*/  DADD R68, -R66, R64 ;  /* 0x0000000042447229 */ /* 0x000fd60000000140 */
.L_x_20647:
[----:B------:R-:W-:Y:S05]  /*6ddb0*/  BSYNC B5 ;  /* 0x0000000000057941 */ /* 0x000fea0003800000 */
.L_x_20645:
        /* <DEDUP_REMOVED lines=28> */
.L_x_20654:
[----:B------:R-:W-:Y:S05]  /*6df80*/  BSYNC B6 ;  /* 0x0000000000067941 */ /* 0x000fea0003800000 */
.L_x_20653:
[----:B------:R-:W-:Y:S02]  /*6df90*/  IMAD.MOV.U32 R24, RZ, RZ, R2 ;  /* 0x000000ffff187224 */ /* 0x000fe400078e0002 */
[----:B------:R-:W-:Y:S01]  /*6dfa0*/  IMAD.MOV.U32 R25, RZ, RZ, R3 ;  /* 0x000000ffff197224 */ /* 0x000fe200078e0003 */
[----:B------:R-:W-:Y:S06]  /*6dfb0*/  BRA `(.L_x_20652) ;  /* 0x0000000000047947 */ /* 0x000fec0003800000 */
.L_x_20651:
[----:B------:R-:W-:-:S11]  /*6dfc0*/  DADD R24, -R62, R30 ;  /* 0x000000003e187229 */ /* 0x000fd6000000011e */
.L_x_20652:
[----:B------:R-:W-:Y:S05]  /*6dfd0*/  BSYNC B5 ;  /* 0x0000000000057941 */ /* 0x000fea0003800000 */
.L_x_20650:
        /* <DEDUP_REMOVED lines=30> */
.L_x_20656:
[----:B------:R-:W-:Y:S05]  /*6e1c0*/  BSYNC B5 ;  /* 0x0000000000057941 */ /* 0x000fea0003800000 */
.L_x_20655:
[----:B------:R-:W-:Y:S02]  /*6e1d0*/  IMAD.MOV.U32 R26, RZ, RZ, R4 ;  /* 0x000000ffff1a7224 */ /* 0x000fe400078e0004 */
[----:B------:R-:W-:Y:S01]  /*6e1e0*/  IMAD.MOV.U32 R27, RZ, RZ, R5 ;  /* 0x000000ffff1b7224 */ /* 0x000fe200078e0005 */
[----:B------:R-:W-:Y:S06]  /*6e1f0*/  BRA `(.L_x_20657) ;  /* 0x0000000800607947 */ /* 0x000fec0003800000 */
.L_x_20644:
        /* <DEDUP_REMOVED lines=30> */
.L_x_20660:
[----:B------:R-:W-:Y:S05]  /*6e3e0*/  BSYNC B5 ;  /* 0x0000000000057941 */ /* 0x000fea0003800000 */
.L_x_20659:
[----:B------:R-:W-:Y:S02]  /*6e3f0*/  IMAD.MOV.U32 R26, RZ, RZ, R4 ;  /* 0x000000ffff1a7224 */ /* 0x000fe400078e0004 */
[----:B------:R-:W-:Y:S01]  /*6e400*/  IMAD.MOV.U32 R27, RZ, RZ, R5 ;  /* 0x000000ffff1b7224 */ /* 0x000fe200078e0005 */
[----:B------:R-:W-:Y:S06]  /*6e410*/  BRA `(.L_x_20657) ;  /* 0x0000000400d87947 */ /* 0x000fec0003800000 */
.L_x_20658:
        /* <DEDUP_REMOVED lines=29> */
[----:B------:R-:W-:Y:S02]  /*6e5f0*/  IMAD.MOV.U32 R8, RZ, RZ, R4 ;  /* 0x000000ffff087224 */ /* 0x000fe400078e0004 */
[----:B------:R-:W-:-:S07]  /*6e600*/  IMAD.MOV.U32 R9, RZ, RZ, R3 ;  /* 0x000000ffff097224 */ /* 0x000fce00078e0003 */
.L_x_20662:
[----:B------:R-:W-:Y:S05]  /*6e610*/  BSYNC B5 ;  /* 0x0000000000057941 */ /* 0x000fea0003800000 */
.L_x_20661:
        /* <DEDUP_REMOVED lines=21> */
.L_x_20664:
[----:B------:R-:W-:Y:S05]  /*6e770*/  BSYNC B5 ;  /* 0x0000000000057941 */ /* 0x000fea0003800000 */
.L_x_20663:
[----:B------:R-:W-:Y:S01]  /*6e780*/  DMUL R10, R10, 8.11296384146066816958e+31 ;  /* 0x469000000a0a7828 */ /* 0x000fe20000000000 */
[----:B------:R-:W-:Y:S02]  /*6e790*/  IMAD.MOV.U32 R26, RZ, RZ, R2 ;  /* 0x000000ffff1a7224 */ /* 0x000fe400078e0002 */
[----:B------:R-:W-:Y:S01]  /*6e7a0*/  IMAD.MOV.U32 R27, RZ, RZ, R3 ;  /* 0x000000ffff1b7224 */ /* 0x000fe200078e0003 */
[----:B------:R-:W-:Y:S07]  /*6e7b0*/  BRA `(.L_x_20657) ;  /* 0x0000000000f07947 */ /* 0x000fee0003800000 */
.L_x_20643:
        /* <DEDUP_REMOVED lines=25> */
[----:B------:R-:W-:Y:S01]  /*6e950*/  MOV R30, R4 ;  /* 0x00000004001e7202 */ /* 0x000fe20000000f00 */
[----:B------:R-:W-:-:S07]  /*6e960*/  IMAD.MOV.U32 R31, RZ, RZ, R3 ;  /* 0x000000ffff1f7224 */ /* 0x000fce00078e0003 */
.L_x_20666:
[----:B------:R-:W-:Y:S05]  /*6e970*/  BSYNC B5 ;  /* 0x0000000000057941 */ /* 0x000fea0003800000 */
.L_x_20665:
        /* <DEDUP_REMOVED lines=30> */
.L_x_20668:
[----:B------:R-:W-:Y:S05]  /*6eb60*/  BSYNC B5 ;  /* 0x0000000000057941 */ /* 0x000fea0003800000 */
.L_x_20667:
[----:B------:R-:W-:-:S11]  /*6eb70*/  DMUL R26, R4, R30 ;  /* 0x0000001e041a7228 */ /* 0x000fd60000000000 */
.L_x_20657:
[----:B------:R-:W-:Y:S05]  /*6eb80*/  BSYNC B4 ;  /* 0x0000000000047941 */ /* 0x000fea0003800000 */
.L_x_20642:
[----:B------:R-:W-:Y:S05]  /*6eb90*/  BRA `(.L_x_20669) ;  /* 0x0000000000087947 */ /* 0x000fea0003800000 */
.L_x_20636:
[----:B------:R-:W-:Y:S02]  /*6eba0*/  DMUL R26, R26, 9.00719925474099200000e+15 ;  /* 0x434000001a1a7828 */ /* 0x000fe40000000000 */
[----:B------:R-:W-:-:S11]  /*6ebb0*/  DMUL R10, R10, 9.00719925474099200000e+15 ;  /* 0x434000000a0a7828 */ /* 0x000fd60000000000 */
.L_x_20669:
[----:B------:R-:W-:Y:S05]  /*6ebc0*/  BSYNC B2 ;  /* 0x0000000000027941 */ /* 0x000fea0003800000 */
.L_x_20635:
        /* <DEDUP_REMOVED lines=28> */
.L_x_20671:
[----:B------:R-:W-:Y:S05]  /*6ed90*/  BSYNC B2 ;  /* 0x0000000000027941 */ /* 0x000fea0003800000 */
.L_x_20670:
        /* <DEDUP_REMOVED lines=82> */
.L_x_20673:
[----:B------:R-:W-:Y:S02]  /*6f2c0*/  FSEL R2, RZ, 3.37028055040000000000e+12, P0 ;  /* 0x54442d18ff027808 */ /* 0x000fe40000000000 */
[----:B------:R-:W-:-:S07]  /*6f2d0*/  FSEL R3, RZ, 2.1426990032196044922, P0 ;  /* 0x400921fbff037808 */ /* 0x000fce0000000000 */
.L_x_20674:
[----:B------:R-:W-:Y:S05]  /*6f2e0*/  BSYNC B0 ;  /* 0x0000000000007941 */ /* 0x000fea0003800000 */
.L_x_20672:
[----:B------:R-:W-:Y:S01]  /*6f2f0*/  DADD R26, |R26|, |R10| ;  /* 0x000000001a1a7229 */ /* 0x000fe2000000060a */
[----:B------:R-:W-:-:S07]  /*6f300*/  LOP3.LUT R11, R3, 0x80000000, R11, 0xb8, !PT ;  /* 0x80000000030b7812 */ /* 0x000fce00078eb80b */
[----:B------:R-:W-:-:S06]  /*6f310*/  DSETP.GTU.AND P0, PT, |R26|, +INF , PT ;  /* 0x7ff000001a00742a */ /* 0x000fcc0003f0c200 */
[----:B------:R-:W-:Y:S02]  /*6f320*/  FSEL R2, R26, R2, P0 ;  /* 0x000000021a027208 */ /* 0x000fe40000000000 */
[----:B------:R-:W-:-:S07]  /*6f330*/  FSEL R3, R27, R11, P0 ;  /* 0x0000000b1b037208 */ /* 0x000fce0000000000 */
.L_x_20641:
[----:B------:R-:W-:Y:S05]  /*6f340*/  BSYNC B3 ;  /* 0x0000000000037941 */ /* 0x000fea0003800000 */
.L_x_20634:
[----:B------:R-:W-:Y:S01]  /*6f350*/  LOP3.LUT R31, R3, 0x80000000, R23, 0xb8, !PT ;  /* 0x80000000031f7812 */ /* 0x000fe200078eb817 */
[----:B------:R-:W-:Y:S01]  /*6f360*/  IMAD.MOV.U32 R30, RZ, RZ, R2 ;  /* 0x000000ffff1e7224 */ /* 0x000fe200078e0002 */
[----:B------:R-:W-:Y:S01]  /*6f370*/  LOP3.LUT R29, R29, 0x80000000, R21, 0xb8, !PT ;  /* 0x800000001d1d7812 */ /* 0x000fe200078eb815 */
[----:B------:R-:W-:Y:S06]  /*6f380*/  BRA `(.L_x_20596) ;  /* 0x0000005800e47947 */ /* 0x000fec0003800000 */
.L_x_20598:
        /* <DEDUP_REMOVED lines=112> */
.L_x_20680:
[----:B------:R-:W-:Y:S05]  /*6fa90*/  BSYNC B0 ;  /* 0x0000000000007941 */ /* 0x000fea0003800000 */
.L_x_20679:
        /* <DEDUP_REMOVED lines=8> */
.L_x_20682:
[----:B------:R-:W-:Y:S05]  /*6fb20*/  BSYNC B3 ;  /* 0x0000000000037941 */ /* 0x000fea0003800000 */
.L_x_20681:
        /* <DEDUP_REMOVED lines=82> */
.L_x_20684:
[----:B------:R-:W-:-:S04]  /*70050*/  ISETP.GE.AND P0, PT, R25, RZ, PT ;  /* 0x000000ff1900720c */ /* 0x000fc80003f06270 */
[----:B------:R-:W-:Y:S02]  /*70060*/  FSEL R6, RZ, 3.37028055040000000000e+12, P0 ;  /* 0x54442d18ff067808 */ /* 0x000fe40000000000 */
[----:B------:R-:W-:-:S07]  /*70070*/  FSEL R7, RZ, 2.1426990032196044922, P0 ;  /* 0x400921fbff077808 */ /* 0x000fce0000000000 */
.L_x_20685:
[----:B------:R-:W-:Y:S05]  /*70080*/  BSYNC B0 ;  /* 0x0000000000007941 */ /* 0x000fea0003800000 */
.L_x_20683:
[----:B------:R-:W-:Y:S01]  /*70090*/  DADD R2, |R20|, |R22| ;  /* 0x0000000014027229 */ /* 0x000fe20000000616 */
[----:B------:R-:W-:Y:S01]  /*700a0*/  LOP3.LUT R11, R7, 0x80000000, R11, 0xb8, !PT ;  /* 0x80000000070b7812 */ /* 0x000fe200078eb80b */
[----:B------:R-:W-:-:S06]  /*700b0*/  DMUL R26, R26, 0.5 ;  /* 0x3fe000001a1a7828 */ /* 0x000fcc0000000000 */
[----:B------:R-:W-:-:S06]  /*700c0*/  DSETP.GTU.AND P0, PT, |R2|, +INF , PT ;  /* 0x7ff000000200742a */ /* 0x000fcc0003f0c200 */
[----:B------:R-:W-:Y:S02]  /*700d0*/  FSEL R6, R2, R6, P0 ;  /* 0x0000000602067208 */ /* 0x000fe40000000000 */
[----:B------:R-:W-:Y:S01]  /*700e0*/  FSEL R7, R3, R11, P0 ;  /* 0x0000000b03077208 */ /* 0x000fe20000000000 */
[----:B------:R-:W-:Y:S06]  /*700f0*/  BRA `(.L_x_20686) ;  /* 0x0000004c00187947 */ /* 0x000fec0003800000 */
.L_x_20678:
        /* <DEDUP_REMOVED lines=135> */
.L_x_20688:
[----:B------:R-:W-:Y:S05]  /*70970*/  BSYNC B0 ;  /* 0x0000000000007941 */ /* 0x000fea0003800000 */
.L_x_20687:
        /* <DEDUP_REMOVED lines=8> */
.L_x_20690:
[----:B------:R-:W-:Y:S05]  /*70a00*/  BSYNC B3 ;  /* 0x0000000000037941 */ /* 0x000fea0003800000 */
.L_x_20689:
        /* <DEDUP_REMOVED lines=82> */
.L_x_20692:
[----:B------:R-:W-:-:S04]  /*70f30*/  ISETP.GE.AND P0, PT, R25, RZ, PT ;  /* 0x000000ff1900720c */ /* 0x000fc80003f06270 */
[----:B------:R-:W-:Y:S02]  /*70f40*/  FSEL R6, RZ, 3.37028055040000000000e+12, P0 ;  /* 0x54442d18ff067808 */ /* 0x000fe40000000000 */
[----:B------:R-:W-:-:S07]  /*70f50*/  FSEL R7, RZ, 2.1426990032196044922, P0 ;  /* 0x400921fbff077808 */ /* 0x000fce0000000000 */
.L_x_20693:
[----:B------:R-:W-:Y:S05]  /*70f60*/  BSYNC B0 ;  /* 0x0000000000007941 */ /* 0x000fea0003800000 */
.L_x_20691:
[----:B------:R-:W-:Y:S01]  /*70f70*/  DADD R2, |R20|, |R22| ;  /* 0x0000000014027229 */ /* 0x000fe20000000616 */
[----:B------:R-:W-:-:S07]  /*70f80*/  LOP3.LUT R11, R7, 0x80000000, R11, 0xb8, !PT ;  /* 0x80000000070b7812 */ /* 0x000fce00078eb80b */
[----:B------:R-:W-:-:S06]  /*70f90*/  DSETP.GTU.AND P0, PT, |R2|, +INF , PT ;  /* 0x7ff000000200742a */ /* 0x000fcc0003f0c200 */
[----:B------:R-:W-:Y:S02]  /*70fa0*/  FSEL R6, R2, R6, P0 ;  /* 0x0000000602067208 */ /* 0x000fe40000000000 */
[----:B------:R-:W-:Y:S01]  /*70fb0*/  FSEL R7, R3, R11, P0 ;  /* 0x0000000b03077208 */ /* 0x000fe20000000000 */
[----:B------:R-:W-:Y:S06]  /*70fc0*/  BRA `(.L_x_20686) ;  /* 0x0000003c00647947 */ /* 0x000fec0003800000 */
.L_x_20677:
        /* <DEDUP_REMOVED lines=23> */
.L_x_20695:
[----:B------:R-:W-:Y:S05]  /*71140*/  BSYNC B3 ;  /* 0x0000000000037941 */ /* 0x000fea0003800000 */
.L_x_20694:
        /* <DEDUP_REMOVED lines=26> */
.L_x_20697:
[----:B------:R-:W-:Y:S05]  /*712f0*/  BSYNC B3 ;  /* 0x0000000000037941 */ /* 0x000fea0003800000 */
.L_x_20696:
        /* <DEDUP_REMOVED lines=136> */
.L_x_20699:
[----:B------:R-:W-:Y:S05]  /*71b80*/  BSYNC B0 ;  /* 0x0000000000007941 */ /* 0x000fea0003800000 */
.L_x_20698:
        /* <DEDUP_REMOVED lines=8> */
.L_x_20701:
[----:B------:R-:W-:Y:S05]  /*71c10*/  BSYNC B3 ;  /* 0x0000000000037941 */ /* 0x000fea0003800000 */
.L_x_20700:
        /* <DEDUP_REMOVED lines=82> */
.L_x_20703:
[----:B------:R-:W-:-:S04]  /*72140*/  ISETP.GE.AND P0, PT, R25, RZ, PT ;  /* 0x000000ff1900720c */ /* 0x000fc80003f06270 */
[----:B------:R-:W-:Y:S02]  /*72150*/  FSEL R6, RZ, 3.37028055040000000000e+12, P0 ;  /* 0x54442d18ff067808 */ /* 0x000fe40000000000 */
[----:B------:R-:W-:-:S07]  /*72160*/  FSEL R7, RZ, 2.1426990032196044922, P0 ;  /* 0x400921fbff077808 */ /* 0x000fce0000000000 */
.L_x_20704:
[----:B------:R-:W-:Y:S05]  /*72170*/  BSYNC B0 ;  /* 0x0000000000007941 */ /* 0x000fea0003800000 */
.L_x_20702:
[----:B------:R-:W-:Y:S01]  /*72180*/  DADD R2, |R20|, |R22| ;  /* 0x0000000014027229 */ /* 0x000fe20000000616 */
[----:B------:R-:W-:Y:S01]  /*72190*/  LOP3.LUT R11, R7, 0x80000000, R11, 0xb8, !PT ;  /* 0x80000000070b7812 */ /* 0x000fe200078eb80b */
[----:B------:R-:W-:-:S06]  /*721a0*/  DADD R26, R26, 1 ;  /* 0x3ff000001a1a7429 */ /* 0x000fcc0000000000 */
[----:B------:R-:W-:-:S06]  /*721b0*/  DSETP.GTU.AND P0, PT, |R2|, +INF , PT ;  /* 0x7ff000000200742a */ /* 0x000fcc0003f0c200 */
[----:B------:R-:W-:Y:S02]  /*721c0*/  FSEL R6, R2, R6, P0 ;  /* 0x0000000602067208 */ /* 0x000fe40000000000 */
[----:B------:R-:W-:Y:S01]  /*721d0*/  FSEL R7, R3, R11, P0 ;  /* 0x0000000b03077208 */ /* 0x000fe20000000000 */
[----:B------:R-:W-:Y:S06]  /*721e0*/  BRA `(.L_x_20686) ;  /* 0x0000002800dc7947 */ /* 0x000fec0003800000 */
.L_x_20676:
        /* <DEDUP_REMOVED lines=108> */
.L_x_20708:
[----:B------:R-:W-:Y:S05]  /*728b0*/  BSYNC B0 ;  /* 0x0000000000007941 */ /* 0x000fea0003800000 */
.L_x_20707:
        /* <DEDUP_REMOVED lines=8> */
.L_x_20710:
[----:B------:R-:W-:Y:S05]  /*72940*/  BSYNC B3 ;  /* 0x0000000000037941 */ /* 0x000fea0003800000 */
.L_x_20709:
        /* <DEDUP_REMOVED lines=73> */
.L_x_20712:
[----:B------:R-:W-:Y:S05]  /*72de0*/  BSYNC B0 ;  /* 0x0000000000007941 */ /* 0x000fea0003800000 */
.L_x_20711:
[----:B------:R-:W-:Y:S01]  /*72df0*/  LOP3.LUT R3, R7, 0x80000000, R23, 0xb8, !PT ;  /* 0x8000000007037812 */ /* 0x000fe200078eb817 */
[----:B------:R-:W-:Y:S01]  /*72e00*/  DMUL R26, R26, 0.5 ;  /* 0x3fe000001a1a7828 */ /* 0x000fe20000000000 */
[----:B------:R-:W-:Y:S02]  /*72e10*/  FSEL R6, R4, R6, P0 ;  /* 0x0000000604067208 */ /* 0x000fe40000000000 */
[----:B------:R-:W-:Y:S01]  /*72e20*/  FSEL R7, R5, R3, P0 ;  /* 0x0000000305077208 */ /* 0x000fe20000000000 */
[----:B------:R-:W-:Y:S07]  /*72e30*/  BRA `(.L_x_20686) ;  /* 0x0000001c00c87947 */ /* 0x000fee0003800000 */
.L_x_20706:
        /* <DEDUP_REMOVED lines=135> */
.L_x_20714:
[----:B------:R-:W-:Y:S05]  /*736b0*/  BSYNC B0 ;  /* 0x0000000000007941 */ /* 0x000fea0003800000 */
.L_x_20713:
        /* <DEDUP_REMOVED lines=8> */
.L_x_20716:
[----:B------:R-:W-:Y:S05]  /*73740*/  BSYNC B3 ;  /* 0x0000000000037941 */ /* 0x000fea0003800000 */
.L_x_20715:
        /* <DEDUP_REMOVED lines=73> */
.L_x_20718:
[----:B------:R-:W-:Y:S05]  /*73be0*/  BSYNC B0 ;  /* 0x0000000000007941 */ /* 0x000fea0003800000 */
.L_x_20717:
[----:B------:R-:W-:Y:S02]  /*73bf0*/  LOP3.LUT R3, R7, 0x80000000, R23, 0xb8, !PT ;  /* 0x8000000007037812 */ /* 0x000fe400078eb817 */
[----:B------:R-:W-:Y:S02]  /*73c00*/  FSEL R6, R4, R6, P1 ;  /* 0x0000000604067208 */ /* 0x000fe40000800000 */
[----:B------:R-:W-:Y:S01]  /*73c10*/  FSEL R7, R5, R3, P1 ;  /* 0x0000000305077208 */ /* 0x000fe20000800000 */
[----:B------:R-:W-:Y:S06]  /*73c20*/  BRA `(.L_x_20686) ;  /* 0x00000010004c7947 */ /* 0x000fec0003800000 */
.L_x_20705:
        /* <DEDUP_REMOVED lines=23> */
.L_x_20720:
[----:B------:R-:W-:Y:S05]  /*73da0*/  BSYNC B3 ;  /* 0x0000000000037941 */ /* 0x000fea0003800000 */
.L_x_20719:
        /* <DEDUP_REMOVED lines=26> */
.L_x_20722:
[----:B------:R-:W-:Y:S05]  /*73f50*/  BSYNC B3 ;  /* 0x0000000000037941 */ /* 0x000fea0003800000 */
.L_x_20721:
        /* <DEDUP_REMOVED lines=136> */
.L_x_20724:
[----:B------:R-:W-:Y:S05]  /*747e0*/  BSYNC B0 ;  /* 0x0000000000007941 */ /* 0x000fea0003800000 */
.L_x_20723:
        /* <DEDUP_REMOVED lines=8> */
.L_x_20726:
[----:B------:R-:W-:Y:S05]  /*74870*/  BSYNC B3 ;  /* 0x0000000000037941 */ /* 0x000fea0003800000 */
.L_x_20725:
        /* <DEDUP_REMOVED lines=74> */
.L_x_20728:
[----:B------:R-:W-:Y:S05]  /*74d20*/  BSYNC B0 ;  /* 0x0000000000007941 */ /* 0x000fea0003800000 */
.L_x_20727:
[----:B------:R-:W-:Y:S02]  /*74d30*/  LOP3.LUT R3, R7, 0x80000000, R23, 0xb8, !PT ;  /* 0x8000000007037812 */ /* 0x000fe400078eb817 */
[----:B------:R-:W-:Y:S02]  /*74d40*/  FSEL R6, R4, R6, P1 ;  /* 0x0000000604067208 */ /* 0x000fe40000800000 */
[----:B------:R-:W-:-:S07]  /*74d50*/  FSEL R7, R5, R3, P1 ;  /* 0x0000000305077208 */ /* 0x000fce0000800000 */
.L_x_20686:
[----:B------:R-:W-:Y:S05]  /*74d60*/  BSYNC B2 ;  /* 0x0000000000027941 */ /* 0x000fea0003800000 */
.L_x_20675:
        /* <DEDUP_REMOVED lines=8> */
.L_x_20597:
        /* <DEDUP_REMOVED lines=19> */
.L_x_20596:
[----:B------:R-:W-:Y:S05]  /*74f20*/  BSYNC B1 ;  /* 0x0000000000017941 */ /* 0x000fea0003800000 */
.L_x_20595:
        /* <DEDUP_REMOVED lines=153> */
.L_x_20736:
[----:B------:R-:W-:Y:S05]  /*758c0*/  BSYNC B3 ;  /* 0x0000000000037941 */ /* 0x000fea0003800000 */
.L_x_20735:
        /* <DEDUP_REMOVED lines=82> */
.L_x_20734:
        /* <DEDUP_REMOVED lines=36> */
.L_x_20744:
[----:B------:R-:W-:Y:S05]  /*76030*/  BSYNC B4 ;  /* 0x0000000000047941 */ /* 0x000fea0003800000 */
.L_x_20743:
[----:B------:R-:W-:Y:S02]  /*76040*/  IMAD.MOV.U32 R24, RZ, RZ, R2 ;  /* 0x000000ffff187224 */ /* 0x000fe400078e0002 */
[----:B------:R-:W-:Y:S01]  /*76050*/  IMAD.MOV.U32 R25, RZ, RZ, R3 ;  /* 0x000000ffff197224 */ /* 0x000fe200078e0003 */
[----:B------:R-:W-:Y:S06]  /*76060*/  BRA `(.L_x_20742) ;  /* 0x0000000000047947 */ /* 0x000fec0003800000 */
.L_x_20741:
[----:B------:R-:W-:-:S11]  /*76070*/  DADD R24, -R66, R64 ;  /* 0x0000000042187229 */ /* 0x000fd60000000140 */
.L_x_20742:
[----:B------:R-:W-:Y:S05]  /*76080*/  BSYNC B3 ;  /* 0x0000000000037941 */ /* 0x000fea0003800000 */
.L_x_20740:
        /* <DEDUP_REMOVED lines=31> */
.L_x_20749:
[----:B------:R-:W-:Y:S05]  /*76280*/  BSYNC B4 ;  /* 0x0000000000047941 */ /* 0x000fea0003800000 */
.L_x_20748:
[----:B------:R-:W-:Y:S05]  /*76290*/  BRA `(.L_x_20747) ;  /* 0x0000000000047947 */ /* 0x000fea0003800000 */
.L_x_20746:
[----:B------:R-:W-:-:S11]  /*762a0*/  DADD R2, R26, -R8 ;  /* 0x000000001a027229 */ /* 0x000fd60000000808 */
.L_x_20747:
[----:B------:R-:W-:Y:S05]  /*762b0*/  BSYNC B3 ;  /* 0x0000000000037941 */ /* 0x000fea0003800000 */
.L_x_20745:
        /* <DEDUP_REMOVED lines=30> */
.L_x_20751:
[----:B------:R-:W-:Y:S05]  /*764a0*/  BSYNC B3 ;  /* 0x0000000000037941 */ /* 0x000fea0003800000 */
.L_x_20750:
        /* <DEDUP_REMOVED lines=86> */
.L_x_20752:
        /* <DEDUP_REMOVED lines=22> */
.L_x_20754:
[----:B------:R-:W-:Y:S05]  /*76b70*/  BSYNC B3 ;  /* 0x0000000000037941 */ /* 0x000fea0003800000 */
.L_x_20753:
        /* <DEDUP_REMOVED lines=30> */
.L_x_20739:
        /* <DEDUP_REMOVED lines=26> */
.L_x_20757:
[----:B------:R-:W-:Y:S05]  /*76f00*/  BSYNC B3 ;  /* 0x0000000000037941 */ /* 0x000fea0003800000 */
.L_x_20756:
        /* <DEDUP_REMOVED lines=27> */
.L_x_20760:
[----:B------:R-:W-:Y:S05]  /*770c0*/  BSYNC B3 ;  /* 0x0000000000037941 */ /* 0x000fea0003800000 */
.L_x_20759:
        /* <DEDUP_REMOVED lines=30> */
.L_x_20758:
        /* <DEDUP_REMOVED lines=76> */
.L_x_20761:
[----:B------:R-:W-:Y:S01]  /*77770*/  IMAD.MOV.U32 R2, RZ, RZ, 0x0 ;  /* 0x00000000ff027424 */ /* 0x000fe200078e00ff */
[----:B------:R-:W-:Y:S01]  /*77780*/  FSETP.NEU.FTZ.AND P0, PT, R5, RZ, PT ;  /* 0x000000ff0500720b */ /* 0x000fe20003f1d000 */
[----:B------:R-:W-:-:S06]  /*77790*/  IMAD.MOV.U32 R3, RZ, RZ, 0x7ff00000 ;  /* 0x7ff00000ff037424 */ /* 0x000fcc00078e00ff */
[----:B------:R-:W-:-:S10]  /*777a0*/  DFMA R2, R4, R2, +INF ;  /* 0x7ff000000402742b */ /* 0x000fd40000000002 */
[----:B------:R-:W-:Y:S02]  /*777b0*/  FSEL R24, R2, RZ, P0 ;  /* 0x000000ff02187208 */ /* 0x000fe40000000000 */
[----:B------:R-:W-:Y:S01]  /*777c0*/  FSEL R25, R3, -QNAN , P0 ;  /* 0xfff0000003197808 */ /* 0x000fe20000000000 */
[----:B------:R-:W-:Y:S06]  /*777d0*/  BRA `(.L_x_20737) ;  /* 0x0000000400447947 */ /* 0x000fec0003800000 */
.L_x_20755:
        /* <DEDUP_REMOVED lines=27> */
.L_x_20763:
[----:B------:R-:W-:Y:S05]  /*77990*/  BSYNC B3 ;  /* 0x0000000000037941 */ /* 0x000fea0003800000 */
.L_x_20762:
        /* <DEDUP_REMOVED lines=21> */
.L_x_20765:
[----:B------:R-:W-:Y:S05]  /*77af0*/  BSYNC B3 ;  /* 0x0000000000037941 */ /* 0x000fea0003800000 */
.L_x_20764:
[----:B------:R-:W-:Y:S01]  /*77b00*/  MOV R24, R2 ;  /* 0x0000000200187202 */ /* 0x000fe20000000f00 */
[----:B------:R-:W-:Y:S01]  /*77b10*/  IMAD.MOV.U32 R25, RZ, RZ, R3 ;  /* 0x000000ffff197224 */ /* 0x000fe200078e0003 */
[----:B------:R-:W-:Y:S06]  /*77b20*/  BRA `(.L_x_20737) ;  /* 0x0000000000707947 */ /* 0x000fec0003800000 */
.L_x_20738:
        /* <DEDUP_REMOVED lines=25> */
.L_x_20767:
[----:B------:R-:W-:Y:S05]  /*77cc0*/  BSYNC B3 ;  /* 0x0000000000037941 */ /* 0x000fea0003800000 */
.L_x_20766:
[----:B------:R-:W-:Y:S01]  /*77cd0*/  IMAD.MOV.U32 R24, RZ, RZ, R4 ;  /* 0x000000ffff187224 */ /* 0x000fe200078e0004 */
[----:B------:R-:W-:-:S07]  /*77ce0*/  MOV R25, R5 ;  /* 0x0000000500197202 */ /* 0x000fce0000000f00 */
.L_x_20737:
[----:B------:R-:W-:Y:S05]  /*77cf0*/  BSYNC B2 ;  /* 0x0000000000027941 */ /* 0x000fea0003800000 */
.L_x_20733:
        /* <DEDUP_REMOVED lines=25> */
.L_x_20772:
[----:B------:R-:W-:Y:S05]  /*77e90*/  BSYNC B4 ;  /* 0x0000000000047941 */ /* 0x000fea0003800000 */
.L_x_20771:
        /* <DEDUP_REMOVED lines=49> */
.L_x_20774:
        /* <DEDUP_REMOVED lines=71> */
.L_x_20773:
        /* <DEDUP_REMOVED lines=37> */
.L_x_20783:
[----:B------:R-:W-:Y:S05]  /*78870*/  BSYNC B6 ;  /* 0x0000000000067941 */ /* 0x000fea0003800000 */
.L_x_20782:
[----:B------:R-:W-:Y:S02]  /*78880*/  IMAD.MOV.U32 R68, RZ, RZ, R2 ;  /* 0x000000ffff447224 */ /* 0x000fe400078e0002 */
[----:B------:R-:W-:Y:S01]  /*78890*/  IMAD.MOV.U32 R69, RZ, RZ, R3 ;  /* 0x000000ffff457224 */ /* 0x000fe200078e0003 */
[----:B------:R-:W-:Y:S06]  /*788a0*/  BRA `(.L_x_20781) ;  /* 0x0000000000047947 */ /* 0x000fec0003800000 */
.L_x_20780:
[----:B------:R-:W-:-:S11]  /*788b0*/  DADD R68, -R66, R64 ;  /* 0x0000000042447229 */ /* 0x000fd60000000140 */
.L_x_20781:
[----:B------:R-:W-:Y:S05]  /*788c0*/  BSYNC B5 ;  /* 0x0000000000057941 */ /* 0x000fea0003800000 */
.L_x_20779:
        /* <DEDUP_REMOVED lines=28> */
.L_x_20788:
[----:B------:R-:W-:Y:S05]  /*78a90*/  BSYNC B6 ;  /* 0x0000000000067941 */ /* 0x000fea0003800000 */
.L_x_20787:
[----:B------:R-:W-:Y:S02]  /*78aa0*/  IMAD.MOV.U32 R20, RZ, RZ, R2 ;  /* 0x000000ffff147224 */ /* 0x000fe400078e0002 */
[----:B------:R-:W-:Y:S01]  /*78ab0*/  IMAD.MOV.U32 R21, RZ, RZ, R3 ;  /* 0x000000ffff157224 */ /* 0x000fe200078e0003 */
[----:B------:R-:W-:Y:S06]  /*78ac0*/  BRA `(.L_x_20786) ;  /* 0x0000000000047947 */ /* 0x000fec0003800000 */
.L_x_20785:
[----:B------:R-:W-:-:S11]  /*78ad0*/  DADD R20, -R62, R26 ;  /* 0x000000003e147229 */ /* 0x000fd6000000011a */
.L_x_20786:
[----:B------:R-:W-:Y:S05]  /*78ae0*/  BSYNC B5 ;  /* 0x0000000000057941 */ /* 0x000fea0003800000 */
.L_x_20784:
        /* <DEDUP_REMOVED lines=30> */
.L_x_20790:
[----:B------:R-:W-:Y:S05]  /*78cd0*/  BSYNC B5 ;  /* 0x0000000000057941 */ /* 0x000fea0003800000 */
.L_x_20789:
[----:B------:R-:W-:Y:S02]  /*78ce0*/  IMAD.MOV.U32 R22, RZ, RZ, R4 ;  /* 0x000000ffff167224 */ /* 0x000fe400078e0004 */
[----:B------:R-:W-:Y:S01]  /*78cf0*/  IMAD.MOV.U32 R23, RZ, RZ, R5 ;  /* 0x000000ffff177224 */ /* 0x000fe200078e0005 */
[----:B------:R-:W-:Y:S06]  /*78d00*/  BRA `(.L_x_20791) ;  /* 0x0000000800607947 */ /* 0x000fec0003800000 */
.L_x_20778:
        /* <DEDUP_REMOVED lines=30> */
.L_x_20794:
[----:B------:R-:W-:Y:S05]  /*78ef0*/  BSYNC B5 ;  /* 0x0000000000057941 */ /* 0x000fea0003800000 */
.L_x_20793:
[----:B------:R-:W-:Y:S02]  /*78f00*/  IMAD.MOV.U32 R22, RZ, RZ, R4 ;  /* 0x000000ffff167224 */ /* 0x000fe400078e0004 */
[----:B------:R-:W-:Y:S01]  /*78f10*/  IMAD.MOV.U32 R23, RZ, RZ, R5 ;  /* 0x000000ffff177224 */ /* 0x000fe200078e0005 */
[----:B------:R-:W-:Y:S06]  /*78f20*/  BRA `(.L_x_20791) ;  /* 0x0000000400d87947 */ /* 0x000fec0003800000 */
.L_x_20792:
        /* <DEDUP_REMOVED lines=31> */
.L_x_20796:
[----:B------:R-:W-:Y:S05]  /*79120*/  BSYNC B5 ;  /* 0x0000000000057941 */ /* 0x000fea0003800000 */
.L_x_20795:
        /* <DEDUP_REMOVED lines=21> */
.L_x_20798:
[----:B------:R-:W-:Y:S05]  /*79280*/  BSYNC B5 ;  /* 0x0000000000057941 */ /* 0x000fea0003800000 */
.L_x_20797:
[----:B------:R-:W-:Y:S01]  /*79290*/  DMUL R10, R10, 8.11296384146066816958e+31 ;  /* 0x469000000a0a7828 */ /* 0x000fe20000000000 */
[----:B------:R-:W-:Y:S02]  /*792a0*/  IMAD.MOV.U32 R22, RZ, RZ, R2 ;  /* 0x000000ffff167224 */ /* 0x000fe400078e0002 */
[----:B------:R-:W-:Y:S01]  /*792b0*/  IMAD.MOV.U32 R23, RZ, RZ, R3 ;  /* 0x000000ffff177224 */ /* 0x000fe200078e0003 */
[----:B------:R-:W-:Y:S07]  /*792c0*/  BRA `(.L_x_20791) ;  /* 0x0000000000f07947 */ /* 0x000fee0003800000 */
.L_x_20777:
        /* <DEDUP_REMOVED lines=27> */
.L_x_20800:
[----:B------:R-:W-:Y:S05]  /*79480*/  BSYNC B5 ;  /* 0x0000000000057941 */ /* 0x000fea0003800000 */
.L_x_20799:
        /* <DEDUP_REMOVED lines=30> */
.L_x_20802:
[----:B------:R-:W-:Y:S05]  /*79670*/  BSYNC B5 ;  /* 0x0000000000057941 */ /* 0x000fea0003800000 */
.L_x_20801:
[----:B------:R-:W-:-:S11]  /*79680*/  DMUL R22, R4, R26 ;  /* 0x0000001a04167228 */ /* 0x000fd60000000000 */
.L_x_20791:
[----:B------:R-:W-:Y:S05]  /*79690*/  BSYNC B4 ;  /* 0x0000000000047941 */ /* 0x000fea0003800000 */
.L_x_20776:
[----:B------:R-:W-:Y:S05]  /*796a0*/  BRA `(.L_x_20803) ;  /* 0x0000000000087947 */ /* 0x000fea0003800000 */
.L_x_20770:
[----:B------:R-:W-:Y:S02]  /*796b0*/  DMUL R22, R22, 9.00719925474099200000e+15 ;  /* 0x4340000016167828 */ /* 0x000fe40000000000 */
[----:B------:R-:W-:-:S11]  /*796c0*/  DMUL R10, R10, 9.00719925474099200000e+15 ;  /* 0x434000000a0a7828 */ /* 0x000fd60000000000 */
.L_x_20803:
[----:B------:R-:W-:Y:S05]  /*796d0*/  BSYNC B2 ;  /* 0x0000000000027941 */ /* 0x000fea0003800000 */
.L_x_20769:
        /* <DEDUP_REMOVED lines=28> */
.L_x_20805:
[----:B------:R-:W-:Y:S05]  /*798a0*/  BSYNC B2 ;  /* 0x0000000000027941 */ /* 0x000fea0003800000 */
.L_x_20804:
        /* <DEDUP_REMOVED lines=82> */
.L_x_20807:
[----:B------:R-:W-:Y:S02]  /*79dd0*/  FSEL R2, RZ, 3.37028055040000000000e+12, P1 ;  /* 0x54442d18ff027808 */ /* 0x000fe40000800000 */
[----:B------:R-:W-:-:S07]  /*79de0*/  FSEL R3, RZ, 2.1426990032196044922, P1 ;  /* 0x400921fbff037808 */ /* 0x000fce0000800000 */
.L_x_20808:
[----:B------:R-:W-:Y:S05]  /*79df0*/  BSYNC B0 ;  /* 0x0000000000007941 */ /* 0x000fea0003800000 */
.L_x_20806:
[----:B------:R-:W-:Y:S01]  /*79e00*/  DADD R22, |R22|, |R10| ;  /* 0x0000000016167229 */ /* 0x000fe2000000060a */
[----:B------:R-:W-:-:S07]  /*79e10*/  LOP3.LUT R11, R3, 0x80000000, R11, 0xb8, !PT ;  /* 0x80000000030b7812 */ /* 0x000fce00078eb80b */
[----:B------:R-:W-:-:S06]  /*79e20*/  DSETP.GTU.AND P0, PT, |R22|, +INF , PT ;  /* 0x7ff000001600742a */ /* 0x000fcc0003f0c200 */
[----:B------:R-:W-:Y:S02]  /*79e30*/  FSEL R2, R22, R2, P0 ;  /* 0x0000000216027208 */ /* 0x000fe40000000000 */
[----:B------:R-:W-:-:S07]  /*79e40*/  FSEL R3, R23, R11, P0 ;  /* 0x0000000b17037208 */ /* 0x000fce0000000000 */
.L_x_20775:
[----:B------:R-:W-:Y:S05]  /*79e50*/  BSYNC B3 ;  /* 0x0000000000037941 */ /* 0x000fea0003800000 */
.L_x_20768:
[----:B------:R-:W-:Y:S01]  /*79e60*/  LOP3.LUT R27, R3, 0x80000000, R19, 0xb8, !PT ;  /* 0x80000000031b7812 */ /* 0x000fe200078eb813 */
[----:B------:R-:W-:Y:S01]  /*79e70*/  IMAD.MOV.U32 R26, RZ, RZ, R2 ;  /* 0x000000ffff1a7224 */ /* 0x000fe200078e0002 */
[----:B------:R-:W-:Y:S01]  /*79e80*/  LOP3.LUT R25, R25, 0x80000000, R17, 0xb8, !PT ;  /* 0x8000000019197812 */ /* 0x000fe200078eb811 */
[----:B------:R-:W-:Y:S06]  /*79e90*/  BRA `(.L_x_20730) ;  /* 0x0000005800e47947 */ /* 0x000fec0003800000 */
.L_x_20732:
        /* <DEDUP_REMOVED lines=112> */
.L_x_20814:
[----:B------:R-:W-:Y:S05]  /*7a5a0*/  BSYNC B0 ;  /* 0x0000000000007941 */ /* 0x000fea0003800000 */
.L_x_20813:
        /* <DEDUP_REMOVED lines=8> */
.L_x_20816:
[----:B------:R-:W-:Y:S05]  /*7a630*/  BSYNC B3 ;  /* 0x0000000000037941 */ /* 0x000fea0003800000 */
.L_x_20815:
        /* <DEDUP_REMOVED lines=82> */
.L_x_20818:
[----:B------:R-:W-:-:S04]  /*7ab60*/  ISETP.GE.AND P0, PT, R21, RZ, PT ;  /* 0x000000ff1500720c */ /* 0x000fc80003f06270 */
[----:B------:R-:W-:Y:S02]  /*7ab70*/  FSEL R6, RZ, 3.37028055040000000000e+12, P0 ;  /* 0x54442d18ff067808 */ /* 0x000fe40000000000 */
[----:B------:R-:W-:-:S07]  /*7ab80*/  FSEL R7, RZ, 2.1426990032196044922, P0 ;  /* 0x400921fbff077808 */ /* 0x000fce0000000000 */
.L_x_20819:
[----:B------:R-:W-:Y:S05]  /*7ab90*/  BSYNC B0 ;  /* 0x0000000000007941 */ /* 0x000fea0003800000 */
.L_x_20817:
[----:B------:R-:W-:Y:S01]  /*7aba0*/  DADD R2, |R16|, |R18| ;  /* 0x0000000010027229 */ /* 0x000fe20000000612 */
[----:B------:R-:W-:Y:S01]  /*7abb0*/  LOP3.LUT R11, R7, 0x80000000, R11, 0xb8, !PT ;  /* 0x80000000070b7812 */ /* 0x000fe200078eb80b */
[----:B------:R-:W-:-:S06]  /*7abc0*/  DMUL R22, R22, 0.5 ;  /* 0x3fe0000016167828 */ /* 0x000fcc0000000000 */
[----:B------:R-:W-:-:S06]  /*7abd0*/  DSETP.GTU.AND P0, PT, |R2|, +INF , PT ;  /* 0x7ff000000200742a */ /* 0x000fcc0003f0c200 */
[----:B------:R-:W-:Y:S02]  /*7abe0*/  FSEL R6, R2, R6, P0 ;  /* 0x0000000602067208 */ /* 0x000fe40000000000 */
[----:B------:R-:W-:Y:S01]  /*7abf0*/  FSEL R7, R3, R11, P0 ;  /* 0x0000000b03077208 */ /* 0x000fe20000000000 */
[----:B------:R-:W-:Y:S06]  /*7ac00*/  BRA `(.L_x_20820) ;  /* 0x0000004c00187947 */ /* 0x000fec0003800000 */
.L_x_20812:
        /* <DEDUP_REMOVED lines=135> */
.L_x_20822:
[----:B------:R-:W-:Y:S05]  /*7b480*/  BSYNC B0 ;  /* 0x0000000000007941 */ /* 0x000fea0003800000 */
.L_x_20821:
        /* <DEDUP_REMOVED lines=8> */
.L_x_20824:
[----:B------:R-:W-:Y:S05]  /*7b510*/  BSYNC B3 ;  /* 0x0000000000037941 */ /* 0x000fea0003800000 */
.L_x_20823:
        /* <DEDUP_REMOVED lines=82> */
.L_x_20826:
[----:B------:R-:W-:-:S04]  /*7ba40*/  ISETP.GE.AND P0, PT, R21, RZ, PT ;  /* 0x000000ff1500720c */ /* 0x000fc80003f06270 */
[----:B------:R-:W-:Y:S02]  /*7ba50*/  FSEL R6, RZ, 3.37028055040000000000e+12, P0 ;  /* 0x54442d18ff067808 */ /* 0x000fe40000000000 */
[----:B------:R-:W-:-:S07]  /*7ba60*/  FSEL R7, RZ, 2.1426990032196044922, P0 ;  /* 0x400921fbff077808 */ /* 0x000fce0000000000 */
.L_x_20827:
[----:B------:R-:W-:Y:S05]  /*7ba70*/  BSYNC B0 ;  /* 0x0000000000007941 */ /* 0x000fea0003800000 */
.L_x_20825:
[----:B------:R-:W-:Y:S01]  /*7ba80*/  DADD R2, |R16|, |R18| ;  /* 0x0000000010027229 */ /* 0x000fe20000000612 */
[----:B------:R-:W-:-:S07]  /*7ba90*/  LOP3.LUT R11, R7, 0x80000000, R11, 0xb8, !PT ;  /* 0x80000000070b7812 */ /* 0x000fce00078eb80b */
[----:B------:R-:W-:-:S06]  /*7baa0*/  DSETP.GTU.AND P0, PT, |R2|, +INF , PT ;  /* 0x7ff000000200742a */ /* 0x000fcc0003f0c200 */
[----:B------:R-:W-:Y:S02]  /*7bab0*/  FSEL R6, R2, R6, P0 ;  /* 0x0000000602067208 */ /* 0x000fe40000000000 */
[----:B------:R-:W-:Y:S01]  /*7bac0*/  FSEL R7, R3, R11, P0 ;  /* 0x0000000b03077208 */ /* 0x000fe20000000000 */
[----:B------:R-:W-:Y:S06]  /*7bad0*/  BRA `(.L_x_20820) ;  /* 0x0000003c00647947 */ /* 0x000fec0003800000 */
.L_x_20811:
        /* <DEDUP_REMOVED lines=23> */
.L_x_20829:
[----:B------:R-:W-:Y:S05]  /*7bc50*/  BSYNC B3 ;  /* 0x0000000000037941 */ /* 0x000fea0003800000 */
.L_x_20828:
        /* <DEDUP_REMOVED lines=26> */
.L_x_20831:
[----:B------:R-:W-:Y:S05]  /*7be00*/  BSYNC B3 ;  /* 0x0000000000037941 */ /* 0x000fea0003800000 */
.L_x_20830:
        /* <DEDUP_REMOVED lines=136> */
.L_x_20833:
[----:B------:R-:W-:Y:S05]  /*7c690*/  BSYNC B0 ;  /* 0x0000000000007941 */ /* 0x000fea0003800000 */
.L_x_20832:
        /* <DEDUP_REMOVED lines=8> */
.L_x_20835:
[----:B------:R-:W-:Y:S05]  /*7c720*/  BSYNC B3 ;  /* 0x0000000000037941 */ /* 0x000fea0003800000 */
.L_x_20834:
        /* <DEDUP_REMOVED lines=82> */
.L_x_20837:
[----:B------:R-:W-:-:S04]  /*7cc50*/  ISETP.GE.AND P0, PT, R21, RZ, PT ;  /* 0x000000ff1500720c */ /* 0x000fc80003f06270 */
[----:B------:R-:W-:Y:S02]  /*7cc60*/  FSEL R6, RZ, 3.37028055040000000000e+12, P0 ;  /* 0x54442d18ff067808 */ /* 0x000fe40000000000 */
[----:B------:R-:W-:-:S07]  /*7cc70*/  FSEL R7, RZ, 2.1426990032196044922, P0 ;  /* 0x400921fbff077808 */ /* 0x000fce0000000000 */
.L_x_20838:
[----:B------:R-:W-:Y:S05]  /*7cc80*/  BSYNC B0 ;  /* 0x0000000000007941 */ /* 0x000fea0003800000 */
.L_x_20836:
[----:B------:R-:W-:Y:S01]  /*7cc90*/  DADD R2, |R16|, |R18| ;  /* 0x0000000010027229 */ /* 0x000fe20000000612 */
[----:B------:R-:W-:Y:S01]  /*7cca0*/  LOP3.LUT R11, R7, 0x80000000, R11, 0xb8, !PT ;  /* 0x80000000070b7812 */ /* 0x000fe200078eb80b */
[----:B------:R-:W-:-:S06]  /*7ccb0*/  DADD R22, R22, 1 ;  /* 0x3ff0000016167429 */ /* 0x000fcc0000000000 */
[----:B------:R-:W-:-:S06]  /*7ccc0*/  DSETP.GTU.AND P0, PT, |R2|, +INF , PT ;  /* 0x7ff000000200742a */ /* 0x000fcc0003f0c200 */
[----:B------:R-:W-:Y:S02]  /*7ccd0*/  FSEL R6, R2, R6, P0 ;  /* 0x0000000602067208 */ /* 0x000fe40000000000 */
[----:B------:R-:W-:Y:S01]  /*7cce0*/  FSEL R7, R3, R11, P0 ;  /* 0x0000000b03077208 */ /* 0x000fe20000000000 */
[----:B------:R-:W-:Y:S06]  /*7ccf0*/  BRA `(.L_x_20820) ;  /* 0x0000002800dc7947 */ /* 0x000fec0003800000 */
.L_x_20810:
        /* <DEDUP_REMOVED lines=108> */
.L_x_20842:
[----:B------:R-:W-:Y:S05]  /*7d3c0*/  BSYNC B0 ;  /* 0x0000000000007941 */ /* 0x000fea0003800000 */
.L_x_20841:
        /* <DEDUP_REMOVED lines=8> */
.L_x_20844:
[----:B------:R-:W-:Y:S05]  /*7d450*/  BSYNC B3 ;  /* 0x0000000000037941 */ /* 0x000fea0003800000 */
.L_x_20843:
        /* <DEDUP_REMOVED lines=73> */
.L_x_20846:
[----:B------:R-:W-:Y:S05]  /*7d8f0*/  BSYNC B0 ;  /* 0x0000000000007941 */ /* 0x000fea0003800000 */
.L_x_20845:
[----:B------:R-:W-:Y:S01]  /*7d900*/  LOP3.LUT R3, R7, 0x80000000, R19, 0xb8, !PT ;  /* 0x8000000007037812 */ /* 0x000fe200078eb813 */
[----:B------:R-:W-:Y:S01]  /*7d910*/  DMUL R22, R22, 0.5 ;  /* 0x3fe0000016167828 */ /* 0x000fe20000000000 */
[----:B------:R-:W-:Y:S02]  /*7d920*/  FSEL R6, R4, R6, P0 ;  /* 0x0000000604067208 */ /* 0x000fe40000000000 */
[----:B------:R-:W-:Y:S01]  /*7d930*/  FSEL R7, R5, R3, P0 ;  /* 0x0000000305077208 */ /* 0x000fe20000000000 */
[----:B------:R-:W-:Y:S07]  /*7d940*/  BRA `(.L_x_20820) ;  /* 0x0000001c00c87947 */ /* 0x000fee0003800000 */
.L_x_20840:
        /* <DEDUP_REMOVED lines=135> */
.L_x_20848:
[----:B------:R-:W-:Y:S05]  /*7e1c0*/  BSYNC B0 ;  /* 0x0000000000007941 */ /* 0x000fea0003800000 */
.L_x_20847:
        /* <DEDUP_REMOVED lines=8> */
.L_x_20850:
[----:B------:R-:W-:Y:S05]  /*7e250*/  BSYNC B3 ;  /* 0x0000000000037941 */ /* 0x000fea0003800000 */
.L_x_20849:
        /* <DEDUP_REMOVED lines=73> */
.L_x_20852:
[----:B------:R-:W-:Y:S05]  /*7e6f0*/  BSYNC B0 ;  /* 0x0000000000007941 */ /* 0x000fea0003800000 */
.L_x_20851:
[----:B------:R-:W-:Y:S02]  /*7e700*/  LOP3.LUT R3, R7, 0x80000000, R19, 0xb8, !PT ;  /* 0x8000000007037812 */ /* 0x000fe400078eb813 */
[----:B------:R-:W-:Y:S02]  /*7e710*/  FSEL R6, R4, R6, P1 ;  /* 0x0000000604067208 */ /* 0x000fe40000800000 */
[----:B------:R-:W-:Y:S01]  /*7e720*/  FSEL R7, R5, R3, P1 ;  /* 0x0000000305077208 */ /* 0x000fe20000800000 */
[----:B------:R-:W-:Y:S06]  /*7e730*/  BRA `(.L_x_20820) ;  /* 0x00000010004c7947 */ /* 0x000fec0003800000 */
.L_x_20839:
        /* <DEDUP_REMOVED lines=23> */
.L_x_20854:
[----:B------:R-:W-:Y:S05]  /*7e8b0*/  BSYNC B3 ;  /* 0x0000000000037941 */ /* 0x000fea0003800000 */
.L_x_20853:
        /* <DEDUP_REMOVED lines=26> */
.L_x_20856:
[----:B------:R-:W-:Y:S05]  /*7ea60*/  BSYNC B3 ;  /* 0x0000000000037941 */ /* 0x000fea0003800000 */
.L_x_20855:
        /* <DEDUP_REMOVED lines=136> */
.L_x_20858:
[----:B------:R-:W-:Y:S05]  /*7f2f0*/  BSYNC B0 ;  /* 0x0000000000007941 */ /* 0x000fea0003800000 */
.L_x_20857:
        /* <DEDUP_REMOVED lines=8> */
.L_x_20860:
[----:B------:R-:W-:Y:S05]  /*7f380*/  BSYNC B3 ;  /* 0x0000000000037941 */ /* 0x000fea0003800000 */
.L_x_20859:
        /* <DEDUP_REMOVED lines=74> */
.L_x_20862:
[----:B------:R-:W-:Y:S05]  /*7f830*/  BSYNC B0 ;  /* 0x0000000000007941 */ /* 0x000fea0003800000 */
.L_x_20861:
[----:B------:R-:W-:Y:S02]  /*7f840*/  LOP3.LUT R3, R7, 0x80000000, R19, 0xb8, !PT ;  /* 0x8000000007037812 */ /* 0x000fe400078eb813 */
[----:B------:R-:W-:Y:S02]  /*7f850*/  FSEL R6, R4, R6, P1 ;  /* 0x0000000604067208 */ /* 0x000fe40000800000 */
[----:B------:R-:W-:-:S07]  /*7f860*/  FSEL R7, R5, R3, P1 ;  /* 0x0000000305077208 */ /* 0x000fce0000800000 */
.L_x_20820:
[----:B------:R-:W-:Y:S05]  /*7f870*/  BSYNC B2 ;  /* 0x0000000000027941 */ /* 0x000fea0003800000 */
.L_x_20809:
        /* <DEDUP_REMOVED lines=8> */
.L_x_20731:
        /* <DEDUP_REMOVED lines=19> */
.L_x_20730:
[----:B------:R-:W-:Y:S05]  /*7fa30*/  BSYNC B1 ;  /* 0x0000000000017941 */ /* 0x000fea0003800000 */
.L_x_20729:
        /* <DEDUP_REMOVED lines=154> */
.L_x_20870:
[----:B------:R-:W-:Y:S05]  /*803e0*/  BSYNC B3 ;  /* 0x0000000000037941 */ /* 0x000fea0003800000 */
.L_x_20869:
        /* <DEDUP_REMOVED lines=82> */
.L_x_20868:
        /* <DEDUP_REMOVED lines=36> */
.L_x_20878:
[----:B------:R-:W-:Y:S05]  /*80b50*/  BSYNC B4 ;  /* 0x0000000000047941 */ /* 0x000fea0003800000 */
.L_x_20877:
[----:B------:R-:W-:Y:S02]  /*80b60*/  IMAD.MOV.U32 R20, RZ, RZ, R2 ;  /* 0x000000ffff147224 */ /* 0x000fe400078e0002 */
[----:B------:R-:W-:Y:S01]  /*80b70*/  IMAD.MOV.U32 R21, RZ, RZ, R3 ;  /* 0x000000ffff157224 */ /* 0x000fe200078e0003 */
[----:B------:R-:W-:Y:S06]  /*80b80*/  BRA `(.L_x_20876) ;  /* 0x0000000000047947 */ /* 0x000fec0003800000 */
.L_x_20875:
[----:B------:R-:W-:-:S11]  /*80b90*/  DADD R20, -R68, R66 ;  /* 0x0000000044147229 */ /* 0x000fd60000000142 */
.L_x_20876:
[----:B------:R-:W-:Y:S05]  /*80ba0*/  BSYNC B3 ;  /* 0x0000000000037941 */ /* 0x000fea0003800000 */
.L_x_20874:
        /* <DEDUP_REMOVED lines=31> */
.L_x_20883:
[----:B------:R-:W-:Y:S05]  /*80da0*/  BSYNC B4 ;  /* 0x0000000000047941 */ /* 0x000fea0003800000 */
.L_x_20882:
[----:B------:R-:W-:Y:S05]  /*80db0*/  BRA `(.L_x_20881) ;  /* 0x0000000000047947 */ /* 0x000fea0003800000 */
.L_x_20880:
[----:B------:R-:W-:-:S11]  /*80dc0*/  DADD R2, R62, -R8 ;  /* 0x000000003e027229 */ /* 0x000fd60000000808 */
.L_x_20881:
[----:B------:R-:W-:Y:S05]  /*80dd0*/  BSYNC B3 ;  /* 0x0000000000037941 */ /* 0x000fea0003800000 */
.L_x_20879:
        /* <DEDUP_REMOVED lines=30> */
.L_x_20885:
[----:B------:R-:W-:Y:S05]  /*80fc0*/  BSYNC B3 ;  /* 0x0000000000037941 */ /* 0x000fea0003800000 */
.L_x_20884:
        /* <DEDUP_REMOVED lines=86> */
.L_x_20886:
        /* <DEDUP_REMOVED lines=22> */
.L_x_20888:
[----:B------:R-:W-:Y:S05]  /*81690*/  BSYNC B3 ;  /* 0x0000000000037941 */ /* 0x000fea0003800000 */
.L_x_20887:
        /* <DEDUP_REMOVED lines=30> */
.L_x_20873:
        /* <DEDUP_REMOVED lines=26> */
.L_x_20891:
[----:B------:R-:W-:Y:S05]  /*81a20*/  BSYNC B3 ;  /* 0x0000000000037941 */ /* 0x000fea0003800000 */
.L_x_20890:
        /* <DEDUP_REMOVED lines=27> */
.L_x_20894:
[----:B------:R-:W-:Y:S05]  /*81be0*/  BSYNC B3 ;  /* 0x0000000000037941 */ /* 0x000fea0003800000 */
.L_x_20893:
        /* <DEDUP_REMOVED lines=30> */
.L_x_20892:
        /* <DEDUP_REMOVED lines=76> */
.L_x_20895:
[----:B------:R-:W-:Y:S01]  /*82290*/  IMAD.MOV.U32 R2, RZ, RZ, 0x0 ;  /* 0x00000000ff027424 */ /* 0x000fe200078e00ff */
[----:B------:R-:W-:Y:S01]  /*822a0*/  FSETP.NEU.FTZ.AND P0, PT, R5, RZ, PT ;  /* 0x000000ff0500720b */ /* 0x000fe20003f1d000 */
[----:B------:R-:W-:-:S06]  /*822b0*/  IMAD.MOV.U32 R3, RZ, RZ, 0x7ff00000 ;  /* 0x7ff00000ff037424 */ /* 0x000fcc00078e00ff */
[----:B------:R-:W-:-:S10]  /*822c0*/  DFMA R2, R4, R2, +INF ;  /* 0x7ff000000402742b */ /* 0x000fd40000000002 */
[----:B------:R-:W-:Y:S02]  /*822d0*/  FSEL R20, R2, RZ, P0 ;  /* 0x000000ff02147208 */ /* 0x000fe40000000000 */
[----:B------:R-:W-:Y:S01]  /*822e0*/  FSEL R21, R3, -QNAN , P0 ;  /* 0xfff0000003157808 */ /* 0x000fe20000000000 */
[----:B------:R-:W-:Y:S06]  /*822f0*/  BRA `(.L_x_20871) ;  /* 0x0000000400407947 */ /* 0x000fec0003800000 */
.L_x_20889:
        /* <DEDUP_REMOVED lines=26> */
.L_x_20897:
[----:B------:R-:W-:Y:S05]  /*824a0*/  BSYNC B3 ;  /* 0x0000000000037941 */ /* 0x000fea0003800000 */
.L_x_20896:
        /* <DEDUP_REMOVED lines=21> */
.L_x_20899:
[----:B------:R-:W-:Y:S05]  /*82600*/  BSYNC B3 ;  /* 0x0000000000037941 */ /* 0x000fea0003800000 */
.L_x_20898:
[----:B------:R-:W-:Y:S01]  /*82610*/  MOV R20, R2 ;  /* 0x0000000200147202 */ /* 0x000fe20000000f00 */
[----:B------:R-:W-:Y:S01]  /*82620*/  IMAD.MOV.U32 R21, RZ, RZ, R3 ;  /* 0x000000ffff157224 */ /* 0x000fe200078e0003 */
[----:B------:R-:W-:Y:S06]  /*82630*/  BRA `(.L_x_20871) ;  /* 0x0000000000707947 */ /* 0x000fec0003800000 */
.L_x_20872:
        /* <DEDUP_REMOVED lines=25> */
.L_x_20901:
[----:B------:R-:W-:Y:S05]  /*827d0*/  BSYNC B3 ;  /* 0x0000000000037941 */ /* 0x000fea0003800000 */
.L_x_20900:
[----:B------:R-:W-:Y:S01]  /*827e0*/  IMAD.MOV.U32 R20, RZ, RZ, R4 ;  /* 0x000000ffff147224 */ /* 0x000fe200078e0004 */
[----:B------:R-:W-:-:S07]  /*827f0*/  MOV R21, R5 ;  /* 0x0000000500157202 */ /* 0x000fce0000000f00 */
.L_x_20871:
[----:B------:R-:W-:Y:S05]  /*82800*/  BSYNC B2 ;  /* 0x0000000000027941 */ /* 0x000fea0003800000 */
.L_x_20867:
        /* <DEDUP_REMOVED lines=25> */
.L_x_20906:
[----:B------:R-:W-:Y:S05]  /*829a0*/  BSYNC B4 ;  /* 0x0000000000047941 */ /* 0x000fea0003800000 */
.L_x_20905:
        /* <DEDUP_REMOVED lines=49> */
.L_x_20908:
        /* <DEDUP_REMOVED lines=71> */
.L_x_20907:
        /* <DEDUP_REMOVED lines=37> */
.L_x_20917:
[----:B------:R-:W-:Y:S05]  /*83380*/  BSYNC B6 ;  /* 0x0000000000067941 */ /* 0x000fea0003800000 */
.L_x_20916:
[----:B------:R-:W-:Y:S02]  /*83390*/  IMAD.MOV.U32 R74, RZ, RZ, R2 ;  /* 0x000000ffff4a7224 */ /* 0x000fe400078e0002 */
[----:B------:R-:W-:Y:S01]  /*833a0*/  IMAD.MOV.U32 R75, RZ, RZ, R3 ;  /* 0x000000ffff4b7224 */ /* 0x000fe200078e0003 */
[----:B------:R-:W-:Y:S06]  /*833b0*/  BRA `(.L_x_20915) ;  /* 0x0000000000047947 */ /* 0x000fec0003800000 */
.L_x_20914:
[----:B------:R-:W-:-:S11]  /*833c0*/  DADD R74, -R68, R66 ;  /* 0x00000000444a7229 */ /* 0x000fd60000000142 */
.L_x_20915:
[----:B------:R-:W-:Y:S05]  /*833d0*/  BSYNC B5 ;  /* 0x0000000000057941 */ /* 0x000fea0003800000 */
.L_x_20913:
        /* <DEDUP_REMOVED lines=28> */
.L_x_20922:
[----:B------:R-:W-:Y:S05]  /*835a0*/  BSYNC B6 ;  /* 0x0000000000067941 */ /* 0x000fea0003800000 */
.L_x_20921:
[----:B------:R-:W-:Y:S02]  /*835b0*/  IMAD.MOV.U32 R16, RZ, RZ, R2 ;  /* 0x000000ffff107224 */ /* 0x000fe400078e0002 */
[----:B------:R-:W-:Y:S01]  /*835c0*/  IMAD.MOV.U32 R17, RZ, RZ, R3 ;  /* 0x000000ffff117224 */ /* 0x000fe200078e0003 */
[----:B------:R-:W-:Y:S06]  /*835d0*/  BRA `(.L_x_20920) ;  /* 0x0000000000047947 */ /* 0x000fec0003800000 */
.L_x_20919:
[----:B------:R-:W-:-:S11]  /*835e0*/  DADD R16, -R64, R62 ;  /* 0x0000000040107229 */ /* 0x000fd6000000013e */
.L_x_20920:
[----:B------:R-:W-:Y:S05]  /*835f0*/  BSYNC B5 ;  /* 0x0000000000057941 */ /* 0x000fea0003800000 */
.L_x_20918:
        /* <DEDUP_REMOVED lines=30> */
.L_x_20924:
[----:B------:R-:W-:Y:S05]  /*837e0*/  BSYNC B5 ;  /* 0x0000000000057941 */ /* 0x000fea0003800000 */
.L_x_20923:
[----:B------:R-:W-:Y:S02]  /*837f0*/  IMAD.MOV.U32 R22, RZ, RZ, R4 ;  /* 0x000000ffff167224 */ /* 0x000fe400078e0004 */
[----:B------:R-:W-:Y:S01]  /*83800*/  IMAD.MOV.U32 R23, RZ, RZ, R5 ;  /* 0x000000ffff177224 */ /* 0x000fe200078e0005 */
[----:B------:R-:W-:Y:S06]  /*83810*/  BRA `(.L_x_20925) ;  /* 0x0000000800607947 */ /* 0x000fec0003800000 */
.L_x_20912:
        /* <DEDUP_REMOVED lines=30> */
.L_x_20928:
[----:B------:R-:W-:Y:S05]  /*83a00*/  BSYNC B5 ;  /* 0x0000000000057941 */ /* 0x000fea0003800000 */
.L_x_20927:
[----:B------:R-:W-:Y:S02]  /*83a10*/  IMAD.MOV.U32 R22, RZ, RZ, R4 ;  /* 0x000000ffff167224 */ /* 0x000fe400078e0004 */
[----:B------:R-:W-:Y:S01]  /*83a20*/  IMAD.MOV.U32 R23, RZ, RZ, R5 ;  /* 0x000000ffff177224 */ /* 0x000fe200078e0005 */
[----:B------:R-:W-:Y:S06]  /*83a30*/  BRA `(.L_x_20925) ;  /* 0x0000000400d87947 */ /* 0x000fec0003800000 */
.L_x_20926:
        /* <DEDUP_REMOVED lines=31> */
.L_x_20930:
[----:B------:R-:W-:Y:S05]  /*83c30*/  BSYNC B5 ;  /* 0x0000000000057941 */ /* 0x000fea0003800000 */
.L_x_20929:
        /* <DEDUP_REMOVED lines=21> */
.L_x_20932:
[----:B------:R-:W-:Y:S05]  /*83d90*/  BSYNC B5 ;  /* 0x0000000000057941 */ /* 0x000fea0003800000 */
.L_x_20931:
[----:B------:R-:W-:Y:S01]  /*83da0*/  DMUL R10, R10, 8.11296384146066816958e+31 ;  /* 0x469000000a0a7828 */ /* 0x000fe20000000000 */
[----:B------:R-:W-:Y:S02]  /*83db0*/  IMAD.MOV.U32 R22, RZ, RZ, R2 ;  /* 0x000000ffff167224 */ /* 0x000fe400078e0002 */
[----:B------:R-:W-:Y:S01]  /*83dc0*/  IMAD.MOV.U32 R23, RZ, RZ, R3 ;  /* 0x000000ffff177224 */ /* 0x000fe200078e0003 */
[----:B------:R-:W-:Y:S07]  /*83dd0*/  BRA `(.L_x_20925) ;  /* 0x0000000000f07947 */ /* 0x000fee0003800000 */
.L_x_20911:
        /* <DEDUP_REMOVED lines=27> */
.L_x_20934:
[----:B------:R-:W-:Y:S05]  /*83f90*/  BSYNC B5 ;  /* 0x0000000000057941 */ /* 0x000fea0003800000 */
.L_x_20933:
        /* <DEDUP_REMOVED lines=30> */
.L_x_20936:
[----:B------:R-:W-:Y:S05]  /*84180*/  BSYNC B5 ;  /* 0x0000000000057941 */ /* 0x000fea0003800000 */
.L_x_20935:
[----:B------:R-:W-:-:S11]  /*84190*/  DMUL R22, R4, R56 ;  /* 0x0000003804167228 */ /* 0x000fd60000000000 */
.L_x_20925:
[----:B------:R-:W-:Y:S05]  /*841a0*/  BSYNC B4 ;  /* 0x0000000000047941 */ /* 0x000fea0003800000 */
.L_x_20910:
[----:B------:R-:W-:Y:S05]  /*841b0*/  BRA `(.L_x_20937) ;  /* 0x0000000000087947 */ /* 0x000fea0003800000 */
.L_x_20904:
[----:B------:R-:W-:Y:S02]  /*841c0*/  DMUL R22, R22, 9.00719925474099200000e+15 ;  /* 0x4340000016167828 */ /* 0x000fe40000000000 */
[----:B------:R-:W-:-:S11]  /*841d0*/  DMUL R10, R10, 9.00719925474099200000e+15 ;  /* 0x434000000a0a7828 */ /* 0x000fd60000000000 */
.L_x_20937:
[----:B------:R-:W-:Y:S05]  /*841e0*/  BSYNC B2 ;  /* 0x0000000000027941 */ /* 0x000fea0003800000 */
.L_x_20903:
        /* <DEDUP_REMOVED lines=28> */
.L_x_20939:
[----:B------:R-:W-:Y:S05]  /*843b0*/  BSYNC B2 ;  /* 0x0000000000027941 */ /* 0x000fea0003800000 */
.L_x_20938:
        /* <DEDUP_REMOVED lines=82> */
.L_x_20941:
[----:B------:R-:W-:Y:S02]  /*848e0*/  FSEL R2, RZ, 3.37028055040000000000e+12, P1 ;  /* 0x54442d18ff027808 */ /* 0x000fe40000800000 */
[----:B------:R-:W-:-:S07]  /*848f0*/  FSEL R3, RZ, 2.1426990032196044922, P1 ;  /* 0x400921fbff037808 */ /* 0x000fce0000800000 */
.L_x_20942:
[----:B------:R-:W-:Y:S05]  /*84900*/  BSYNC B0 ;  /* 0x0000000000007941 */ /* 0x000fea0003800000 */
.L_x_20940:
[----:B------:R-:W-:Y:S01]  /*84910*/  DADD R22, |R22|, |R10| ;  /* 0x0000000016167229 */ /* 0x000fe2000000060a */
[----:B------:R-:W-:-:S07]  /*84920*/  LOP3.LUT R11, R3, 0x80000000, R11, 0xb8, !PT ;  /* 0x80000000030b7812 */ /* 0x000fce00078eb80b */
[----:B------:R-:W-:-:S06]  /*84930*/  DSETP.GTU.AND P0, PT, |R22|, +INF , PT ;  /* 0x7ff000001600742a */ /* 0x000fcc0003f0c200 */
[----:B------:R-:W-:Y:S02]  /*84940*/  FSEL R2, R22, R2, P0 ;  /* 0x0000000216027208 */ /* 0x000fe40000000000 */
[----:B------:R-:W-:-:S07]  /*84950*/  FSEL R3, R23, R11, P0 ;  /* 0x0000000b17037208 */ /* 0x000fce0000000000 */
.L_x_20909:
[----:B------:R-:W-:Y:S05]  /*84960*/  BSYNC B3 ;  /* 0x0000000000037941 */ /* 0x000fea0003800000 */
.L_x_20902:
[----:B------:R-:W-:Y:S01]  /*84970*/  LOP3.LUT R23, R3, 0x80000000, R47, 0xb8, !PT ;  /* 0x8000000003177812 */ /* 0x000fe200078eb82f */
[----:B------:R-:W-:Y:S01]  /*84980*/  IMAD.MOV.U32 R22, RZ, RZ, R2 ;  /* 0x000000ffff167224 */ /* 0x000fe200078e0002 */
[----:B------:R-:W-:Y:S01]  /*84990*/  LOP3.LUT R21, R21, 0x80000000, R45, 0xb8, !PT ;  /* 0x8000000015157812 */ /* 0x000fe200078eb82d */
[----:B------:R-:W-:Y:S06]  /*849a0*/  BRA `(.L_x_20864) ;  /* 0x0000005800e47947 */ /* 0x000fec0003800000 */
.L_x_20866:
        /* <DEDUP_REMOVED lines=113> */
.L_x_20948:
[----:B------:R-:W-:Y:S05]  /*850c0*/  BSYNC B0 ;  /* 0x0000000000007941 */ /* 0x000fea0003800000 */
.L_x_20947:
        /* <DEDUP_REMOVED lines=8> */
.L_x_20950:
[----:B------:R-:W-:Y:S05]  /*85150*/  BSYNC B3 ;  /* 0x0000000000037941 */ /* 0x000fea0003800000 */
.L_x_20949:
        /* <DEDUP_REMOVED lines=82> */
.L_x_20952:
[----:B------:R-:W-:-:S04]  /*85680*/  ISETP.GE.AND P0, PT, R17, RZ, PT ;  /* 0x000000ff1100720c */ /* 0x000fc80003f06270 */
[----:B------:R-:W-:Y:S02]  /*85690*/  FSEL R6, RZ, 3.37028055040000000000e+12, P0 ;  /* 0x54442d18ff067808 */ /* 0x000fe40000000000 */
[----:B------:R-:W-:-:S07]  /*856a0*/  FSEL R7, RZ, 2.1426990032196044922, P0 ;  /* 0x400921fbff077808 */ /* 0x000fce0000000000 */
.L_x_20953:
[----:B------:R-:W-:Y:S05]  /*856b0*/  BSYNC B0 ;  /* 0x0000000000007941 */ /* 0x000fea0003800000 */
.L_x_20951:
[----:B------:R-:W-:Y:S01]  /*856c0*/  DADD R2, |R44|, |R46| ;  /* 0x000000002c027229 */ /* 0x000fe2000000062e */
[----:B------:R-:W-:Y:S01]  /*856d0*/  LOP3.LUT R11, R7, 0x80000000, R11, 0xb8, !PT ;  /* 0x80000000070b7812 */ /* 0x000fe200078eb80b */
[----:B------:R-:W-:-:S06]  /*856e0*/  DMUL R20, R20, 0.5 ;  /* 0x3fe0000014147828 */ /* 0x000fcc0000000000 */
[----:B------:R-:W-:-:S06]  /*856f0*/  DSETP.GTU.AND P0, PT, |R2|, +INF , PT ;  /* 0x7ff000000200742a */ /* 0x000fcc0003f0c200 */
[----:B------:R-:W-:Y:S02]  /*85700*/  FSEL R6, R2, R6, P0 ;  /* 0x0000000602067208 */ /* 0x000fe40000000000 */
[----:B------:R-:W-:Y:S01]  /*85710*/  FSEL R7, R3, R11, P0 ;  /* 0x0000000b03077208 */ /* 0x000fe20000000000 */
[----:B------:R-:W-:Y:S06]  /*85720*/  BRA `(.L_x_20954) ;  /* 0x0000004c00187947 */ /* 0x000fec0003800000 */
.L_x_20946:
        /* <DEDUP_REMOVED lines=135> */
.L_x_20956:
[----:B------:R-:W-:Y:S05]  /*85fa0*/  BSYNC B0 ;  /* 0x0000000000007941 */ /* 0x000fea0003800000 */
.L_x_20955:
        /* <DEDUP_REMOVED lines=8> */
.L_x_20958:
[----:B------:R-:W-:Y:S05]  /*86030*/  BSYNC B3 ;  /* 0x0000000000037941 */ /* 0x000fea0003800000 */
.L_x_20957:
        /* <DEDUP_REMOVED lines=82> */
.L_x_20960:
[----:B------:R-:W-:-:S04]  /*86560*/  ISETP.GE.AND P0, PT, R17, RZ, PT ;  /* 0x000000ff1100720c */ /* 0x000fc80003f06270 */
[----:B------:R-:W-:Y:S02]  /*86570*/  FSEL R6, RZ, 3.37028055040000000000e+12, P0 ;  /* 0x54442d18ff067808 */ /* 0x000fe40000000000 */
[----:B------:R-:W-:-:S07]  /*86580*/  FSEL R7, RZ, 2.1426990032196044922, P0 ;  /* 0x400921fbff077808 */ /* 0x000fce0000000000 */
.L_x_20961:
[----:B------:R-:W-:Y:S05]  /*86590*/  BSYNC B0 ;  /* 0x0000000000007941 */ /* 0x000fea0003800000 */
.L_x_20959:
[----:B------:R-:W-:Y:S01]  /*865a0*/  DADD R2, |R44|, |R46| ;  /* 0x000000002c027229 */ /* 0x000fe2000000062e */
[----:B------:R-:W-:-:S07]  /*865b0*/  LOP3.LUT R11, R7, 0x80000000, R11, 0xb8, !PT ;  /* 0x80000000070b7812 */ /* 0x000fce00078eb80b */
[----:B------:R-:W-:-:S06]  /*865c0*/  DSETP.GTU.AND P0, PT, |R2|, +INF , PT ;  /* 0x7ff000000200742a */ /* 0x000fcc0003f0c200 */
[----:B------:R-:W-:Y:S02]  /*865d0*/  FSEL R6, R2, R6, P0 ;  /* 0x0000000602067208 */ /* 0x000fe40000000000 */
[----:B------:R-:W-:Y:S01]  /*865e0*/  FSEL R7, R3, R11, P0 ;  /* 0x0000000b03077208 */ /* 0x000fe20000000000 */
[----:B------:R-:W-:Y:S06]  /*865f0*/  BRA `(.L_x_20954) ;  /* 0x0000003c00647947 */ /* 0x000fec0003800000 */
.L_x_20945:
        /* <DEDUP_REMOVED lines=23> */
.L_x_20963:
[----:B------:R-:W-:Y:S05]  /*86770*/  BSYNC B3 ;  /* 0x0000000000037941 */ /* 0x000fea0003800000 */
.L_x_20962:
        /* <DEDUP_REMOVED lines=26> */
.L_x_20965:
[----:B------:R-:W-:Y:S05]  /*86920*/  BSYNC B3 ;  /* 0x0000000000037941 */ /* 0x000fea0003800000 */
.L_x_20964:
        /* <DEDUP_REMOVED lines=136> */
.L_x_20967:
[----:B------:R-:W-:Y:S05]  /*871b0*/  BSYNC B0 ;  /* 0x0000000000007941 */ /* 0x000fea0003800000 */
.L_x_20966:
        /* <DEDUP_REMOVED lines=8> */
.L_x_20969:
[----:B------:R-:W-:Y:S05]  /*87240*/  BSYNC B3 ;  /* 0x0000000000037941 */ /* 0x000fea0003800000 */
.L_x_20968:
        /* <DEDUP_REMOVED lines=82> */
.L_x_20971:
[----:B------:R-:W-:-:S04]  /*87770*/  ISETP.GE.AND P0, PT, R17, RZ, PT ;  /* 0x000000ff1100720c */ /* 0x000fc80003f06270 */
[----:B------:R-:W-:Y:S02]  /*87780*/  FSEL R6, RZ, 3.37028055040000000000e+12, P0 ;  /* 0x54442d18ff067808 */ /* 0x000fe40000000000 */
[----:B------:R-:W-:-:S07]  /*87790*/  FSEL R7, RZ, 2.1426990032196044922, P0 ;  /* 0x400921fbff077808 */ /* 0x000fce0000000000 */
.L_x_20972:
[----:B------:R-:W-:Y:S05]  /*877a0*/  BSYNC B0 ;  /* 0x0000000000007941 */ /* 0x000fea0003800000 */
.L_x_20970:
[----:B------:R-:W-:Y:S01]  /*877b0*/  DADD R2, |R44|, |R46| ;  /* 0x000000002c027229 */ /* 0x000fe2000000062e */
[----:B------:R-:W-:Y:S01]  /*877c0*/  LOP3.LUT R11, R7, 0x80000000, R11, 0xb8, !PT ;  /* 0x80000000070b7812 */ /* 0x000fe200078eb80b */
[----:B------:R-:W-:-:S06]  /*877d0*/  DADD R20, R20, 1 ;  /* 0x3ff0000014147429 */ /* 0x000fcc0000000000 */
[----:B------:R-:W-:-:S06]  /*877e0*/  DSETP.GTU.AND P0, PT, |R2|, +INF , PT ;  /* 0x7ff000000200742a */ /* 0x000fcc0003f0c200 */
[----:B------:R-:W-:Y:S02]  /*877f0*/  FSEL R6, R2, R6, P0 ;  /* 0x0000000602067208 */ /* 0x000fe40000000000 */
[----:B------:R-:W-:Y:S01]  /*87800*/  FSEL R7, R3, R11, P0 ;  /* 0x0000000b03077208 */ /* 0x000fe20000000000 */
[----:B------:R-:W-:Y:S06]  /*87810*/  BRA `(.L_x_20954) ;  /* 0x0000002800dc7947 */ /* 0x000fec0003800000 */
.L_x_20944:
        /* <DEDUP_REMOVED lines=108> */
.L_x_20976:
[----:B------:R-:W-:Y:S05]  /*87ee0*/  BSYNC B0 ;  /* 0x0000000000007941 */ /* 0x000fea0003800000 */
.L_x_20975:
        /* <DEDUP_REMOVED lines=8> */
.L_x_20978:
[----:B------:R-:W-:Y:S05]  /*87f70*/  BSYNC B3 ;  /* 0x0000000000037941 */ /* 0x000fea0003800000 */
.L_x_20977:
        /* <DEDUP_REMOVED lines=73> */
.L_x_20980:
[----:B------:R-:W-:Y:S05]  /*88410*/  BSYNC B0 ;  /* 0x0000000000007941 */ /* 0x000fea0003800000 */
.L_x_20979:
[----:B------:R-:W-:Y:S01]  /*88420*/  LOP3.LUT R3, R7, 0x80000000, R47, 0xb8, !PT ;  /* 0x8000000007037812 */ /* 0x000fe200078eb82f */
[----:B------:R-:W-:Y:S01]  /*88430*/  DMUL R20, R20, 0.5 ;  /* 0x3fe0000014147828 */ /* 0x000fe20000000000 */
[----:B------:R-:W-:Y:S02]  /*88440*/  FSEL R6, R4, R6, P0 ;  /* 0x0000000604067208 */ /* 0x000fe40000000000 */
[----:B------:R-:W-:Y:S01]  /*88450*/  FSEL R7, R5, R3, P0 ;  /* 0x0000000305077208 */ /* 0x000fe20000000000 */
[----:B------:R-:W-:Y:S07]  /*88460*/  BRA `(.L_x_20954) ;  /* 0x0000001c00c87947 */ /* 0x000fee0003800000 */
.L_x_20974:
        /* <DEDUP_REMOVED lines=135> */
.L_x_20982:
[----:B------:R-:W-:Y:S05]  /*88ce0*/  BSYNC B0 ;  /* 0x0000000000007941 */ /* 0x000fea0003800000 */
.L_x_20981:
        /* <DEDUP_REMOVED lines=8> */
.L_x_20984:
[----:B------:R-:W-:Y:S05]  /*88d70*/  BSYNC B3 ;  /* 0x0000000000037941 */ /* 0x000fea0003800000 */
.L_x_20983:
        /* <DEDUP_REMOVED lines=73> */
.L_x_20986:
[----:B------:R-:W-:Y:S05]  /*89210*/  BSYNC B0 ;  /* 0x0000000000007941 */ /* 0x000fea0003800000 */
.L_x_20985:
[----:B------:R-:W-:Y:S02]  /*89220*/  LOP3.LUT R3, R7, 0x80000000, R47, 0xb8, !PT ;  /* 0x8000000007037812 */ /* 0x000fe400078eb82f */
[----:B------:R-:W-:Y:S02]  /*89230*/  FSEL R6, R4, R6, P1 ;  /* 0x0000000604067208 */ /* 0x000fe40000800000 */
[----:B------:R-:W-:Y:S01]  /*89240*/  FSEL R7, R5, R3, P1 ;  /* 0x0000000305077208 */ /* 0x000fe20000800000 */
[----:B------:R-:W-:Y:S06]  /*89250*/  BRA `(.L_x_20954) ;  /* 0x00000010004c7947 */ /* 0x000fec0003800000 */
.L_x_20973:
        /* <DEDUP_REMOVED lines=23> */
.L_x_20988:
[----:B------:R-:W-:Y:S05]  /*893d0*/  BSYNC B3 ;  /* 0x0000000000037941 */ /* 0x000fea0003800000 */
.L_x_20987:
        /* <DEDUP_REMOVED lines=26> */
.L_x_20990:
[----:B------:R-:W-:Y:S05]  /*89580*/  BSYNC B3 ;  /* 0x0000000000037941 */ /* 0x000fea0003800000 */
.L_x_20989:
        /* <DEDUP_REMOVED lines=136> */
.L_x_20992:
[----:B------:R-:W-:Y:S05]  /*89e10*/  BSYNC B0 ;  /* 0x0000000000007941 */ /* 0x000fea0003800000 */
.L_x_20991:
        /* <DEDUP_REMOVED lines=8> */
.L_x_20994:
[----:B------:R-:W-:Y:S05]  /*89ea0*/  BSYNC B3 ;  /* 0x0000000000037941 */ /* 0x000fea0003800000 */
.L_x_20993:
        /* <DEDUP_REMOVED lines=74> */
.L_x_20996:
[----:B------:R-:W-:Y:S05]  /*8a350*/  BSYNC B0 ;  /* 0x0000000000007941 */ /* 0x000fea0003800000 */
.L_x_20995:
[----:B------:R-:W-:Y:S02]  /*8a360*/  LOP3.LUT R3, R7, 0x80000000, R47, 0xb8, !PT ;  /* 0x8000000007037812 */ /* 0x000fe400078eb82f */
[----:B------:R-:W-:Y:S02]  /*8a370*/  FSEL R6, R4, R6, P1 ;  /* 0x0000000604067208 */ /* 0x000fe40000800000 */
[----:B------:R-:W-:-:S07]  /*8a380*/  FSEL R7, R5, R3, P1 ;  /* 0x0000000305077208 */ /* 0x000fce0000800000 */
.L_x_20954:
[----:B------:R-:W-:Y:S05]  /*8a390*/  BSYNC B2 ;  /* 0x0000000000027941 */ /* 0x000fea0003800000 */
.L_x_20943:
[----:B------:R-:W-:Y:S01]  /*8a3a0*/  UMOV UR4, 0xfefa39ef ;  /* 0xfefa39ef00047882 */ /* 0x000fe20000000000 */
[----:B------:R-:W-:Y:S01]  /*8a3b0*/  UMOV UR5, 0x3fe62e42 ;  /* 0x3fe62e4200057882 */ /* 0x000fe20000000000 */
[----:B------:R-:W-:Y:S01]  /*8a3c0*/  LOP3.LUT R23, R7, 0x80000000, R47, 0xb8, !PT ;  /* 0x8000000007177812 */ /* 0x000fe200078eb82f */
[----:B------:R-:W-:Y:S01]  /*8a3d0*/  DADD R20, R20, UR4 ;  /* 0x0000000414147e29 */ /* 0x000fe20008000000 */
[----:B------:R-:W-:-:S09]  /*8a3e0*/  IMAD.MOV.U32 R22, RZ, RZ, R6 ;  /* 0x000000ffff167224 */ /* 0x000fd200078e0006 */
[----:B------:R-:W-:Y:S01]  /*8a3f0*/  LOP3.LUT R21, R21, 0x80000000, R45, 0xb8, !PT ;  /* 0x8000000015157812 */ /* 0x000fe200078eb82d */
[----:B------:R-:W-:Y:S06]  /*8a400*/  BRA `(.L_x_20864) ;  /* 0x00000000004c7947 */ /* 0x000fec0003800000 */
.L_x_20865:
        /* <DEDUP_REMOVED lines=19> */
.L_x_20864:
[----:B------:R-:W-:Y:S05]  /*8a540*/  BSYNC B1 ;  /* 0x0000000000017941 */ /* 0x000fea0003800000 */
.L_x_20863:
        /* <DEDUP_REMOVED lines=152> */
.L_x_21004:
[----:B------:R-:W-:Y:S05]  /*8aed0*/  BSYNC B3 ;  /* 0x0000000000037941 */ /* 0x000fea0003800000 */
.L_x_21003:
        /* <DEDUP_REMOVED lines=82> */
.L_x_21002:
        /* <DEDUP_REMOVED lines=36> */
.L_x_21012:
[----:B------:R-:W-:Y:S05]  /*8b640*/  BSYNC B4 ;  /* 0x0000000000047941 */ /* 0x000fea0003800000 */
.L_x_21011:
[----:B------:R-:W-:Y:S02]  /*8b650*/  IMAD.MOV.U32 R16, RZ, RZ, R2 ;  /* 0x000000ffff107224 */ /* 0x000fe400078e0002 */
[----:B------:R-:W-:Y:S01]  /*8b660*/  IMAD.MOV.U32 R17, RZ, RZ, R3 ;  /* 0x000000ffff117224 */ /* 0x000fe200078e0003 */
[----:B------:R-:W-:Y:S06]  /*8b670*/  BRA `(.L_x_21010) ;  /* 0x0000000000047947 */ /* 0x000fec0003800000 */
.L_x_21009:
[----:B------:R-:W-:-:S11]  /*8b680*/  DADD R16, -R66, R64 ;  /* 0x0000000042107229 */ /* 0x000fd60000000140 */
.L_x_21010:
[----:B------:R-:W-:Y:S05]  /*8b690*/  BSYNC B3 ;  /* 0x0000000000037941 */ /* 0x000fea0003800000 */
.L_x_21008:
        /* <DEDUP_REMOVED lines=31> */
.L_x_21017:
[----:B------:R-:W-:Y:S05]  /*8b890*/  BSYNC B4 ;  /* 0x0000000000047941 */ /* 0x000fea0003800000 */
.L_x_21016:
[----:B------:R-:W-:Y:S05]  /*8b8a0*/  BRA `(.L_x_21015) ;  /* 0x0000000000047947 */ /* 0x000fea0003800000 */
.L_x_21014:
[----:B------:R-:W-:-:S11]  /*8b8b0*/  DADD R2, R46, -R8 ;  /* 0x000000002e027229 */ /* 0x000fd60000000808 */
.L_x_21015:
[----:B------:R-:W-:Y:S05]  /*8b8c0*/  BSYNC B3 ;  /* 0x0000000000037941 */ /* 0x000fea0003800000 */
.L_x_21013:
        /* <DEDUP_REMOVED lines=30> */
.L_x_21019:
[----:B------:R-:W-:Y:S05]  /*8bab0*/  BSYNC B3 ;  /* 0x0000000000037941 */ /* 0x000fea0003800000 */
.L_x_21018:
        /* <DEDUP_REMOVED lines=86> */
.L_x_21020:
        /* <DEDUP_REMOVED lines=22> */
.L_x_21022:
[----:B------:R-:W-:Y:S05]  /*8c180*/  BSYNC B3 ;  /* 0x0000000000037941 */ /* 0x000fea0003800000 */
.L_x_21021:
        /* <DEDUP_REMOVED lines=30> */
.L_x_21007:
        /* <DEDUP_REMOVED lines=26> */
.L_x_21025:
[----:B------:R-:W-:Y:S05]  /*8c510*/  BSYNC B3 ;  /* 0x0000000000037941 */ /* 0x000fea0003800000 */
.L_x_21024:
        /* <DEDUP_REMOVED lines=27> */
.L_x_21028:
[----:B------:R-:W-:Y:S05]  /*8c6d0*/  BSYNC B3 ;  /* 0x0000000000037941 */ /* 0x000fea0003800000 */
.L_x_21027:
        /* <DEDUP_REMOVED lines=30> */
.L_x_21026:
        /* <DEDUP_REMOVED lines=76> */
.L_x_21029:
[----:B------:R-:W-:Y:S01]  /*8cd80*/  IMAD.MOV.U32 R2, RZ, RZ, 0x0 ;  /* 0x00000000ff027424 */ /* 0x000fe200078e00ff */
[----:B------:R-:W-:Y:S01]  /*8cd90*/  FSETP.NEU.FTZ.AND P0, PT, R5, RZ, PT ;  /* 0x000000ff0500720b */ /* 0x000fe20003f1d000 */
[----:B------:R-:W-:-:S06]  /*8cda0*/  IMAD.MOV.U32 R3, RZ, RZ, 0x7ff00000 ;  /* 0x7ff00000ff037424 */ /* 0x000fcc00078e00ff */
[----:B------:R-:W-:-:S10]  /*8cdb0*/  DFMA R2, R4, R2, +INF ;  /* 0x7ff000000402742b */ /* 0x000fd40000000002 */
[----:B------:R-:W-:Y:S02]  /*8cdc0*/  FSEL R16, R2, RZ, P0 ;  /* 0x000000ff02107208 */ /* 0x000fe40000000000 */
[----:B------:R-:W-:Y:S01]  /*8cdd0*/  FSEL R17, R3, -QNAN , P0 ;  /* 0xfff0000003117808 */ /* 0x000fe20000000000 */
[----:B------:R-:W-:Y:S06]  /*8cde0*/  BRA `(.L_x_21005) ;  /* 0x0000000400447947 */ /* 0x000fec0003800000 */
.L_x_21023:
        /* <DEDUP_REMOVED lines=27> */
.L_x_21031:
[----:B------:R-:W-:Y:S05]  /*8cfa0*/  BSYNC B3 ;  /* 0x0000000000037941 */ /* 0x000fea0003800000 */
.L_x_21030:
        /* <DEDUP_REMOVED lines=20> */
[----:B------:R-:W-:Y:S05]  /*8d0f0*/  CALL.REL.NOINC `($__internal_33_$__cuda_sm20_div_rn_f64_full) ;  /* 0x000001d800547944 */ /* 0x000fea0003c00000 */
.L_x_21033:
[----:B------:R-:W-:Y:S05]  /*8d100*/  BSYNC B3 ;  /* 0x0000000000037941 */ /* 0x000fea0003800000 */
.L_x_21032:
[----:B------:R-:W-:Y:S02]  /*8d110*/  IMAD.MOV.U32 R16, RZ, RZ, R2 ;  /* 0x000000ffff107224 */ /* 0x000fe400078e0002 */
[----:B------:R-:W-:Y:S01]  /*8d120*/  IMAD.MOV.U32 R17, RZ, RZ, R3 ;  /* 0x000000ffff117224 */ /* 0x000fe200078e0003 */
[----:B------:R-:W-:Y:S06]  /*8d130*/  BRA `(.L_x_21005) ;  /* 0x0000000000707947 */ /* 0x000fec0003800000 */
.L_x_21006:
        /* <DEDUP_REMOVED lines=25> */
.L_x_21035:
[----:B------:R-:W-:Y:S05]  /*8d2d0*/  BSYNC B3 ;  /* 0x0000000000037941 */ /* 0x000fea0003800000 */
.L_x_21034:
[----:B------:R-:W-:Y:S01]  /*8d2e0*/  MOV R16, R4 ;  /* 0x0000000400107202 */ /* 0x000fe20000000f00 */
[----:B------:R-:W-:-:S07]  /*8d2f0*/  IMAD.MOV.U32 R17, RZ, RZ, R5 ;  /* 0x000000ffff117224 */ /* 0x000fce00078e0005 */
.L_x_21005:
[----:B------:R-:W-:Y:S05]  /*8d300*/  BSYNC B2 ;  /* 0x0000000000027941 */ /* 0x000fea0003800000 */
.L_x_21001:
        /* <DEDUP_REMOVED lines=25> */
.L_x_21040:
[----:B------:R-:W-:Y:S05]  /*8d4a0*/  BSYNC B4 ;  /* 0x0000000000047941 */ /* 0x000fea0003800000 */
.L_x_21039:
        /* <DEDUP_REMOVED lines=49> */
.L_x_21042:
        /* <DEDUP_REMOVED lines=71> */
.L_x_21041:
        /* <DEDUP_REMOVED lines=37> */
.L_x_21051:
[----:B------:R-:W-:Y:S05]  /*8de80*/  BSYNC B6 ;  /* 0x0000000000067941 */ /* 0x000fea0003800000 */
.L_x_21050:
[----:B------:R-:W-:Y:S02]  /*8de90*/  IMAD.MOV.U32 R68, RZ, RZ, R2 ;  /* 0x000000ffff447224 */ /* 0x000fe400078e0002 */
[----:B------:R-:W-:Y:S01]  /*8dea0*/  IMAD.MOV.U32 R69, RZ, RZ, R3 ;  /* 0x000000ffff457224 */ /* 0x000fe200078e0003 */
[----:B------:R-:W-:Y:S06]  /*8deb0*/  BRA `(.L_x_21049) ;  /* 0x0000000000047947 */ /* 0x000fec0003800000 */
.L_x_21048:
[----:B------:R-:W-:-:S11]  /*8dec0*/  DADD R68, -R66, R64 ;  /* 0x0000000042447229 */ /* 0x000fd60000000140 */
.L_x_21049:
[----:B------:R-:W-:Y:S05]  /*8ded0*/  BSYNC B5 ;  /* 0x0000000000057941 */ /* 0x000fea0003800000 */
.L_x_21047:
        /* <DEDUP_REMOVED lines=28> */
.L_x_21056:
[----:B------:R-:W-:Y:S05]  /*8e0a0*/  BSYNC B6 ;  /* 0x0000000000067941 */ /* 0x000fea0003800000 */
.L_x_21055:
[----:B------:R-:W-:Y:S02]  /*8e0b0*/  IMAD.MOV.U32 R44, RZ, RZ, R2 ;  /* 0x000000ffff2c7224 */ /* 0x000fe400078e0002 */
[----:B------:R-:W-:Y:S01]  /*8e0c0*/  IMAD.MOV.U32 R45, RZ, RZ, R3 ;  /* 0x000000ffff2d7224 */ /* 0x000fe200078e0003 */
[----:B------:R-:W-:Y:S06]  /*8e0d0*/  BRA `(.L_x_21054) ;  /* 0x0000000000047947 */ /* 0x000fec0003800000 */
.L_x_21053:
[----:B------:R-:W-:-:S11]  /*8e0e0*/  DADD R44, -R62, R46 ;  /* 0x000000003e2c7229 */ /* 0x000fd6000000012e */
.L_x_21054:
[----:B------:R-:W-:Y:S05]  /*8e0f0*/  BSYNC B5 ;  /* 0x0000000000057941 */ /* 0x000fea0003800000 */
.L_x_21052:
        /* <DEDUP_REMOVED lines=30> */
.L_x_21058:
[----:B------:R-:W-:Y:S05]  /*8e2e0*/  BSYNC B5 ;  /* 0x0000000000057941 */ /* 0x000fea0003800000 */
.L_x_21057:
[----:B------:R-:W-:Y:S02]  /*8e2f0*/  IMAD.MOV.U32 R44, RZ, RZ, R4 ;  /* 0x000000ffff2c7224 */ /* 0x000fe400078e0004 */
[----:B------:R-:W-:Y:S01]  /*8e300*/  IMAD.MOV.U32 R45, RZ, RZ, R5 ;  /* 0x000000ffff2d7224 */ /* 0x000fe200078e0005 */
[----:B------:R-:W-:Y:S06]  /*8e310*/  BRA `(.L_x_21059) ;  /* 0x0000000800607947 */ /* 0x000fec0003800000 */
.L_x_21046:
        /* <DEDUP_REMOVED lines=30> */
.L_x_21062:
[----:B------:R-:W-:Y:S05]  /*8e500*/  BSYNC B5 ;  /* 0x0000000000057941 */ /* 0x000fea0003800000 */
.L_x_21061:
[----:B------:R-:W-:Y:S02]  /*8e510*/  IMAD.MOV.U32 R44, RZ, RZ, R4 ;  /* 0x000000ffff2c7224 */ /* 0x000fe400078e0004 */
[----:B------:R-:W-:Y:S01]  /*8e520*/  IMAD.MOV.U32 R45, RZ, RZ, R5 ;  /* 0x000000ffff2d7224 */ /* 0x000fe200078e0005 */
[----:B------:R-:W-:Y:S06]  /*8e530*/  BRA `(.L_x_21059) ;  /* 0x0000000400d87947 */ /* 0x000fec0003800000 */
.L_x_21060:
        /* <DEDUP_REMOVED lines=31> */
.L_x_21064:
[----:B------:R-:W-:Y:S05]  /*8e730*/  BSYNC B5 ;  /* 0x0000000000057941 */ /* 0x000fea0003800000 */
.L_x_21063:
        /* <DEDUP_REMOVED lines=21> */
.L_x_21066:
[----:B------:R-:W-:Y:S05]  /*8e890*/  BSYNC B5 ;  /* 0x0000000000057941 */ /* 0x000fea0003800000 */
.L_x_21065:
[----:B------:R-:W-:Y:S01]  /*8e8a0*/  DMUL R10, R10, 8.11296384146066816958e+31 ;  /* 0x469000000a0a7828 */ /* 0x000fe20000000000 */
[----:B------:R-:W-:Y:S02]  /*8e8b0*/  IMAD.MOV.U32 R44, RZ, RZ, R2 ;  /* 0x000000ffff2c7224 */ /* 0x000fe400078e0002 */
[----:B------:R-:W-:Y:S01]  /*8e8c0*/  IMAD.MOV.U32 R45, RZ, RZ, R3 ;  /* 0x000000ffff2d7224 */ /* 0x000fe200078e0003 */
[----:B------:R-:W-:Y:S07]  /*8e8d0*/  BRA `(.L_x_21059) ;  /* 0x0000000000f07947 */ /* 0x000fee0003800000 */
.L_x_21045:
        /* <DEDUP_REMOVED lines=27> */
.L_x_21068:
[----:B------:R-:W-:Y:S05]  /*8ea90*/  BSYNC B5 ;  /* 0x0000000000057941 */ /* 0x000fea0003800000 */
.L_x_21067:
        /* <DEDUP_REMOVED lines=30> */
.L_x_21070:
[----:B------:R-:W-:Y:S05]  /*8ec80*/  BSYNC B5 ;  /* 0x0000000000057941 */ /* 0x000fea0003800000 */
.L_x_21069:
[----:B------:R-:W-:-:S11]  /*8ec90*/  DMUL R44, R4, R46 ;  /* 0x0000002e042c7228 */ /* 0x000fd60000000000 */
.L_x_21059:
[----:B------:R-:W-:Y:S05]  /*8eca0*/  BSYNC B4 ;  /* 0x0000000000047941 */ /* 0x000fea0003800000 */
.L_x_21044:
[----:B------:R-:W-:Y:S05]  /*8ecb0*/  BRA `(.L_x_21071) ;  /* 0x0000000000087947 */ /* 0x000fea0003800000 */
.L_x_21038:
[----:B------:R-:W-:Y:S02]  /*8ecc0*/  DMUL R44, R18, 9.00719925474099200000e+15 ;  /* 0x43400000122c7828 */ /* 0x000fe40000000000 */
[----:B------:R-:W-:-:S11]  /*8ecd0*/  DMUL R10, R10, 9.00719925474099200000e+15 ;  /* 0x434000000a0a7828 */ /* 0x000fd60000000000 */
.L_x_21071:
[----:B------:R-:W-:Y:S05]  /*8ece0*/  BSYNC B2 ;  /* 0x0000000000027941 */ /* 0x000fea0003800000 */
.L_x_21037:
        /* <DEDUP_REMOVED lines=28> */
.L_x_21073:
[----:B------:R-:W-:Y:S05]  /*8eeb0*/  BSYNC B2 ;  /* 0x0000000000027941 */ /* 0x000fea0003800000 */
.L_x_21072:
        /* <DEDUP_REMOVED lines=82> */
.L_x_21075:
[----:B------:R-:W-:Y:S02]  /*8f3e0*/  FSEL R2, RZ, 3.37028055040000000000e+12, P1 ;  /* 0x54442d18ff027808 */ /* 0x000fe40000800000 */
[----:B------:R-:W-:-:S07]  /*8f3f0*/  FSEL R3, RZ, 2.1426990032196044922, P1 ;  /* 0x400921fbff037808 */ /* 0x000fce0000800000 */
.L_x_21076:
[----:B------:R-:W-:Y:S05]  /*8f400*/  BSYNC B0 ;  /* 0x0000000000007941 */ /* 0x000fea0003800000 */
.L_x_21074:
[----:B------:R-:W-:Y:S01]  /*8f410*/  DADD R44, |R44|, |R10| ;  /* 0x000000002c2c7229 */ /* 0x000fe2000000060a */
[----:B------:R-:W-:-:S07]  /*8f420*/  LOP3.LUT R11, R3, 0x80000000, R11, 0xb8, !PT ;  /* 0x80000000030b7812 */ /* 0x000fce00078eb80b */
[----:B------:R-:W-:-:S06]  /*8f430*/  DSETP.GTU.AND P0, PT, |R44|, +INF , PT ;  /* 0x7ff000002c00742a */ /* 0x000fcc0003f0c200 */
[----:B------:R-:W-:Y:S02]  /*8f440*/  FSEL R2, R44, R2, P0 ;  /* 0x000000022c027208 */ /* 0x000fe40000000000 */
[----:B------:R-:W-:-:S07]  /*8f450*/  FSEL R3, R45, R11, P0 ;  /* 0x0000000b2d037208 */ /* 0x000fce0000000000 */
.L_x_21043:
[----:B------:R-:W-:Y:S05]  /*8f460*/  BSYNC B3 ;  /* 0x0000000000037941 */ /* 0x000fea0003800000 */
.L_x_21036:
[----:B------:R-:W-:Y:S01]  /*8f470*/  LOP3.LUT R19, R3, 0x80000000, R51, 0xb8, !PT ;  /* 0x8000000003137812 */ /* 0x000fe200078eb833 */
[----:B------:R-:W-:Y:S01]  /*8f480*/  IMAD.MOV.U32 R18, RZ, RZ, R2 ;  /* 0x000000ffff127224 */ /* 0x000fe200078e0002 */
[----:B------:R-:W-:Y:S01]  /*8f490*/  LOP3.LUT R17, R17, 0x80000000, R49, 0xb8, !PT ;  /* 0x8000000011117812 */ /* 0x000fe200078eb831 */
[----:B------:R-:W-:Y:S06]  /*8f4a0*/  BRA `(.L_x_20998) ;  /* 0x0000005800e07947 */ /* 0x000fec0003800000 */
.L_x_21000:
        /* <DEDUP_REMOVED lines=112> */
.L_x_21082:
[----:B------:R-:W-:Y:S05]  /*8fbb0*/  BSYNC B0 ;  /* 0x0000000000007941 */ /* 0x000fea0003800000 */
.L_x_21081:
        /* <DEDUP_REMOVED lines=8> */
.L_x_21084:
[----:B------:R-:W-:Y:S05]  /*8fc40*/  BSYNC B3 ;  /* 0x0000000000037941 */ /* 0x000fea0003800000 */
.L_x_21083:
        /* <DEDUP_REMOVED lines=82> */
.L_x_21086:
[----:B------:R-:W-:-:S04]  /*90170*/  ISETP.GE.AND P0, PT, R17, RZ, PT ;  /* 0x000000ff1100720c */ /* 0x000fc80003f06270 */
[----:B------:R-:W-:Y:S02]  /*90180*/  FSEL R6, RZ, 3.37028055040000000000e+12, P0 ;  /* 0x54442d18ff067808 */ /* 0x000fe40000000000 */
[----:B------:R-:W-:-:S07]  /*90190*/  FSEL R7, RZ, 2.1426990032196044922, P0 ;  /* 0x400921fbff077808 */ /* 0x000fce0000000000 */
.L_x_21087:
[----:B------:R-:W-:Y:S05]  /*901a0*/  BSYNC B0 ;  /* 0x0000000000007941 */ /* 0x000fea0003800000 */
.L_x_21085:
[----:B------:R-:W-:Y:S01]  /*901b0*/  DADD R2, |R48|, |R50| ;  /* 0x0000000030027229 */ /* 0x000fe20000000632 */
[----:B------:R-:W-:Y:S01]  /*901c0*/  LOP3.LUT R11, R7, 0x80000000, R11, 0xb8, !PT ;  /* 0x80000000070b7812 */ /* 0x000fe200078eb80b */
[----:B------:R-:W-:-:S06]  /*901d0*/  DMUL R18, R18, 0.5 ;  /* 0x3fe0000012127828 */ /* 0x000fcc0000000000 */
[----:B------:R-:W-:-:S06]  /*901e0*/  DSETP.GTU.AND P0, PT, |R2|, +INF , PT ;  /* 0x7ff000000200742a */ /* 0x000fcc0003f0c200 */
[----:B------:R-:W-:Y:S02]  /*901f0*/  FSEL R6, R2, R6, P0 ;  /* 0x0000000602067208 */ /* 0x000fe40000000000 */
[----:B------:R-:W-:Y:S01]  /*90200*/  FSEL R7, R3, R11, P0 ;  /* 0x0000000b03077208 */ /* 0x000fe20000000000 */
[----:B------:R-:W-:Y:S06]  /*90210*/  BRA `(.L_x_21088) ;  /* 0x0000004c00187947 */ /* 0x000fec0003800000 */
.L_x_21080:
        /* <DEDUP_REMOVED lines=135> */
.L_x_21090:
[----:B------:R-:W-:Y:S05]  /*90a90*/  BSYNC B0 ;  /* 0x0000000000007941 */ /* 0x000fea0003800000 */
.L_x_21089:
        /* <DEDUP_REMOVED lines=8> */
.L_x_21092:
[----:B------:R-:W-:Y:S05]  /*90b20*/  BSYNC B3 ;  /* 0x0000000000037941 */ /* 0x000fea0003800000 */
.L_x_21091:
        /* <DEDUP_REMOVED lines=82> */
.L_x_21094:
[----:B------:R-:W-:-:S04]  /*91050*/  ISETP.GE.AND P0, PT, R17, RZ, PT ;  /* 0x000000ff1100720c */ /* 0x000fc80003f06270 */
[----:B------:R-:W-:Y:S02]  /*91060*/  FSEL R6, RZ, 3.37028055040000000000e+12, P0 ;  /* 0x54442d18ff067808 */ /* 0x000fe40000000000 */
[----:B------:R-:W-:-:S07]  /*91070*/  FSEL R7, RZ, 2.1426990032196044922, P0 ;  /* 0x400921fbff077808 */ /* 0x000fce0000000000 */
.L_x_21095:
[----:B------:R-:W-:Y:S05]  /*91080*/  BSYNC B0 ;  /* 0x0000000000007941 */ /* 0x000fea0003800000 */
.L_x_21093:
[----:B------:R-:W-:Y:S01]  /*91090*/  DADD R2, |R48|, |R50| ;  /* 0x0000000030027229 */ /* 0x000fe20000000632 */
[----:B------:R-:W-:-:S07]  /*910a0*/  LOP3.LUT R11, R7, 0x80000000, R11, 0xb8, !PT ;  /* 0x80000000070b7812 */ /* 0x000fce00078eb80b */
[----:B------:R-:W-:-:S06]  /*910b0*/  DSETP.GTU.AND P0, PT, |R2|, +INF , PT ;  /* 0x7ff000000200742a */ /* 0x000fcc0003f0c200 */
[----:B------:R-:W-:Y:S02]  /*910c0*/  FSEL R6, R2, R6, P0 ;  /* 0x0000000602067208 */ /* 0x000fe40000000000 */
[----:B------:R-:W-:Y:S01]  /*910d0*/  FSEL R7, R3, R11, P0 ;  /* 0x0000000b03077208 */ /* 0x000fe20000000000 */
[----:B------:R-:W-:Y:S06]  /*910e0*/  BRA `(.L_x_21088) ;  /* 0x0000003c00647947 */ /* 0x000fec0003800000 */
.L_x_21079:
        /* <DEDUP_REMOVED lines=23> */
.L_x_21097:
[----:B------:R-:W-:Y:S05]  /*91260*/  BSYNC B3 ;  /* 0x0000000000037941 */ /* 0x000fea0003800000 */
.L_x_21096:
        /* <DEDUP_REMOVED lines=26> */
.L_x_21099:
[----:B------:R-:W-:Y:S05]  /*91410*/  BSYNC B3 ;  /* 0x0000000000037941 */ /* 0x000fea0003800000 */
.L_x_21098:
        /* <DEDUP_REMOVED lines=136> */
.L_x_21101:
[----:B------:R-:W-:Y:S05]  /*91ca0*/  BSYNC B0 ;  /* 0x0000000000007941 */ /* 0x000fea0003800000 */
.L_x_21100:
        /* <DEDUP_REMOVED lines=8> */
.L_x_21103:
[----:B------:R-:W-:Y:S05]  /*91d30*/  BSYNC B3 ;  /* 0x0000000000037941 */ /* 0x000fea0003800000 */
.L_x_21102:
        /* <DEDUP_REMOVED lines=82> */
.L_x_21105:
[----:B------:R-:W-:-:S04]  /*92260*/  ISETP.GE.AND P0, PT, R17, RZ, PT ;  /* 0x000000ff1100720c */ /* 0x000fc80003f06270 */
[----:B------:R-:W-:Y:S02]  /*92270*/  FSEL R6, RZ, 3.37028055040000000000e+12, P0 ;  /* 0x54442d18ff067808 */ /* 0x000fe40000000000 */
[----:B------:R-:W-:-:S07]  /*92280*/  FSEL R7, RZ, 2.1426990032196044922, P0 ;  /* 0x400921fbff077808 */ /* 0x000fce0000000000 */
.L_x_21106:
[----:B------:R-:W-:Y:S05]  /*92290*/  BSYNC B0 ;  /* 0x0000000000007941 */ /* 0x000fea0003800000 */
.L_x_21104:
[----:B------:R-:W-:Y:S01]  /*922a0*/  DADD R2, |R48|, |R50| ;  /* 0x0000000030027229 */ /* 0x000fe20000000632 */
[----:B------:R-:W-:Y:S01]  /*922b0*/  LOP3.LUT R11, R7, 0x80000000, R11, 0xb8, !PT ;  /* 0x80000000070b7812 */ /* 0x000fe200078eb80b */
[----:B------:R-:W-:-:S06]  /*922c0*/  DADD R18, R18, 1 ;  /* 0x3ff0000012127429 */ /* 0x000fcc0000000000 */
[----:B------:R-:W-:-:S06]  /*922d0*/  DSETP.GTU.AND P0, PT, |R2|, +INF , PT ;  /* 0x7ff000000200742a */ /* 0x000fcc0003f0c200 */
[----:B------:R-:W-:Y:S02]  /*922e0*/  FSEL R6, R2, R6, P0 ;  /* 0x0000000602067208 */ /* 0x000fe40000000000 */
[----:B------:R-:W-:Y:S01]  /*922f0*/  FSEL R7, R3, R11, P0 ;  /* 0x0000000b03077208 */ /* 0x000fe20000000000 */
[----:B------:R-:W-:Y:S06]  /*92300*/  BRA `(.L_x_21088) ;  /* 0x0000002800dc7947 */ /* 0x000fec0003800000 */
.L_x_21078:
        /* <DEDUP_REMOVED lines=108> */
.L_x_21110:
[----:B------:R-:W-:Y:S05]  /*929d0*/  BSYNC B0 ;  /* 0x0000000000007941 */ /* 0x000fea0003800000 */
.L_x_21109:
        /* <DEDUP_REMOVED lines=8> */
.L_x_21112:
[----:B------:R-:W-:Y:S05]  /*92a60*/  BSYNC B3 ;  /* 0x0000000000037941 */ /* 0x000fea0003800000 */
.L_x_21111:
        /* <DEDUP_REMOVED lines=73> */
.L_x_21114:
[----:B------:R-:W-:Y:S05]  /*92f00*/  BSYNC B0 ;  /* 0x0000000000007941 */ /* 0x000fea0003800000 */
.L_x_21113:
[----:B------:R-:W-:Y:S01]  /*92f10*/  LOP3.LUT R3, R7, 0x80000000, R51, 0xb8, !PT ;  /* 0x8000000007037812 */ /* 0x000fe200078eb833 */
[----:B------:R-:W-:Y:S01]  /*92f20*/  DMUL R18, R18, 0.5 ;  /* 0x3fe0000012127828 */ /* 0x000fe20000000000 */
[----:B------:R-:W-:Y:S02]  /*92f30*/  FSEL R6, R4, R6, P0 ;  /* 0x0000000604067208 */ /* 0x000fe40000000000 */
[----:B------:R-:W-:Y:S01]  /*92f40*/  FSEL R7, R5, R3, P0 ;  /* 0x0000000305077208 */ /* 0x000fe20000000000 */
[----:B------:R-:W-:Y:S07]  /*92f50*/  BRA `(.L_x_21088) ;  /* 0x0000001c00c87947 */ /* 0x000fee0003800000 */
.L_x_21108:
        /* <DEDUP_REMOVED lines=135> */
.L_x_21116:
[----:B------:R-:W-:Y:S05]  /*937d0*/  BSYNC B0 ;  /* 0x0000000000007941 */ /* 0x000fea0003800000 */
.L_x_21115:
        /* <DEDUP_REMOVED lines=8> */
.L_x_21118:
[----:B------:R-:W-:Y:S05]  /*93860*/  BSYNC B3 ;  /* 0x0000000000037941 */ /* 0x000fea0003800000 */
.L_x_21117:
        /* <DEDUP_REMOVED lines=73> */
.L_x_21120:
[----:B------:R-:W-:Y:S05]  /*93d00*/  BSYNC B0 ;  /* 0x0000000000007941 */ /* 0x000fea0003800000 */
.L_x_21119:
[----:B------:R-:W-:Y:S02]  /*93d10*/  LOP3.LUT R3, R7, 0x80000000, R51, 0xb8, !PT ;  /* 0x8000000007037812 */ /* 0x000fe400078eb833 */
[----:B------:R-:W-:Y:S02]  /*93d20*/  FSEL R6, R4, R6, P1 ;  /* 0x0000000604067208 */ /* 0x000fe40000800000 */
[----:B------:R-:W-:Y:S01]  /*93d30*/  FSEL R7, R5, R3, P1 ;  /* 0x0000000305077208 */ /* 0x000fe20000800000 */
[----:B------:R-:W-:Y:S06]  /*93d40*/  BRA `(.L_x_21088) ;  /* 0x00000010004c7947 */ /* 0x000fec0003800000 */
.L_x_21107:
        /* <DEDUP_REMOVED lines=23> */
.L_x_21122:
[----:B------:R-:W-:Y:S05]  /*93ec0*/  BSYNC B3 ;  /* 0x0000000000037941 */ /* 0x000fea0003800000 */
.L_x_21121:
        /* <DEDUP_REMOVED lines=26> */
.L_x_21124:
[----:B------:R-:W-:Y:S05]  /*94070*/  BSYNC B3 ;  /* 0x0000000000037941 */ /* 0x000fea0003800000 */
.L_x_21123:
        /* <DEDUP_REMOVED lines=136> */
.L_x_21126:
[----:B------:R-:W-:Y:S05]  /*94900*/  BSYNC B0 ;  /* 0x0000000000007941 */ /* 0x000fea0003800000 */
.L_x_21125:
        /* <DEDUP_REMOVED lines=8> */
.L_x_21128:
[----:B------:R-:W-:Y:S05]  /*94990*/  BSYNC B3 ;  /* 0x0000000000037941 */ /* 0x000fea0003800000 */
.L_x_21127:
        /* <DEDUP_REMOVED lines=74> */
.L_x_21130:
[----:B------:R-:W-:Y:S05]  /*94e40*/  BSYNC B0 ;  /* 0x0000000000007941 */ /* 0x000fea0003800000 */
.L_x_21129:
[----:B------:R-:W-:Y:S02]  /*94e50*/  LOP3.LUT R3, R7, 0x80000000, R51, 0xb8, !PT ;  /* 0x8000000007037812 */ /* 0x000fe400078eb833 */
[----:B------:R-:W-:Y:S02]  /*94e60*/  FSEL R6, R4, R6, P1 ;  /* 0x0000000604067208 */ /* 0x000fe40000800000 */
[----:B------:R-:W-:-:S07]  /*94e70*/  FSEL R7, R5, R3, P1 ;  /* 0x0000000305077208 */ /* 0x000fce0000800000 */
.L_x_21088:
[----:B------:R-:W-:Y:S05]  /*94e80*/  BSYNC B2 ;  /* 0x0000000000027941 */ /* 0x000fea0003800000 */
.L_x_21077:
[----:B------:R-:W-:Y:S01]  /*94e90*/  UMOV UR4, 0xfefa39ef ;  /* 0xfefa39ef00047882 */ /* 0x000fe20000000000 */
[----:B------:R-:W-:Y:S02]  /*94ea0*/  UMOV UR5, 0x3fe62e42 ;  /* 0x3fe62e4200057882 */ /* 0x000fe40000000000 */
[----:B------:R-:W-:Y:S01]  /*94eb0*/  DADD R16, R18, UR4 ;  /* 0x0000000412107e29 */ /* 0x000fe20008000000 */
[----:B------:R-:W-:Y:S01]  /*94ec0*/  LOP3.LUT R19, R7, 0x80000000, R51, 0xb8, !PT ;  /* 0x8000000007137812 */ /* 0x000fe200078eb833 */
[----:B------:R-:W-:-:S08]  /*94ed0*/  IMAD.MOV.U32 R18, RZ, RZ, R6 ;  /* 0x000000ffff127224 */ /* 0x000fd000078e0006 */
[----:B------:R-:W-:Y:S01]  /*94ee0*/  LOP3.LUT R17, R17, 0x80000000, R49, 0xb8, !PT ;  /* 0x8000000011117812 */ /* 0x000fe200078eb831 */
[----:B------:R-:W-:Y:S06]  /*94ef0*/  BRA `(.L_x_20998) ;  /* 0x00000000004c7947 */ /* 0x000fec0003800000 */
.L_x_20999:
        /* <DEDUP_REMOVED lines=19> */
.L_x_20998:
[----:B------:R-:W-:Y:S05]  /*95030*/  BSYNC B1 ;  /* 0x0000000000017941 */ /* 0x000fea0003800000 */
.L_x_20997:
        /* <DEDUP_REMOVED lines=154> */
.L_x_21138:
[----:B------:R-:W-:Y:S05]  /*959e0*/  BSYNC B3 ;  /* 0x0000000000037941 */ /* 0x000fea0003800000 */
.L_x_21137:
        /* <DEDUP_REMOVED lines=82> */
.L_x_21136:
        /* <DEDUP_REMOVED lines=36> */
.L_x_21146:
[----:B------:R-:W-:Y:S05]  /*96150*/  BSYNC B4 ;  /* 0x0000000000047941 */ /* 0x000fea0003800000 */
.L_x_21145:
[----:B------:R-:W-:Y:S02]  /*96160*/  IMAD.MOV.U32 R44, RZ, RZ, R2 ;  /* 0x000000ffff2c7224 */ /* 0x000fe400078e0002 */
[----:B------:R-:W-:Y:S01]  /*96170*/  IMAD.MOV.U32 R45, RZ, RZ, R3 ;  /* 0x000000ffff2d7224 */ /* 0x000fe200078e0003 */
[----:B------:R-:W-:Y:S06]  /*96180*/  BRA `(.L_x_21144) ;  /* 0x0000000000047947 */ /* 0x000fec0003800000 */
.L_x_21143:
[----:B------:R-:W-:-:S11]  /*96190*/  DADD R44, -R68, R66 ;  /* 0x00000000442c7229 */ /* 0x000fd60000000142 */
.L_x_21144:
[----:B------:R-:W-:Y:S05]  /*961a0*/  BSYNC B3 ;  /* 0x0000000000037941 */ /* 0x000fea0003800000 */
.L_x_21142:
        /* <DEDUP_REMOVED lines=31> */
.L_x_21151:
[----:B------:R-:W-:Y:S05]  /*963a0*/  BSYNC B4 ;  /* 0x0000000000047941 */ /* 0x000fea0003800000 */
.L_x_21150:
[----:B------:R-:W-:Y:S05]  /*963b0*/  BRA `(.L_x_21149) ;  /* 0x0000000000047947 */ /* 0x000fea0003800000 */
.L_x_21148:
[----:B------:R-:W-:-:S11]  /*963c0*/  DADD R2, R62, -R8 ;  /* 0x000000003e027229 */ /* 0x000fd60000000808 */
.L_x_21149:
[----:B------:R-:W-:Y:S05]  /*963d0*/  BSYNC B3 ;  /* 0x0000000000037941 */ /* 0x000fea0003800000 */
.L_x_21147:
        /* <DEDUP_REMOVED lines=30> */
.L_x_21153:
[----:B------:R-:W-:Y:S05]  /*965c0*/  BSYNC B3 ;  /* 0x0000000000037941 */ /* 0x000fea0003800000 */
.L_x_21152:
        /* <DEDUP_REMOVED lines=86> */
.L_x_21154:
        /* <DEDUP_REMOVED lines=22> */
.L_x_21156:
[----:B------:R-:W-:Y:S05]  /*96c90*/  BSYNC B3 ;  /* 0x0000000000037941 */ /* 0x000fea0003800000 */
.L_x_21155:
        /* <DEDUP_REMOVED lines=30> */
.L_x_21141:
        /* <DEDUP_REMOVED lines=26> */
.L_x_21159:
[----:B------:R-:W-:Y:S05]  /*97020*/  BSYNC B3 ;  /* 0x0000000000037941 */ /* 0x000fea0003800000 */
.L_x_21158:
        /* <DEDUP_REMOVED lines=27> */
.L_x_21162:
[----:B------:R-:W-:Y:S05]  /*971e0*/  BSYNC B3 ;  /* 0x0000000000037941 */ /* 0x000fea0003800000 */
.L_x_21161:
        /* <DEDUP_REMOVED lines=30> */
.L_x_21160:
        /* <DEDUP_REMOVED lines=76> */
.L_x_21163:
[----:B------:R-:W-:Y:S01]  /*97890*/  IMAD.MOV.U32 R2, RZ, RZ, 0x0 ;  /* 0x00000000ff027424 */ /* 0x000fe200078e00ff */
[----:B------:R-:W-:Y:S01]  /*978a0*/  FSETP.NEU.FTZ.AND P0, PT, R5, RZ, PT ;  /* 0x000000ff0500720b */ /* 0x000fe20003f1d000 */
[----:B------:R-:W-:-:S06]  /*978b0*/  IMAD.MOV.U32 R3, RZ, RZ, 0x7ff00000 ;  /* 0x7ff00000ff037424 */ /* 0x000fcc00078e00ff */
[----:B------:R-:W-:-:S10]  /*978c0*/  DFMA R2, R4, R2, +INF ;  /* 0x7ff000000402742b */ /* 0x000fd40000000002 */
[----:B------:R-:W-:Y:S02]  /*978d0*/  FSEL R44, R2, RZ, P0 ;  /* 0x000000ff022c7208 */ /* 0x000fe40000000000 */
[----:B------:R-:W-:Y:S01]  /*978e0*/  FSEL R45, R3, -QNAN , P0 ;  /* 0xfff00000032d7808 */ /* 0x000fe20000000000 */
[----:B------:R-:W-:Y:S06]  /*978f0*/  BRA `(.L_x_21139) ;  /* 0x0000000400407947 */ /* 0x000fec0003800000 */
.L_x_21157:
        /* <DEDUP_REMOVED lines=26> */
.L_x_21165:
[----:B------:R-:W-:Y:S05]  /*97aa0*/  BSYNC B3 ;  /* 0x0000000000037941 */ /* 0x000fea0003800000 */
.L_x_21164:
        /* <DEDUP_REMOVED lines=21> */
.L_x_21167:
[----:B------:R-:W-:Y:S05]  /*97c00*/  BSYNC B3 ;  /* 0x0000000000037941 */ /* 0x000fea0003800000 */
.L_x_21166:
[----:B------:R-:W-:Y:S01]  /*97c10*/  MOV R44, R2 ;  /* 0x00000002002c7202 */ /* 0x000fe20000000f00 */
[----:B------:R-:W-:Y:S01]  /*97c20*/  IMAD.MOV.U32 R45, RZ, RZ, R3 ;  /* 0x000000ffff2d7224 */ /* 0x000fe200078e0003 */
[----:B------:R-:W-:Y:S06]  /*97c30*/  BRA `(.L_x_21139) ;  /* 0x0000000000707947 */ /* 0x000fec0003800000 */
.L_x_21140:
        /* <DEDUP_REMOVED lines=25> */
.L_x_21169:
[----:B------:R-:W-:Y:S05]  /*97dd0*/  BSYNC B3 ;  /* 0x0000000000037941 */ /* 0x000fea0003800000 */
.L_x_21168:
[----:B------:R-:W-:Y:S01]  /*97de0*/  IMAD.MOV.U32 R44, RZ, RZ, R4 ;  /* 0x000000ffff2c7224 */ /* 0x000fe200078e0004 */
[----:B------:R-:W-:-:S07]  /*97df0*/  MOV R45, R5 ;  /* 0x00000005002d7202 */ /* 0x000fce0000000f00 */
.L_x_21139:
[----:B------:R-:W-:Y:S05]  /*97e00*/  BSYNC B2 ;  /* 0x0000000000027941 */ /* 0x000fea0003800000 */
.L_x_21135:
        /* <DEDUP_REMOVED lines=25> */
.L_x_21174:
[----:B------:R-:W-:Y:S05]  /*97fa0*/  BSYNC B4 ;  /* 0x0000000000047941 */ /* 0x000fea0003800000 */
.L_x_21173:
        /* <DEDUP_REMOVED lines=49> */
.L_x_21176:
        /* <DEDUP_REMOVED lines=71> */
.L_x_21175:
        /* <DEDUP_REMOVED lines=37> */
.L_x_21185:
[----:B------:R-:W-:Y:S05]  /*98980*/  BSYNC B6 ;  /* 0x0000000000067941 */ /* 0x000fea0003800000 */
.L_x_21184:
[----:B------:R-:W-:Y:S02]  /*98990*/  IMAD.MOV.U32 R74, RZ, RZ, R2 ;  /* 0x000000ffff4a7224 */ /* 0x000fe400078e0002 */
[----:B------:R-:W-:Y:S01]  /*989a0*/  IMAD.MOV.U32 R75, RZ, RZ, R3 ;  /* 0x000000ffff4b7224 */ /* 0x000fe200078e0003 */
[----:B------:R-:W-:Y:S06]  /*989b0*/  BRA `(.L_x_21183) ;  /* 0x0000000000047947 */ /* 0x000fec0003800000 */
.L_x_21182:
[----:B------:R-:W-:-:S11]  /*989c0*/  DADD R74, -R68, R66 ;  /* 0x00000000444a7229 */ /* 0x000fd60000000142 */
.L_x_21183:
[----:B------:R-:W-:Y:S05]  /*989d0*/  BSYNC B5 ;  /* 0x0000000000057941 */ /* 0x000fea0003800000 */
.L_x_21181:
        /* <DEDUP_REMOVED lines=28> */
.L_x_21190:
[----:B------:R-:W-:Y:S05]  /*98ba0*/  BSYNC B6 ;  /* 0x0000000000067941 */ /* 0x000fea0003800000 */
.L_x_21189:
[----:B------:R-:W-:Y:S02]  /*98bb0*/  IMAD.MOV.U32 R50, RZ, RZ, R2 ;  /* 0x000000ffff327224 */ /* 0x000fe400078e0002 */
[----:B------:R-:W-:Y:S01]  /*98bc0*/  IMAD.MOV.U32 R51, RZ, RZ, R3 ;  /* 0x000000ffff337224 */ /* 0x000fe200078e0003 */
[----:B------:R-:W-:Y:S06]  /*98bd0*/  BRA `(.L_x_21188) ;  /* 0x0000000000047947 */ /* 0x000fec0003800000 */
.L_x_21187:
[----:B------:R-:W-:-:S11]  /*98be0*/  DADD R50, -R64, R62 ;  /* 0x0000000040327229 */ /* 0x000fd6000000013e */
.L_x_21188:
[----:B------:R-:W-:Y:S05]  /*98bf0*/  BSYNC B5 ;  /* 0x0000000000057941 */ /* 0x000fea0003800000 */
.L_x_21186:
        /* <DEDUP_REMOVED lines=30> */
.L_x_21192:
[----:B------:R-:W-:Y:S05]  /*98de0*/  BSYNC B5 ;  /* 0x0000000000057941 */ /* 0x000fea0003800000 */
.L_x_21191:
[----:B------:R-:W-:Y:S02]  /*98df0*/  IMAD.MOV.U32 R50, RZ, RZ, R4 ;  /* 0x000000ffff327224 */ /* 0x000fe400078e0004 */
[----:B------:R-:W-:Y:S01]  /*98e00*/  IMAD.MOV.U32 R51, RZ, RZ, R5 ;  /* 0x000000ffff337224 */ /* 0x000fe200078e0005 */
[----:B------:R-:W-:Y:S06]  /*98e10*/  BRA `(.L_x_21193) ;  /* 0x0000000800607947 */ /* 0x000fec0003800000 */
.L_x_21180:
        /* <DEDUP_REMOVED lines=30> */
.L_x_21196:
[----:B------:R-:W-:Y:S05]  /*99000*/  BSYNC B5 ;  /* 0x0000000000057941 */ /* 0x000fea0003800000 */
.L_x_21195:
[----:B------:R-:W-:Y:S02]  /*99010*/  IMAD.MOV.U32 R50, RZ, RZ, R4 ;  /* 0x000000ffff327224 */ /* 0x000fe400078e0004 */
[----:B------:R-:W-:Y:S01]  /*99020*/  IMAD.MOV.U32 R51, RZ, RZ, R5 ;  /* 0x000000ffff337224 */ /* 0x000fe200078e0005 */
[----:B------:R-:W-:Y:S06]  /*99030*/  BRA `(.L_x_21193) ;  /* 0x0000000400d87947 */ /* 0x000fec0003800000 */
.L_x_21194:
        /* <DEDUP_REMOVED lines=31> */
.L_x_21198:
[----:B------:R-:W-:Y:S05]  /*99230*/  BSYNC B5 ;  /* 0x0000000000057941 */ /* 0x000fea0003800000 */
.L_x_21197:
        /* <DEDUP_REMOVED lines=21> */
.L_x_21200:
[----:B------:R-:W-:Y:S05]  /*99390*/  BSYNC B5 ;  /* 0x0000000000057941 */ /* 0x000fea0003800000 */
.L_x_21199:
[----:B------:R-:W-:Y:S01]  /*993a0*/  DMUL R48, R48, 8.11296384146066816958e+31 ;  /* 0x4690000030307828 */ /* 0x000fe20000000000 */
[----:B------:R-:W-:Y:S02]  /*993b0*/  IMAD.MOV.U32 R50, RZ, RZ, R2 ;  /* 0x000000ffff327224 */ /* 0x000fe400078e0002 */
[----:B------:R-:W-:Y:S01]  /*993c0*/  IMAD.MOV.U32 R51, RZ, RZ, R3 ;  /* 0x000000ffff337224 */ /* 0x000fe200078e0003 */
[----:B------:R-:W-:Y:S07]  /*993d0*/  BRA `(.L_x_21193) ;  /* 0x0000000000f07947 */ /* 0x000fee0003800000 */
.L_x_21179:
        /* <DEDUP_REMOVED lines=27> */
.L_x_21202:
[----:B------:R-:W-:Y:S05]  /*99590*/  BSYNC B5 ;  /* 0x0000000000057941 */ /* 0x000fea0003800000 */
.L_x_21201:
        /* <DEDUP_REMOVED lines=30> */
.L_x_21204:
[----:B------:R-:W-:Y:S05]  /*99780*/  BSYNC B5 ;  /* 0x0000000000057941 */ /* 0x000fea0003800000 */
.L_x_21203:
[----:B------:R-:W-:-:S11]  /*99790*/  DMUL R50, R4, R56 ;  /* 0x0000003804327228 */ /* 0x000fd60000000000 */
.L_x_21193:
[----:B------:R-:W-:Y:S05]  /*997a0*/  BSYNC B4 ;  /* 0x0000000000047941 */ /* 0x000fea0003800000 */
.L_x_21178:
[----:B------:R-:W-:Y:S05]  /*997b0*/  BRA `(.L_x_21205) ;  /* 0x0000000000087947 */ /* 0x000fea0003800000 */
.L_x_21172:
[----:B------:R-:W-:Y:S02]  /*997c0*/  DMUL R50, R46, 9.00719925474099200000e+15 ;  /* 0x434000002e327828 */ /* 0x000fe40000000000 */
[----:B------:R-:W-:-:S11]  /*997d0*/  DMUL R48, R48, 9.00719925474099200000e+15 ;  /* 0x4340000030307828 */ /* 0x000fd60000000000 */
.L_x_21205:
[----:B------:R-:W-:Y:S05]  /*997e0*/  BSYNC B2 ;  /* 0x0000000000027941 */ /* 0x000fea0003800000 */
.L_x_21171:
        /* <DEDUP_REMOVED lines=28> */
.L_x_21207:
[----:B------:R-:W-:Y:S05]  /*999b0*/  BSYNC B2 ;  /* 0x0000000000027941 */ /* 0x000fea0003800000 */
.L_x_21206:
        /* <DEDUP_REMOVED lines=82> */
.L_x_21209:
[----:B------:R-:W-:Y:S02]  /*99ee0*/  FSEL R2, RZ, 3.37028055040000000000e+12, P1 ;  /* 0x54442d18ff027808 */ /* 0x000fe40000800000 */
[----:B------:R-:W-:-:S07]  /*99ef0*/  FSEL R3, RZ, 2.1426990032196044922, P1 ;  /* 0x400921fbff037808 */ /* 0x000fce0000800000 */
.L_x_21210:
[----:B------:R-:W-:Y:S05]  /*99f00*/  BSYNC B0 ;  /* 0x0000000000007941 */ /* 0x000fea0003800000 */
.L_x_21208:
[----:B------:R-:W-:Y:S01]  /*99f10*/  DADD R50, |R50|, |R48| ;  /* 0x0000000032327229 */ /* 0x000fe20000000630 */
[----:B------:R-:W-:-:S07]  /*99f20*/  LOP3.LUT R49, R3, 0x80000000, R49, 0xb8, !PT ;  /* 0x8000000003317812 */ /* 0x000fce00078eb831 */
[----:B------:R-:W-:-:S06]  /*99f30*/  DSETP.GTU.AND P0, PT, |R50|, +INF , PT ;  /* 0x7ff000003200742a */ /* 0x000fcc0003f0c200 */
[----:B------:R-:W-:Y:S02]  /*99f40*/  FSEL R2, R50, R2, P0 ;  /* 0x0000000232027208 */ /* 0x000fe40000000000 */
[----:B------:R-:W-:-:S07]  /*99f50*/  FSEL R3, R51, R49, P0 ;  /* 0x0000003133037208 */ /* 0x000fce0000000000 */
.L_x_21177:
[----:B------:R-:W-:Y:S05]  /*99f60*/  BSYNC B3 ;  /* 0x0000000000037941 */ /* 0x000fea0003800000 */
.L_x_21170:
[----:B------:R-:W-:Y:S01]  /*99f70*/  LOP3.LUT R47, R3, 0x80000000, R15, 0xb8, !PT ;  /* 0x80000000032f7812 */ /* 0x000fe200078eb80f */
[----:B------:R-:W-:Y:S01]  /*99f80*/  IMAD.MOV.U32 R46, RZ, RZ, R2 ;  /* 0x000000ffff2e7224 */ /* 0x000fe200078e0002 */
[----:B------:R-:W-:Y:S01]  /*99f90*/  LOP3.LUT R45, R45, 0x80000000, R13, 0xb8, !PT ;  /* 0x800000002d2d7812 */ /* 0x000fe200078eb80d */
[----:B------:R-:W-:Y:S06]  /*99fa0*/  BRA `(.L_x_21132) ;  /* 0x0000005800e87947 */ /* 0x000fec0003800000 */
.L_x_21134:
        /* <DEDUP_REMOVED lines=113> */
.L_x_21216:
[----:B------:R-:W-:Y:S05]  /*9a6c0*/  BSYNC B0 ;  /* 0x0000000000007941 */ /* 0x000fea0003800000 */
.L_x_21215:
        /* <DEDUP_REMOVED lines=8> */
.L_x_21218:
[----:B------:R-:W-:Y:S05]  /*9a750*/  BSYNC B3 ;  /* 0x0000000000037941 */ /* 0x000fea0003800000 */
.L_x_21217:
        /* <DEDUP_REMOVED lines=82> */
.L_x_21220:
[----:B------:R-:W-:-:S04]  /*9ac80*/  ISETP.GE.AND P0, PT, R47, RZ, PT ;  /* 0x000000ff2f00720c */ /* 0x000fc80003f06270 */
[----:B------:R-:W-:Y:S02]  /*9ac90*/  FSEL R6, RZ, 3.37028055040000000000e+12, P0 ;  /* 0x54442d18ff067808 */ /* 0x000fe40000000000 */
[----:B------:R-:W-:-:S07]  /*9aca0*/  FSEL R7, RZ, 2.1426990032196044922, P0 ;  /* 0x400921fbff077808 */ /* 0x000fce0000000000 */
.L_x_21221:
[----:B------:R-:W-:Y:S05]  /*9acb0*/  BSYNC B0 ;  /* 0x0000000000007941 */ /* 0x000fea0003800000 */
.L_x_21219:
[----:B------:R-:W-:Y:S01]  /*9acc0*/  DADD R2, |R12|, |R14| ;  /* 0x000000000c027229 */ /* 0x000fe2000000060e */
[----:B------:R-:W-:Y:S01]  /*9acd0*/  LOP3.LUT R45, R7, 0x80000000, R45, 0xb8, !PT ;  /* 0x80000000072d7812 */ /* 0x000fe200078eb82d */
[----:B------:R-:W-:-:S06]  /*9ace0*/  DMUL R62, R62, 0.5 ;  /* 0x3fe000003e3e7828 */ /* 0x000fcc0000000000 */
[----:B------:R-:W-:-:S06]  /*9acf0*/  DSETP.GTU.AND P0, PT, |R2|, +INF , PT ;  /* 0x7ff000000200742a */ /* 0x000fcc0003f0c200 */
[----:B------:R-:W-:Y:S02]  /*9ad00*/  FSEL R6, R2, R6, P0 ;  /* 0x0000000602067208 */ /* 0x000fe40000000000 */
[----:B------:R-:W-:Y:S01]  /*9ad10*/  FSEL R7, R3, R45, P0 ;  /* 0x0000002d03077208 */ /* 0x000fe20000000000 */
[----:B------:R-:W-:Y:S06]  /*9ad20*/  BRA `(.L_x_21222) ;  /* 0x0000004c00187947 */ /* 0x000fec0003800000 */
.L_x_21214:
        /* <DEDUP_REMOVED lines=135> */
.L_x_21224:
[----:B------:R-:W-:Y:S05]  /*9b5a0*/  BSYNC B0 ;  /* 0x0000000000007941 */ /* 0x000fea0003800000 */
.L_x_21223:
        /* <DEDUP_REMOVED lines=8> */
.L_x_21226:
[----:B------:R-:W-:Y:S05]  /*9b630*/  BSYNC B3 ;  /* 0x0000000000037941 */ /* 0x000fea0003800000 */
.L_x_21225:
        /* <DEDUP_REMOVED lines=82> */
.L_x_21228:
[----:B------:R-:W-:-:S04]  /*9bb60*/  ISETP.GE.AND P0, PT, R47, RZ, PT ;  /* 0x000000ff2f00720c */ /* 0x000fc80003f06270 */
[----:B------:R-:W-:Y:S02]  /*9bb70*/  FSEL R6, RZ, 3.37028055040000000000e+12, P0 ;  /* 0x54442d18ff067808 */ /* 0x000fe40000000000 */
[----:B------:R-:W-:-:S07]  /*9bb80*/  FSEL R7, RZ, 2.1426990032196044922, P0 ;  /* 0x400921fbff077808 */ /* 0x000fce0000000000 */
.L_x_21229:
[----:B------:R-:W-:Y:S05]  /*9bb90*/  BSYNC B0 ;  /* 0x0000000000007941 */ /* 0x000fea0003800000 */
.L_x_21227:
[----:B------:R-:W-:Y:S01]  /*9bba0*/  DADD R2, |R12|, |R14| ;  /* 0x000000000c027229 */ /* 0x000fe2000000060e */
[----:B------:R-:W-:-:S07]  /*9bbb0*/  LOP3.LUT R45, R7, 0x80000000, R45, 0xb8, !PT ;  /* 0x80000000072d7812 */ /* 0x000fce00078eb82d */
[----:B------:R-:W-:-:S06]  /*9bbc0*/  DSETP.GTU.AND P0, PT, |R2|, +INF , PT ;  /* 0x7ff000000200742a */ /* 0x000fcc0003f0c200 */
[----:B------:R-:W-:Y:S02]  /*9bbd0*/  FSEL R6, R2, R6, P0 ;  /* 0x0000000602067208 */ /* 0x000fe40000000000 */
[----:B------:R-:W-:Y:S01]  /*9bbe0*/  FSEL R7, R3, R45, P0 ;  /* 0x0000002d03077208 */ /* 0x000fe20000000000 */
[----:B------:R-:W-:Y:S06]  /*9bbf0*/  BRA `(.L_x_21222) ;  /* 0x0000003c00647947 */ /* 0x000fec0003800000 */
.L_x_21213:
        /* <DEDUP_REMOVED lines=23> */
.L_x_21231:
[----:B------:R-:W-:Y:S05]  /*9bd70*/  BSYNC B3 ;  /* 0x0000000000037941 */ /* 0x000fea0003800000 */
.L_x_21230:
        /* <DEDUP_REMOVED lines=26> */
.L_x_21233:
[----:B------:R-:W-:Y:S05]  /*9bf20*/  BSYNC B3 ;  /* 0x0000000000037941 */ /* 0x000fea0003800000 */
.L_x_21232:
        /* <DEDUP_REMOVED lines=136> */
.L_x_21235:
[----:B------:R-:W-:Y:S05]  /*9c7b0*/  BSYNC B0 ;  /* 0x0000000000007941 */ /* 0x000fea0003800000 */
.L_x_21234:
        /* <DEDUP_REMOVED lines=8> */
.L_x_21237:
[----:B------:R-:W-:Y:S05]  /*9c840*/  BSYNC B3 ;  /* 0x0000000000037941 */ /* 0x000fea0003800000 */
.L_x_21236:
        /* <DEDUP_REMOVED lines=82> */
.L_x_21239:
[----:B------:R-:W-:-:S04]  /*9cd70*/  ISETP.GE.AND P0, PT, R47, RZ, PT ;  /* 0x000000ff2f00720c */ /* 0x000fc80003f06270 */
[----:B------:R-:W-:Y:S02]  /*9cd80*/  FSEL R6, RZ, 3.37028055040000000000e+12, P0 ;  /* 0x54442d18ff067808 */ /* 0x000fe40000000000 */
[----:B------:R-:W-:-:S07]  /*9cd90*/  FSEL R7, RZ, 2.1426990032196044922, P0 ;  /* 0x400921fbff077808 */ /* 0x000fce0000000000 */
.L_x_21240:
[----:B------:R-:W-:Y:S05]  /*9cda0*/  BSYNC B0 ;  /* 0x0000000000007941 */ /* 0x000fea0003800000 */
.L_x_21238:
[----:B------:R-:W-:Y:S01]  /*9cdb0*/  DADD R2, |R12|, |R14| ;  /* 0x000000000c027229 */ /* 0x000fe2000000060e */
[----:B------:R-:W-:Y:S01]  /*9cdc0*/  LOP3.LUT R45, R7, 0x80000000, R45, 0xb8, !PT ;  /* 0x80000000072d7812 */ /* 0x000fe200078eb82d */
[----:B------:R-:W-:-:S06]  /*9cdd0*/  DADD R62, R62, 1 ;  /* 0x3ff000003e3e7429 */ /* 0x000fcc0000000000 */
[----:B------:R-:W-:-:S06]  /*9cde0*/  DSETP.GTU.AND P0, PT, |R2|, +INF , PT ;  /* 0x7ff000000200742a */ /* 0x000fcc0003f0c200 */
[----:B------:R-:W-:Y:S02]  /*9cdf0*/  FSEL R6, R2, R6, P0 ;  /* 0x0000000602067208 */ /* 0x000fe40000000000 */
[----:B------:R-:W-:Y:S01]  /*9ce00*/  FSEL R7, R3, R45, P0 ;  /* 0x0000002d03077208 */ /* 0x000fe20000000000 */
[----:B------:R-:W-:Y:S06]  /*9ce10*/  BRA `(.L_x_21222) ;  /* 0x0000002800dc7947 */ /* 0x000fec0003800000 */
.L_x_21212:
        /* <DEDUP_REMOVED lines=108> */
.L_x_21244:
[----:B------:R-:W-:Y:S05]  /*9d4e0*/  BSYNC B0 ;  /* 0x0000000000007941 */ /* 0x000fea0003800000 */
.L_x_21243:
        /* <DEDUP_REMOVED lines=8> */
.L_x_21246:
[----:B------:R-:W-:Y:S05]  /*9d570*/  BSYNC B3 ;  /* 0x0000000000037941 */ /* 0x000fea0003800000 */
.L_x_21245:
        /* <DEDUP_REMOVED lines=73> */
.L_x_21248:
[----:B------:R-:W-:Y:S05]  /*9da10*/  BSYNC B0 ;  /* 0x0000000000007941 */ /* 0x000fea0003800000 */
.L_x_21247:
[----:B------:R-:W-:Y:S01]  /*9da20*/  LOP3.LUT R3, R7, 0x80000000, R15, 0xb8, !PT ;  /* 0x8000000007037812 */ /* 0x000fe200078eb80f */
[----:B------:R-:W-:Y:S01]  /*9da30*/  DMUL R62, R62, 0.5 ;  /* 0x3fe000003e3e7828 */ /* 0x000fe20000000000 */
[----:B------:R-:W-:Y:S02]  /*9da40*/  FSEL R6, R4, R6, P0 ;  /* 0x0000000604067208 */ /* 0x000fe40000000000 */
[----:B------:R-:W-:Y:S01]  /*9da50*/  FSEL R7, R5, R3, P0 ;  /* 0x0000000305077208 */ /* 0x000fe20000000000 */
[----:B------:R-:W-:Y:S07]  /*9da60*/  BRA `(.L_x_21222) ;  /* 0x0000001c00c87947 */ /* 0x000fee0003800000 */
.L_x_21242:
        /* <DEDUP_REMOVED lines=135> */
.L_x_21250:
[----:B------:R-:W-:Y:S05]  /*9e2e0*/  BSYNC B0 ;  /* 0x0000000000007941 */ /* 0x000fea0003800000 */
.L_x_21249:
        /* <DEDUP_REMOVED lines=8> */
.L_x_21252:
[----:B------:R-:W-:Y:S05]  /*9e370*/  BSYNC B3 ;  /* 0x0000000000037941 */ /* 0x000fea0003800000 */
.L_x_21251:
        /* <DEDUP_REMOVED lines=73> */
.L_x_21254:
[----:B------:R-:W-:Y:S05]  /*9e810*/  BSYNC B0 ;  /* 0x0000000000007941 */ /* 0x000fea0003800000 */
.L_x_21253:
[----:B------:R-:W-:Y:S02]  /*9e820*/  LOP3.LUT R3, R7, 0x80000000, R15, 0xb8, !PT ;  /* 0x8000000007037812 */ /* 0x000fe400078eb80f */
[----:B------:R-:W-:Y:S02]  /*9e830*/  FSEL R6, R4, R6, P1 ;  /* 0x0000000604067208 */ /* 0x000fe40000800000 */
[----:B------:R-:W-:Y:S01]  /*9e840*/  FSEL R7, R5, R3, P1 ;  /* 0x0000000305077208 */ /* 0x000fe20000800000 */
[----:B------:R-:W-:Y:S06]  /*9e850*/  BRA `(.L_x_21222) ;  /* 0x00000010004c7947 */ /* 0x000fec0003800000 */
.L_x_21241:
        /* <DEDUP_REMOVED lines=23> */
.L_x_21256:
[----:B------:R-:W-:Y:S05]  /*9e9d0*/  BSYNC B3 ;  /* 0x0000000000037941 */ /* 0x000fea0003800000 */
.L_x_21255:
        /* <DEDUP_REMOVED lines=26> */
.L_x_21258:
[----:B------:R-:W-:Y:S05]  /*9eb80*/  BSYNC B3 ;  /* 0x0000000000037941 */ /* 0x000fea0003800000 */
.L_x_21257:
        /* <DEDUP_REMOVED lines=136> */
.L_x_21260:
[----:B------:R-:W-:Y:S05]  /*9f410*/  BSYNC B0 ;  /* 0x0000000000007941 */ /* 0x000fea0003800000 */
.L_x_21259:
        /* <DEDUP_REMOVED lines=8> */
.L_x_21262:
[----:B------:R-:W-:Y:S05]  /*9f4a0*/  BSYNC B3 ;  /* 0x0000000000037941 */ /* 0x000fea0003800000 */
.L_x_21261:
        /* <DEDUP_REMOVED lines=74> */
.L_x_21264:
[----:B------:R-:W-:Y:S05]  /*9f950*/  BSYNC B0 ;  /* 0x0000000000007941 */ /* 0x000fea0003800000 */
.L_x_21263:
[----:B------:R-:W-:Y:S02]  /*9f960*/  LOP3.LUT R3, R7, 0x80000000, R15, 0xb8, !PT ;  /* 0x8000000007037812 */ /* 0x000fe400078eb80f */
[----:B------:R-:W-:Y:S02]  /*9f970*/  FSEL R6, R4, R6, P1 ;  /* 0x0000000604067208 */ /* 0x000fe40000800000 */
[----:B------:R-:W-:-:S07]  /*9f980*/  FSEL R7, R5, R3, P1 ;  /* 0x0000000305077208 */ /* 0x000fce0000800000 */
.L_x_21222:
[----:B------:R-:W-:Y:S05]  /*9f990*/  BSYNC B2 ;  /* 0x0000000000027941 */ /* 0x000fea0003800000 */
.L_x_21211:
        /* <DEDUP_REMOVED lines=8> */
.L_x_21133:
        /* <DEDUP_REMOVED lines=19> */
.L_x_21132:
[----:B------:R-:W-:Y:S05]  /*9fb50*/  BSYNC B1 ;  /* 0x0000000000017941 */ /* 0x000fea0003800000 */
.L_x_21131:
        /* <DEDUP_REMOVED lines=152> */
.L_x_21272:
[----:B------:R-:W-:Y:S05]  /*a04e0*/  BSYNC B3 ;  /* 0x0000000000037941 */ /* 0x000fea0003800000 */
.L_x_21271:
        /* <DEDUP_REMOVED lines=82> */
.L_x_21270:
        /* <DEDUP_REMOVED lines=36> */
.L_x_21280:
[----:B------:R-:W-:Y:S05]  /*a0c50*/  BSYNC B4 ;  /* 0x0000000000047941 */ /* 0x000fea0003800000 */
.L_x_21279:
[----:B------:R-:W-:Y:S02]  /*a0c60*/  IMAD.MOV.U32 R48, RZ, RZ, R2 ;  /* 0x000000ffff307224 */ /* 0x000fe400078e0002 */
[----:B------:R-:W-:Y:S01]  /*a0c70*/  IMAD.MOV.U32 R49, RZ, RZ, R3 ;  /* 0x000000ffff317224 */ /* 0x000fe200078e0003 */
[----:B------:R-:W-:Y:S06]  /*a0c80*/  BRA `(.L_x_21278) ;  /* 0x0000000000047947 */ /* 0x000fec0003800000 */
.L_x_21277:
[----:B------:R-:W-:-:S11]  /*a0c90*/  DADD R48, -R66, R64 ;  /* 0x0000000042307229 */ /* 0x000fd60000000140 */
.L_x_21278:
[----:B------:R-:W-:Y:S05]  /*a0ca0*/  BSYNC B3 ;  /* 0x0000000000037941 */ /* 0x000fea0003800000 */
.L_x_21276:
        /* <DEDUP_REMOVED lines=31> */
.L_x_21285:
[----:B------:R-:W-:Y:S05]  /*a0ea0*/  BSYNC B4 ;  /* 0x0000000000047941 */ /* 0x000fea0003800000 */
.L_x_21284:
[----:B------:R-:W-:Y:S05]  /*a0eb0*/  BRA `(.L_x_21283) ;  /* 0x0000000000047947 */ /* 0x000fea0003800000 */
.L_x_21282:
[----:B------:R-:W-:-:S11]  /*a0ec0*/  DADD R2, R50, -R8 ;  /* 0x0000000032027229 */ /* 0x000fd60000000808 */
.L_x_21283:
[----:B------:R-:W-:Y:S05]  /*a0ed0*/  BSYNC B3 ;  /* 0x0000000000037941 */ /* 0x000fea0003800000 */
.L_x_21281:
        /* <DEDUP_REMOVED lines=30> */
.L_x_21287:
[----:B------:R-:W-:Y:S05]  /*a10c0*/  BSYNC B3 ;  /* 0x0000000000037941 */ /* 0x000fea0003800000 */
.L_x_21286:
        /* <DEDUP_REMOVED lines=86> */
.L_x_21288:
        /* <DEDUP_REMOVED lines=22> */
.L_x_21290:
[----:B------:R-:W-:Y:S05]  /*a1790*/  BSYNC B3 ;  /* 0x0000000000037941 */ /* 0x000fea0003800000 */
.L_x_21289:
        /* <DEDUP_REMOVED lines=30> */
.L_x_21275:
        /* <DEDUP_REMOVED lines=26> */
.L_x_21293:
[----:B------:R-:W-:Y:S05]  /*a1b20*/  BSYNC B3 ;  /* 0x0000000000037941 */ /* 0x000fea0003800000 */
.L_x_21292:
        /* <DEDUP_REMOVED lines=27> */
.L_x_21296:
[----:B------:R-:W-:Y:S05]  /*a1ce0*/  BSYNC B3 ;  /* 0x0000000000037941 */ /* 0x000fea0003800000 */
.L_x_21295:
        /* <DEDUP_REMOVED lines=30> */
.L_x_21294:
        /* <DEDUP_REMOVED lines=76> */
.L_x_21297:
[----:B------:R-:W-:Y:S01]  /*a2390*/  IMAD.MOV.U32 R2, RZ, RZ, 0x0 ;  /* 0x00000000ff027424 */ /* 0x000fe200078e00ff */
[----:B------:R-:W-:Y:S01]  /*a23a0*/  FSETP.NEU.FTZ.AND P0, PT, R5, RZ, PT ;  /* 0x000000ff0500720b */ /* 0x000fe20003f1d000 */
[----:B------:R-:W-:-:S06]  /*a23b0*/  IMAD.MOV.U32 R3, RZ, RZ, 0x7ff00000 ;  /* 0x7ff00000ff037424 */ /* 0x000fcc00078e00ff */
[----:B------:R-:W-:-:S10]  /*a23c0*/  DFMA R2, R4, R2, +INF ;  /* 0x7ff000000402742b */ /* 0x000fd40000000002 */
[----:B------:R-:W-:Y:S02]  /*a23d0*/  FSEL R48, R2, RZ, P0 ;  /* 0x000000ff02307208 */ /* 0x000fe40000000000 */
[----:B------:R-:W-:Y:S01]  /*a23e0*/  FSEL R49, R3, -QNAN , P0 ;  /* 0xfff0000003317808 */ /* 0x000fe20000000000 */
[----:B------:R-:W-:Y:S06]  /*a23f0*/  BRA `(.L_x_21273) ;  /* 0x0000000400447947 */ /* 0x000fec0003800000 */
.L_x_21291:
        /* <DEDUP_REMOVED lines=25> */
[----:B------:R-:W-:Y:S05]  /*a2590*/  CALL.REL.NOINC `($__internal_34_$__cuda_sm20_dsqrt_rn_f64_mediumpath_v1) ;  /* 0x0000008800c07944 */ /* 0x000fea0003c00000 */
[----:B------:R-:W-:-:S07]  /*a25a0*/  IMAD.MOV.U32 R5, RZ, RZ, R3 ;  /* 0x000000ffff057224 */ /* 0x000fce00078e0003 */
.L_x_21299:
[----:B------:R-:W-:Y:S05]  /*a25b0*/  BSYNC B3 ;  /* 0x0000000000037941 */ /* 0x000fea0003800000 */
.L_x_21298:
        /* <DEDUP_REMOVED lines=21> */
.L_x_21301:
[----:B------:R-:W-:Y:S05]  /*a2710*/  BSYNC B3 ;  /* 0x0000000000037941 */ /* 0x000fea0003800000 */
.L_x_21300:
[----:B------:R-:W-:Y:S02]  /*a2720*/  IMAD.MOV.U32 R48, RZ, RZ, R2 ;  /* 0x000000ffff307224 */ /* 0x000fe400078e0002 */
[----:B------:R-:W-:Y:S01]  /*a2730*/  IMAD.MOV.U32 R49, RZ, RZ, R3 ;  /* 0x000000ffff317224 */ /* 0x000fe200078e0003 */
[----:B------:R-:W-:Y:S06]  /*a2740*/  BRA `(.L_x_21273) ;  /* 0x0000000000707947 */ /* 0x000fec0003800000 */
.L_x_21274:
        /* <DEDUP_REMOVED lines=25> */
.L_x_21303:
[----:B------:R-:W-:Y:S05]  /*a28e0*/  BSYNC B3 ;  /* 0x0000000000037941 */ /* 0x000fea0003800000 */
.L_x_21302:
[----:B------:R-:W-:Y:S02]  /*a28f0*/  IMAD.MOV.U32 R48, RZ, RZ, R4 ;  /* 0x000000ffff307224 */ /* 0x000fe400078e0004 */
[----:B------:R-:W-:-:S07]  /*a2900*/  IMAD.MOV.U32 R49, RZ, RZ, R5 ;  /* 0x000000ffff317224 */ /* 0x000fce00078e0005 */
.L_x_21273:
[----:B------:R-:W-:Y:S05]  /*a2910*/  BSYNC B2 ;  /* 0x0000000000027941 */ /* 0x000fea0003800000 */
.L_x_21269:
        /* <DEDUP_REMOVED lines=25> */
.L_x_21308:
[----:B------:R-:W-:Y:S05]  /*a2ab0*/  BSYNC B4 ;  /* 0x0000000000047941 */ /* 0x000fea0003800000 */
.L_x_21307:
        /* <DEDUP_REMOVED lines=49> */
.L_x_21310:
        /* <DEDUP_REMOVED lines=71> */
.L_x_21309:
        /* <DEDUP_REMOVED lines=37> */
.L_x_21319:
[----:B------:R-:W-:Y:S05]  /*a3490*/  BSYNC B6 ;  /* 0x0000000000067941 */ /* 0x000fea0003800000 */
.L_x_21318:
[----:B------:R-:W-:Y:S02]  /*a34a0*/  IMAD.MOV.U32 R68, RZ, RZ, R2 ;  /* 0x000000ffff447224 */ /* 0x000fe400078e0002 */
[----:B------:R-:W-:Y:S01]  /*a34b0*/  IMAD.MOV.U32 R69, RZ, RZ, R3 ;  /* 0x000000ffff457224 */ /* 0x000fe200078e0003 */
[----:B------:R-:W-:Y:S06]  /*a34c0*/  BRA `(.L_x_21317) ;  /* 0x0000000000047947 */ /* 0x000fec0003800000 */
.L_x_21316:
[----:B------:R-:W-:-:S11]  /*a34d0*/  DADD R68, -R66, R64 ;  /* 0x0000000042447229 */ /* 0x000fd60000000140 */
.L_x_21317:
[----:B------:R-:W-:Y:S05]  /*a34e0*/  BSYNC B5 ;  /* 0x0000000000057941 */ /* 0x000fea0003800000 */
.L_x_21315:
        /* <DEDUP_REMOVED lines=28> */
.L_x_21324:
[----:B------:R-:W-:Y:S05]  /*a36b0*/  BSYNC B6 ;  /* 0x0000000000067941 */ /* 0x000fea0003800000 */
.L_x_21323:
[----:B------:R-:W-:Y:S02]  /*a36c0*/  IMAD.MOV.U32 R14, RZ, RZ, R2 ;  /* 0x000000ffff0e7224 */ /* 0x000fe400078e0002 */
[----:B------:R-:W-:Y:S01]  /*a36d0*/  IMAD.MOV.U32 R15, RZ, RZ, R3 ;  /* 0x000000ffff0f7224 */ /* 0x000fe200078e0003 */
[----:B------:R-:W-:Y:S06]  /*a36e0*/  BRA `(.L_x_21322) ;  /* 0x0000000000047947 */ /* 0x000fec0003800000 */
.L_x_21321:
[----:B------:R-:W-:-:S11]  /*a36f0*/  DADD R14, -R62, R50 ;  /* 0x000000003e0e7229 */ /* 0x000fd60000000132 */
.L_x_21322:
[----:B------:R-:W-:Y:S05]  /*a3700*/  BSYNC B5 ;  /* 0x0000000000057941 */ /* 0x000fea0003800000 */
.L_x_21320:
        /* <DEDUP_REMOVED lines=30> */
.L_x_21326:
[----:B------:R-:W-:Y:S05]  /*a38f0*/  BSYNC B5 ;  /* 0x0000000000057941 */ /* 0x000fea0003800000 */
.L_x_21325:
[----:B------:R-:W-:Y:S02]  /*a3900*/  IMAD.MOV.U32 R14, RZ, RZ, R4 ;  /* 0x000000ffff0e7224 */ /* 0x000fe400078e0004 */
[----:B------:R-:W-:Y:S01]  /*a3910*/  IMAD.MOV.U32 R15, RZ, RZ, R5 ;  /* 0x000000ffff0f7224 */ /* 0x000fe200078e0005 */
[----:B------:R-:W-:Y:S06]  /*a3920*/  BRA `(.L_x_21327) ;  /* 0x0000000800607947 */ /* 0x000fec0003800000 */
.L_x_21314:
        /* <DEDUP_REMOVED lines=30> */
.L_x_21330:
[----:B------:R-:W-:Y:S05]  /*a3b10*/  BSYNC B5 ;  /* 0x0000000000057941 */ /* 0x000fea0003800000 */
.L_x_21329:
[----:B------:R-:W-:Y:S02]  /*a3b20*/  IMAD.MOV.U32 R14, RZ, RZ, R4 ;  /* 0x000000ffff0e7224 */ /* 0x000fe400078e0004 */
[----:B------:R-:W-:Y:S01]  /*a3b30*/  IMAD.MOV.U32 R15, RZ, RZ, R5 ;  /* 0x000000ffff0f7224 */ /* 0x000fe200078e0005 */
[----:B------:R-:W-:Y:S06]  /*a3b40*/  BRA `(.L_x_21327) ;  /* 0x0000000400d87947 */ /* 0x000fec0003800000 */
.L_x_21328:
        /* <DEDUP_REMOVED lines=31> */
.L_x_21332:
[----:B------:R-:W-:Y:S05]  /*a3d40*/  BSYNC B5 ;  /* 0x0000000000057941 */ /* 0x000fea0003800000 */
.L_x_21331:
        /* <DEDUP_REMOVED lines=21> */
.L_x_21334:
[----:B------:R-:W-:Y:S05]  /*a3ea0*/  BSYNC B5 ;  /* 0x0000000000057941 */ /* 0x000fea0003800000 */
.L_x_21333:
[----:B------:R-:W-:Y:S01]  /*a3eb0*/  DMUL R12, R12, 8.11296384146066816958e+31 ;  /* 0x469000000c0c7828 */ /* 0x000fe20000000000 */
[----:B------:R-:W-:Y:S02]  /*a3ec0*/  IMAD.MOV.U32 R14, RZ, RZ, R2 ;  /* 0x000000ffff0e7224 */ /* 0x000fe400078e0002 */
[----:B------:R-:W-:Y:S01]  /*a3ed0*/  IMAD.MOV.U32 R15, RZ, RZ, R3 ;  /* 0x000000ffff0f7224 */ /* 0x000fe200078e0003 */
[----:B------:R-:W-:Y:S07]  /*a3ee0*/  BRA `(.L_x_21327) ;  /* 0x0000000000f07947 */ /* 0x000fee0003800000 */
.L_x_21313:
        /* <DEDUP_REMOVED lines=27> */
.L_x_21336:
[----:B------:R-:W-:Y:S05]  /*a40a0*/  BSYNC B5 ;  /* 0x0000000000057941 */ /* 0x000fea0003800000 */
.L_x_21335:
        /* <DEDUP_REMOVED lines=30> */
.L_x_21338:
[----:B------:R-:W-:Y:S05]  /*a4290*/  BSYNC B5 ;  /* 0x0000000000057941 */ /* 0x000fea0003800000 */
.L_x_21337:
[----:B------:R-:W-:-:S11]  /*a42a0*/  DMUL R14, R4, R50 ;  /* 0x00000032040e7228 */ /* 0x000fd60000000000 */
.L_x_21327:
[----:B------:R-:W-:Y:S05]  /*a42b0*/  BSYNC B4 ;  /* 0x0000000000047941 */ /* 0x000fea0003800000 */
.L_x_21312:
[----:B------:R-:W-:Y:S05]  /*a42c0*/  BRA `(.L_x_21339) ;  /* 0x0000000000087947 */ /* 0x000fea0003800000 */
.L_x_21306:
[----:B------:R-:W-:Y:S02]  /*a42d0*/  DMUL R14, R10, 9.00719925474099200000e+15 ;  /* 0x434000000a0e7828 */ /* 0x000fe40000000000 */
[----:B------:R-:W-:-:S11]  /*a42e0*/  DMUL R12, R12, 9.00719925474099200000e+15 ;  /* 0x434000000c0c7828 */ /* 0x000fd60000000000 */
.L_x_21339:
[----:B------:R-:W-:Y:S05]  /*a42f0*/  BSYNC B2 ;  /* 0x0000000000027941 */ /* 0x000fea0003800000 */
.L_x_21305:
        /* <DEDUP_REMOVED lines=28> */
.L_x_21341:
[----:B------:R-:W-:Y:S05]  /*a44c0*/  BSYNC B2 ;  /* 0x0000000000027941 */ /* 0x000fea0003800000 */
.L_x_21340:
        /* <DEDUP_REMOVED lines=82> */
.L_x_21343:
[----:B------:R-:W-:Y:S02]  /*a49f0*/  FSEL R2, RZ, 3.37028055040000000000e+12, P1 ;  /* 0x54442d18ff027808 */ /* 0x000fe40000800000 */
[----:B------:R-:W-:-:S07]  /*a4a00*/  FSEL R3, RZ, 2.1426990032196044922, P1 ;  /* 0x400921fbff037808 */ /* 0x000fce0000800000 */
.L_x_21344:
[----:B------:R-:W-:Y:S05]  /*a4a10*/  BSYNC B0 ;  /* 0x0000000000007941 */ /* 0x000fea0003800000 */
.L_x_21342:
[----:B------:R-:W-:Y:S01]  /*a4a20*/  DADD R14, |R14|, |R12| ;  /* 0x000000000e0e7229 */ /* 0x000fe2000000060c */
[----:B------:R-:W-:-:S07]  /*a4a30*/  LOP3.LUT R13, R3, 0x80000000, R13, 0xb8, !PT ;  /* 0x80000000030d7812 */ /* 0x000fce00078eb80d */
[----:B------:R-:W-:-:S06]  /*a4a40*/  DSETP.GTU.AND P0, PT, |R14|, +INF , PT ;  /* 0x7ff000000e00742a */ /* 0x000fcc0003f0c200 */
[----:B------:R-:W-:Y:S02]  /*a4a50*/  FSEL R2, R14, R2, P0 ;  /* 0x000000020e027208 */ /* 0x000fe40000000000 */
[----:B------:R-:W-:-:S07]  /*a4a60*/  FSEL R3, R15, R13, P0 ;  /* 0x0000000d0f037208 */ /* 0x000fce0000000000 */
.L_x_21311:
[----:B------:R-:W-:Y:S05]  /*a4a70*/  BSYNC B3 ;  /* 0x0000000000037941 */ /* 0x000fea0003800000 */
.L_x_21304:
[----:B------:R-:W-:Y:S01]  /*a4a80*/  LOP3.LUT R11, R3, 0x80000000, R43, 0xb8, !PT ;  /* 0x80000000030b7812 */ /* 0x000fe200078eb82b */
[----:B------:R-:W-:Y:S01]  /*a4a90*/  IMAD.MOV.U32 R8, RZ, RZ, R48 ;  /* 0x000000ffff087224 */ /* 0x000fe200078e0030 */
[----:B------:R-:W-:Y:S02]  /*a4aa0*/  LOP3.LUT R9, R49, 0x80000000, R41, 0xb8, !PT ;  /* 0x8000000031097812 */ /* 0x000fe400078eb829 */
[----:B------:R-:W-:Y:S01]  /*a4ab0*/  MOV R10, R2 ;  /* 0x00000002000a7202 */ /* 0x000fe20000000f00 */
[----:B------:R-:W-:Y:S06]  /*a4ac0*/  BRA `(.L_x_21266) ;  /* 0x0000005800e47947 */ /* 0x000fec0003800000 */
.L_x_21268:
        /* <DEDUP_REMOVED lines=112> */
.L_x_21350:
[----:B------:R-:W-:Y:S05]  /*a51d0*/  BSYNC B0 ;  /* 0x0000000000007941 */ /* 0x000fea0003800000 */
.L_x_21349:
        /* <DEDUP_REMOVED lines=8> */
.L_x_21352:
[----:B------:R-:W-:Y:S05]  /*a5260*/  BSYNC B3 ;  /* 0x0000000000037941 */ /* 0x000fea0003800000 */
.L_x_21351:
        /* <DEDUP_REMOVED lines=82> */
.L_x_21354:
[----:B------:R-:W-:-:S04]  /*a5790*/  ISETP.GE.AND P0, PT, R13, RZ, PT ;  /* 0x000000ff0d00720c */ /* 0x000fc80003f06270 */
[----:B------:R-:W-:Y:S02]  /*a57a0*/  FSEL R6, RZ, 3.37028055040000000000e+12, P0 ;  /* 0x54442d18ff067808 */ /* 0x000fe40000000000 */
[----:B------:R-:W-:-:S07]  /*a57b0*/  FSEL R7, RZ, 2.1426990032196044922, P0 ;  /* 0x400921fbff077808 */ /* 0x000fce0000000000 */
.L_x_21355:
[----:B------:R-:W-:Y:S05]  /*a57c0*/  BSYNC B0 ;  /* 0x0000000000007941 */ /* 0x000fea0003800000 */
.L_x_21353:
[----:B------:R-:W-:Y:S01]  /*a57d0*/  DADD R2, |R40|, |R42| ;  /* 0x0000000028027229 */ /* 0x000fe2000000062a */
[----:B------:R-:W-:Y:S01]  /*a57e0*/  LOP3.LUT R11, R7, 0x80000000, R11, 0xb8, !PT ;  /* 0x80000000070b7812 */ /* 0x000fe200078eb80b */
[----:B------:R-:W-:-:S06]  /*a57f0*/  DMUL R48, R48, 0.5 ;  /* 0x3fe0000030307828 */ /* 0x000fcc0000000000 */
[----:B------:R-:W-:-:S06]  /*a5800*/  DSETP.GTU.AND P0, PT, |R2|, +INF , PT ;  /* 0x7ff000000200742a */ /* 0x000fcc0003f0c200 */
[----:B------:R-:W-:Y:S02]  /*a5810*/  FSEL R6, R2, R6, P0 ;  /* 0x0000000602067208 */ /* 0x000fe40000000000 */
[----:B------:R-:W-:Y:S01]  /*a5820*/  FSEL R7, R3, R11, P0 ;  /* 0x0000000b03077208 */ /* 0x000fe20000000000 */
[----:B------:R-:W-:Y:S06]  /*a5830*/  BRA `(.L_x_21356) ;  /* 0x0000004c00187947 */ /* 0x000fec0003800000 */
.L_x_21348:
        /* <DEDUP_REMOVED lines=135> */
.L_x_21358:
[----:B------:R-:W-:Y:S05]  /*a60b0*/  BSYNC B0 ;  /* 0x0000000000007941 */ /* 0x000fea0003800000 */
.L_x_21357:
        /* <DEDUP_REMOVED lines=8> */
.L_x_21360:
[----:B------:R-:W-:Y:S05]  /*a6140*/  BSYNC B3 ;  /* 0x0000000000037941 */ /* 0x000fea0003800000 */
.L_x_21359:
        /* <DEDUP_REMOVED lines=82> */
.L_x_21362:
[----:B------:R-:W-:-:S04]  /*a6670*/  ISETP.GE.AND P0, PT, R13, RZ, PT ;  /* 0x000000ff0d00720c */ /* 0x000fc80003f06270 */
[----:B------:R-:W-:Y:S02]  /*a6680*/  FSEL R6, RZ, 3.37028055040000000000e+12, P0 ;  /* 0x54442d18ff067808 */ /* 0x000fe40000000000 */
[----:B------:R-:W-:-:S07]  /*a6690*/  FSEL R7, RZ, 2.1426990032196044922, P0 ;  /* 0x400921fbff077808 */ /* 0x000fce0000000000 */
.L_x_21363:
[----:B------:R-:W-:Y:S05]  /*a66a0*/  BSYNC B0 ;  /* 0x0000000000007941 */ /* 0x000fea0003800000 */
.L_x_21361:
[----:B------:R-:W-:Y:S01]  /*a66b0*/  DADD R2, |R40|, |R42| ;  /* 0x0000000028027229 */ /* 0x000fe2000000062a */
[----:B------:R-:W-:-:S07]  /*a66c0*/  LOP3.LUT R11, R7, 0x80000000, R11, 0xb8, !PT ;  /* 0x80000000070b7812 */ /* 0x000fce00078eb80b */
[----:B------:R-:W-:-:S06]  /*a66d0*/  DSETP.GTU.AND P0, PT, |R2|, +INF , PT ;  /* 0x7ff000000200742a */ /* 0x000fcc0003f0c200 */
[----:B------:R-:W-:Y:S02]  /*a66e0*/  FSEL R6, R2, R6, P0 ;  /* 0x0000000602067208 */ /* 0x000fe40000000000 */
[----:B------:R-:W-:Y:S01]  /*a66f0*/  FSEL R7, R3, R11, P0 ;  /* 0x0000000b03077208 */ /* 0x000fe20000000000 */
[----:B------:R-:W-:Y:S06]  /*a6700*/  BRA `(.L_x_21356) ;  /* 0x0000003c00647947 */ /* 0x000fec0003800000 */
.L_x_21347:
        /* <DEDUP_REMOVED lines=23> */
.L_x_21365:
[----:B------:R-:W-:Y:S05]  /*a6880*/  BSYNC B3 ;  /* 0x0000000000037941 */ /* 0x000fea0003800000 */
.L_x_21364:
        /* <DEDUP_REMOVED lines=26> */
.L_x_21367:
[----:B------:R-:W-:Y:S05]  /*a6a30*/  BSYNC B3 ;  /* 0x0000000000037941 */ /* 0x000fea0003800000 */
.L_x_21366:
        /* <DEDUP_REMOVED lines=136> */
.L_x_21369:
[----:B------:R-:W-:Y:S05]  /*a72c0*/  BSYNC B0 ;  /* 0x0000000000007941 */ /* 0x000fea0003800000 */
.L_x_21368:
        /* <DEDUP_REMOVED lines=8> */
.L_x_21371:
[----:B------:R-:W-:Y:S05]  /*a7350*/  BSYNC B3 ;  /* 0x0000000000037941 */ /* 0x000fea0003800000 */
.L_x_21370:
        /* <DEDUP_REMOVED lines=82> */
.L_x_21373:
[----:B------:R-:W-:-:S04]  /*a7880*/  ISETP.GE.AND P0, PT, R13, RZ, PT ;  /* 0x000000ff0d00720c */ /* 0x000fc80003f06270 */
[----:B------:R-:W-:Y:S02]  /*a7890*/  FSEL R6, RZ, 3.37028055040000000000e+12, P0 ;  /* 0x54442d18ff067808 */ /* 0x000fe40000000000 */
[----:B------:R-:W-:-:S07]  /*a78a0*/  FSEL R7, RZ, 2.1426990032196044922, P0 ;  /* 0x400921fbff077808 */ /* 0x000fce0000000000 */
.L_x_21374:
[----:B------:R-:W-:Y:S05]  /*a78b0*/  BSYNC B0 ;  /* 0x0000000000007941 */ /* 0x000fea0003800000 */
.L_x_21372:
[----:B------:R-:W-:Y:S01]  /*a78c0*/  DADD R2, |R40|, |R42| ;  /* 0x0000000028027229 */ /* 0x000fe2000000062a */
[----:B------:R-:W-:Y:S01]  /*a78d0*/  LOP3.LUT R11, R7, 0x80000000, R11, 0xb8, !PT ;  /* 0x80000000070b7812 */ /* 0x000fe200078eb80b */
[----:B------:R-:W-:-:S06]  /*a78e0*/  DADD R48, R48, 1 ;  /* 0x3ff0000030307429 */ /* 0x000fcc0000000000 */
[----:B------:R-:W-:-:S06]  /*a78f0*/  DSETP.GTU.AND P0, PT, |R2|, +INF , PT ;  /* 0x7ff000000200742a */ /* 0x000fcc0003f0c200 */
[----:B------:R-:W-:Y:S02]  /*a7900*/  FSEL R6, R2, R6, P0 ;  /* 0x0000000602067208 */ /* 0x000fe40000000000 */
[----:B------:R-:W-:Y:S01]  /*a7910*/  FSEL R7, R3, R11, P0 ;  /* 0x0000000b03077208 */ /* 0x000fe20000000000 */
[----:B------:R-:W-:Y:S06]  /*a7920*/  BRA `(.L_x_21356) ;  /* 0x0000002800dc7947 */ /* 0x000fec0003800000 */
.L_x_21346:
        /* <DEDUP_REMOVED lines=108> */
.L_x_21378:
[----:B------:R-:W-:Y:S05]  /*a7ff0*/  BSYNC B0 ;  /* 0x0000000000007941 */ /* 0x000fea0003800000 */
.L_x_21377:
        /* <DEDUP_REMOVED lines=8> */
.L_x_21380:
[----:B------:R-:W-:Y:S05]  /*a8080*/  BSYNC B3 ;  /* 0x0000000000037941 */ /* 0x000fea0003800000 */
.L_x_21379:
        /* <DEDUP_REMOVED lines=73> */
.L_x_21382:
[----:B------:R-:W-:Y:S05]  /*a8520*/  BSYNC B0 ;  /* 0x0000000000007941 */ /* 0x000fea0003800000 */
.L_x_21381:
[----:B------:R-:W-:Y:S01]  /*a8530*/  LOP3.LUT R3, R7, 0x80000000, R43, 0xb8, !PT ;  /* 0x8000000007037812 */ /* 0x000fe200078eb82b */
[----:B------:R-:W-:Y:S01]  /*a8540*/  DMUL R48, R48, 0.5 ;  /* 0x3fe0000030307828 */ /* 0x000fe20000000000 */
[----:B------:R-:W-:Y:S02]  /*a8550*/  FSEL R6, R4, R6, P0 ;  /* 0x0000000604067208 */ /* 0x000fe40000000000 */
[----:B------:R-:W-:Y:S01]  /*a8560*/  FSEL R7, R5, R3, P0 ;  /* 0x0000000305077208 */ /* 0x000fe20000000000 */
[----:B------:R-:W-:Y:S07]  /*a8570*/  BRA `(.L_x_21356) ;  /* 0x0000001c00c87947 */ /* 0x000fee0003800000 */
.L_x_21376:
        /* <DEDUP_REMOVED lines=135> */
.L_x_21384:
[----:B------:R-:W-:Y:S05]  /*a8df0*/  BSYNC B0 ;  /* 0x0000000000007941 */ /* 0x000fea0003800000 */
.L_x_21383:
        /* <DEDUP_REMOVED lines=8> */
.L_x_21386:
[----:B------:R-:W-:Y:S05]  /*a8e80*/  BSYNC B3 ;  /* 0x0000000000037941 */ /* 0x000fea0003800000 */
.L_x_21385:
        /* <DEDUP_REMOVED lines=73> */
.L_x_21388:
[----:B------:R-:W-:Y:S05]  /*a9320*/  BSYNC B0 ;  /* 0x0000000000007941 */ /* 0x000fea0003800000 */
.L_x_21387:
[----:B------:R-:W-:Y:S02]  /*a9330*/  LOP3.LUT R3, R7, 0x80000000, R43, 0xb8, !PT ;  /* 0x8000000007037812 */ /* 0x000fe400078eb82b */
[----:B------:R-:W-:Y:S02]  /*a9340*/  FSEL R6, R4, R6, P1 ;  /* 0x0000000604067208 */ /* 0x000fe40000800000 */
[----:B------:R-:W-:Y:S01]  /*a9350*/  FSEL R7, R5, R3, P1 ;  /* 0x0000000305077208 */ /* 0x000fe20000800000 */
[----:B------:R-:W-:Y:S06]  /*a9360*/  BRA `(.L_x_21356) ;  /* 0x00000010004c7947 */ /* 0x000fec0003800000 */
.L_x_21375:
        /* <DEDUP_REMOVED lines=23> */
.L_x_21390:
[----:B------:R-:W-:Y:S05]  /*a94e0*/  BSYNC B3 ;  /* 0x0000000000037941 */ /* 0x000fea0003800000 */
.L_x_21389:
        /* <DEDUP_REMOVED lines=26> */
.L_x_21392:
[----:B------:R-:W-:Y:S05]  /*a9690*/  BSYNC B3 ;  /* 0x0000000000037941 */ /* 0x000fea0003800000 */
.L_x_21391:
        /* <DEDUP_REMOVED lines=136> */
.L_x_21394:
[----:B------:R-:W-:Y:S05]  /*a9f20*/  BSYNC B0 ;  /* 0x0000000000007941 */ /* 0x000fea0003800000 */
.L_x_21393:
        /* <DEDUP_REMOVED lines=8> */
.L_x_21396:
[----:B------:R-:W-:Y:S05]  /*a9fb0*/  BSYNC B3 ;  /* 0x0000000000037941 */ /* 0x000fea0003800000 */
.L_x_21395:
        /* <DEDUP_REMOVED lines=74> */
.L_x_21398:
[----:B------:R-:W-:Y:S05]  /*aa460*/  BSYNC B0 ;  /* 0x0000000000007941 */ /* 0x000fea0003800000 */
.L_x_21397:
[----:B------:R-:W-:Y:S02]  /*aa470*/  LOP3.LUT R3, R7, 0x80000000, R43, 0xb8, !PT ;  /* 0x8000000007037812 */ /* 0x000fe400078eb82b */
[----:B------:R-:W-:Y:S02]  /*aa480*/  FSEL R6, R4, R6, P1 ;  /* 0x0000000604067208 */ /* 0x000fe40000800000 */
[----:B------:R-:W-:-:S07]  /*aa490*/  FSEL R7, R5, R3, P1 ;  /* 0x0000000305077208 */ /* 0x000fce0000800000 */
.L_x_21356:
[----:B------:R-:W-:Y:S05]  /*aa4a0*/  BSYNC B2 ;  /* 0x0000000000027941 */ /* 0x000fea0003800000 */
.L_x_21345:
        /* <DEDUP_REMOVED lines=8> */
.L_x_21267:
        /* <DEDUP_REMOVED lines=19> */
.L_x_21266:
[----:B------:R-:W-:Y:S05]  /*aa660*/  BSYNC B1 ;  /* 0x0000000000017941 */ /* 0x000fea0003800000 */
.L_x_21265:
        /* <DEDUP_REMOVED lines=24> */
.L_x_21401:
[----:B------:R-:W-:-:S13]  /*aa7f0*/  ISETP.GE.AND P0, PT, R4, R53, PT ;  /* 0x000000350400720c */ /* 0x000fda0003f06270 */
[----:B------:R-:W-:Y:S05]  /*aa800*/  @P0 BRA `(.L_x_21403) ;  /* 0x0000000000300947 */ /* 0x000fea0003800000 */
[----:B01----:R-:W0:Y:S01]  /*aa810*/  LDC.64 R2, c[0x0][0x218] ;  /* 0x00008600ff027b82 */ /* 0x003e220000000a00 */
[----:B------:R-:W-:Y:S02]  /*aa820*/  IMAD.IADD R5, R0, 0x1, R4 ;  /* 0x0000000100057824 */ /* 0x000fe400078e0204 */
[----:B------:R-:W-:Y:S02]  /*aa830*/  VIADD R4, R4, 0x80 ;  /* 0x0000008004047836 */ /* 0x000fe40000000000 */
[----:B0-----:R-:W-:-:S05]  /*aa840*/  IMAD.WIDE.U32 R2, R5, 0x10, R2 ;  /* 0x0000001005027825 */ /* 0x001fca00078e0002 */
[----:B------:R1:W-:Y:S02]  /*aa850*/  STG.E.128 desc[UR6][R2.64], R24 ;  /* 0x0000001802007986 */ /* 0x0003e4000c101d06 */
.L_x_21402:
[----:B------:R-:W-:-:S13]  /*aa860*/  ISETP.GE.AND P0, PT, R4, R53, PT ;  /* 0x000000350400720c */ /* 0x000fda0003f06270 */
[----:B------:R-:W-:Y:S05]  /*aa870*/  @P0 BRA `(.L_x_21404) ;  /* 0x0000000000340947 */ /* 0x000fea0003800000 */
[----:B01----:R-:W0:Y:S01]  /*aa880*/  LDC.64 R2, c[0x0][0x218] ;  /* 0x00008600ff027b82 */ /* 0x003e220000000a00 */
[----:B------:R-:W-:Y:S02]  /*aa890*/  IMAD.IADD R5, R0, 0x1, R4 ;  /* 0x0000000100057824 */ /* 0x000fe400078e0204 */
[----:B------:R-:W-:Y:S02]  /*aa8a0*/  VIADD R4, R4, 0x80 ;  /* 0x0000008004047836 */ /* 0x000fe40000000000 */
[----:B0-----:R-:W-:-:S05]  /*aa8b0*/  IMAD.WIDE.U32 R2, R5, 0x10, R2 ;  /* 0x0000001005027825 */ /* 0x001fca00078e0002 */
[----:B------:R2:W-:Y:S02]  /*aa8c0*/  STG.E.128 desc[UR6][R2.64], R20 ;  /* 0x0000001402007986 */ /* 0x0005e4000c101d06 */
.L_x_21403:
        /* <DEDUP_REMOVED lines=8> */
.L_x_21404:
[----:B------:R-:W-:Y:S05]  /*aa950*/  BSYNC B1 ;  /* 0x0000000000017941 */ /* 0x000fea0003800000 */
.L_x_21400:
[----:B------:R-:W-:-:S13]  /*aa960*/  ISETP.GE.AND P0, PT, R4, R53, PT ;  /* 0x000000350400720c */ /* 0x000fda0003f06270 */
[----:B012---:R-:W0:Y:S01]  /*aa970*/  @!P0 LDC.64 R2, c[0x0][0x218] ;  /* 0x00008600ff028b82 */ /* 0x007e220000000a00 */
[----:B------:R-:W-:Y:S01]  /*aa980*/  @!P0 IADD3 R5, R0, R4, RZ ;  /* 0x0000000400058210 */ /* 0x000fe20007ffe0ff */
[----:B------:R-:W-:-:S04]  /*aa990*/  @!P0 VIADD R4, R4, 0x80 ;  /* 0x0000008004048836 */ /* 0x000fc80000000000 */
[----:B0-----:R-:W-:-:S05]  /*aa9a0*/  @!P0 IMAD.WIDE.U32 R2, R5, 0x10, R2 ;  /* 0x0000001005028825 */ /* 0x001fca00078e0002 */
[----:B------:R3:W-:Y:S02]  /*aa9b0*/  @!P0 STG.E.128 desc[UR6][R2.64], R44 ;  /* 0x0000002c02008986 */ /* 0x0007e4000c101d06 */
.L_x_21405:
[----:B------:R-:W-:Y:S05]  /*aa9c0*/  BSYNC B0 ;  /* 0x0000000000007941 */ /* 0x000fea0003800000 */
.L_x_21399:
        /* <DEDUP_REMOVED lines=8> */
        .weak           $__internal_33_$__cuda_sm20_div_rn_f64_full
        .type           $__internal_33_$__cuda_sm20_div_rn_f64_full,@function
        .size           $__internal_33_$__cuda_sm20_div_rn_f64_full,($__internal_34_$__cuda_sm20_dsqrt_rn_f64_mediumpath_v1 - $__internal_33_$__cuda_sm20_div_rn_f64_full)
$__internal_33_$__cuda_sm20_div_rn_f64_full:
        /* <DEDUP_REMOVED lines=72> */
.L_x_21407:
        /* <DEDUP_REMOVED lines=17> */
.L_x_21410:
[----:B------:R-:W-:Y:S01]  /*aafe0*/  LOP3.LUT R3, R9, 0x80000, RZ, 0xfc, !PT ;  /* 0x0008000009037812 */ /* 0x000fe200078efcff */
[----:B------:R-:W-:-:S04]  /*aaff0*/  IMAD.MOV.U32 R70, RZ, RZ, R8 ;  /* 0x000000ffff467224 */ /* 0x000fc800078e0008 */
[----:B------:R-:W-:Y:S01]  /*ab000*/  IMAD.MOV.U32 R71, RZ, RZ, R3 ;  /* 0x000000ffff477224 */ /* 0x000fe200078e0003 */
[----:B------:R-:W-:Y:S06]  /*ab010*/  BRA `(.L_x_21408) ;  /* 0x00000000000c7947 */ /* 0x000fec0003800000 */
.L_x_21409:
[----:B------:R-:W-:Y:S01]  /*ab020*/  LOP3.LUT R3, R59, 0x80000, RZ, 0xfc, !PT ;  /* 0x000800003b037812 */ /* 0x000fe200078efcff */
[----:B------:R-:W-:-:S04]  /*ab030*/  IMAD.MOV.U32 R70, RZ, RZ, R58 ;  /* 0x000000ffff467224 */ /* 0x000fc800078e003a */
[----:B------:R-:W-:-:S07]  /*ab040*/  IMAD.MOV.U32 R71, RZ, RZ, R3 ;  /* 0x000000ffff477224 */ /* 0x000fce00078e0003 */
.L_x_21408:
[----:B------:R-:W-:Y:S05]  /*ab050*/  BSYNC B0 ;  /* 0x0000000000007941 */ /* 0x000fea0003800000 */
.L_x_21406:
[----:B------:R-:W-:Y:S01]  /*ab060*/  HFMA2.MMA R5, -RZ, RZ, 0, 0 ;  /* 0x00000000ff057435 */ /* 0x000fe200000001ff */
[----:B------:R-:W-:Y:S02]  /*ab070*/  IMAD.MOV.U32 R2, RZ, RZ, R70 ;  /* 0x000000ffff027224 */ /* 0x000fe400078e0046 */
[----:B------:R-:W-:-:S03]  /*ab080*/  IMAD.MOV.U32 R3, RZ, RZ, R71 ;  /* 0x000000ffff037224 */ /* 0x000fc600078e0047 */
[----:B------:R-:W-:Y:S05]  /*ab090*/  RET.REL.NODEC R4 `(_ZN2at6native29vectorized_elementwise_kernelILi8EZZZNS0_17asinh_kernel_cudaERNS_18TensorIteratorBaseEENKUlvE_clEvENKUlvE_clEvEUlN3c107complexIdEEE_St5arrayIPcLm2EEEEviT0_T1_) ;  /* 0xfffff54c04d87950 */ /* 0x000fea0003c3ffff */
        .weak           $__internal_34_$__cuda_sm20_dsqrt_rn_f64_mediumpath_v1
        .type           $__internal_34_$__cuda_sm20_dsqrt_rn_f64_mediumpath_v1,@function
        .size           $__internal_34_$__cuda_sm20_dsqrt_rn_f64_mediumpath_v1,(.L_x_21450 - $__internal_34_$__cuda_sm20_dsqrt_rn_f64_mediumpath_v1)
$__internal_34_$__cuda_sm20_dsqrt_rn_f64_mediumpath_v1:
        /* <DEDUP_REMOVED lines=12> */
.L_x_21412:
        /* <DEDUP_REMOVED lines=24> */
.L_x_21414:
[----:B------:R-:W-:-:S11]  /*ab2e0*/  DADD R4, R54, R54 ;  /* 0x0000000036047229 */ /* 0x000fd60000000036 */
.L_x_21413:
[----:B------:R-:W-:Y:S05]  /*ab2f0*/  BSYNC B0 ;  /* 0x0000000000007941 */ /* 0x000fea0003800000 */
.L_x_21411:
[----:B------:R-:W-:Y:S02]  /*ab300*/  IMAD.MOV.U32 R6, RZ, RZ, R2 ;  /* 0x000000ffff067224 */ /* 0x000fe400078e0002 */
[----:B------:R-:W-:Y:S02]  /*ab310*/  IMAD.MOV.U32 R7, RZ, RZ, 0x0 ;  /* 0x00000000ff077424 */ /* 0x000fe400078e00ff */
[----:B------:R-:W-:Y:S02]  /*ab320*/  IMAD.MOV.U32 R3, RZ, RZ, R5 ;  /* 0x000000ffff037224 */ /* 0x000fe400078e0005 */
[----:B------:R-:W-:Y:S05]  /*ab330*/  RET.REL.NODEC R6 `(_ZN2at6native29vectorized_elementwise_kernelILi8EZZZNS0_17asinh_kernel_cudaERNS_18TensorIteratorBaseEENKUlvE_clEvENKUlvE_clEvEUlN3c107complexIdEEE_St5arrayIPcLm2EEEEviT0_T1_) ;  /* 0xfffff54c06307950 */ /* 0x000fea0003c3ffff */
.L_x_21415:
        /* <DEDUP_REMOVED lines=12> */
.L_x_21450:


//--------------------- .nv.global.init           --------------------------
	.section	.nv.global.init,"aw",@progbits
.nv.global.init:
	.type		$str$6,@object
	.size		$str$6,(__unnamed_11 - $str$6)
$str$6:
        /*0000*/ 	.byte	0x66, 0x61, 0x6c, 0x73, 0x65, 0x00
	.type		__unnamed_11,@object
	.size		__unnamed_11,(__unnamed_3 - __unnamed_11)
__unnamed_11:
        /*0006*/ 	.byte	0x66, 0x65, 0x74, 0x63, 0x68, 0x5f, 0x61, 0x6e, 0x64, 0x5f, 0x63, 0x61, 0x73, 0x74, 0x00
	.type		__unnamed_3,@object
	.size		__unnamed_3,(__unnamed_7 - __unnamed_3)
__unnamed_3:
        /*0015*/ 	.byte	0x66, 0x65, 0x74, 0x63, 0x68, 0x5f, 0x61, 0x6e, 0x64, 0x5f, 0x63, 0x61, 0x73, 0x74, 0x00
	.type		__unnamed_7,@object
	.size		__unnamed_7,(__unnamed_9 - __unnamed_7)
__unnamed_7:
        /*0024*/ 	.byte	0x66, 0x65, 0x74, 0x63, 0x68, 0x5f, 0x61, 0x6e, 0x64, 0x5f, 0x63, 0x61, 0x73, 0x74, 0x00
	.type		__unnamed_9,@object
	.size		__unnamed_9,(__unnamed_1 - __unnamed_9)
__unnamed_9:
        /*0033*/ 	.byte	0x66, 0x65, 0x74, 0x63, 0x68, 0x5f, 0x61, 0x6e, 0x64, 0x5f, 0x63, 0x61, 0x73, 0x74, 0x00
	.type		__unnamed_1,@object
	.size		__unnamed_1,(__unnamed_13 - __unnamed_1)
__unnamed_1:
        /*0042*/ 	.byte	0x66, 0x65, 0x74, 0x63, 0x68, 0x5f, 0x61, 0x6e, 0x64, 0x5f, 0x63, 0x61, 0x73, 0x74, 0x00
	.type		__unnamed_13,@object
	.size		__unnamed_13,(__unnamed_5 - __unnamed_13)
__unnamed_13:
        /*0051*/ 	.byte	0x66, 0x65, 0x74, 0x63, 0x68, 0x5f, 0x61, 0x6e, 0x64, 0x5f, 0x63, 0x61, 0x73, 0x74, 0x00
	.type		__unnamed_5,@object
	.size		__unnamed_5,(__unnamed_12 - __unnamed_5)
__unnamed_5:
        /*0060*/ 	.byte	0x66, 0x65, 0x74, 0x63, 0x68, 0x5f, 0x61, 0x6e, 0x64, 0x5f, 0x63, 0x61, 0x73, 0x74, 0x00
	.type		__unnamed_12,@object
	.size		__unnamed_12,(__unnamed_4 - __unnamed_12)
__unnamed_12:
        /*006f*/ 	.byte	0x63, 0x61, 0x73, 0x74, 0x5f, 0x61, 0x6e, 0x64, 0x5f, 0x73, 0x74, 0x6f, 0x72, 0x65, 0x00
	.type		__unnamed_4,@object
	.size		__unnamed_4,(__unnamed_8 - __unnamed_4)
__unnamed_4:
        /*007e*/ 	.byte	0x63, 0x61, 0x73, 0x74, 0x5f, 0x61, 0x6e, 0x64, 0x5f, 0x73, 0x74, 0x6f, 0x72, 0x65, 0x00
	.type		__unnamed_8,@object
	.size		__unnamed_8,(__unnamed_10 - __unnamed_8)
__unnamed_8:
        /*008d*/ 	.byte	0x63, 0x61, 0x73, 0x74, 0x5f, 0x61, 0x6e, 0x64, 0x5f, 0x73, 0x74, 0x6f, 0x72, 0x65, 0x00
	.type		__unnamed_10,@object
	.size		__unnamed_10,(__unnamed_2 - __unnamed_10)
__unnamed_10:
        /*009c*/ 	.byte	0x63, 0x61, 0x73, 0x74, 0x5f, 0x61, 0x6e, 0x64, 0x5f, 0x73, 0x74, 0x6f, 0x72, 0x65, 0x00
	.type		__unnamed_2,@object
	.size		__unnamed_2,(__unnamed_14 - __unnamed_2)
__unnamed_2:
        /*00ab*/ 	.byte	0x63, 0x61, 0x73, 0x74, 0x5f, 0x61, 0x6e, 0x64, 0x5f, 0x73, 0x74, 0x6f, 0x72, 0x65, 0x00
	.type		__unnamed_14,@object
	.size		__unnamed_14,(__unnamed_6 - __unnamed_14)
__unnamed_14:
        /*00ba*/ 	.byte	0x63, 0x61, 0x73, 0x74, 0x5f, 0x61, 0x6e, 0x64, 0x5f, 0x73, 0x74, 0x6f, 0x72, 0x65, 0x00
	.type		__unnamed_6,@object
	.size		__unnamed_6,($str$7 - __unnamed_6)
__unnamed_6:
        /*00c9*/ 	.byte	0x63, 0x61, 0x73, 0x74, 0x5f, 0x61, 0x6e, 0x64, 0x5f, 0x73, 0x74, 0x6f, 0x72, 0x65, 0x00
	.type		$str$7,@object
	.size		$str$7,(.L_43 - $str$7)
$str$7:
        /*00d8*/ 	.byte	0x2f, 0x72, 0x6f, 0x6f, 0x74, 0x2f, 0x2e, 0x70, 0x79, 0x65, 0x6e, 0x76, 0x2f, 0x76, 0x65, 0x72
        /*00e8*/ 	.byte	0x73, 0x69, 0x6f, 0x6e, 0x73, 0x2f, 0x33, 0x2e, 0x31, 0x33, 0x2e, 0x31, 0x32, 0x2f, 0x6c, 0x69
        /*00f8*/ 	.byte	0x62, 0x2f, 0x70, 0x79, 0x74, 0x68, 0x6f, 0x6e, 0x33, 0x2e, 0x31, 0x33, 0x2f, 0x73, 0x69, 0x74
        /*0108*/ 	.byte	0x65, 0x2d, 0x70, 0x61, 0x63, 0x6b, 0x61, 0x67, 0x65, 0x73, 0x2f, 0x74, 0x6f, 0x72, 0x63, 0x68
        /*0118*/ 	.byte	0x2f, 0x69, 0x6e, 0x63, 0x6c, 0x75, 0x64, 0x65, 0x2f, 0x63, 0x31, 0x30, 0x2f, 0x63, 0x6f, 0x72
        /*0128*/ 	.byte	0x65, 0x2f, 0x44, 0x79, 0x6e, 0x61, 0x6d, 0x69, 0x63, 0x43, 0x61, 0x73, 0x74, 0x2e, 0x68, 0x00
.L_43:


//--------------------- .nv.shared.reserved.0     --------------------------
	.section	.nv.shared.reserved.0,"aw",@nobits
	.weak		__nv_reservedSMEM_offset_0_alias
	.size		__nv_reservedSMEM_offset_0_alias, 0, 0
	.other		__nv_reservedSMEM_offset_0_alias,@"STO_CUDA_RESERVED_SHARED STV_DEFAULT"
__nv_reservedSMEM_offset_0_alias:
	.zero		0


//--------------------- .nv.global                --------------------------
	.section	.nv.global,"aw",@nobits
.nv.global:
	.type		_ZN59_INTERNAL_918acfc9_28_UnaryGeometricAsinhKernel_cu_70db38914cuda3std3__48in_placeE,@object
	.size		_ZN59_INTERNAL_918acfc9_28_UnaryGeometricAsinhKernel_cu_70db38914cuda3std3__48in_placeE,(_ZN59_INTERNAL_918acfc9_28_UnaryGeometricAsinhKernel_cu_70db38914cuda3std6ranges3__45__cpo8distanceE - _ZN59_INTERNAL_918acfc9_28_UnaryGeometricAsinhKernel_cu_70db38914cuda3std3__48in_placeE)
_ZN59_INTERNAL_918acfc9_28_UnaryGeometricAsinhKernel_cu_70db38914cuda3std3__48in_placeE:
	.zero		1
	.type		_ZN59_INTERNAL_918acfc9_28_UnaryGeometricAsinhKernel_cu_70db38914cuda3std6ranges3__45__cpo8distanceE,@object
	.size		_ZN59_INTERNAL_918acfc9_28_UnaryGeometricAsinhKernel_cu_70db38914cuda3std6ranges3__45__cpo8distanceE,(_ZN59_INTERNAL_918acfc9_28_UnaryGeometricAsinhKernel_cu_70db38914cuda3std3__45__cpo6cbeginE - _ZN59_INTERNAL_918acfc9_28_UnaryGeometricAsinhKernel_cu_70db38914cuda3std6ranges3__45__cpo8distanceE)
_ZN59_INTERNAL_918acfc9_28_UnaryGeometricAsinhKernel_cu_70db38914cuda3std6ranges3__45__cpo8distanceE:
	.zero		1
	.type		_ZN59_INTERNAL_918acfc9_28_UnaryGeometricAsinhKernel_cu_70db38914cuda3std3__45__cpo6cbeginE,@object
	.size		_ZN59_INTERNAL_918acfc9_28_UnaryGeometricAsinhKernel_cu_70db38914cuda3std3__45__cpo6cbeginE,(_ZN59_INTERNAL_918acfc9_28_UnaryGeometricAsinhKernel_cu_70db38914cuda3std6ranges3__45__cpo7advanceE - _ZN59_INTERNAL_918acfc9_28_UnaryGeometricAsinhKernel_cu_70db38914cuda3std3__45__cpo6cbeginE)
_ZN59_INTERNAL_918acfc9_28_UnaryGeometricAsinhKernel_cu_70db38914cuda3std3__45__cpo6cbeginE:
	.zero		1
	.type		_ZN59_INTERNAL_918acfc9_28_UnaryGeometricAsinhKernel_cu_70db38914cuda3std6ranges3__45__cpo7advanceE,@object
	.size		_ZN59_INTERNAL_918acfc9_28_UnaryGeometricAsinhKernel_cu_70db38914cuda3std6ranges3__45__cpo7advanceE,(_ZN59_INTERNAL_918acfc9_28_UnaryGeometricAsinhKernel_cu_70db38914cuda3std3__45__cpo7crbeginE - _ZN59_INTERNAL_918acfc9_28_UnaryGeometricAsinhKernel_cu_70db38914cuda3std6ranges3__45__cpo7advanceE)
_ZN59_INTERNAL_918acfc9_28_UnaryGeometricAsinhKernel_cu_70db38914cuda3std6ranges3__45__cpo7advanceE:
	.zero		1
	.type		_ZN59_INTERNAL_918acfc9_28_UnaryGeometricAsinhKernel_cu_70db38914cuda3std3__45__cpo7crbeginE,@object
	.size		_ZN59_INTERNAL_918acfc9_28_UnaryGeometricAsinhKernel_cu_70db38914cuda3std3__45__cpo7crbeginE,(_ZN59_INTERNAL_918acfc9_28_UnaryGeometricAsinhKernel_cu_70db38914cuda3std6ranges3__45__cpo4dataE - _ZN59_INTERNAL_918acfc9_28_UnaryGeometricAsinhKernel_cu_70db38914cuda3std3__45__cpo7crbeginE)
_ZN59_INTERNAL_918acfc9_28_UnaryGeometricAsinhKernel_cu_70db38914cuda3std3__45__cpo7crbeginE:
	.zero		1
	.type		_ZN59_INTERNAL_918acfc9_28_UnaryGeometricAsinhKernel_cu_70db38914cuda3std6ranges3__45__cpo4dataE,@object
	.size		_ZN59_INTERNAL_918acfc9_28_UnaryGeometricAsinhKernel_cu_70db38914cuda3std6ranges3__45__cpo4dataE,(_ZN59_INTERNAL_918acfc9_28_UnaryGeometricAsinhKernel_cu_70db38914cuda3std6ranges3__45__cpo5beginE - _ZN59_INTERNAL_918acfc9_28_UnaryGeometricAsinhKernel_cu_70db38914cuda3std6ranges3__45__cpo4dataE)
_ZN59_INTERNAL_918acfc9_28_UnaryGeometricAsinhKernel_cu_70db38914cuda3std6ranges3__45__cpo4dataE:
	.zero		1
	.type		_ZN59_INTERNAL_918acfc9_28_UnaryGeometricAsinhKernel_cu_70db38914cuda3std6ranges3__45__cpo5beginE,@object
	.size		_ZN59_INTERNAL_918acfc9_28_UnaryGeometricAsinhKernel_cu_70db38914cuda3std6ranges3__45__cpo5beginE,(_ZN59_INTERNAL_918acfc9_28_UnaryGeometricAsinhKernel_cu_70db38914cuda3std3__461_GLOBAL__N__918acfc9_28_UnaryGeometricAsinhKernel_cu_70db38916ignoreE - _ZN59_INTERNAL_918acfc9_28_UnaryGeometricAsinhKernel_cu_70db38914cuda3std6ranges3__45__cpo5beginE)
_ZN59_INTERNAL_918acfc9_28_UnaryGeometricAsinhKernel_cu_70db38914cuda3std6ranges3__45__cpo5beginE:
	.zero		1
	.type		_ZN59_INTERNAL_918acfc9_28_UnaryGeometricAsinhKernel_cu_70db38914cuda3std3__461_GLOBAL__N__918acfc9_28_UnaryGeometricAsinhKernel_cu_70db38916ignoreE,@object
	.size		_ZN59_INTERNAL_918acfc9_28_UnaryGeometricAsinhKernel_cu_70db38914cuda3std3__461_GLOBAL__N__918acfc9_28_UnaryGeometricAsinhKernel_cu_70db38916ignoreE,(_ZN59_INTERNAL_918acfc9_28_UnaryGeometricAsinhKernel_cu_70db38914cuda3std6ranges3__45__cpo4sizeE - _ZN59_INTERNAL_918acfc9_28_UnaryGeometricAsinhKernel_cu_70db38914cuda3std3__461_GLOBAL__N__918acfc9_28_UnaryGeometricAsinhKernel_cu_70db38916ignoreE)
_ZN59_INTERNAL_918acfc9_28_UnaryGeometricAsinhKernel_cu_70db38914cuda3std3__461_GLOBAL__N__918acfc9_28_UnaryGeometricAsinhKernel_cu_70db38916ignoreE:
	.zero		1
	.type		_ZN59_INTERNAL_918acfc9_28_UnaryGeometricAsinhKernel_cu_70db38914cuda3std6ranges3__45__cpo4sizeE,@object
	.size		_ZN59_INTERNAL_918acfc9_28_UnaryGeometricAsinhKernel_cu_70db38914cuda3std6ranges3__45__cpo4sizeE,(_ZN59_INTERNAL_918acfc9_28_UnaryGeometricAsinhKernel_cu_70db38914cuda3std3__45__cpo5beginE - _ZN59_INTERNAL_918acfc9_28_UnaryGeometricAsinhKernel_cu_70db38914cuda3std6ranges3__45__cpo4sizeE)
_ZN59_INTERNAL_918acfc9_28_UnaryGeometricAsinhKernel_cu_70db38914cuda3std6ranges3__45__cpo4sizeE:
	.zero		1
	.type		_ZN59_INTERNAL_918acfc9_28_UnaryGeometricAsinhKernel_cu_70db38914cuda3std3__45__cpo5beginE,@object
	.size		_ZN59_INTERNAL_918acfc9_28_UnaryGeometricAsinhKernel_cu_70db38914cuda3std3__45__cpo5beginE,(_ZN59_INTERNAL_918acfc9_28_UnaryGeometricAsinhKernel_cu_70db38914cuda3std6ranges3__45__cpo6cbeginE - _ZN59_INTERNAL_918acfc9_28_UnaryGeometricAsinhKernel_cu_70db38914cuda3std3__45__cpo5beginE)
_ZN59_INTERNAL_918acfc9_28_UnaryGeometricAsinhKernel_cu_70db38914cuda3std3__45__cpo5beginE:
	.zero		1
	.type		_ZN59_INTERNAL_918acfc9_28_UnaryGeometricAsinhKernel_cu_70db38914cuda3std6ranges3__45__cpo6cbeginE,@object
	.size		_ZN59_INTERNAL_918acfc9_28_UnaryGeometricAsinhKernel_cu_70db38914cuda3std6ranges3__45__cpo6cbeginE,(_ZN59_INTERNAL_918acfc9_28_UnaryGeometricAsinhKernel_cu_70db38914cuda3std3__45__cpo6rbeginE - _ZN59_INTERNAL_918acfc9_28_UnaryGeometricAsinhKernel_cu_70db38914cuda3std6ranges3__45__cpo6cbeginE)
_ZN59_INTERNAL_918acfc9_28_UnaryGeometricAsinhKernel_cu_70db38914cuda3std6ranges3__45__cpo6cbeginE:
	.zero		1
	.type		_ZN59_INTERNAL_918acfc9_28_UnaryGeometricAsinhKernel_cu_70db38914cuda3std3__45__cpo6rbeginE,@object
	.size		_ZN59_INTERNAL_918acfc9_28_UnaryGeometricAsinhKernel_cu_70db38914cuda3std3__45__cpo6rbeginE,(_ZN59_INTERNAL_918acfc9_28_UnaryGeometricAsinhKernel_cu_70db38914cuda3std6ranges3__45__cpo4nextE - _ZN59_INTERNAL_918acfc9_28_UnaryGeometricAsinhKernel_cu_70db38914cuda3std3__45__cpo6rbeginE)
_ZN59_INTERNAL_918acfc9_28_UnaryGeometricAsinhKernel_cu_70db38914cuda3std3__45__cpo6rbeginE:
	.zero		1
	.type		_ZN59_INTERNAL_918acfc9_28_UnaryGeometricAsinhKernel_cu_70db38914cuda3std6ranges3__45__cpo4nextE,@object
	.size		_ZN59_INTERNAL_918acfc9_28_UnaryGeometricAsinhKernel_cu_70db38914cuda3std6ranges3__45__cpo4nextE,(_ZN59_INTERNAL_918acfc9_28_UnaryGeometricAsinhKernel_cu_70db38914cuda3std6ranges3__45__cpo4swapE - _ZN59_INTERNAL_918acfc9_28_UnaryGeometricAsinhKernel_cu_70db38914cuda3std6ranges3__45__cpo4nextE)
_ZN59_INTERNAL_918acfc9_28_UnaryGeometricAsinhKernel_cu_70db38914cuda3std6ranges3__45__cpo4nextE:
	.zero		1
	.type		_ZN59_INTERNAL_918acfc9_28_UnaryGeometricAsinhKernel_cu_70db38914cuda3std6ranges3__45__cpo4swapE,@object
	.size		_ZN59_INTERNAL_918acfc9_28_UnaryGeometricAsinhKernel_cu_70db38914cuda3std6ranges3__45__cpo4swapE,(_ZN59_INTERNAL_918acfc9_28_UnaryGeometricAsinhKernel_cu_70db38914cuda3std3__420unreachable_sentinelE - _ZN59_INTERNAL_918acfc9_28_UnaryGeometricAsinhKernel_cu_70db38914cuda3std6ranges3__45__cpo4swapE)
_ZN59_INTERNAL_918acfc9_28_UnaryGeometricAsinhKernel_cu_70db38914cuda3std6ranges3__45__cpo4swapE:
	.zero		1
	.type		_ZN59_INTERNAL_918acfc9_28_UnaryGeometricAsinhKernel_cu_70db38914cuda3std3__420unreachable_sentinelE,@object
	.size		_ZN59_INTERNAL_918acfc9_28_UnaryGeometricAsinhKernel_cu_70db38914cuda3std3__420unreachable_sentinelE,(_ZN59_INTERNAL_918acfc9_28_UnaryGeometricAsinhKernel_cu_70db38916thrust23THRUST_300001_SM_900_NS6system6detail10sequential3seqE - _ZN59_INTERNAL_918acfc9_28_UnaryGeometricAsinhKernel_cu_70db38914cuda3std3__420unreachable_sentinelE)
_ZN59_INTERNAL_918acfc9_28_UnaryGeometricAsinhKernel_cu_70db38914cuda3std3__420unreachable_sentinelE:
	.zero		1
	.type		_ZN59_INTERNAL_918acfc9_28_UnaryGeometricAsinhKernel_cu_70db38916thrust23THRUST_300001_SM_900_NS6system6detail10sequential3seqE,@object
	.size		_ZN59_INTERNAL_918acfc9_28_UnaryGeometricAsinhKernel_cu_70db38916thrust23THRUST_300001_SM_900_NS6system6detail10sequential3seqE,(_ZN59_INTERNAL_918acfc9_28_UnaryGeometricAsinhKernel_cu_70db38914cuda3std3__45__cpo4cendE - _ZN59_INTERNAL_918acfc9_28_UnaryGeometricAsinhKernel_cu_70db38916thrust23THRUST_300001_SM_900_NS6system6detail10sequential3seqE)
_ZN59_INTERNAL_918acfc9_28_UnaryGeometricAsinhKernel_cu_70db38916thrust23THRUST_300001_SM_900_NS6system6detail10sequential3seqE:
	.zero		1
	.type		_ZN59_INTERNAL_918acfc9_28_UnaryGeometricAsinhKernel_cu_70db38914cuda3std3__45__cpo4cendE,@object
	.size		_ZN59_INTERNAL_918acfc9_28_UnaryGeometricAsinhKernel_cu_70db38914cuda3std3__45__cpo4cendE,(_ZN59_INTERNAL_918acfc9_28_UnaryGeometricAsinhKernel_cu_70db38914cuda3std6ranges3__45__cpo9iter_swapE - _ZN59_INTERNAL_918acfc9_28_UnaryGeometricAsinhKernel_cu_70db38914cuda3std3__45__cpo4cendE)
_ZN59_INTERNAL_918acfc9_28_UnaryGeometricAsinhKernel_cu_70db38914cuda3std3__45__cpo4cendE:
	.zero		1
	.type		_ZN59_INTERNAL_918acfc9_28_UnaryGeometricAsinhKernel_cu_70db38914cuda3std6ranges3__45__cpo9iter_swapE,@object
	.size		_ZN59_INTERNAL_918acfc9_28_UnaryGeometricAsinhKernel_cu_70db38914cuda3std6ranges3__45__cpo9iter_swapE,(_ZN59_INTERNAL_918acfc9_28_UnaryGeometricAsinhKernel_cu_70db38914cuda3std3__45__cpo5crendE - _ZN59_INTERNAL_918acfc9_28_UnaryGeometricAsinhKernel_cu_70db38914cuda3std6ranges3__45__cpo9iter_swapE)
_ZN59_INTERNAL_918acfc9_28_UnaryGeometricAsinhKernel_cu_70db38914cuda3std6ranges3__45__cpo9iter_swapE:
	.zero		1
	.type		_ZN59_INTERNAL_918acfc9_28_UnaryGeometricAsinhKernel_cu_70db38914cuda3std3__45__cpo5crendE,@object
	.size		_ZN59_INTERNAL_918acfc9_28_UnaryGeometricAsinhKernel_cu_70db38914cuda3std3__45__cpo5crendE,(_ZN59_INTERNAL_918acfc9_28_UnaryGeometricAsinhKernel_cu_70db38914cuda3std6ranges3__45__cpo5cdataE - _ZN59_INTERNAL_918acfc9_28_UnaryGeometricAsinhKernel_cu_70db38914cuda3std3__45__cpo5crendE)
_ZN59_INTERNAL_918acfc9_28_UnaryGeometricAsinhKernel_cu_70db38914cuda3std3__45__cpo5crendE:
	.zero		1
	.type		_ZN59_INTERNAL_918acfc9_28_UnaryGeometricAsinhKernel_cu_70db38914cuda3std6ranges3__45__cpo5cdataE,@object
	.size		_ZN59_INTERNAL_918acfc9_28_UnaryGeometricAsinhKernel_cu_70db38914cuda3std6ranges3__45__cpo5cdataE,(_ZN59_INTERNAL_918acfc9_28_UnaryGeometricAsinhKernel_cu_70db38914cuda3std6ranges3__45__cpo3endE - _ZN59_INTERNAL_918acfc9_28_UnaryGeometricAsinhKernel_cu_70db38914cuda3std6ranges3__45__cpo5cdataE)
_ZN59_INTERNAL_918acfc9_28_UnaryGeometricAsinhKernel_cu_70db38914cuda3std6ranges3__45__cpo5cdataE:
	.zero		1
	.type		_ZN59_INTERNAL_918acfc9_28_UnaryGeometricAsinhKernel_cu_70db38914cuda3std6ranges3__45__cpo3endE,@object
	.size		_ZN59_INTERNAL_918acfc9_28_UnaryGeometricAsinhKernel_cu_70db38914cuda3std6ranges3__45__cpo3endE,(_ZN59_INTERNAL_918acfc9_28_UnaryGeometricAsinhKernel_cu_70db38914cuda3std3__419piecewise_constructE - _ZN59_INTERNAL_918acfc9_28_UnaryGeometricAsinhKernel_cu_70db38914cuda3std6ranges3__45__cpo3endE)
_ZN59_INTERNAL_918acfc9_28_UnaryGeometricAsinhKernel_cu_70db38914cuda3std6ranges3__45__cpo3endE:
	.zero		1
	.type		_ZN59_INTERNAL_918acfc9_28_UnaryGeometricAsinhKernel_cu_70db38914cuda3std3__419piecewise_constructE,@object
	.size		_ZN59_INTERNAL_918acfc9_28_UnaryGeometricAsinhKernel_cu_70db38914cuda3std3__419piecewise_constructE,(_ZN59_INTERNAL_918acfc9_28_UnaryGeometricAsinhKernel_cu_70db38914cuda3std6ranges3__45__cpo5ssizeE - _ZN59_INTERNAL_918acfc9_28_UnaryGeometricAsinhKernel_cu_70db38914cuda3std3__419piecewise_constructE)
_ZN59_INTERNAL_918acfc9_28_UnaryGeometricAsinhKernel_cu_70db38914cuda3std3__419piecewise_constructE:
	.zero		1
	.type		_ZN59_INTERNAL_918acfc9_28_UnaryGeometricAsinhKernel_cu_70db38914cuda3std6ranges3__45__cpo5ssizeE,@object
	.size		_ZN59_INTERNAL_918acfc9_28_UnaryGeometricAsinhKernel_cu_70db38914cuda3std6ranges3__45__cpo5ssizeE,(_ZN59_INTERNAL_918acfc9_28_UnaryGeometricAsinhKernel_cu_70db38914cuda3std3__45__cpo3endE - _ZN59_INTERNAL_918acfc9_28_UnaryGeometricAsinhKernel_cu_70db38914cuda3std6ranges3__45__cpo5ssizeE)
_ZN59_INTERNAL_918acfc9_28_UnaryGeometricAsinhKernel_cu_70db38914cuda3std6ranges3__45__cpo5ssizeE:
	.zero		1
	.type		_ZN59_INTERNAL_918acfc9_28_UnaryGeometricAsinhKernel_cu_70db38914cuda3std3__45__cpo3endE,@object
	.size		_ZN59_INTERNAL_918acfc9_28_UnaryGeometricAsinhKernel_cu_70db38914cuda3std3__45__cpo3endE,(_ZN59_INTERNAL_918acfc9_28_UnaryGeometricAsinhKernel_cu_70db38914cuda3std6ranges3__45__cpo4cendE - _ZN59_INTERNAL_918acfc9_28_UnaryGeometricAsinhKernel_cu_70db38914cuda3std3__45__cpo3endE)
_ZN59_INTERNAL_918acfc9_28_UnaryGeometricAsinhKernel_cu_70db38914cuda3std3__45__cpo3endE:
	.zero		1
	.type		_ZN59_INTERNAL_918acfc9_28_UnaryGeometricAsinhKernel_cu_70db38914cuda3std6ranges3__45__cpo4cendE,@object
	.size		_ZN59_INTERNAL_918acfc9_28_UnaryGeometricAsinhKernel_cu_70db38914cuda3std6ranges3__45__cpo4cendE,(_ZN59_INTERNAL_918acfc9_28_UnaryGeometricAsinhKernel_cu_70db38914cuda3std3__45__cpo4rendE - _ZN59_INTERNAL_918acfc9_28_UnaryGeometricAsinhKernel_cu_70db38914cuda3std6ranges3__45__cpo4cendE)
_ZN59_INTERNAL_918acfc9_28_UnaryGeometricAsinhKernel_cu_70db38914cuda3std6ranges3__45__cpo4cendE:
	.zero		1
	.type		_ZN59_INTERNAL_918acfc9_28_UnaryGeometricAsinhKernel_cu_70db38914cuda3std3__45__cpo4rendE,@object
	.size		_ZN59_INTERNAL_918acfc9_28_UnaryGeometricAsinhKernel_cu_70db38914cuda3std3__45__cpo4rendE,(_ZN59_INTERNAL_918acfc9_28_UnaryGeometricAsinhKernel_cu_70db38914cuda3std6ranges3__45__cpo4prevE - _ZN59_INTERNAL_918acfc9_28_UnaryGeometricAsinhKernel_cu_70db38914cuda3std3__45__cpo4rendE)
_ZN59_INTERNAL_918acfc9_28_UnaryGeometricAsinhKernel_cu_70db38914cuda3std3__45__cpo4rendE:
	.zero		1
	.type		_ZN59_INTERNAL_918acfc9_28_UnaryGeometricAsinhKernel_cu_70db38914cuda3std6ranges3__45__cpo4prevE,@object
	.size		_ZN59_INTERNAL_918acfc9_28_UnaryGeometricAsinhKernel_cu_70db38914cuda3std6ranges3__45__cpo4prevE,(_ZN59_INTERNAL_918acfc9_28_UnaryGeometricAsinhKernel_cu_70db38914cuda3std6ranges3__45__cpo9iter_moveE - _ZN59_INTERNAL_918acfc9_28_UnaryGeometricAsinhKernel_cu_70db38914cuda3std6ranges3__45__cpo4prevE)
_ZN59_INTERNAL_918acfc9_28_UnaryGeometricAsinhKernel_cu_70db38914cuda3std6ranges3__45__cpo4prevE:
	.zero		1
	.type		_ZN59_INTERNAL_918acfc9_28_UnaryGeometricAsinhKernel_cu_70db38914cuda3std6ranges3__45__cpo9iter_moveE,@object
	.size		_ZN59_INTERNAL_918acfc9_28_UnaryGeometricAsinhKernel_cu_70db38914cuda3std6ranges3__45__cpo9iter_moveE,(.L_27 - _ZN59_INTERNAL_918acfc9_28_UnaryGeometricAsinhKernel_cu_70db38914cuda3std6ranges3__45__cpo9iter_moveE)
_ZN59_INTERNAL_918acfc9_28_UnaryGeometricAsinhKernel_cu_70db38914cuda3std6ranges3__45__cpo9iter_moveE:
	.zero		1
.L_27:


//--------------------- .nv.constant0._ZN2at6native18elementwise_kernelILi128ELi4EZNS0_15gpu_kernel_implIZZZNS0_17asinh_kernel_cudaERNS_18TensorIteratorBaseEENKUlvE0_clEvENKUlvE2_clEvEUlN3c108BFloat16EE_EEvS4_RKT_EUliE_EEviT1_ --------------------------
	.section	.nv.constant0._ZN2at6native18elementwise_kernelILi128ELi4EZNS0_15gpu_kernel_implIZZZNS0_17asinh_kernel_cudaERNS_18TensorIteratorBaseEENKUlvE0_clEvENKUlvE2_clEvEUlN3c108BFloat16EE_EEvS4_RKT_EUliE_EEviT1_,"a",@progbits
	.sectionflags	@""
	.align	4
.nv.constant0._ZN2at6native18elementwise_kernelILi128ELi4EZNS0_15gpu_kernel_implIZZZNS0_17asinh_kernel_cudaERNS_18TensorIteratorBaseEENKUlvE0_clEvENKUlvE2_clEvEUlN3c108BFloat16EE_EEvS4_RKT_EUliE_EEviT1_:
	.zero		1072


//--------------------- .nv.constant0._ZN2at6native27unrolled_elementwise_kernelIZZZNS0_17asinh_kernel_cudaERNS_18TensorIteratorBaseEENKUlvE0_clEvENKUlvE2_clEvEUlN3c108BFloat16EE_St5arrayIPcLm2EELi4E23TrivialOffsetCalculatorILi1EjESD_NS0_6memory12LoadWithCastILi1EEENSE_13StoreWithCastILi1EEEEEviT_T0_T2_T3_T4_T5_ --------------------------
	.section	.nv.constant0._ZN2at6native27unrolled_elementwise_kernelIZZZNS0_17asinh_kernel_cudaERNS_18TensorIteratorBaseEENKUlvE0_clEvENKUlvE2_clEvEUlN3c108BFloat16EE_St5arrayIPcLm2EELi4E23TrivialOffsetCalculatorILi1EjESD_NS0_6memory12LoadWithCastILi1EEENSE_13StoreWithCastILi1EEEEEviT_T0_T2_T3_T4_T5_,"a",@progbits
	.sectionflags	@""
	.align	4
.nv.constant0._ZN2at6native27unrolled_elementwise_kernelIZZZNS0_17asinh_kernel_cudaERNS_18TensorIteratorBaseEENKUlvE0_clEvENKUlvE2_clEvEUlN3c108BFloat16EE_St5arrayIPcLm2EELi4E23TrivialOffsetCalculatorILi1EjESD_NS0_6memory12LoadWithCastILi1EEENSE_13StoreWithCastILi1EEEEEviT_T0_T2_T3_T4_T5_:
	.zero		572


//--------------------- .nv.constant0._ZN2at6native18elementwise_kernelILi128ELi4EZNS0_22gpu_kernel_impl_nocastIZZZNS0_17asinh_kernel_cudaERNS_18TensorIteratorBaseEENKUlvE0_clEvENKUlvE2_clEvEUlN3c108BFloat16EE_EEvS4_RKT_EUliE_EEviT1_ --------------------------
	.section	.nv.constant0._ZN2at6native18elementwise_kernelILi128ELi4EZNS0_22gpu_kernel_impl_nocastIZZZNS0_17asinh_kernel_cudaERNS_18TensorIteratorBaseEENKUlvE0_clEvENKUlvE2_clEvEUlN3c108BFloat16EE_EEvS4_RKT_EUliE_EEviT1_,"a",@progbits
	.sectionflags	@""
	.align	4
.nv.constant0._ZN2at6native18elementwise_kernelILi128ELi4EZNS0_22gpu_kernel_impl_nocastIZZZNS0_17asinh_kernel_cudaERNS_18TensorIteratorBaseEENKUlvE0_clEvENKUlvE2_clEvEUlN3c108BFloat16EE_EEvS4_RKT_EUliE_EEviT1_:
	.zero		1072


//--------------------- .nv.constant0._ZN2at6native27unrolled_elementwise_kernelIZZZNS0_17asinh_kernel_cudaERNS_18TensorIteratorBaseEENKUlvE0_clEvENKUlvE2_clEvEUlN3c108BFloat16EE_St5arrayIPcLm2EELi4E23TrivialOffsetCalculatorILi1EjESD_NS0_6memory15LoadWithoutCastENSE_16StoreWithoutCastEEEviT_T0_T2_T3_T4_T5_ --------------------------
	.section	.nv.constant0._ZN2at6native27unrolled_elementwise_kernelIZZZNS0_17asinh_kernel_cudaERNS_18TensorIteratorBaseEENKUlvE0_clEvENKUlvE2_clEvEUlN3c108BFloat16EE_St5arrayIPcLm2EELi4E23TrivialOffsetCalculatorILi1EjESD_NS0_6memory15LoadWithoutCastENSE_16StoreWithoutCastEEEviT_T0_T2_T3_T4_T5_,"a",@progbits
	.sectionflags	@""
	.align	4
.nv.constant0._ZN2at6native27unrolled_elementwise_kernelIZZZNS0_17asinh_kernel_cudaERNS_18TensorIteratorBaseEENKUlvE0_clEvENKUlvE2_clEvEUlN3c108BFloat16EE_St5arrayIPcLm2EELi4E23TrivialOffsetCalculatorILi1EjESD_NS0_6memory15LoadWithoutCastENSE_16StoreWithoutCastEEEviT_T0_T2_T3_T4_T5_:
	.zero		556


//--------------------- .nv.constant0._ZN2at6native29vectorized_elementwise_kernelILi2EZZZNS0_17asinh_kernel_cudaERNS_18TensorIteratorBaseEENKUlvE0_clEvENKUlvE2_clEvEUlN3c108BFloat16EE_St5arrayIPcLm2EEEEviT0_T1_ --------------------------
	.section	.nv.constant0._ZN2at6native29vectorized_elementwise_kernelILi2EZZZNS0_17asinh_kernel_cudaERNS_18TensorIteratorBaseEENKUlvE0_clEvENKUlvE2_clEvEUlN3c108BFloat16EE_St5arrayIPcLm2EEEEviT0_T1_,"a",@progbits
	.sectionflags	@""
	.align	4
.nv.constant0._ZN2at6native29vectorized_elementwise_kernelILi2EZZZNS0_17asinh_kernel_cudaERNS_18TensorIteratorBaseEENKUlvE0_clEvENKUlvE2_clEvEUlN3c108BFloat16EE_St5arrayIPcLm2EEEEviT0_T1_:
	.zero		552


//--------------------- .nv.constant0._ZN2at6native29vectorized_elementwise_kernelILi4EZZZNS0_17asinh_kernel_cudaERNS_18TensorIteratorBaseEENKUlvE0_clEvENKUlvE2_clEvEUlN3c108BFloat16EE_St5arrayIPcLm2EEEEviT0_T1_ --------------------------
	.section	.nv.constant0._ZN2at6native29vectorized_elementwise_kernelILi4EZZZNS0_17asinh_kernel_cudaERNS_18TensorIteratorBaseEENKUlvE0_clEvENKUlvE2_clEvEUlN3c108BFloat16EE_St5arrayIPcLm2EEEEviT0_T1_,"a",@progbits
	.sectionflags	@""
	.align	4
.nv.constant0._ZN2at6native29vectorized_elementwise_kernelILi4EZZZNS0_17asinh_kernel_cudaERNS_18TensorIteratorBaseEENKUlvE0_clEvENKUlvE2_clEvEUlN3c108BFloat16EE_St5arrayIPcLm2EEEEviT0_T1_:
	.zero		552


//--------------------- .nv.constant0._ZN2at6native29vectorized_elementwise_kernelILi8EZZZNS0_17asinh_kernel_cudaERNS_18TensorIteratorBaseEENKUlvE0_clEvENKUlvE2_clEvEUlN3c108BFloat16EE_St5arrayIPcLm2EEEEviT0_T1_ --------------------------
	.section	.nv.constant0._ZN2at6native29vectorized_elementwise_kernelILi8EZZZNS0_17asinh_kernel_cudaERNS_18TensorIteratorBaseEENKUlvE0_clEvENKUlvE2_clEvEUlN3c108BFloat16EE_St5arrayIPcLm2EEEEviT0_T1_,"a",@progbits
	.sectionflags	@""
	.align	4
.nv.constant0._ZN2at6native29vectorized_elementwise_kernelILi8EZZZNS0_17asinh_kernel_cudaERNS_18TensorIteratorBaseEENKUlvE0_clEvENKUlvE2_clEvEUlN3c108BFloat16EE_St5arrayIPcLm2EEEEviT0_T1_:
	.zero		552


//--------------------- .nv.constant0._ZN2at6native18elementwise_kernelILi128ELi4EZNS0_15gpu_kernel_implIZZZNS0_17asinh_kernel_cudaERNS_18TensorIteratorBaseEENKUlvE0_clEvENKUlvE1_clEvEUlN3c104HalfEE_EEvS4_RKT_EUliE_EEviT1_ --------------------------
	.section	.nv.constant0._ZN2at6native18elementwise_kernelILi128ELi4EZNS0_15gpu_kernel_implIZZZNS0_17asinh_kernel_cudaERNS_18TensorIteratorBaseEENKUlvE0_clEvENKUlvE1_clEvEUlN3c104HalfEE_EEvS4_RKT_EUliE_EEviT1_,"a",@progbits
	.sectionflags	@""
	.align	4
.nv.constant0._ZN2at6native18elementwise_kernelILi128ELi4EZNS0_15gpu_kernel_implIZZZNS0_17asinh_kernel_cudaERNS_18TensorIteratorBaseEENKUlvE0_clEvENKUlvE1_clEvEUlN3c104HalfEE_EEvS4_RKT_EUliE_EEviT1_:
	.zero		1072


//--------------------- .nv.constant0._ZN2at6native27unrolled_elementwise_kernelIZZZNS0_17asinh_kernel_cudaERNS_18TensorIteratorBaseEENKUlvE0_clEvENKUlvE1_clEvEUlN3c104HalfEE_St5arrayIPcLm2EELi4E23TrivialOffsetCalculatorILi1EjESD_NS0_6memory12LoadWithCastILi1EEENSE_13StoreWithCastILi1EEEEEviT_T0_T2_T3_T4_T5_ --------------------------
	.section	.nv.constant0._ZN2at6native27unrolled_elementwise_kernelIZZZNS0_17asinh_kernel_cudaERNS_18TensorIteratorBaseEENKUlvE0_clEvENKUlvE1_clEvEUlN3c104HalfEE_St5arrayIPcLm2EELi4E23TrivialOffsetCalculatorILi1EjESD_NS0_6memory12LoadWithCastILi1EEENSE_13StoreWithCastILi1EEEEEviT_T0_T2_T3_T4_T5_,"a",@progbits
	.sectionflags	@""
	.align	4
.nv.constant0._ZN2at6native27unrolled_elementwise_kernelIZZZNS0_17asinh_kernel_cudaERNS_18TensorIteratorBaseEENKUlvE0_clEvENKUlvE1_clEvEUlN3c104HalfEE_St5arrayIPcLm2EELi4E23TrivialOffsetCalculatorILi1EjESD_NS0_6memory12LoadWithCastILi1EEENSE_13StoreWithCastILi1EEEEEviT_T0_T2_T3_T4_T5_:
	.zero		572


//--------------------- .nv.constant0._ZN2at6native18elementwise_kernelILi128ELi4EZNS0_22gpu_kernel_impl_nocastIZZZNS0_17asinh_kernel_cudaERNS_18TensorIteratorBaseEENKUlvE0_clEvENKUlvE1_clEvEUlN3c104HalfEE_EEvS4_RKT_EUliE_EEviT1_ --------------------------
	.section	.nv.constant0._ZN2at6native18elementwise_kernelILi128ELi4EZNS0_22gpu_kernel_impl_nocastIZZZNS0_17asinh_kernel_cudaERNS_18TensorIteratorBaseEENKUlvE0_clEvENKUlvE1_clEvEUlN3c104HalfEE_EEvS4_RKT_EUliE_EEviT1_,"a",@progbits
	.sectionflags	@""
	.align	4
.nv.constant0._ZN2at6native18elementwise_kernelILi128ELi4EZNS0_22gpu_kernel_impl_nocastIZZZNS0_17asinh_kernel_cudaERNS_18TensorIteratorBaseEENKUlvE0_clEvENKUlvE1_clEvEUlN3c104HalfEE_EEvS4_RKT_EUliE_EEviT1_:
	.zero		1072


//--------------------- .nv.constant0._ZN2at6native27unrolled_elementwise_kernelIZZZNS0_17asinh_kernel_cudaERNS_18TensorIteratorBaseEENKUlvE0_clEvENKUlvE1_clEvEUlN3c104HalfEE_St5arrayIPcLm2EELi4E23TrivialOffsetCalculatorILi1EjESD_NS0_6memory15LoadWithoutCastENSE_16StoreWithoutCastEEEviT_T0_T2_T3_T4_T5_ --------------------------
	.section	.nv.constant0._ZN2at6native27unrolled_elementwise_kernelIZZZNS0_17asinh_kernel_cudaERNS_18TensorIteratorBaseEENKUlvE0_clEvENKUlvE1_clEvEUlN3c104HalfEE_St5arrayIPcLm2EELi4E23TrivialOffsetCalculatorILi1EjESD_NS0_6memory15LoadWithoutCastENSE_16StoreWithoutCastEEEviT_T0_T2_T3_T4_T5_,"a",@progbits
	.sectionflags	@""
	.align	4
.nv.constant0._ZN2at6native27unrolled_elementwise_kernelIZZZNS0_17asinh_kernel_cudaERNS_18TensorIteratorBaseEENKUlvE0_clEvENKUlvE1_clEvEUlN3c104HalfEE_St5arrayIPcLm2EELi4E23TrivialOffsetCalculatorILi1EjESD_NS0_6memory15LoadWithoutCastENSE_16StoreWithoutCastEEEviT_T0_T2_T3_T4_T5_:
	.zero		556


//--------------------- .nv.constant0._ZN2at6native29vectorized_elementwise_kernelILi2EZZZNS0_17asinh_kernel_cudaERNS_18TensorIteratorBaseEENKUlvE0_clEvENKUlvE1_clEvEUlN3c104HalfEE_St5arrayIPcLm2EEEEviT0_T1_ --------------------------
	.section	.nv.constant0._ZN2at6native29vectorized_elementwise_kernelILi2EZZZNS0_17asinh_kernel_cudaERNS_18TensorIteratorBaseEENKUlvE0_clEvENKUlvE1_clEvEUlN3c104HalfEE_St5arrayIPcLm2EEEEviT0_T1_,"a",@progbits
	.sectionflags	@""
	.align	4
.nv.constant0._ZN2at6native29vectorized_elementwise_kernelILi2EZZZNS0_17asinh_kernel_cudaERNS_18TensorIteratorBaseEENKUlvE0_clEvENKUlvE1_clEvEUlN3c104HalfEE_St5arrayIPcLm2EEEEviT0_T1_:
	.zero		552


//--------------------- .nv.constant0._ZN2at6native29vectorized_elementwise_kernelILi4EZZZNS0_17asinh_kernel_cudaERNS_18TensorIteratorBaseEENKUlvE0_clEvENKUlvE1_clEvEUlN3c104HalfEE_St5arrayIPcLm2EEEEviT0_T1_ --------------------------
	.section	.nv.constant0._ZN2at6native29vectorized_elementwise_kernelILi4EZZZNS0_17asinh_kernel_cudaERNS_18TensorIteratorBaseEENKUlvE0_clEvENKUlvE1_clEvEUlN3c104HalfEE_St5arrayIPcLm2EEEEviT0_T1_,"a",@progbits
	.sectionflags	@""
	.align	4
.nv.constant0._ZN2at6native29vectorized_elementwise_kernelILi4EZZZNS0_17asinh_kernel_cudaERNS_18TensorIteratorBaseEENKUlvE0_clEvENKUlvE1_clEvEUlN3c104HalfEE_St5arrayIPcLm2EEEEviT0_T1_:
	.zero		552


//--------------------- .nv.constant0._ZN2at6native29vectorized_elementwise_kernelILi8EZZZNS0_17asinh_kernel_cudaERNS_18TensorIteratorBaseEENKUlvE0_clEvENKUlvE1_clEvEUlN3c104HalfEE_St5arrayIPcLm2EEEEviT0_T1_ --------------------------
	.section	.nv.constant0._ZN2at6native29vectorized_elementwise_kernelILi8EZZZNS0_17asinh_kernel_cudaERNS_18TensorIteratorBaseEENKUlvE0_clEvENKUlvE1_clEvEUlN3c104HalfEE_St5arrayIPcLm2EEEEviT0_T1_,"a",@progbits
	.sectionflags	@""
	.align	4
.nv.constant0._ZN2at6native29vectorized_elementwise_kernelILi8EZZZNS0_17asinh_kernel_cudaERNS_18TensorIteratorBaseEENKUlvE0_clEvENKUlvE1_clEvEUlN3c104HalfEE_St5arrayIPcLm2EEEEviT0_T1_:
	.zero		552


//--------------------- .nv.constant0._ZN2at6native18elementwise_kernelILi128ELi4EZNS0_15gpu_kernel_implIZZZNS0_17asinh_kernel_cudaERNS_18TensorIteratorBaseEENKUlvE0_clEvENKUlvE0_clEvEUlfE_EEvS4_RKT_EUliE_EEviT1_ --------------------------
	.section	.nv.constant0._ZN2at6native18elementwise_kernelILi128ELi4EZNS0_15gpu_kernel_implIZZZNS0_17asinh_kernel_cudaERNS_18TensorIteratorBaseEENKUlvE0_clEvENKUlvE0_clEvEUlfE_EEvS4_RKT_EUliE_EEviT1_,"a",@progbits
	.sectionflags	@""
	.align	4
.nv.constant0._ZN2at6native18elementwise_kernelILi128ELi4EZNS0_15gpu_kernel_implIZZZNS0_17asinh_kernel_cudaERNS_18TensorIteratorBaseEENKUlvE0_clEvENKUlvE0_clEvEUlfE_EEvS4_RKT_EUliE_EEviT1_:
	.zero		1072


//--------------------- .nv.constant0._ZN2at6native27unrolled_elementwise_kernelIZZZNS0_17asinh_kernel_cudaERNS_18TensorIteratorBaseEENKUlvE0_clEvENKUlvE0_clEvEUlfE_St5arrayIPcLm2EELi4E23TrivialOffsetCalculatorILi1EjESB_NS0_6memory12LoadWithCastILi1EEENSC_13StoreWithCastILi1EEEEEviT_T0_T2_T3_T4_T5_ --------------------------
	.section	.nv.constant0._ZN2at6native27unrolled_elementwise_kernelIZZZNS0_17asinh_kernel_cudaERNS_18TensorIteratorBaseEENKUlvE0_clEvENKUlvE0_clEvEUlfE_St5arrayIPcLm2EELi4E23TrivialOffsetCalculatorILi1EjESB_NS0_6memory12LoadWithCastILi1EEENSC_13StoreWithCastILi1EEEEEviT_T0_T2_T3_T4_T5_,"a",@progbits
	.sectionflags	@""
	.align	4
.nv.constant0._ZN2at6native27unrolled_elementwise_kernelIZZZNS0_17asinh_kernel_cudaERNS_18TensorIteratorBaseEENKUlvE0_clEvENKUlvE0_clEvEUlfE_St5arrayIPcLm2EELi4E23TrivialOffsetCalculatorILi1EjESB_NS0_6memory12LoadWithCastILi1EEENSC_13StoreWithCastILi1EEEEEviT_T0_T2_T3_T4_T5_:
	.zero		572


//--------------------- .nv.constant0._ZN2at6native18elementwise_kernelILi128ELi2EZNS0_22gpu_kernel_impl_nocastIZZZNS0_17asinh_kernel_cudaERNS_18TensorIteratorBaseEENKUlvE0_clEvENKUlvE0_clEvEUlfE_EEvS4_RKT_EUliE_EEviT1_ --------------------------
	.section	.nv.constant0._ZN2at6native18elementwise_kernelILi128ELi2EZNS0_22gpu_kernel_impl_nocastIZZZNS0_17asinh_kernel_cudaERNS_18TensorIteratorBaseEENKUlvE0_clEvENKUlvE0_clEvEUlfE_EEvS4_RKT_EUliE_EEviT1_,"a",@progbits
	.sectionflags	@""
	.align	4
.nv.constant0._ZN2at6native18elementwise_kernelILi128ELi2EZNS0_22gpu_kernel_impl_nocastIZZZNS0_17asinh_kernel_cudaERNS_18TensorIteratorBaseEENKUlvE0_clEvENKUlvE0_clEvEUlfE_EEvS4_RKT_EUliE_EEviT1_:
	.zero		1072


//--------------------- .nv.constant0._ZN2at6native27unrolled_elementwise_kernelIZZZNS0_17asinh_kernel_cudaERNS_18TensorIteratorBaseEENKUlvE0_clEvENKUlvE0_clEvEUlfE_St5arrayIPcLm2EELi4E23TrivialOffsetCalculatorILi1EjESB_NS0_6memory15LoadWithoutCastENSC_16StoreWithoutCastEEEviT_T0_T2_T3_T4_T5_ --------------------------
	.section	.nv.constant0._ZN2at6native27unrolled_elementwise_kernelIZZZNS0_17asinh_kernel_cudaERNS_18TensorIteratorBaseEENKUlvE0_clEvENKUlvE0_clEvEUlfE_St5arrayIPcLm2EELi4E23TrivialOffsetCalculatorILi1EjESB_NS0_6memory15LoadWithoutCastENSC_16StoreWithoutCastEEEviT_T0_T2_T3_T4_T5_,"a",@progbits
	.sectionflags	@""
	.align	4
.nv.constant0._ZN2at6native27unrolled_elementwise_kernelIZZZNS0_17asinh_kernel_cudaERNS_18TensorIteratorBaseEENKUlvE0_clEvENKUlvE0_clEvEUlfE_St5arrayIPcLm2EELi4E23TrivialOffsetCalculatorILi1EjESB_NS0_6memory15LoadWithoutCastENSC_16StoreWithoutCastEEEviT_T0_T2_T3_T4_T5_:
	.zero		556


//--------------------- .nv.constant0._ZN2at6native29vectorized_elementwise_kernelILi2EZZZNS0_17asinh_kernel_cudaERNS_18TensorIteratorBaseEENKUlvE0_clEvENKUlvE0_clEvEUlfE_St5arrayIPcLm2EEEEviT0_T1_ --------------------------
	.section	.nv.constant0._ZN2at6native29vectorized_elementwise_kernelILi2EZZZNS0_17asinh_kernel_cudaERNS_18TensorIteratorBaseEENKUlvE0_clEvENKUlvE0_clEvEUlfE_St5arrayIPcLm2EEEEviT0_T1_,"a",@progbits
	.sectionflags	@""
	.align	4
.nv.constant0._ZN2at6native29vectorized_elementwise_kernelILi2EZZZNS0_17asinh_kernel_cudaERNS_18TensorIteratorBaseEENKUlvE0_clEvENKUlvE0_clEvEUlfE_St5arrayIPcLm2EEEEviT0_T1_:
	.zero		552


//--------------------- .nv.constant0._ZN2at6native29vectorized_elementwise_kernelILi4EZZZNS0_17asinh_kernel_cudaERNS_18TensorIteratorBaseEENKUlvE0_clEvENKUlvE0_clEvEUlfE_St5arrayIPcLm2EEEEviT0_T1_ --------------------------
	.section	.nv.constant0._ZN2at6native29vectorized_elementwise_kernelILi4EZZZNS0_17asinh_kernel_cudaERNS_18TensorIteratorBaseEENKUlvE0_clEvENKUlvE0_clEvEUlfE_St5arrayIPcLm2EEEEviT0_T1_,"a",@progbits
	.sectionflags	@""
	.align	4
.nv.constant0._ZN2at6native29vectorized_elementwise_kernelILi4EZZZNS0_17asinh_kernel_cudaERNS_18TensorIteratorBaseEENKUlvE0_clEvENKUlvE0_clEvEUlfE_St5arrayIPcLm2EEEEviT0_T1_:
	.zero		552


//--------------------- .nv.constant0._ZN2at6native29vectorized_elementwise_kernelILi8EZZZNS0_17asinh_kernel_cudaERNS_18TensorIteratorBaseEENKUlvE0_clEvENKUlvE0_clEvEUlfE_St5arrayIPcLm2EEEEviT0_T1_ --------------------------
	.section	.nv.constant0._ZN2at6native29vectorized_elementwise_kernelILi8EZZZNS0_17asinh_kernel_cudaERNS_18TensorIteratorBaseEENKUlvE0_clEvENKUlvE0_clEvEUlfE_St5arrayIPcLm2EEEEviT0_T1_,"a",@progbits
	.sectionflags	@""
	.align	4
.nv.constant0._ZN2at6native29vectorized_elementwise_kernelILi8EZZZNS0_17asinh_kernel_cudaERNS_18TensorIteratorBaseEENKUlvE0_clEvENKUlvE0_clEvEUlfE_St5arrayIPcLm2EEEEviT0_T1_:
	.zero		552


//--------------------- .nv.constant0._ZN2at6native18elementwise_kernelILi128ELi4EZNS0_15gpu_kernel_implIZZZNS0_17asinh_kernel_cudaERNS_18TensorIteratorBaseEENKUlvE0_clEvENKUlvE_clEvEUldE_EEvS4_RKT_EUliE_EEviT1_ --------------------------
	.section	.nv.constant0._ZN2at6native18elementwise_kernelILi128ELi4EZNS0_15gpu_kernel_implIZZZNS0_17asinh_kernel_cudaERNS_18TensorIteratorBaseEENKUlvE0_clEvENKUlvE_clEvEUldE_EEvS4_RKT_EUliE_EEviT1_,"a",@progbits
	.sectionflags	@""
	.align	4
.nv.constant0._ZN2at6native18elementwise_kernelILi128ELi4EZNS0_15gpu_kernel_implIZZZNS0_17asinh_kernel_cudaERNS_18TensorIteratorBaseEENKUlvE0_clEvENKUlvE_clEvEUldE_EEvS4_RKT_EUliE_EEviT1_:
	.zero		1072


//--------------------- .nv.constant0._ZN2at6native27unrolled_elementwise_kernelIZZZNS0_17asinh_kernel_cudaERNS_18TensorIteratorBaseEENKUlvE0_clEvENKUlvE_clEvEUldE_St5arrayIPcLm2EELi4E23TrivialOffsetCalculatorILi1EjESB_NS0_6memory12LoadWithCastILi1EEENSC_13StoreWithCastILi1EEEEEviT_T0_T2_T3_T4_T5_ --------------------------
	.section	.nv.constant0._ZN2at6native27unrolled_elementwise_kernelIZZZNS0_17asinh_kernel_cudaERNS_18TensorIteratorBaseEENKUlvE0_clEvENKUlvE_clEvEUldE_St5arrayIPcLm2EELi4E23TrivialOffsetCalculatorILi1EjESB_NS0_6memory12LoadWithCastILi1EEENSC_13StoreWithCastILi1EEEEEviT_T0_T2_T3_T4_T5_,"a",@progbits
	.sectionflags	@""
	.align	4
.nv.constant0._ZN2at6native27unrolled_elementwise_kernelIZZZNS0_17asinh_kernel_cudaERNS_18TensorIteratorBaseEENKUlvE0_clEvENKUlvE_clEvEUldE_St5arrayIPcLm2EELi4E23TrivialOffsetCalculatorILi1EjESB_NS0_6memory12LoadWithCastILi1EEENSC_13StoreWithCastILi1EEEEEviT_T0_T2_T3_T4_T5_:
	.zero		572


//--------------------- .nv.constant0._ZN2at6native18elementwise_kernelILi128ELi2EZNS0_22gpu_kernel_impl_nocastIZZZNS0_17asinh_kernel_cudaERNS_18TensorIteratorBaseEENKUlvE0_clEvENKUlvE_clEvEUldE_EEvS4_RKT_EUliE_EEviT1_ --------------------------
	.section	.nv.constant0._ZN2at6native18elementwise_kernelILi128ELi2EZNS0_22gpu_kernel_impl_nocastIZZZNS0_17asinh_kernel_cudaERNS_18TensorIteratorBaseEENKUlvE0_clEvENKUlvE_clEvEUldE_EEvS4_RKT_EUliE_EEviT1_,"a",@progbits
	.sectionflags	@""
	.align	4
.nv.constant0._ZN2at6native18elementwise_kernelILi128ELi2EZNS0_22gpu_kernel_impl_nocastIZZZNS0_17asinh_kernel_cudaERNS_18TensorIteratorBaseEENKUlvE0_clEvENKUlvE_clEvEUldE_EEvS4_RKT_EUliE_EEviT1_:
	.zero		1072


//--------------------- .nv.constant0._ZN2at6native27unrolled_elementwise_kernelIZZZNS0_17asinh_kernel_cudaERNS_18TensorIteratorBaseEENKUlvE0_clEvENKUlvE_clEvEUldE_St5arrayIPcLm2EELi4E23TrivialOffsetCalculatorILi1EjESB_NS0_6memory15LoadWithoutCastENSC_16StoreWithoutCastEEEviT_T0_T2_T3_T4_T5_ --------------------------
	.section	.nv.constant0._ZN2at6native27unrolled_elementwise_kernelIZZZNS0_17asinh_kernel_cudaERNS_18TensorIteratorBaseEENKUlvE0_clEvENKUlvE_clEvEUldE_St5arrayIPcLm2EELi4E23TrivialOffsetCalculatorILi1EjESB_NS0_6memory15LoadWithoutCastENSC_16StoreWithoutCastEEEviT_T0_T2_T3_T4_T5_,"a",@progbits
	.sectionflags	@""
	.align	4
.nv.constant0._ZN2at6native27unrolled_elementwise_kernelIZZZNS0_17asinh_kernel_cudaERNS_18TensorIteratorBaseEENKUlvE0_clEvENKUlvE_clEvEUldE_St5arrayIPcLm2EELi4E23TrivialOffsetCalculatorILi1EjESB_NS0_6memory15LoadWithoutCastENSC_16StoreWithoutCastEEEviT_T0_T2_T3_T4_T5_:
	.zero		556


//--------------------- .nv.constant0._ZN2at6native29vectorized_elementwise_kernelILi2EZZZNS0_17asinh_kernel_cudaERNS_18TensorIteratorBaseEENKUlvE0_clEvENKUlvE_clEvEUldE_St5arrayIPcLm2EEEEviT0_T1_ --------------------------
	.section	.nv.constant0._ZN2at6native29vectorized_elementwise_kernelILi2EZZZNS0_17asinh_kernel_cudaERNS_18TensorIteratorBaseEENKUlvE0_clEvENKUlvE_clEvEUldE_St5arrayIPcLm2EEEEviT0_T1_,"a",@progbits
	.sectionflags	@""
	.align	4
.nv.constant0._ZN2at6native29vectorized_elementwise_kernelILi2EZZZNS0_17asinh_kernel_cudaERNS_18TensorIteratorBaseEENKUlvE0_clEvENKUlvE_clEvEUldE_St5arrayIPcLm2EEEEviT0_T1_:
	.zero		552


//--------------------- .nv.constant0._ZN2at6native29vectorized_elementwise_kernelILi4EZZZNS0_17asinh_kernel_cudaERNS_18TensorIteratorBaseEENKUlvE0_clEvENKUlvE_clEvEUldE_St5arrayIPcLm2EEEEviT0_T1_ --------------------------
	.section	.nv.constant0._ZN2at6native29vectorized_elementwise_kernelILi4EZZZNS0_17asinh_kernel_cudaERNS_18TensorIteratorBaseEENKUlvE0_clEvENKUlvE_clEvEUldE_St5arrayIPcLm2EEEEviT0_T1_,"a",@progbits
	.sectionflags	@""
	.align	4
.nv.constant0._ZN2at6native29vectorized_elementwise_kernelILi4EZZZNS0_17asinh_kernel_cudaERNS_18TensorIteratorBaseEENKUlvE0_clEvENKUlvE_clEvEUldE_St5arrayIPcLm2EEEEviT0_T1_:
	.zero		552


//--------------------- .nv.constant0._ZN2at6native29vectorized_elementwise_kernelILi8EZZZNS0_17asinh_kernel_cudaERNS_18TensorIteratorBaseEENKUlvE0_clEvENKUlvE_clEvEUldE_St5arrayIPcLm2EEEEviT0_T1_ --------------------------
	.section	.nv.constant0._ZN2at6native29vectorized_elementwise_kernelILi8EZZZNS0_17asinh_kernel_cudaERNS_18TensorIteratorBaseEENKUlvE0_clEvENKUlvE_clEvEUldE_St5arrayIPcLm2EEEEviT0_T1_,"a",@progbits
	.sectionflags	@""
	.align	4
.nv.constant0._ZN2at6native29vectorized_elementwise_kernelILi8EZZZNS0_17asinh_kernel_cudaERNS_18TensorIteratorBaseEENKUlvE0_clEvENKUlvE_clEvEUldE_St5arrayIPcLm2EEEEviT0_T1_:
	.zero		552


//--------------------- .nv.constant0._ZN2at6native18elementwise_kernelILi128ELi4EZNS0_15gpu_kernel_implIZZZNS0_17asinh_kernel_cudaERNS_18TensorIteratorBaseEENKUlvE_clEvENKUlvE1_clEvEUlN3c107complexINS7_4HalfEEEE_EEvS4_RKT_EUliE_EEviT1_ --------------------------
	.section	.nv.constant0._ZN2at6native18elementwise_kernelILi128ELi4EZNS0_15gpu_kernel_implIZZZNS0_17asinh_kernel_cudaERNS_18TensorIteratorBaseEENKUlvE_clEvENKUlvE1_clEvEUlN3c107complexINS7_4HalfEEEE_EEvS4_RKT_EUliE_EEviT1_,"a",@progbits
	.sectionflags	@""
	.align	4
.nv.constant0._ZN2at6native18elementwise_kernelILi128ELi4EZNS0_15gpu_kernel_implIZZZNS0_17asinh_kernel_cudaERNS_18TensorIteratorBaseEENKUlvE_clEvENKUlvE1_clEvEUlN3c107complexINS7_4HalfEEEE_EEvS4_RKT_EUliE_EEviT1_:
	.zero		1072


//--------------------- .nv.constant0._ZN2at6native27unrolled_elementwise_kernelIZZZNS0_17asinh_kernel_cudaERNS_18TensorIteratorBaseEENKUlvE_clEvENKUlvE1_clEvEUlN3c107complexINS6_4HalfEEEE_St5arrayIPcLm2EELi4E23TrivialOffsetCalculatorILi1EjESF_NS0_6memory12LoadWithCastILi1EEENSG_13StoreWithCastILi1EEEEEviT_T0_T2_T3_T4_T5_ --------------------------
	.section	.nv.constant0._ZN2at6native27unrolled_elementwise_kernelIZZZNS0_17asinh_kernel_cudaERNS_18TensorIteratorBaseEENKUlvE_clEvENKUlvE1_clEvEUlN3c107complexINS6_4HalfEEEE_St5arrayIPcLm2EELi4E23TrivialOffsetCalculatorILi1EjESF_NS0_6memory12LoadWithCastILi1EEENSG_13StoreWithCastILi1EEEEEviT_T0_T2_T3_T4_T5_,"a",@progbits
	.sectionflags	@""
	.align	4
.nv.constant0._ZN2at6native27unrolled_elementwise_kernelIZZZNS0_17asinh_kernel_cudaERNS_18TensorIteratorBaseEENKUlvE_clEvENKUlvE1_clEvEUlN3c107complexINS6_4HalfEEEE_St5arrayIPcLm2EELi4E23TrivialOffsetCalculatorILi1EjESF_NS0_6memory12LoadWithCastILi1EEENSG_13StoreWithCastILi1EEEEEviT_T0_T2_T3_T4_T5_:
	.zero		572


//--------------------- .nv.constant0._ZN2at6native18elementwise_kernelILi128ELi2EZNS0_22gpu_kernel_impl_nocastIZZZNS0_17asinh_kernel_cudaERNS_18TensorIteratorBaseEENKUlvE_clEvENKUlvE1_clEvEUlN3c107complexINS7_4HalfEEEE_EEvS4_RKT_EUliE_EEviT1_ --------------------------
	.section	.nv.constant0._ZN2at6native18elementwise_kernelILi128ELi2EZNS0_22gpu_kernel_impl_nocastIZZZNS0_17asinh_kernel_cudaERNS_18TensorIteratorBaseEENKUlvE_clEvENKUlvE1_clEvEUlN3c107complexINS7_4HalfEEEE_EEvS4_RKT_EUliE_EEviT1_,"a",@progbits
	.sectionflags	@""
	.align	4
.nv.constant0._ZN2at6native18elementwise_kernelILi128ELi2EZNS0_22gpu_kernel_impl_nocastIZZZNS0_17asinh_kernel_cudaERNS_18TensorIteratorBaseEENKUlvE_clEvENKUlvE1_clEvEUlN3c107complexINS7_4HalfEEEE_EEvS4_RKT_EUliE_EEviT1_:
	.zero		1072


//--------------------- .nv.constant0._ZN2at6native27unrolled_elementwise_kernelIZZZNS0_17asinh_kernel_cudaERNS_18TensorIteratorBaseEENKUlvE_clEvENKUlvE1_clEvEUlN3c107complexINS6_4HalfEEEE_St5arrayIPcLm2EELi4E23TrivialOffsetCalculatorILi1EjESF_NS0_6memory15LoadWithoutCastENSG_16StoreWithoutCastEEEviT_T0_T2_T3_T4_T5_ --------------------------
	.section	.nv.constant0._ZN2at6native27unrolled_elementwise_kernelIZZZNS0_17asinh_kernel_cudaERNS_18TensorIteratorBaseEENKUlvE_clEvENKUlvE1_clEvEUlN3c107complexINS6_4HalfEEEE_St5arrayIPcLm2EELi4E23TrivialOffsetCalculatorILi1EjESF_NS0_6memory15LoadWithoutCastENSG_16StoreWithoutCastEEEviT_T0_T2_T3_T4_T5_,"a",@progbits
	.sectionflags	@""
	.align	4
.nv.constant0._ZN2at6native27unrolled_elementwise_kernelIZZZNS0_17asinh_kernel_cudaERNS_18TensorIteratorBaseEENKUlvE_clEvENKUlvE1_clEvEUlN3c107complexINS6_4HalfEEEE_St5arrayIPcLm2EELi4E23TrivialOffsetCalculatorILi1EjESF_NS0_6memory15LoadWithoutCastENSG_16StoreWithoutCastEEEviT_T0_T2_T3_T4_T5_:
	.zero		556


//--------------------- .nv.constant0._ZN2at6native29vectorized_elementwise_kernelILi2EZZZNS0_17asinh_kernel_cudaERNS_18TensorIteratorBaseEENKUlvE_clEvENKUlvE1_clEvEUlN3c107complexINS6_4HalfEEEE_St5arrayIPcLm2EEEEviT0_T1_ --------------------------
	.section	.nv.constant0._ZN2at6native29vectorized_elementwise_kernelILi2EZZZNS0_17asinh_kernel_cudaERNS_18TensorIteratorBaseEENKUlvE_clEvENKUlvE1_clEvEUlN3c107complexINS6_4HalfEEEE_St5arrayIPcLm2EEEEviT0_T1_,"a",@progbits
	.sectionflags	@""
	.align	4
.nv.constant0._ZN2at6native29vectorized_elementwise_kernelILi2EZZZNS0_17asinh_kernel_cudaERNS_18TensorIteratorBaseEENKUlvE_clEvENKUlvE1_clEvEUlN3c107complexINS6_4HalfEEEE_St5arrayIPcLm2EEEEviT0_T1_:
	.zero		552


//--------------------- .nv.constant0._ZN2at6native29vectorized_elementwise_kernelILi4EZZZNS0_17asinh_kernel_cudaERNS_18TensorIteratorBaseEENKUlvE_clEvENKUlvE1_clEvEUlN3c107complexINS6_4HalfEEEE_St5arrayIPcLm2EEEEviT0_T1_ --------------------------
	.section	.nv.constant0._ZN2at6native29vectorized_elementwise_kernelILi4EZZZNS0_17asinh_kernel_cudaERNS_18TensorIteratorBaseEENKUlvE_clEvENKUlvE1_clEvEUlN3c107complexINS6_4HalfEEEE_St5arrayIPcLm2EEEEviT0_T1_,"a",@progbits
	.sectionflags	@""
	.align	4
.nv.constant0._ZN2at6native29vectorized_elementwise_kernelILi4EZZZNS0_17asinh_kernel_cudaERNS_18TensorIteratorBaseEENKUlvE_clEvENKUlvE1_clEvEUlN3c107complexINS6_4HalfEEEE_St5arrayIPcLm2EEEEviT0_T1_:
	.zero		552


//--------------------- .nv.constant0._ZN2at6native29vectorized_elementwise_kernelILi8EZZZNS0_17asinh_kernel_cudaERNS_18TensorIteratorBaseEENKUlvE_clEvENKUlvE1_clEvEUlN3c107complexINS6_4HalfEEEE_St5arrayIPcLm2EEEEviT0_T1_ --------------------------
	.section	.nv.constant0._ZN2at6native29vectorized_elementwise_kernelILi8EZZZNS0_17asinh_kernel_cudaERNS_18TensorIteratorBaseEENKUlvE_clEvENKUlvE1_clEvEUlN3c107complexINS6_4HalfEEEE_St5arrayIPcLm2EEEEviT0_T1_,"a",@progbits
	.sectionflags	@""
	.align	4
.nv.constant0._ZN2at6native29vectorized_elementwise_kernelILi8EZZZNS0_17asinh_kernel_cudaERNS_18TensorIteratorBaseEENKUlvE_clEvENKUlvE1_clEvEUlN3c107complexINS6_4HalfEEEE_St5arrayIPcLm2EEEEviT0_T1_:
	.zero		552


//--------------------- .nv.constant0._ZN2at6native18elementwise_kernelILi128ELi4EZNS0_15gpu_kernel_implIZZZNS0_17asinh_kernel_cudaERNS_18TensorIteratorBaseEENKUlvE_clEvENKUlvE0_clEvEUlN3c107complexIfEEE_EEvS4_RKT_EUliE_EEviT1_ --------------------------
	.section	.nv.constant0._ZN2at6native18elementwise_kernelILi128ELi4EZNS0_15gpu_kernel_implIZZZNS0_17asinh_kernel_cudaERNS_18TensorIteratorBaseEENKUlvE_clEvENKUlvE0_clEvEUlN3c107complexIfEEE_EEvS4_RKT_EUliE_EEviT1_,"a",@progbits
	.sectionflags	@""
	.align	4
.nv.constant0._ZN2at6native18elementwise_kernelILi128ELi4EZNS0_15gpu_kernel_implIZZZNS0_17asinh_kernel_cudaERNS_18TensorIteratorBaseEENKUlvE_clEvENKUlvE0_clEvEUlN3c107complexIfEEE_EEvS4_RKT_EUliE_EEviT1_:
	.zero		1072


//--------------------- .nv.constant0._ZN2at6native27unrolled_elementwise_kernelIZZZNS0_17asinh_kernel_cudaERNS_18TensorIteratorBaseEENKUlvE_clEvENKUlvE0_clEvEUlN3c107complexIfEEE_St5arrayIPcLm2EELi4E23TrivialOffsetCalculatorILi1EjESE_NS0_6memory12LoadWithCastILi1EEENSF_13StoreWithCastILi1EEEEEviT_T0_T2_T3_T4_T5_ --------------------------
	.section	.nv.constant0._ZN2at6native27unrolled_elementwise_kernelIZZZNS0_17asinh_kernel_cudaERNS_18TensorIteratorBaseEENKUlvE_clEvENKUlvE0_clEvEUlN3c107complexIfEEE_St5arrayIPcLm2EELi4E23TrivialOffsetCalculatorILi1EjESE_NS0_6memory12LoadWithCastILi1EEENSF_13StoreWithCastILi1EEEEEviT_T0_T2_T3_T4_T5_,"a",@progbits
	.sectionflags	@""
	.align	4
.nv.constant0._ZN2at6native27unrolled_elementwise_kernelIZZZNS0_17asinh_kernel_cudaERNS_18TensorIteratorBaseEENKUlvE_clEvENKUlvE0_clEvEUlN3c107complexIfEEE_St5arrayIPcLm2EELi4E23TrivialOffsetCalculatorILi1EjESE_NS0_6memory12LoadWithCastILi1EEENSF_13StoreWithCastILi1EEEEEviT_T0_T2_T3_T4_T5_:
	.zero		572


//--------------------- .nv.constant0._ZN2at6native18elementwise_kernelILi128ELi2EZNS0_22gpu_kernel_impl_nocastIZZZNS0_17asinh_kernel_cudaERNS_18TensorIteratorBaseEENKUlvE_clEvENKUlvE0_clEvEUlN3c107complexIfEEE_EEvS4_RKT_EUliE_EEviT1_ --------------------------
	.section	.nv.constant0._ZN2at6native18elementwise_kernelILi128ELi2EZNS0_22gpu_kernel_impl_nocastIZZZNS0_17asinh_kernel_cudaERNS_18TensorIteratorBaseEENKUlvE_clEvENKUlvE0_clEvEUlN3c107complexIfEEE_EEvS4_RKT_EUliE_EEviT1_,"a",@progbits
	.sectionflags	@""
	.align	4
.nv.constant0._ZN2at6native18elementwise_kernelILi128ELi2EZNS0_22gpu_kernel_impl_nocastIZZZNS0_17asinh_kernel_cudaERNS_18TensorIteratorBaseEENKUlvE_clEvENKUlvE0_clEvEUlN3c107complexIfEEE_EEvS4_RKT_EUliE_EEviT1_:
	.zero		1072


//--------------------- .nv.constant0._ZN2at6native27unrolled_elementwise_kernelIZZZNS0_17asinh_kernel_cudaERNS_18TensorIteratorBaseEENKUlvE_clEvENKUlvE0_clEvEUlN3c107complexIfEEE_St5arrayIPcLm2EELi4E23TrivialOffsetCalculatorILi1EjESE_NS0_6memory15LoadWithoutCastENSF_16StoreWithoutCastEEEviT_T0_T2_T3_T4_T5_ --------------------------
	.section	.nv.constant0._ZN2at6native27unrolled_elementwise_kernelIZZZNS0_17asinh_kernel_cudaERNS_18TensorIteratorBaseEENKUlvE_clEvENKUlvE0_clEvEUlN3c107complexIfEEE_St5arrayIPcLm2EELi4E23TrivialOffsetCalculatorILi1EjESE_NS0_6memory15LoadWithoutCastENSF_16StoreWithoutCastEEEviT_T0_T2_T3_T4_T5_,"a",@progbits
	.sectionflags	@""
	.align	4
.nv.constant0._ZN2at6native27unrolled_elementwise_kernelIZZZNS0_17asinh_kernel_cudaERNS_18TensorIteratorBaseEENKUlvE_clEvENKUlvE0_clEvEUlN3c107complexIfEEE_St5arrayIPcLm2EELi4E23TrivialOffsetCalculatorILi1EjESE_NS0_6memory15LoadWithoutCastENSF_16StoreWithoutCastEEEviT_T0_T2_T3_T4_T5_:
	.zero		556


//--------------------- .nv.constant0._ZN2at6native29vectorized_elementwise_kernelILi2EZZZNS0_17asinh_kernel_cudaERNS_18TensorIteratorBaseEENKUlvE_clEvENKUlvE0_clEvEUlN3c107complexIfEEE_St5arrayIPcLm2EEEEviT0_T1_ --------------------------
	.section	.nv.constant0._ZN2at6native29vectorized_elementwise_kernelILi2EZZZNS0_17asinh_kernel_cudaERNS_18TensorIteratorBaseEENKUlvE_clEvENKUlvE0_clEvEUlN3c107complexIfEEE_St5arrayIPcLm2EEEEviT0_T1_,"a",@progbits
	.sectionflags	@""
	.align	4
.nv.constant0._ZN2at6native29vectorized_elementwise_kernelILi2EZZZNS0_17asinh_kernel_cudaERNS_18TensorIteratorBaseEENKUlvE_clEvENKUlvE0_clEvEUlN3c107complexIfEEE_St5arrayIPcLm2EEEEviT0_T1_:
	.zero		552


//--------------------- .nv.constant0._ZN2at6native29vectorized_elementwise_kernelILi4EZZZNS0_17asinh_kernel_cudaERNS_18TensorIteratorBaseEENKUlvE_clEvENKUlvE0_clEvEUlN3c107complexIfEEE_St5arrayIPcLm2EEEEviT0_T1_ --------------------------
	.section	.nv.constant0._ZN2at6native29vectorized_elementwise_kernelILi4EZZZNS0_17asinh_kernel_cudaERNS_18TensorIteratorBaseEENKUlvE_clEvENKUlvE0_clEvEUlN3c107complexIfEEE_St5arrayIPcLm2EEEEviT0_T1_,"a",@progbits
	.sectionflags	@""
	.align	4
.nv.constant0._ZN2at6native29vectorized_elementwise_kernelILi4EZZZNS0_17asinh_kernel_cudaERNS_18TensorIteratorBaseEENKUlvE_clEvENKUlvE0_clEvEUlN3c107complexIfEEE_St5arrayIPcLm2EEEEviT0_T1_:
	.zero		552


//--------------------- .nv.constant0._ZN2at6native29vectorized_elementwise_kernelILi8EZZZNS0_17asinh_kernel_cudaERNS_18TensorIteratorBaseEENKUlvE_clEvENKUlvE0_clEvEUlN3c107complexIfEEE_St5arrayIPcLm2EEEEviT0_T1_ --------------------------
	.section	.nv.constant0._ZN2at6native29vectorized_elementwise_kernelILi8EZZZNS0_17asinh_kernel_cudaERNS_18TensorIteratorBaseEENKUlvE_clEvENKUlvE0_clEvEUlN3c107complexIfEEE_St5arrayIPcLm2EEEEviT0_T1_,"a",@progbits
	.sectionflags	@""
	.align	4
.nv.constant0._ZN2at6native29vectorized_elementwise_kernelILi8EZZZNS0_17asinh_kernel_cudaERNS_18TensorIteratorBaseEENKUlvE_clEvENKUlvE0_clEvEUlN3c107complexIfEEE_St5arrayIPcLm2EEEEviT0_T1_:
	.zero		552


//--------------------- .nv.constant0._ZN2at6native18elementwise_kernelILi128ELi4EZNS0_15gpu_kernel_implIZZZNS0_17asinh_kernel_cudaERNS_18TensorIteratorBaseEENKUlvE_clEvENKUlvE_clEvEUlN3c107complexIdEEE_EEvS4_RKT_EUliE_EEviT1_ --------------------------
	.section	.nv.constant0._ZN2at6native18elementwise_kernelILi128ELi4EZNS0_15gpu_kernel_implIZZZNS0_17asinh_kernel_cudaERNS_18TensorIteratorBaseEENKUlvE_clEvENKUlvE_clEvEUlN3c107complexIdEEE_EEvS4_RKT_EUliE_EEviT1_,"a",@progbits
	.sectionflags	@""
	.align	4
.nv.constant0._ZN2at6native18elementwise_kernelILi128ELi4EZNS0_15gpu_kernel_implIZZZNS0_17asinh_kernel_cudaERNS_18TensorIteratorBaseEENKUlvE_clEvENKUlvE_clEvEUlN3c107complexIdEEE_EEvS4_RKT_EUliE_EEviT1_:
	.zero		1072


//--------------------- .nv.constant0._ZN2at6native27unrolled_elementwise_kernelIZZZNS0_17asinh_kernel_cudaERNS_18TensorIteratorBaseEENKUlvE_clEvENKUlvE_clEvEUlN3c107complexIdEEE_St5arrayIPcLm2EELi4E23TrivialOffsetCalculatorILi1EjESE_NS0_6memory12LoadWithCastILi1EEENSF_13StoreWithCastILi1EEEEEviT_T0_T2_T3_T4_T5_ --------------------------
	.section	.nv.constant0._ZN2at6native27unrolled_elementwise_kernelIZZZNS0_17asinh_kernel_cudaERNS_18TensorIteratorBaseEENKUlvE_clEvENKUlvE_clEvEUlN3c107complexIdEEE_St5arrayIPcLm2EELi4E23TrivialOffsetCalculatorILi1EjESE_NS0_6memory12LoadWithCastILi1EEENSF_13StoreWithCastILi1EEEEEviT_T0_T2_T3_T4_T5_,"a",@progbits
	.sectionflags	@""
	.align	4
.nv.constant0._ZN2at6native27unrolled_elementwise_kernelIZZZNS0_17asinh_kernel_cudaERNS_18TensorIteratorBaseEENKUlvE_clEvENKUlvE_clEvEUlN3c107complexIdEEE_St5arrayIPcLm2EELi4E23TrivialOffsetCalculatorILi1EjESE_NS0_6memory12LoadWithCastILi1EEENSF_13StoreWithCastILi1EEEEEviT_T0_T2_T3_T4_T5_:
	.zero		572


//--------------------- .nv.constant0._ZN2at6native18elementwise_kernelILi128ELi2EZNS0_22gpu_kernel_impl_nocastIZZZNS0_17asinh_kernel_cudaERNS_18TensorIteratorBaseEENKUlvE_clEvENKUlvE_clEvEUlN3c107complexIdEEE_EEvS4_RKT_EUliE_EEviT1_ --------------------------
	.section	.nv.constant0._ZN2at6native18elementwise_kernelILi128ELi2EZNS0_22gpu_kernel_impl_nocastIZZZNS0_17asinh_kernel_cudaERNS_18TensorIteratorBaseEENKUlvE_clEvENKUlvE_clEvEUlN3c107complexIdEEE_EEvS4_RKT_EUliE_EEviT1_,"a",@progbits
	.sectionflags	@""
	.align	4
.nv.constant0._ZN2at6native18elementwise_kernelILi128ELi2EZNS0_22gpu_kernel_impl_nocastIZZZNS0_17asinh_kernel_cudaERNS_18TensorIteratorBaseEENKUlvE_clEvENKUlvE_clEvEUlN3c107complexIdEEE_EEvS4_RKT_EUliE_EEviT1_:
	.zero		1072


//--------------------- .nv.constant0._ZN2at6native27unrolled_elementwise_kernelIZZZNS0_17asinh_kernel_cudaERNS_18TensorIteratorBaseEENKUlvE_clEvENKUlvE_clEvEUlN3c107complexIdEEE_St5arrayIPcLm2EELi4E23TrivialOffsetCalculatorILi1EjESE_NS0_6memory15LoadWithoutCastENSF_16StoreWithoutCastEEEviT_T0_T2_T3_T4_T5_ --------------------------
	.section	.nv.constant0._ZN2at6native27unrolled_elementwise_kernelIZZZNS0_17asinh_kernel_cudaERNS_18TensorIteratorBaseEENKUlvE_clEvENKUlvE_clEvEUlN3c107complexIdEEE_St5arrayIPcLm2EELi4E23TrivialOffsetCalculatorILi1EjESE_NS0_6memory15LoadWithoutCastENSF_16StoreWithoutCastEEEviT_T0_T2_T3_T4_T5_,"a",@progbits
	.sectionflags	@""
	.align	4
.nv.constant0._ZN2at6native27unrolled_elementwise_kernelIZZZNS0_17asinh_kernel_cudaERNS_18TensorIteratorBaseEENKUlvE_clEvENKUlvE_clEvEUlN3c107complexIdEEE_St5arrayIPcLm2EELi4E23TrivialOffsetCalculatorILi1EjESE_NS0_6memory15LoadWithoutCastENSF_16StoreWithoutCastEEEviT_T0_T2_T3_T4_T5_:
	.zero		556


//--------------------- .nv.constant0._ZN2at6native29vectorized_elementwise_kernelILi2EZZZNS0_17asinh_kernel_cudaERNS_18TensorIteratorBaseEENKUlvE_clEvENKUlvE_clEvEUlN3c107complexIdEEE_St5arrayIPcLm2EEEEviT0_T1_ --------------------------
	.section	.nv.constant0._ZN2at6native29vectorized_elementwise_kernelILi2EZZZNS0_17asinh_kernel_cudaERNS_18TensorIteratorBaseEENKUlvE_clEvENKUlvE_clEvEUlN3c107complexIdEEE_St5arrayIPcLm2EEEEviT0_T1_,"a",@progbits
	.sectionflags	@""
	.align	4
.nv.constant0._ZN2at6native29vectorized_elementwise_kernelILi2EZZZNS0_17asinh_kernel_cudaERNS_18TensorIteratorBaseEENKUlvE_clEvENKUlvE_clEvEUlN3c107complexIdEEE_St5arrayIPcLm2EEEEviT0_T1_:
	.zero		552


//--------------------- .nv.constant0._ZN2at6native29vectorized_elementwise_kernelILi4EZZZNS0_17asinh_kernel_cudaERNS_18TensorIteratorBaseEENKUlvE_clEvENKUlvE_clEvEUlN3c107complexIdEEE_St5arrayIPcLm2EEEEviT0_T1_ --------------------------
	.section	.nv.constant0._ZN2at6native29vectorized_elementwise_kernelILi4EZZZNS0_17asinh_kernel_cudaERNS_18TensorIteratorBaseEENKUlvE_clEvENKUlvE_clEvEUlN3c107complexIdEEE_St5arrayIPcLm2EEEEviT0_T1_,"a",@progbits
	.sectionflags	@""
	.align	4
.nv.constant0._ZN2at6native29vectorized_elementwise_kernelILi4EZZZNS0_17asinh_kernel_cudaERNS_18TensorIteratorBaseEENKUlvE_clEvENKUlvE_clEvEUlN3c107complexIdEEE_St5arrayIPcLm2EEEEviT0_T1_:
	.zero		552


//--------------------- .nv.constant0._ZN2at6native29vectorized_elementwise_kernelILi8EZZZNS0_17asinh_kernel_cudaERNS_18TensorIteratorBaseEENKUlvE_clEvENKUlvE_clEvEUlN3c107complexIdEEE_St5arrayIPcLm2EEEEviT0_T1_ --------------------------
	.section	.nv.constant0._ZN2at6native29vectorized_elementwise_kernelILi8EZZZNS0_17asinh_kernel_cudaERNS_18TensorIteratorBaseEENKUlvE_clEvENKUlvE_clEvEUlN3c107complexIdEEE_St5arrayIPcLm2EEEEviT0_T1_,"a",@progbits
	.sectionflags	@""
	.align	4
.nv.constant0._ZN2at6native29vectorized_elementwise_kernelILi8EZZZNS0_17asinh_kernel_cudaERNS_18TensorIteratorBaseEENKUlvE_clEvENKUlvE_clEvEUlN3c107complexIdEEE_St5arrayIPcLm2EEEEviT0_T1_:
	.zero		552


//--------------------- SYMBOLS --------------------------

	.type		.nv.reservedSmem.offset0,@object
	.size		.nv.reservedSmem.offset0,0x4
	.type		__assertfail,@function
